def matmul_kernel(
    a_ptr,
    b_ptr,
    c_ptr,
    M,
    N,
    K,
    stride_am,
    stride_ak,
    stride_bk,
    stride_bn,
    stride_cm,
    stride_cn,
    BLOCK_M: tl.constexpr,
    BLOCK_N: tl.constexpr,
    BLOCK_K: tl.constexpr,
    GROUP_M: tl.constexpr,
):
    pid = tl.program_id(axis=0)
    num_pid_m = tl.cdiv(M, BLOCK_M)
    num_pid_n = tl.cdiv(N, BLOCK_N)
    num_pid_in_group = GROUP_M * num_pid_n
    group_id = pid // num_pid_in_group
    first_pid_m = group_id * GROUP_M
    group_size_m = min(num_pid_m - first_pid_m, GROUP_M)
    pid_m = first_pid_m + ((pid % num_pid_in_group) % group_size_m)
    pid_n = (pid % num_pid_in_group) // group_size_m

    offs_am = (pid_m * BLOCK_M + tl.arange(0, BLOCK_M)) % M
    offs_bn = (pid_n * BLOCK_N + tl.arange(0, BLOCK_N)) % N
    offs_k = tl.arange(0, BLOCK_K)
    a_ptrs = a_ptr + offs_am[:, None] * stride_am + offs_k[None, :] * stride_ak
    b_ptrs = b_ptr + offs_k[:, None] * stride_bk + offs_bn[None, :] * stride_bn

    acc = tl.zeros((BLOCK_M, BLOCK_N), dtype=tl.float32)
    for kk in range(0, tl.cdiv(K, BLOCK_K)):
        a = tl.load(a_ptrs, mask=offs_k[None, :] < K - kk * BLOCK_K, other=0.0)
        b = tl.load(b_ptrs, mask=offs_k[:, None] < K - kk * BLOCK_K, other=0.0)
        acc = tl.dot(a, b, acc)
        a_ptrs += BLOCK_K * stride_ak
        b_ptrs += BLOCK_K * stride_bk

    c = acc.to(c_ptr.dtype.element_ty)
    offs_cm = pid_m * BLOCK_M + tl.arange(0, BLOCK_M)
    offs_cn = pid_n * BLOCK_N + tl.arange(0, BLOCK_N)
    c_ptrs = c_ptr + offs_cm[:, None] * stride_cm + offs_cn[None, :] * stride_cn
    mask = (offs_cm[:, None] < M) & (offs_cn[None, :] < N)
    tl.store(c_ptrs, c, mask=mask)

# config = {"BLOCK_K": 128, "BLOCK_M": 512, "BLOCK_N": 256, "GROUP_M": 8, "arch": "sm_100", "dtype": "fp32", "num_ctas": 1, "num_stages": 3, "num_warps": 2}
# arch = sm_100


// ===== COMPILED SASS (sm_100a) =====

	.target	sm_100a

	.elftype	@"ET_EXEC"


//--------------------- .note.nv.tkinfo           --------------------------
	.section	.note.nv.tkinfo,"",@"SHT_NOTE"
	.sectionflags	@"SHF_NOTE_NV_TKINFO"
	.tkinfo
        /*0018*/ 	.word	0x00000081
        /*0030*/ 	.string	""
        /*0030*/ 	.string	"ptxas-blackwell"
        /*0030*/ 	.string	"Cuda compilation tools, release 12.9, V12.9.86"
        /*0030*/ 	.string	"Build cuda_12.9.r12.9/compiler.36037853_0"
        /*0030*/ 	.string	"-v  -suppress-debug-info  -lineinfo  -arch sm_100a "



//--------------------- .note.nv.cuver            --------------------------
	.section	.note.nv.cuver,"",@"SHT_NOTE"
	.sectionflags	@"SHF_NOTE_NV_CUVER"
        /*0018*/ 	.short	0x0001
        /*001a*/ 	.short	0x0064
        /*001c*/ 	.short	0x0001
        /*001e*/ 	.short	0x0000
        /*0020*/ 	.short	0x0001
        /*0022*/ 	.short	0x0000


//--------------------- .nv.info                  --------------------------
	.section	.nv.info,"",@"SHT_CUDA_INFO"
	.align	4


	//----- nvinfo : EIATTR_REGCOUNT
	.align		4
        /*0000*/ 	.byte	0x04, 0x2f
        /*0002*/ 	.short	(.L_1 - .L_0)
	.align		4
.L_0:
        /*0004*/ 	.word	index@(matmul_kernel)
        /*0008*/ 	.word	0x000000ff


	//----- nvinfo : EIATTR_FRAME_SIZE
	.align		4
.L_1:
        /*000c*/ 	.byte	0x04, 0x11
        /*000e*/ 	.short	(.L_3 - .L_2)
	.align		4
.L_2:
        /*0010*/ 	.word	index@(matmul_kernel)
        /*0014*/ 	.word	0x0000a2a0


	//----- nvinfo : EIATTR_MIN_STACK_SIZE
	.align		4
.L_3:
        /*0018*/ 	.byte	0x04, 0x12
        /*001a*/ 	.short	(.L_5 - .L_4)
	.align		4
.L_4:
        /*001c*/ 	.word	index@(matmul_kernel)
        /*0020*/ 	.word	0x0000a2a0
.L_5:


//--------------------- .nv.info.matmul_kernel    --------------------------
	.section	.nv.info.matmul_kernel,"",@"SHT_CUDA_INFO"
	.sectionflags	@""
	.align	4


	//----- nvinfo : EIATTR_CUDA_API_VERSION
	.align		4
        /*0000*/ 	.byte	0x04, 0x37
        /*0002*/ 	.short	(.L_7 - .L_6)
.L_6:
        /*0004*/ 	.word	0x00000081


	//----- nvinfo : EIATTR_KPARAM_INFO
	.align		4
.L_7:
        /*0008*/ 	.byte	0x04, 0x17
        /*000a*/ 	.short	(.L_9 - .L_8)
.L_8:
        /*000c*/ 	.word	0x00000000
        /*0010*/ 	.short	0x000d
        /*0012*/ 	.short	0x0048
        /*0014*/ 	.byte	0x00, 0xf4, 0x21, 0x00


	//----- nvinfo : EIATTR_KPARAM_INFO
	.align		4
.L_9:
        /*0018*/ 	.byte	0x04, 0x17
        /*001a*/ 	.short	(.L_11 - .L_10)
.L_10:
        /*001c*/ 	.word	0x00000000
        /*0020*/ 	.short	0x000c
        /*0022*/ 	.short	0x0040
        /*0024*/ 	.byte	0x00, 0xf4, 0x21, 0x00


	//----- nvinfo : EIATTR_KPARAM_INFO
	.align		4
.L_11:
        /*0028*/ 	.byte	0x04, 0x17
        /*002a*/ 	.short	(.L_13 - .L_12)
.L_12:
        /*002c*/ 	.word	0x00000000
        /*0030*/ 	.short	0x000b
        /*0032*/ 	.short	0x0038
        /*0034*/ 	.byte	0x00, 0xf0, 0x11, 0x00


	//----- nvinfo : EIATTR_KPARAM_INFO
	.align		4
.L_13:
        /*0038*/ 	.byte	0x04, 0x17
        /*003a*/ 	.short	(.L_15 - .L_14)
.L_14:
        /*003c*/ 	.word	0x00000000
        /*0040*/ 	.short	0x000a
        /*0042*/ 	.short	0x0034
        /*0044*/ 	.byte	0x00, 0xf0, 0x11, 0x00


	//----- nvinfo : EIATTR_KPARAM_INFO
	.align		4
.L_15:
        /*0048*/ 	.byte	0x04, 0x17
        /*004a*/ 	.short	(.L_17 - .L_16)
.L_16:
        /*004c*/ 	.word	0x00000000
        /*0050*/ 	.short	0x0009
        /*0052*/ 	.short	0x0030
        /*0054*/ 	.byte	0x00, 0xf0, 0x11, 0x00


	//----- nvinfo : EIATTR_KPARAM_INFO
	.align		4
.L_17:
        /*0058*/ 	.byte	0x04, 0x17
        /*005a*/ 	.short	(.L_19 - .L_18)
.L_18:
        /*005c*/ 	.word	0x00000000
        /*0060*/ 	.short	0x0008
        /*0062*/ 	.short	0x002c
        /*0064*/ 	.byte	0x00, 0xf0, 0x11, 0x00


	//----- nvinfo : EIATTR_KPARAM_INFO
	.align		4
.L_19:
        /*0068*/ 	.byte	0x04, 0x17
        /*006a*/ 	.short	(.L_21 - .L_20)
.L_20:
        /*006c*/ 	.word	0x00000000
        /*0070*/ 	.short	0x0007
        /*0072*/ 	.short	0x0028
        /*0074*/ 	.byte	0x00, 0xf0, 0x11, 0x00


	//----- nvinfo : EIATTR_KPARAM_INFO
	.align		4
.L_21:
        /*0078*/ 	.byte	0x04, 0x17
        /*007a*/ 	.short	(.L_23 - .L_22)
.L_22:
        /*007c*/ 	.word	0x00000000
        /*0080*/ 	.short	0x0006
        /*0082*/ 	.short	0x0024
        /*0084*/ 	.byte	0x00, 0xf0, 0x11, 0x00


	//----- nvinfo : EIATTR_KPARAM_INFO
	.align		4
.L_23:
        /*0088*/ 	.byte	0x04, 0x17
        /*008a*/ 	.short	(.L_25 - .L_24)
.L_24:
        /*008c*/ 	.word	0x00000000
        /*0090*/ 	.short	0x0005
        /*0092*/ 	.short	0x0020
        /*0094*/ 	.byte	0x00, 0xf0, 0x11, 0x00


	//----- nvinfo : EIATTR_KPARAM_INFO
	.align		4
.L_25:
        /*0098*/ 	.byte	0x04, 0x17
        /*009a*/ 	.short	(.L_27 - .L_26)
.L_26:
        /*009c*/ 	.word	0x00000000
        /*00a0*/ 	.short	0x0004
        /*00a2*/ 	.short	0x001c
        /*00a4*/ 	.byte	0x00, 0xf0, 0x11, 0x00


	//----- nvinfo : EIATTR_KPARAM_INFO
	.align		4
.L_27:
        /*00a8*/ 	.byte	0x04, 0x17
        /*00aa*/ 	.short	(.L_29 - .L_28)
.L_28:
        /*00ac*/ 	.word	0x00000000
        /*00b0*/ 	.short	0x0003
        /*00b2*/ 	.short	0x0018
        /*00b4*/ 	.byte	0x00, 0xf0, 0x11, 0x00


	//----- nvinfo : EIATTR_KPARAM_INFO
	.align		4
.L_29:
        /*00b8*/ 	.byte	0x04, 0x17
        /*00ba*/ 	.short	(.L_31 - .L_30)
.L_30:
        /*00bc*/ 	.word	0x00000000
        /*00c0*/ 	.short	0x0002
        /*00c2*/ 	.short	0x0010
        /*00c4*/ 	.byte	0x00, 0xf4, 0x21, 0x00


	//----- nvinfo : EIATTR_KPARAM_INFO
	.align		4
.L_31:
        /*00c8*/ 	.byte	0x04, 0x17
        /*00ca*/ 	.short	(.L_33 - .L_32)
.L_32:
        /*00cc*/ 	.word	0x00000000
        /*00d0*/ 	.short	0x0001
        /*00d2*/ 	.short	0x0008
        /*00d4*/ 	.byte	0x00, 0xf4, 0x21, 0x00


	//----- nvinfo : EIATTR_KPARAM_INFO
	.align		4
.L_33:
        /*00d8*/ 	.byte	0x04, 0x17
        /*00da*/ 	.short	(.L_35 - .L_34)
.L_34:
        /*00dc*/ 	.word	0x00000000
        /*00e0*/ 	.short	0x0000
        /*00e2*/ 	.short	0x0000
        /*00e4*/ 	.byte	0x00, 0xf4, 0x21, 0x00


	//----- nvinfo : EIATTR_SPARSE_MMA_MASK
	.align		4
.L_35:
        /*00e8*/ 	.byte	0x03, 0x50
        /*00ea*/ 	.short	0x0000


	//----- nvinfo : EIATTR_MAXREG_COUNT
	.align		4
        /*00ec*/ 	.byte	0x03, 0x1b
        /*00ee*/ 	.short	0x00ff


	//----- nvinfo : EIATTR_NUM_BARRIERS
	.align		4
        /*00f0*/ 	.byte	0x02, 0x4c
        /*00f2*/ 	.byte	0x01
	.zero		1


	//----- nvinfo : EIATTR_ANNOTATIONS
	.align		4
        /*00f4*/ 	.byte	0x04, 0x55
        /*00f6*/ 	.short	(.L_37 - .L_36)


	//   ....[0]....
.L_36:
        /*00f8*/ 	.word	0x00000001
        /*00fc*/ 	.byte	0xb0, 0x00, 0x00, 0x00, 0x01, 0x00, 0x00, 0x00, 0xe0, 0x00, 0x00, 0x00, 0x01, 0x00, 0x00, 0x00
        /* <DEDUP_REMOVED lines=1711> */
        /*6bfc*/ 	.byte	0x00, 0xf9, 0x02, 0x00, 0x01, 0x00, 0x00, 0x00, 0x10, 0xf9, 0x02, 0x00


	//----- nvinfo : EIATTR_VRC_CTA_INIT_COUNT
	.align		4
.L_37:
        /*6c08*/ 	.byte	0x02, 0x4a
	.zero		1
	.zero		1


	//----- nvinfo : EIATTR_EXIT_INSTR_OFFSETS
	.align		4
        /*6c0c*/ 	.byte	0x04, 0x1c
        /*6c0e*/ 	.short	(.L_39 - .L_38)


	//   ....[0]....
.L_38:
        /*6c10*/ 	.word	0x001b42f0


	//   ....[1]....
        /*6c14*/ 	.word	0x001b4310


	//----- nvinfo : EIATTR_REQNTID
	.align		4
.L_39:
        /*6c18*/ 	.byte	0x04, 0x10
        /*6c1a*/ 	.short	(.L_41 - .L_40)
.L_40:
        /*6c1c*/ 	.word	0x00000040
        /*6c20*/ 	.word	0x00000001
        /*6c24*/ 	.word	0x00000001


	//----- nvinfo : EIATTR_CBANK_PARAM_SIZE
	.align		4
.L_41:
        /*6c28*/ 	.byte	0x03, 0x19
        /*6c2a*/ 	.short	0x0050


	//----- nvinfo : EIATTR_PARAM_CBANK
	.align		4
        /*6c2c*/ 	.byte	0x04, 0x0a
        /*6c2e*/ 	.short	(.L_43 - .L_42)
	.align		4
.L_42:
        /*6c30*/ 	.word	index@(.nv.constant0.matmul_kernel)
        /*6c34*/ 	.short	0x0380
        /*6c36*/ 	.short	0x0050


	//----- nvinfo : EIATTR_SW_WAR
	.align		4
.L_43:
        /*6c38*/ 	.byte	0x04, 0x36
        /*6c3a*/ 	.short	(.L_45 - .L_44)
.L_44:
        /*6c3c*/ 	.word	0x00000008
.L_45:


//--------------------- .nv.compat                --------------------------
	.section	.nv.compat,"",@"SHT_CUDA_COMPAT_INFO"
	.align	4
        /*0000*/ 	.byte	0x02, 0x02, 0x01, 0x00, 0x02, 0x05, 0x05, 0x00, 0x02, 0x03, 0x00, 0x00, 0x02, 0x06, 0x01, 0x00


//--------------------- .nv.callgraph             --------------------------
	.section	.nv.callgraph,"",@"SHT_CUDA_CALLGRAPH"
	.align	4
	.sectionentsize	8
	.align		4
        /*0000*/ 	.word	0x00000000
	.align		4
        /*0004*/ 	.word	0xffffffff
	.align		4
        /*0008*/ 	.word	0x00000000
	.align		4
        /*000c*/ 	.word	0xfffffffe
	.align		4
        /*0010*/ 	.word	0x00000000
	.align		4
        /*0014*/ 	.word	0xfffffffd
	.align		4
        /*0018*/ 	.word	0x00000000
	.align		4
        /*001c*/ 	.word	0xfffffffc


//--------------------- .text.matmul_kernel       --------------------------
	.section	.text.matmul_kernel,"ax",@progbits
	.align	128
        .global         matmul_kernel
        .type           matmul_kernel,@function
        .size           matmul_kernel,(.L_x_3 - matmul_kernel)
        .other          matmul_kernel,@"STO_CUDA_ENTRY STV_DEFAULT"
matmul_kernel:
.text.matmul_kernel:
[----:B------:R-:W1:Y:S08]  /*0000*/  LDC R1, c[0x0][0x37c] ;  /* 0x0000df00ff017b82 */ /* 0x000e700000000800 */
[----:B------:R-:W2:Y:S01]  /*0010*/  LDC.64 R4, c[0x0][0x398] ;  /* 0x0000e600ff047b82 */ /* 0x000ea20000000a00 */
[----:B------:R-:W3:Y:S01]  /*0020*/  S2R R8, SR_CTAID.X ;  /* 0x0000000000087919 */ /* 0x000ee20000002500 */
[----:B-1----:R-:W-:Y:S01]  /*0030*/  VIADD R1, R1, 0xffff5d60 ;  /* 0xffff5d6001017836 */ /* 0x002fe20000000000 */
[----:B------:R-:W1:Y:S01]  /*0040*/  LDCU UR39, c[0x0][0x3ac] ;  /* 0x00007580ff2777ac */ /* 0x000e620008000800 */
[----:B------:R-:W4:Y:S01]  /*0050*/  LDCU.64 UR4, c[0x0][0x388] ;  /* 0x00007100ff0477ac */ /* 0x000f220008000a00 */
[----:B------:R-:W1:Y:S01]  /*0060*/  LDCU.64 UR40, c[0x0][0x388] ;  /* 0x00007100ff2877ac */ /* 0x000e620008000a00 */
[----:B------:R-:W1:Y:S01]  /*0070*/  LDCU UR75, c[0x0][0x3b0] ;  /* 0x00007600ff4b77ac */ /* 0x000e620008000800 */
[----:B------:R-:W1:Y:S01]  /*0080*/  LDCU UR42, c[0x0][0x3b0] ;  /* 0x00007600ff2a77ac */ /* 0x000e620008000800 */
[----:B------:R-:W1:Y:S01]  /*0090*/  LDCU UR43, c[0x0][0x3b0] ;  /* 0x00007600ff2b77ac */ /* 0x000e620008000800 */
[----:B--2---:R-:W-:Y:S01]  /*00a0*/  VIADD R0, R5, 0xff ;  /* 0x000000ff05007836 */ /* 0x004fe20000000000 */
[----:B------:R-:W-:Y:S01]  /*00b0*/  STL [R1+0x707c], R5 ;  /* 0x00707c0501007387 */ /* 0x000fe20000100800 */
[----:B------:R-:W2:Y:S03]  /*00c0*/  LDCU UR44, c[0x0][0x3b0] ;  /* 0x00007600ff2c77ac */ /* 0x000ea60008000800 */
[----:B------:R-:W-:Y:S01]  /*00d0*/  SHF.R.S32.HI R3, RZ, 0x1f, R0 ;  /* 0x0000001fff037819 */ /* 0x000fe20000011400 */
[----:B------:R1:W-:Y:S01]  /*00e0*/  STL [R1+0x6f88], R4 ;  /* 0x006f880401007387 */ /* 0x0003e20000100800 */
[----:B------:R-:W1:Y:S02]  /*00f0*/  LDCU UR45, c[0x0][0x3b0] ;  /* 0x00007600ff2d77ac */ /* 0x000e640008000800 */
[----:B------:R-:W-:-:S02]  /*0100*/  LEA.HI R3, R3, R0, RZ, 0x8 ;  /* 0x0000000003037211 */ /* 0x000fc400078f40ff */
[----:B---3--:R-:W-:Y:S01]  /*0110*/  IABS R10, R8 ;  /* 0x00000008000a7213 */ /* 0x008fe20000000000 */
[----:B------:R-:W3:Y:S01]  /*0120*/  LDCU UR46, c[0x0][0x3b0] ;  /* 0x00007600ff2e77ac */ /* 0x000ee20008000800 */
[----:B------:R-:W-:Y:S01]  /*0130*/  SHF.R.S32.HI R3, RZ, 0x8, R3 ;  /* 0x00000008ff037819 */ /* 0x000fe20000011403 */
[----:B------:R-:W1:Y:S04]  /*0140*/  LDCU UR47, c[0x0][0x3b0] ;  /* 0x00007600ff2f77ac */ /* 0x000e680008000800 */
[----:B------:R-:W-:Y:S01]  /*0150*/  IMAD.SHL.U32 R7, R3, 0x8, RZ ;  /* 0x0000000803077824 */ /* 0x000fe200078e00ff */
[----:B------:R-:W1:Y:S04]  /*0160*/  LDCU UR48, c[0x0][0x3b0] ;  /* 0x00007600ff3077ac */ /* 0x000e680008000800 */
[-C--:B------:R-:W-:Y:S01]  /*0170*/  IABS R9, R7.reuse ;  /* 0x0000000700097213 */ /* 0x080fe20000000000 */
[----:B------:R-:W1:Y:S01]  /*0180*/  LDCU UR49, c[0x0][0x3b0] ;  /* 0x00007600ff3177ac */ /* 0x000e620008000800 */
[----:B------:R-:W-:-:S02]  /*0190*/  IABS R12, R7 ;  /* 0x00000007000c7213 */ /* 0x000fc40000000000 */
[----:B------:R-:W1:Y:S01]  /*01a0*/  I2F.RP R0, R9 ;  /* 0x0000000900007306 */ /* 0x000e620000209400 */
[----:B------:R-:W2:Y:S01]  /*01b0*/  LDCU UR50, c[0x0][0x3b0] ;  /* 0x00007600ff3277ac */ /* 0x000ea20008000800 */
[----:B------:R-:W2:Y:S01]  /*01c0*/  LDCU UR51, c[0x0][0x3b0] ;  /* 0x00007600ff3377ac */ /* 0x000ea20008000800 */
[----:B------:R-:W2:Y:S01]  /*01d0*/  LDCU UR52, c[0x0][0x3b0] ;  /* 0x00007600ff3477ac */ /* 0x000ea20008000800 */
[----:B------:R-:W2:Y:S04]  /*01e0*/  LDCU UR53, c[0x0][0x3b0] ;  /* 0x00007600ff3577ac */ /* 0x000ea80008000800 */
[----:B-1----:R-:W1:Y:S01]  /*01f0*/  MUFU.RCP R0, R0 ;  /* 0x0000000000007308 */ /* 0x002e620000001000 */
[----:B------:R-:W2:Y:S01]  /*0200*/  LDCU UR54, c[0x0][0x3b0] ;  /* 0x00007600ff3677ac */ /* 0x000ea20008000800 */
[----:B------:R-:W2:Y:S01]  /*0210*/  LDCU UR55, c[0x0][0x3b0] ;  /* 0x00007600ff3777ac */ /* 0x000ea20008000800 */
[----:B------:R-:W2:Y:S01]  /*0220*/  LDCU UR56, c[0x0][0x3b0] ;  /* 0x00007600ff3877ac */ /* 0x000ea20008000800 */
[----:B------:R-:W2:Y:S01]  /*0230*/  LDCU UR57, c[0x0][0x3b0] ;  /* 0x00007600ff3977ac */ /* 0x000ea20008000800 */
[----:B-1----:R-:W-:Y:S01]  /*0240*/  VIADD R2, R0, 0xffffffe ;  /* 0x0ffffffe00027836 */ /* 0x002fe20000000000 */
[----:B------:R-:W1:Y:S01]  /*0250*/  LDCU UR58, c[0x0][0x3b0] ;  /* 0x00007600ff3a77ac */ /* 0x000e620008000800 */
[----:B------:R-:W-:-:S02]  /*0260*/  IMAD.MOV R0, RZ, RZ, -R12 ;  /* 0x000000ffff007224 */ /* 0x000fc400078e0a0c */
[----:B------:R2:W1:Y:S01]  /*0270*/  F2I.FTZ.U32.TRUNC.NTZ R3, R2 ;  /* 0x0000000200037305 */ /* 0x000462000021f000 */
[----:B------:R-:W3:Y:S01]  /*0280*/  LDCU UR59, c[0x0][0x3b0] ;  /* 0x00007600ff3b77ac */ /* 0x000ee20008000800 */
[----:B------:R-:W3:Y:S01]  /*0290*/  LDCU UR60, c[0x0][0x3b0] ;  /* 0x00007600ff3c77ac */ /* 0x000ee20008000800 */
[----:B--2---:R-:W-:Y:S01]  /*02a0*/  IMAD.MOV.U32 R2, RZ, RZ, RZ ;  /* 0x000000ffff027224 */ /* 0x004fe200078e00ff */
[----:B------:R-:W2:Y:S01]  /*02b0*/  LDCU UR61, c[0x0][0x3b0] ;  /* 0x00007600ff3d77ac */ /* 0x000ea20008000800 */
[----:B------:R-:W2:Y:S01]  /*02c0*/  LDCU UR62, c[0x0][0x3b0] ;  /* 0x00007600ff3e77ac */ /* 0x000ea20008000800 */
[----:B-1----:R-:W-:Y:S01]  /*02d0*/  IMAD.MOV R6, RZ, RZ, -R3 ;  /* 0x000000ffff067224 */ /* 0x002fe200078e0a03 */
[----:B------:R-:W1:Y:S03]  /*02e0*/  LDCU UR63, c[0x0][0x3b0] ;  /* 0x00007600ff3f77ac */ /* 0x000e660008000800 */
[----:B------:R-:W-:-:S02]  /*02f0*/  IMAD R11, R6, R9, RZ ;  /* 0x00000009060b7224 */ /* 0x000fc400078e02ff */
[----:B------:R-:W-:Y:S01]  /*0300*/  IMAD.MOV.U32 R6, RZ, RZ, R10 ;  /* 0x000000ffff067224 */ /* 0x000fe200078e000a */
[----:B------:R-:W1:Y:S01]  /*0310*/  LDCU UR64, c[0x0][0x3b0] ;  /* 0x00007600ff4077ac */ /* 0x000e620008000800 */
[----:B------:R-:W-:Y:S01]  /*0320*/  IMAD.HI.U32 R3, R3, R11, R2 ;  /* 0x0000000b03037227 */ /* 0x000fe200078e0002 */
[----:B------:R-:W1:Y:S05]  /*0330*/  LDCU UR65, c[0x0][0x3b0] ;  /* 0x00007600ff4177ac */ /* 0x000e6a0008000800 */
[----:B------:R-:W-:Y:S01]  /*0340*/  IMAD.HI.U32 R3, R3, R6, RZ ;  /* 0x0000000603037227 */ /* 0x000fe200078e00ff */
[----:B------:R-:W1:Y:S03]  /*0350*/  LDCU UR66, c[0x0][0x3b0] ;  /* 0x00007600ff4277ac */ /* 0x000e660008000800 */
[----:B------:R-:W-:Y:S01]  /*0360*/  IMAD R0, R3, R0, R6 ;  /* 0x0000000003007224 */ /* 0x000fe200078e0206 */
[----:B------:R-:W-:Y:S01]  /*0370*/  IABS R6, R5 ;  /* 0x0000000500067213 */ /* 0x000fe20000000000 */
[----:B------:R-:W1:Y:S03]  /*0380*/  LDCU UR67, c[0x0][0x3b0] ;  /* 0x00007600ff4377ac */ /* 0x000e660008000800 */
[----:B------:R-:W-:Y:S01]  /*0390*/  ISETP.GT.U32.AND P1, PT, R9, R0, PT ;  /* 0x000000000900720c */ /* 0x000fe20003f24070 */
[----:B------:R-:W1:Y:S01]  /*03a0*/  I2F.RP R10, R6 ;  /* 0x00000006000a7306 */ /* 0x000e620000209400 */
[----:B------:R-:W2:Y:S01]  /*03b0*/  LDCU UR68, c[0x0][0x3b0] ;  /* 0x00007600ff4477ac */ /* 0x000ea20008000800 */
[----:B------:R-:W2:Y:S01]  /*03c0*/  LDCU UR69, c[0x0][0x3b0] ;  /* 0x00007600ff4577ac */ /* 0x000ea20008000800 */
[----:B------:R-:W2:Y:S09]  /*03d0*/  LDCU UR72, c[0x0][0x3b0] ;  /* 0x00007600ff4877ac */ /* 0x000eb20008000800 */
[----:B------:R-:W-:Y:S01]  /*03e0*/  @!P1 IMAD.IADD R0, R0, 0x1, -R9 ;  /* 0x0000000100009824 */ /* 0x000fe200078e0a09 */
[----:B------:R-:W2:Y:S01]  /*03f0*/  LDCU UR36, c[0x0][0x3b0] ;  /* 0x00007600ff2477ac */ /* 0x000ea20008000800 */
[----:B------:R-:W-:Y:S01]  /*0400*/  @!P1 VIADD R3, R3, 0x1 ;  /* 0x0000000103039836 */ /* 0x000fe20000000000 */
[----:B------:R-:W-:Y:S01]  /*0410*/  ISETP.NE.AND P1, PT, R7, RZ, PT ;  /* 0x000000ff0700720c */ /* 0x000fe20003f25270 */
[----:B-1----:R-:W-:Y:S01]  /*0420*/  MUFU.RCP R10, R10 ;  /* 0x0000000a000a7308 */ /* 0x002fe20000001000 */
[----:B------:R-:W-:Y:S01]  /*0430*/  ISETP.GE.U32.AND P0, PT, R0, R9, PT ;  /* 0x000000090000720c */ /* 0x000fe20003f06070 */
[----:B------:R-:W1:Y:S01]  /*0440*/  LDCU UR71, c[0x0][0x3b0] ;  /* 0x00007600ff4777ac */ /* 0x000e620008000800 */
[-C--:B------:R-:W-:Y:S01]  /*0450*/  LOP3.LUT R0, R8, R7.reuse, RZ, 0x3c, !PT ;  /* 0x0000000708007212 */ /* 0x080fe200078e3cff */
[----:B------:R-:W1:Y:S03]  /*0460*/  LDCU UR73, c[0x0][0x3b0] ;  /* 0x00007600ff4977ac */ /* 0x000e660008000800 */
[----:B------:R-:W-:Y:S01]  /*0470*/  ISETP.GE.AND P2, PT, R0, RZ, PT ;  /* 0x000000ff0000720c */ /* 0x000fe20003f46270 */
[----:B------:R-:W-:Y:S01]  /*0480*/  VIADD R0, R4, 0x1ff ;  /* 0x000001ff04007836 */ /* 0x000fe20000000000 */
[----:B------:R-:W1:Y:S05]  /*0490*/  LDCU UR37, c[0x0][0x3b0] ;  /* 0x00007600ff2577ac */ /* 0x000e6a0008000800 */
[----:B------:R-:W-:Y:S01]  /*04a0*/  @P0 IADD3 R3, PT, PT, R3, 0x1, RZ ;  /* 0x0000000103030810 */ /* 0x000fe20007ffe0ff */
[----:B------:R-:W1:Y:S04]  /*04b0*/  LDCU UR35, c[0x0][0x3b0] ;  /* 0x00007600ff2377ac */ /* 0x000e680008000800 */
[----:B------:R-:W-:Y:S01]  /*04c0*/  IMAD.MOV.U32 R2, RZ, RZ, R3 ;  /* 0x000000ffff027224 */ /* 0x000fe200078e0003 */
[----:B------:R-:W-:Y:S01]  /*04d0*/  SHF.R.S32.HI R3, RZ, 0x1f, R0 ;  /* 0x0000001fff037819 */ /* 0x000fe20000011400 */
[----:B------:R-:W1:Y:S02]  /*04e0*/  LDCU UR6, c[0x0][0x3b0] ;  /* 0x00007600ff0677ac */ /* 0x000e640008000800 */
[----:B------:R-:W-:Y:S01]  /*04f0*/  @!P2 IMAD.MOV R2, RZ, RZ, -R2 ;  /* 0x000000ffff02a224 */ /* 0x000fe200078e0a02 */
[----:B------:R-:W-:Y:S01]  /*0500*/  @!P1 LOP3.LUT R2, RZ, R7, RZ, 0x33, !PT ;  /* 0x00000007ff029212 */ /* 0x000fe200078e33ff */
[----:B------:R-:W1:Y:S01]  /*0510*/  LDCU UR70, c[0x0][0x3b0] ;  /* 0x00007600ff4677ac */ /* 0x000e620008000800 */
[----:B------:R-:W-:-:S03]  /*0520*/  LEA.HI R3, R3, R0, RZ, 0x9 ;  /* 0x0000000003037211 */ /* 0x000fc600078f48ff */
[----:B------:R-:W-:Y:S01]  /*0530*/  IMAD.SHL.U32 R13, R2, 0x8, RZ ;  /* 0x00000008020d7824 */ /* 0x000fe200078e00ff */
[----:B------:R-:W1:Y:S01]  /*0540*/  LDCU UR38, c[0x0][0x3b0] ;  /* 0x00007600ff2677ac */ /* 0x000e620008000800 */
[----:B------:R-:W-:-:S03]  /*0550*/  IMAD.MOV R2, RZ, RZ, -R2 ;  /* 0x000000ffff027224 */ /* 0x000fc600078e0a02 */
[----:B------:R-:W-:Y:S01]  /*0560*/  LEA.HI.SX32 R3, R3, -R13, 0x17 ;  /* 0x8000000d03037211 */ /* 0x000fe200078fbaff */
[----:B------:R-:W-:Y:S01]  /*0570*/  IMAD R15, R7, R2, R8 ;  /* 0x00000002070f7224 */ /* 0x000fe200078e0208 */
[----:B------:R-:W1:Y:S01]  /*0580*/  LDCU UR74, c[0x0][0x3b0] ;  /* 0x00007600ff4a77ac */ /* 0x000e620008000800 */
[----:B------:R-:W-:Y:S01]  /*0590*/  IMAD.MOV.U32 R2, RZ, RZ, RZ ;  /* 0x000000ffff027224 */ /* 0x000fe200078e00ff */
[----:B------:R-:W-:Y:S02]  /*05a0*/  VIMNMX R14, PT, PT, R3, 0x8, PT ;  /* 0x00000008030e7848 */ /* 0x000fe40003fe0100 */
[----:B------:R-:W-:Y:S01]  /*05b0*/  IABS R8, R15 ;  /* 0x0000000f00087213 */ /* 0x000fe20000000000 */
[----:B------:R-:W1:Y:S01]  /*05c0*/  LDCU UR33, c[0x0][0x3b0] ;  /* 0x00007600ff2177ac */ /* 0x000e620008000800 */
[----:B------:R-:W-:Y:S01]  /*05d0*/  IABS R12, R14 ;  /* 0x0000000e000c7213 */ /* 0x000fe20000000000 */
[----:B------:R-:W-:-:S03]  /*05e0*/  UMOV UR77, 0x400 ;  /* 0x00000400004d7882 */ /* 0x000fc60000000000 */
        /* <DEDUP_REMOVED lines=11> */
[----:B------:R-:W-:Y:S01]  /*06a0*/  IABS R0, R4 ;  /* 0x0000000400007213 */ /* 0x000fe20000000000 */
[----:B------:R-:W1:Y:S04]  /*06b0*/  LDCU UR14, c[0x0][0x3b0] ;  /* 0x00007600ff0e77ac */ /* 0x000e680008000800 */
[----:B------:R-:W1:Y:S01]  /*06c0*/  F2I.FTZ.U32.TRUNC.NTZ R3, R3 ;  /* 0x0000000300037305 */ /* 0x000e62000021f000 */
[----:B------:R-:W2:Y:S01]  /*06d0*/  LDCU UR15, c[0x0][0x3b0] ;  /* 0x00007600ff0f77ac */ /* 0x000ea20008000800 */
[----:B------:R-:W2:Y:S01]  /*06e0*/  LDCU UR16, c[0x0][0x3b0] ;  /* 0x00007600ff1077ac */ /* 0x000ea20008000800 */
[----:B------:R-:W2:Y:S01]  /*06f0*/  LDCU UR17, c[0x0][0x3b0] ;  /* 0x00007600ff1177ac */ /* 0x000ea20008000800 */
[----:B------:R-:W2:Y:S01]  /*0700*/  LDCU UR18, c[0x0][0x3b0] ;  /* 0x00007600ff1277ac */ /* 0x000ea20008000800 */
[--C-:B-1----:R-:W-:Y:S01]  /*0710*/  IMAD.MOV R9, RZ, RZ, -R3.reuse ;  /* 0x000000ffff097224 */ /* 0x102fe200078e0a03 */
[----:B------:R-:W1:Y:S03]  /*0720*/  LDCU UR19, c[0x0][0x3b0] ;  /* 0x00007600ff1377ac */ /* 0x000e660008000800 */
[----:B------:R-:W-:Y:S01]  /*0730*/  IMAD R7, R9, R12, RZ ;  /* 0x0000000c09077224 */ /* 0x000fe200078e02ff */
[----:B------:R-:W-:Y:S01]  /*0740*/  IABS R9, R14 ;  /* 0x0000000e00097213 */ /* 0x000fe20000000000 */
[----:B------:R-:W1:Y:S02]  /*0750*/  LDCU UR20, c[0x0][0x3b0] ;  /* 0x00007600ff1477ac */ /* 0x000e640008000800 */
[----:B------:R-:W-:-:S02]  /*0760*/  IMAD.HI.U32 R2, R3, R7, R2 ;  /* 0x0000000703027227 */ /* 0x000fc400078e0002 */
[----:B------:R-:W1:Y:S01]  /*0770*/  I2F.RP R7, R0 ;  /* 0x0000000000077306 */ /* 0x000e620000209400 */
[----:B------:R-:W2:Y:S01]  /*0780*/  LDCU UR21, c[0x0][0x3b0] ;  /* 0x00007600ff1577ac */ /* 0x000ea20008000800 */
[----:B------:R-:W-:Y:S02]  /*0790*/  IMAD.MOV.U32 R3, RZ, RZ, R8 ;  /* 0x000000ffff037224 */ /* 0x000fe400078e0008 */
[----:B------:R-:W-:Y:S01]  /*07a0*/  IMAD.MOV R8, RZ, RZ, -R9 ;  /* 0x000000ffff087224 */ /* 0x000fe200078e0a09 */
[----:B------:R-:W2:Y:S01]  /*07b0*/  LDCU UR22, c[0x0][0x3b0] ;  /* 0x00007600ff1677ac */ /* 0x000ea20008000800 */
[----:B------:R-:W-:Y:S01]  /*07c0*/  IMAD.HI.U32 R2, R2, R3, RZ ;  /* 0x0000000302027227 */ /* 0x000fe200078e00ff */
[----:B------:R-:W2:Y:S03]  /*07d0*/  LDCU UR23, c[0x0][0x3b0] ;  /* 0x00007600ff1777ac */ /* 0x000ea60008000800 */
[----:B------:R-:W-:-:S02]  /*07e0*/  IMAD R3, R2, R8, R3 ;  /* 0x0000000802037224 */ /* 0x000fc400078e0203 */
[----:B------:R-:W-:Y:S01]  /*07f0*/  VIADD R9, R10, 0xffffffe ;  /* 0x0ffffffe0a097836 */ /* 0x000fe20000000000 */
[----:B------:R-:W2:Y:S02]  /*0800*/  LDCU UR24, c[0x0][0x3b0] ;  /* 0x00007600ff1877ac */ /* 0x000ea40008000800 */
[----:B------:R-:W-:Y:S01]  /*0810*/  ISETP.GT.U32.AND P1, PT, R12, R3, PT ;  /* 0x000000030c00720c */ /* 0x000fe20003f24070 */
[----:B-1----:R-:W1:Y:S01]  /*0820*/  MUFU.RCP R7, R7 ;  /* 0x0000000700077308 */ /* 0x002e620000001000 */
[----:B------:R-:W2:Y:S01]  /*0830*/  LDCU UR25, c[0x0][0x3b0] ;  /* 0x00007600ff1977ac */ /* 0x000ea20008000800 */
[----:B------:R-:W2:Y:S06]  /*0840*/  LDCU UR26, c[0x0][0x3b0] ;  /* 0x00007600ff1a77ac */ /* 0x000eac0008000800 */
[----:B------:R-:W2:Y:S01]  /*0850*/  F2I.FTZ.U32.TRUNC.NTZ R9, R9 ;  /* 0x0000000900097305 */ /* 0x000ea2000021f000 */
[----:B------:R-:W3:Y:S03]  /*0860*/  LDCU UR10, c[0x0][0x3b0] ;  /* 0x00007600ff0a77ac */ /* 0x000ee60008000800 */
[-C--:B------:R-:W-:Y:S01]  /*0870*/  @!P1 IADD3 R3, PT, PT, R3, -R12.reuse, RZ ;  /* 0x8000000c03039210 */ /* 0x080fe20007ffe0ff */
[----:B------:R-:W-:Y:S01]  /*0880*/  @!P1 VIADD R2, R2, 0x1 ;  /* 0x0000000102029836 */ /* 0x000fe20000000000 */
[----:B------:R-:W-:Y:S01]  /*0890*/  ISETP.NE.AND P1, PT, R14, RZ, PT ;  /* 0x000000ff0e00720c */ /* 0x000fe20003f25270 */
[----:B------:R-:W3:Y:S01]  /*08a0*/  LDCU UR30, c[0x0][0x3b0] ;  /* 0x00007600ff1e77ac */ /* 0x000ee20008000800 */
[----:B------:R-:W-:Y:S01]  /*08b0*/  ISETP.GE.U32.AND P0, PT, R3, R12, PT ;  /* 0x0000000c0300720c */ /* 0x000fe20003f06070 */
[----:B-1----:R-:W-:Y:S01]  /*08c0*/  VIADD R8, R7, 0xffffffe ;  /* 0x0ffffffe07087836 */ /* 0x002fe20000000000 */
[----:B------:R-:W-:Y:S01]  /*08d0*/  LOP3.LUT R3, R15, R14, RZ, 0x3c, !PT ;  /* 0x0000000e0f037212 */ /* 0x000fe200078e3cff */
[----:B------:R-:W1:Y:S03]  /*08e0*/  LDCU UR28, c[0x0][0x3b0] ;  /* 0x00007600ff1c77ac */ /* 0x000e660008000800 */
[----:B------:R-:W-:Y:S01]  /*08f0*/  ISETP.GE.AND P2, PT, R3, RZ, PT ;  /* 0x000000ff0300720c */ /* 0x000fe20003f46270 */
[----:B--2---:R-:W-:Y:S01]  /*0900*/  IMAD.MOV R7, RZ, RZ, -R9 ;  /* 0x000000ffff077224 */ /* 0x004fe200078e0a09 */
[----:B------:R2:W1:Y:S01]  /*0910*/  F2I.FTZ.U32.TRUNC.NTZ R3, R8 ;  /* 0x0000000800037305 */ /* 0x000462000021f000 */
[----:B------:R-:W3:Y:S02]  /*0920*/  LDCU UR32, c[0x0][0x3b0] ;  /* 0x00007600ff2077ac */ /* 0x000ee40008000800 */
[----:B------:R-:W-:-:S02]  /*0930*/  IMAD R7, R7, R6, RZ ;  /* 0x0000000607077224 */ /* 0x000fc400078e02ff */
[----:B------:R-:W-:Y:S01]  /*0940*/  @P0 VIADD R2, R2, 0x1 ;  /* 0x0000000102020836 */ /* 0x000fe20000000000 */
[----:B------:R-:W3:Y:S03]  /*0950*/  LDCU UR34, c[0x0][0x3b0] ;  /* 0x00007600ff2277ac */ /* 0x000ee60008000800 */
[----:B------:R-:W-:Y:S01]  /*0960*/  IMAD.MOV.U32 R10, RZ, RZ, R2 ;  /* 0x000000ffff0a7224 */ /* 0x000fe200078e0002 */
[----:B--2---:R-:W-:Y:S01]  /*0970*/  MOV R8, RZ ;  /* 0x000000ff00087202 */ /* 0x004fe20000000f00 */
[----:B------:R-:W-:Y:S01]  /*0980*/  IMAD.MOV.U32 R2, RZ, RZ, RZ ;  /* 0x000000ffff027224 */ /* 0x000fe200078e00ff */
[----:B------:R-:W2:Y:S01]  /*0990*/  LDCU UR7, c[0x0][0x3b0] ;  /* 0x00007600ff0777ac */ /* 0x000ea20008000800 */
[----:B------:R-:W-:Y:S01]  /*09a0*/  @!P2 IMAD.MOV R10, RZ, RZ, -R10 ;  /* 0x000000ffff0aa224 */ /* 0x000fe200078e0a0a */
[----:B------:R-:W-:Y:S01]  /*09b0*/  @!P1 LOP3.LUT R10, RZ, R14, RZ, 0x33, !PT ;  /* 0x0000000eff0a9212 */ /* 0x000fe200078e33ff */
[----:B-1----:R-:W-:-:S02]  /*09c0*/  IMAD.MOV R163, RZ, RZ, -R3 ;  /* 0x000000ffffa37224 */ /* 0x002fc400078e0a03 */
[----:B------:R-:W-:-:S04]  /*09d0*/  IMAD.HI.U32 R7, R9, R7, R8 ;  /* 0x0000000709077227 */ /* 0x000fc800078e0008 */
[----:B------:R-:W-:Y:S02]  /*09e0*/  IMAD.SHL.U32 R4, R10, 0x100, RZ ;  /* 0x000001000a047824 */ /* 0x000fe400078e00ff */
[----:B------:R-:W-:Y:S02]  /*09f0*/  IMAD R163, R163, R0, RZ ;  /* 0x00000000a3a37224 */ /* 0x000fe400078e02ff */
[C---:B------:R-:W-:Y:S01]  /*0a00*/  VIADD R20, R4.reuse, 0xff ;  /* 0x000000ff04147836 */ /* 0x040fe20000000000 */
[----:B------:R-:W-:Y:S01]  /*0a10*/  STL [R1+0x3708], R4 ;  /* 0x0037080401007387 */ /* 0x000fe20000100800 */
[C---:B------:R-:W-:Y:S01]  /*0a20*/  VIADD R16, R4.reuse, 0x1 ;  /* 0x0000000104107836 */ /* 0x040fe20000000000 */
[----:B------:R-:W-:Y:S01]  /*0a30*/  IADD3 R27, PT, PT, R4, 0x65, RZ ;  /* 0x00000065041b7810 */ /* 0x000fe20007ffe0ff */
[----:B------:R-:W-:Y:S01]  /*0a40*/  IMAD.HI.U32 R163, R3, R163, R2 ;  /* 0x000000a303a37227 */ /* 0x000fe200078e0002 */
[----:B------:R-:W-:Y:S01]  /*0a50*/  IABS R120, R20 ;  /* 0x0000001400787213 */ /* 0x000fe20000000000 */
[----:B------:R-:W-:Y:S01]  /*0a60*/  STL [R1+0x6eec], R20 ;  /* 0x006eec1401007387 */ /* 0x000fe20000100800 */
[----:B------:R-:W-:Y:S01]  /*0a70*/  IABS R8, R16 ;  /* 0x0000001000087213 */ /* 0x000fe20000000000 */
[----:B------:R-:W-:Y:S01]  /*0a80*/  IMAD.MOV R3, RZ, RZ, -R10 ;  /* 0x000000ffff037224 */ /* 0x000fe200078e0a0a */
[----:B------:R-:W-:Y:S01]  /*0a90*/  ISETP.GE.AND P5, PT, R16, RZ, PT ;  /* 0x000000ff1000720c */ /* 0x000fe20003fa6270 */
[----:B------:R-:W-:Y:S01]  /*0aa0*/  IMAD.HI.U32 R2, R7, R120, RZ ;  /* 0x0000007807027227 */ /* 0x000fe200078e00ff */
[----:B------:R1:W-:Y:S01]  /*0ab0*/  STL [R1+0x6fac], R0 ;  /* 0x006fac0001007387 */ /* 0x0003e20000100800 */
[----:B------:R-:W-:-:S02]  /*0ac0*/  IADD3 R16, PT, PT, R4, 0x6, RZ ;  /* 0x0000000604107810 */ /* 0x000fc40007ffe0ff */
[----:B------:R-:W-:Y:S01]  /*0ad0*/  IMAD.MOV.U32 R10, RZ, RZ, R8 ;  /* 0x000000ffff0a7224 */ /* 0x000fe200078e0008 */
[----:B------:R-:W-:Y:S01]  /*0ae0*/  STL [R1+0x6fb0], R163 ;  /* 0x006fb0a301007387 */ /* 0x000fe20000100800 */
[----:B------:R-:W-:Y:S01]  /*0af0*/  IMAD.MOV R9, RZ, RZ, -R2 ;  /* 0x000000ffff097224 */ /* 0x000fe200078e0a02 */
[----:B------:R-:W-:Y:S01]  /*0b00*/  IABS R206, R27 ;  /* 0x0000001b00ce7213 */ /* 0x000fe20000000000 */
[C---:B------:R-:W-:Y:S02]  /*0b10*/  VIADD R17, R4.reuse, 0x2 ;  /* 0x0000000204117836 */ /* 0x040fe40000000000 */
[----:B------:R-:W-:Y:S02]  /*0b20*/  VIADD R18, R4, 0x3 ;  /* 0x0000000304127836 */ /* 0x000fe40000000000 */
[----:B------:R-:W-:Y:S01]  /*0b30*/  IMAD R2, R14, R3, R15 ;  /* 0x000000030e027224 */ /* 0x000fe200078e020f */
[----:B------:R-:W-:Y:S01]  /*0b40*/  IABS R11, R17 ;  /* 0x00000011000b7213 */ /* 0x000fe20000000000 */
[----:B------:R-:W-:Y:S01]  /*0b50*/  IMAD.HI.U32 R3, R7, R10, RZ ;  /* 0x0000000a07037227 */ /* 0x000fe200078e00ff */
[----:B------:R-:W-:-:S02]  /*0b60*/  IABS R12, R18 ;  /* 0x00000012000c7213 */ /* 0x000fc40000000000 */
[----:B-1----:R-:W-:Y:S01]  /*0b70*/  IADD3 R0, PT, PT, R13, R2, RZ ;  /* 0x000000020d007210 */ /* 0x002fe20007ffe0ff */
[----:B------:R-:W-:Y:S01]  /*0b80*/  IMAD R120, R6, R9, R120 ;  /* 0x0000000906787224 */ /* 0x000fe200078e0278 */
[----:B------:R-:W-:Y:S01]  /*0b90*/  ISETP.GE.AND P4, PT, R18, RZ, PT ;  /* 0x000000ff1200720c */ /* 0x000fe20003f86270 */
[----:B------:R-:W-:Y:S02]  /*0ba0*/  IMAD.MOV R3, RZ, RZ, -R3 ;  /* 0x000000ffff037224 */ /* 0x000fe400078e0a03 */
[C---:B------:R-:W-:Y:S01]  /*0bb0*/  IMAD.HI.U32 R8, R7.reuse, R11, RZ ;  /* 0x0000000b07087227 */ /* 0x040fe200078e00ff */
[----:B------:R-:W-:Y:S01]  /*0bc0*/  ISETP.GT.U32.AND P1, PT, R6, R120, PT ;  /* 0x000000780600720c */ /* 0x000fe20003f24070 */
[----:B------:R1:W-:Y:S02]  /*0bd0*/  STL [R1+0x188], R0 ;  /* 0x0001880001007387 */ /* 0x0003e40000100800 */
[----:B------:R-:W-:-:S04]  /*0be0*/  IMAD.HI.U32 R9, R7, R12, RZ ;  /* 0x0000000c07097227 */ /* 0x000fc800078e00ff */
[C---:B------:R-:W-:Y:S01]  /*0bf0*/  IMAD R3, R6.reuse, R3, R10 ;  /* 0x0000000306037224 */ /* 0x040fe200078e020a */
[----:B------:R-:W-:Y:S01]  /*0c00*/  IABS R10, R16 ;  /* 0x00000010000a7213 */ /* 0x000fe20000000000 */
[----:B------:R-:W-:Y:S02]  /*0c10*/  IMAD.MOV R8, RZ, RZ, -R8 ;  /* 0x000000ffff087224 */ /* 0x000fe400078e0a08 */
[----:B------:R-:W-:Y:S01]  /*0c20*/  IMAD.MOV R13, RZ, RZ, -R9 ;  /* 0x000000ffff0d7224 */ /* 0x000fe200078e0a09 */
[----:B------:R-:W-:Y:S01]  /*0c30*/  ISETP.GT.U32.AND P0, PT, R6, R3, PT ;  /* 0x000000030600720c */ /* 0x000fe20003f04070 */
[----:B------:R-:W-:Y:S02]  /*0c40*/  VIADD R14, R4, 0x4 ;  /* 0x00000004040e7836 */ /* 0x000fe40000000000 */
[C---:B------:R-:W-:Y:S02]  /*0c50*/  IMAD R9, R6.reuse, R8, R11 ;  /* 0x0000000806097224 */ /* 0x040fe400078e020b */
[----:B------:R-:W-:Y:S01]  /*0c60*/  IMAD R11, R6, R13, R12 ;  /* 0x0000000d060b7224 */ /* 0x000fe200078e020c */
[----:B------:R-:W-:Y:S01]  /*0c70*/  IABS R2, R14 ;  /* 0x0000000e00027213 */ /* 0x000fe20000000000 */
[----:B------:R-:W-:Y:S01]  /*0c80*/  @!P1 IMAD.IADD R120, R120, 0x1, -R6 ;  /* 0x0000000178789824 */ /* 0x000fe200078e0a06 */
[----:B------:R-:W-:Y:S01]  /*0c90*/  ISETP.GT.U32.AND P2, PT, R6, R9, PT ;  /* 0x000000090600720c */ /* 0x000fe20003f44070 */
[----:B------:R-:W-:Y:S01]  /*0ca0*/  VIADD R19, R4, 0x5 ;  /* 0x0000000504137836 */ /* 0x000fe20000000000 */
[C---:B------:R-:W-:Y:S01]  /*0cb0*/  ISETP.GT.U32.AND P3, PT, R6.reuse, R11, PT ;  /* 0x0000000b0600720c */ /* 0x040fe20003f64070 */
[----:B------:R-:W-:Y:S01]  /*0cc0*/  IMAD.MOV.U32 R13, RZ, RZ, R2 ;  /* 0x000000ffff0d7224 */ /* 0x000fe200078e0002 */
[----:B------:R-:W-:Y:S01]  /*0cd0*/  ISETP.GT.U32.AND P6, PT, R6, R120, PT ;  /* 0x000000780600720c */ /* 0x000fe20003fc4070 */
[----:B------:R-:W-:Y:S01]  /*0ce0*/  @!P0 IMAD.IADD R3, R3, 0x1, -R6 ;  /* 0x0000000103038824 */ /* 0x000fe200078e0a06 */
[----:B------:R-:W-:Y:S01]  /*0cf0*/  ISETP.GE.AND P0, PT, R20, RZ, PT ;  /* 0x000000ff1400720c */ /* 0x000fe20003f06270 */
[----:B------:R-:W-:Y:S01]  /*0d00*/  IMAD.HI.U32 R2, R7, R13, RZ ;  /* 0x0000000d07027227 */ /* 0x000fe200078e00ff */
[----:B------:R-:W-:-:S02]  /*0d10*/  IABS R15, R19 ;  /* 0x00000013000f7213 */ /* 0x000fc40000000000 */
[----:B------:R-:W-:Y:S01]  /*0d20*/  ISETP.GE.AND P1, PT, R17, RZ, PT ;  /* 0x000000ff1100720c */ /* 0x000fe20003f26270 */
[----:B------:R-:W-:Y:S02]  /*0d30*/  IMAD.MOV R8, RZ, RZ, -R2 ;  /* 0x000000ffff087224 */ /* 0x000fe400078e0a02 */
[--C-:B------:R-:W-:Y:S01]  /*0d40*/  @!P2 IMAD.IADD R9, R9, 0x1, -R6.reuse ;  /* 0x000000010909a824 */ /* 0x100fe200078e0a06 */
[C---:B------:R-:W-:Y:S01]  /*0d50*/  ISETP.GT.U32.AND P2, PT, R6.reuse, R3, PT ;  /* 0x000000030600720c */ /* 0x040fe20003f44070 */
[--C-:B------:R-:W-:Y:S02]  /*0d60*/  @!P3 IMAD.IADD R11, R11, 0x1, -R6.reuse ;  /* 0x000000010b0bb824 */ /* 0x100fe400078e0a06 */
[----:B------:R-:W-:Y:S02]  /*0d70*/  IMAD R13, R6, R8, R13 ;  /* 0x00000008060d7224 */ /* 0x000fe400078e020d */
[----:B------:R-:W-:Y:S01]  /*0d80*/  @!P6 IMAD.IADD R120, R120, 0x1, -R6 ;  /* 0x000000017878e824 */ /* 0x000fe200078e0a06 */
[----:B------:R-:W-:Y:S01]  /*0d90*/  ISETP.GT.U32.AND P3, PT, R6, R11, PT ;  /* 0x0000000b0600720c */ /* 0x000fe20003f64070 */
[----:B------:R-:W-:Y:S01]  /*0da0*/  VIADD R18, R4, 0x7 ;  /* 0x0000000704127836 */ /* 0x000fe20000000000 */
[C---:B------:R-:W-:Y:S01]  /*0db0*/  ISETP.GT.U32.AND P6, PT, R6.reuse, R9, PT ;  /* 0x000000090600720c */ /* 0x040fe20003fc4070 */
[----:B------:R-:W-:Y:S01]  /*0dc0*/  @!P0 IMAD.MOV R120, RZ, RZ, -R120 ;  /* 0x000000ffff788224 */ /* 0x000fe200078e0a78 */
[----:B------:R-:W-:Y:S01]  /*0dd0*/  ISETP.GT.U32.AND P0, PT, R6, R13, PT ;  /* 0x0000000d0600720c */ /* 0x000fe20003f04070 */
[----:B------:R-:W-:Y:S01]  /*0de0*/  IMAD.HI.U32 R2, R7, R15, RZ ;  /* 0x0000000f07027227 */ /* 0x000fe200078e00ff */
[----:B------:R-:W-:-:S02]  /*0df0*/  IABS R12, R18 ;  /* 0x00000012000c7213 */ /* 0x000fc40000000000 */
[----:B------:R-:W-:Y:S01]  /*0e00*/  STL [R1+0x6fa0], R120 ;  /* 0x006fa07801007387 */ /* 0x000fe20000100800 */
[----:B------:R-:W-:Y:S01]  /*0e10*/  @!P2 IMAD.IADD R3, R3, 0x1, -R6 ;  /* 0x000000010303a824 */ /* 0x000fe200078e0a06 */
[----:B------:R-:W-:Y:S01]  /*0e20*/  ISETP.GE.AND P2, PT, R14, RZ, PT ;  /* 0x000000ff0e00720c */ /* 0x000fe20003f46270 */
[----:B------:R-:W-:Y:S02]  /*0e30*/  IMAD.MOV R2, RZ, RZ, -R2 ;  /* 0x000000ffff027224 */ /* 0x000fe400078e0a02 */
[--C-:B------:R-:W-:Y:S01]  /*0e40*/  @!P3 IMAD.IADD R11, R11, 0x1, -R6.reuse ;  /* 0x000000010b0bb824 */ /* 0x100fe200078e0a06 */
[----:B------:R-:W-:Y:S01]  /*0e50*/  ISETP.GE.AND P3, PT, R19, RZ, PT ;  /* 0x000000ff1300720c */ /* 0x000fe20003f66270 */
[----:B------:R-:W-:Y:S02]  /*0e60*/  VIADD R19, R4, 0x8 ;  /* 0x0000000804137836 */ /* 0x000fe40000000000 */
[----:B------:R-:W-:Y:S01]  /*0e70*/  @!P0 IMAD.IADD R13, R13, 0x1, -R6 ;  /* 0x000000010d0d8824 */ /* 0x000fe200078e0a06 */
[----:B------:R-:W-:Y:S01]  /*0e80*/  ISETP.GE.AND P0, PT, R16, RZ, PT ;  /* 0x000000ff1000720c */ /* 0x000fe20003f06270 */
[----:B-1----:R-:W-:Y:S01]  /*0e90*/  IMAD.MOV.U32 R0, RZ, RZ, R3 ;  /* 0x000000ffff007224 */ /* 0x002fe200078e0003 */
[----:B------:R-:W-:Y:S01]  /*0ea0*/  IABS R14, R19 ;  /* 0x00000013000e7213 */ /* 0x000fe20000000000 */
[----:B------:R-:W-:Y:S01]  /*0eb0*/  IMAD.HI.U32 R8, R7, R12, RZ ;  /* 0x0000000c07087227 */ /* 0x000fe200078e00ff */
[----:B------:R-:W-:-:S03]  /*0ec0*/  IADD3 R16, PT, PT, R4, 0xa, RZ ;  /* 0x0000000a04107810 */ /* 0x000fc60007ffe0ff */
[----:B------:R-:W-:Y:S01]  /*0ed0*/  @!P5 IMAD.MOV R0, RZ, RZ, -R0 ;  /* 0x000000ffff00d224 */ /* 0x000fe200078e0a00 */
[C---:B------:R-:W-:Y:S01]  /*0ee0*/  ISETP.GT.U32.AND P5, PT, R6.reuse, R13, PT ;  /* 0x0000000d0600720c */ /* 0x040fe20003fa4070 */
[C---:B------:R-:W-:Y:S02]  /*0ef0*/  IMAD R15, R6.reuse, R2, R15 ;  /* 0x00000002060f7224 */ /* 0x040fe400078e020f */
[----:B------:R-:W-:Y:S01]  /*0f00*/  @!P6 IMAD.IADD R9, R9, 0x1, -R6 ;  /* 0x000000010909e824 */ /* 0x000fe200078e0a06 */
[----:B------:R1:W-:Y:S01]  /*0f10*/  STL [R1], R0 ;  /* 0x0000000001007387 */ /* 0x0003e20000100800 */
[----:B------:R-:W-:Y:S01]  /*0f20*/  IMAD.HI.U32 R2, R7, R10, RZ ;  /* 0x0000000a07027227 */ /* 0x000fe200078e00ff */
[----:B------:R-:W-:-:S03]  /*0f30*/  ISETP.GT.U32.AND P6, PT, R6, R15, PT ;  /* 0x0000000f0600720c */ /* 0x000fc60003fc4070 */
[----:B------:R-:W-:Y:S02]  /*0f40*/  IMAD.MOV R17, RZ, RZ, -R8 ;  /* 0x000000ffff117224 */ /* 0x000fe400078e0a08 */
[----:B------:R-:W-:Y:S01]  /*0f50*/  IMAD.MOV.U32 R8, RZ, RZ, R14 ;  /* 0x000000ffff087224 */ /* 0x000fe200078e000e */
[----:B------:R-:W-:Y:S01]  /*0f60*/  IABS R14, R16 ;  /* 0x00000010000e7213 */ /* 0x000fe20000000000 */
[----:B------:R-:W-:Y:S02]  /*0f70*/  IMAD.MOV.U32 R5, RZ, RZ, R9 ;  /* 0x000000ffff057224 */ /* 0x000fe400078e0009 */
[----:B------:R-:W-:Y:S02]  /*0f80*/  IMAD.MOV R3, RZ, RZ, -R2 ;  /* 0x000000ffff037224 */ /* 0x000fe400078e0a02 */
[----:B------:R-:W-:Y:S02]  /*0f90*/  IMAD.HI.U32 R2, R7, R8, RZ ;  /* 0x0000000807027227 */ /* 0x000fe400078e00ff */
[----:B------:R-:W-:-:S02]  /*0fa0*/  @!P6 IADD3 R15, PT, PT, R15, -R6, RZ ;  /* 0x800000060f0fe210 */ /* 0x000fc40007ffe0ff */
[----:B------:R-:W-:Y:S02]  /*0fb0*/  @!P1 IMAD.MOV R5, RZ, RZ, -R5 ;  /* 0x000000ffff059224 */ /* 0x000fe400078e0a05 */
[----:B-1----:R-:W-:Y:S01]  /*0fc0*/  IMAD.MOV.U32 R0, RZ, RZ, R11 ;  /* 0x000000ffff007224 */ /* 0x002fe200078e000b */
[C---:B------:R-:W-:Y:S01]  /*0fd0*/  ISETP.GT.U32.AND P6, PT, R6.reuse, R15, PT ;  /* 0x0000000f0600720c */ /* 0x040fe20003fc4070 */
[----:B------:R-:W-:Y:S01]  /*0fe0*/  IMAD.MOV R11, RZ, RZ, -R2 ;  /* 0x000000ffff0b7224 */ /* 0x000fe200078e0a02 */
[----:B------:R1:W-:Y:S01]  /*0ff0*/  STL [R1+0xc], R5 ;  /* 0x00000c0501007387 */ /* 0x0003e20000100800 */
[----:B------:R-:W-:Y:S02]  /*1000*/  @!P5 IMAD.IADD R13, R13, 0x1, -R6 ;  /* 0x000000010d0dd824 */ /* 0x000fe400078e0a06 */
[C---:B------:R-:W-:Y:S02]  /*1010*/  IMAD R3, R6.reuse, R3, R10 ;  /* 0x0000000306037224 */ /* 0x040fe400078e020a */
[----:B------:R-:W-:-:S02]  /*1020*/  IMAD R9, R6, R17, R12 ;  /* 0x0000001106097224 */ /* 0x000fc400078e020c */
[C---:B------:R-:W-:Y:S01]  /*1030*/  IMAD R11, R6.reuse, R11, R8 ;  /* 0x0000000b060b7224 */ /* 0x040fe200078e0208 */
[C---:B------:R-:W-:Y:S01]  /*1040*/  ISETP.GT.U32.AND P1, PT, R6.reuse, R3, PT ;  /* 0x000000030600720c */ /* 0x040fe20003f24070 */
[----:B------:R-:W-:Y:S01]  /*1050*/  @!P4 IMAD.MOV R0, RZ, RZ, -R0 ;  /* 0x000000ffff00c224 */ /* 0x000fe200078e0a00 */
[----:B------:R-:W-:Y:S01]  /*1060*/  ISETP.GT.U32.AND P5, PT, R6, R9, PT ;  /* 0x000000090600720c */ /* 0x000fe20003fa4070 */
[----:B-1----:R-:W-:Y:S01]  /*1070*/  IMAD.MOV.U32 R5, RZ, RZ, R13 ;  /* 0x000000ffff057224 */ /* 0x002fe200078e000d */
[----:B------:R-:W-:Y:S01]  /*1080*/  ISETP.GE.AND P4, PT, R18, RZ, PT ;  /* 0x000000ff1200720c */ /* 0x000fe20003f86270 */
[--C-:B------:R-:W-:Y:S01]  /*1090*/  @!P6 IMAD.IADD R15, R15, 0x1, -R6.reuse ;  /* 0x000000010f0fe824 */ /* 0x100fe200078e0a06 */
[----:B------:R1:W-:Y:S01]  /*10a0*/  STL [R1+0x8], R0 ;  /* 0x0000080001007387 */ /* 0x0003e20000100800 */
[----:B------:R-:W-:Y:S01]  /*10b0*/  @!P2 IMAD.MOV R5, RZ, RZ, -R5 ;  /* 0x000000ffff05a224 */ /* 0x000fe200078e0a05 */
[----:B------:R-:W-:Y:S01]  /*10c0*/  ISETP.GT.U32.AND P2, PT, R6, R11, PT ;  /* 0x0000000b0600720c */ /* 0x000fe20003f44070 */
[----:B------:R-:W-:Y:S01]  /*10d0*/  VIADD R2, R4, 0x9 ;  /* 0x0000000904027836 */ /* 0x000fe20000000000 */
[----:B------:R-:W-:Y:S01]  /*10e0*/  ISETP.GE.AND P6, PT, R19, RZ, PT ;  /* 0x000000ff1300720c */ /* 0x000fe20003fc6270 */
[----:B------:R-:W-:Y:S01]  /*10f0*/  IMAD.HI.U32 R8, R7, R14, RZ ;  /* 0x0000000e07087227 */ /* 0x000fe200078e00ff */
[----:B------:R2:W-:Y:S02]  /*1100*/  STL [R1+0x14], R5 ;  /* 0x0000140501007387 */ /* 0x0005e40000100800 */
[----:B------:R-:W-:Y:S01]  /*1110*/  IABS R12, R2 ;  /* 0x00000002000c7213 */ /* 0x000fe20000000000 */
[----:B------:R-:W-:-:S02]  /*1120*/  @!P1 IMAD.IADD R3, R3, 0x1, -R6 ;  /* 0x0000000103039824 */ /* 0x000fc400078e0a06 */
[--C-:B------:R-:W-:Y:S02]  /*1130*/  @!P5 IMAD.IADD R9, R9, 0x1, -R6.reuse ;  /* 0x000000010909d824 */ /* 0x100fe400078e0a06 */
[----:B-1----:R-:W-:Y:S01]  /*1140*/  IMAD.MOV.U32 R0, RZ, RZ, R15 ;  /* 0x000000ffff007224 */ /* 0x002fe200078e000f */
[C---:B------:R-:W-:Y:S01]  /*1150*/  ISETP.GT.U32.AND P1, PT, R6.reuse, R3, PT ;  /* 0x000000030600720c */ /* 0x040fe20003f24070 */
[----:B------:R-:W-:Y:S01]  /*1160*/  @!P2 IMAD.IADD R11, R11, 0x1, -R6 ;  /* 0x000000010b0ba824 */ /* 0x000fe200078e0a06 */
[C---:B------:R-:W-:Y:S01]  /*1170*/  ISETP.GT.U32.AND P5, PT, R6.reuse, R9, PT ;  /* 0x000000090600720c */ /* 0x040fe20003fa4070 */
[----:B------:R-:W-:Y:S02]  /*1180*/  IMAD.MOV R15, RZ, RZ, -R8 ;  /* 0x000000ffff0f7224 */ /* 0x000fe400078e0a08 */
[----:B------:R-:W-:Y:S01]  /*1190*/  @!P3 IMAD.MOV R0, RZ, RZ, -R0 ;  /* 0x000000ffff00b224 */ /* 0x000fe200078e0a00 */
[----:B------:R-:W-:Y:S01]  /*11a0*/  ISETP.GT.U32.AND P2, PT, R6, R11, PT ;  /* 0x0000000b0600720c */ /* 0x000fe20003f44070 */
[----:B------:R-:W-:Y:S01]  /*11b0*/  VIADD R18, R4, 0xb ;  /* 0x0000000b04127836 */ /* 0x000fe20000000000 */
[----:B------:R-:W-:Y:S01]  /*11c0*/  ISETP.GE.AND P3, PT, R2, RZ, PT ;  /* 0x000000ff0200720c */ /* 0x000fe20003f66270 */
[----:B------:R-:W-:Y:S01]  /*11d0*/  IMAD.HI.U32 R2, R7, R12, RZ ;  /* 0x0000000c07027227 */ /* 0x000fe200078e00ff */
[----:B------:R1:W-:Y:S02]  /*11e0*/  STL [R1+0x10], R0 ;  /* 0x0000100001007387 */ /* 0x0003e40000100800 */
[----:B------:R-:W-:Y:S01]  /*11f0*/  IABS R17, R18 ;  /* 0x0000001200117213 */ /* 0x000fe20000000000 */
[----:B------:R-:W-:-:S02]  /*1200*/  IMAD R15, R6, R15, R14 ;  /* 0x0000000f060f7224 */ /* 0x000fc400078e020e */
[----:B------:R-:W-:Y:S01]  /*1210*/  @!P1 IMAD.IADD R3, R3, 0x1, -R6 ;  /* 0x0000000103039824 */ /* 0x000fe200078e0a06 */
[----:B------:R-:W-:Y:S01]  /*1220*/  ISETP.GE.AND P1, PT, R16, RZ, PT ;  /* 0x000000ff1000720c */ /* 0x000fe20003f26270 */
[----:B------:R-:W-:Y:S02]  /*1230*/  IMAD.MOV R13, RZ, RZ, -R2 ;  /* 0x000000ffff0d7224 */ /* 0x000fe400078e0a02 */
[----:B------:R-:W-:Y:S01]  /*1240*/  @!P5 IMAD.IADD R9, R9, 0x1, -R6 ;  /* 0x000000010909d824 */ /* 0x000fe200078e0a06 */
[----:B------:R-:W-:Y:S01]  /*1250*/  @!P2 IADD3 R11, PT, PT, R11, -R6, RZ ;  /* 0x800000060b0ba210 */ /* 0x000fe20007ffe0ff */
[C---:B------:R-:W-:Y:S01]  /*1260*/  IMAD R13, R6.reuse, R13, R12 ;  /* 0x0000000d060d7224 */ /* 0x040fe200078e020c */
[----:B------:R-:W-:Y:S01]  /*1270*/  ISETP.GT.U32.AND P2, PT, R6, R15, PT ;  /* 0x0000000f0600720c */ /* 0x000fe20003f44070 */
[----:B--2---:R-:W-:Y:S01]  /*1280*/  IMAD.MOV.U32 R5, RZ, RZ, R3 ;  /* 0x000000ffff057224 */ /* 0x004fe200078e0003 */
[----:B------:R-:W-:Y:S01]  /*1290*/  ISETP.GE.AND P5, PT, R18, RZ, PT ;  /* 0x000000ff1200720c */ /* 0x000fe20003fa6270 */
[----:B------:R-:W-:-:S04]  /*12a0*/  IMAD.HI.U32 R10, R7, R17, RZ ;  /* 0x00000011070a7227 */ /* 0x000fc800078e00ff */
[----:B-1----:R-:W-:Y:S01]  /*12b0*/  IMAD.MOV.U32 R0, RZ, RZ, R9 ;  /* 0x000000ffff007224 */ /* 0x002fe200078e0009 */
[----:B------:R-:W-:Y:S01]  /*12c0*/  IADD3 R10, PT, PT, -R10, RZ, RZ ;  /* 0x000000ff0a0a7210 */ /* 0x000fe20007ffe1ff */
[----:B------:R-:W-:Y:S01]  /*12d0*/  @!P0 IMAD.MOV R5, RZ, RZ, -R5 ;  /* 0x000000ffff058224 */ /* 0x000fe200078e0a05 */
[----:B------:R-:W-:Y:S01]  /*12e0*/  ISETP.GT.U32.AND P0, PT, R6, R13, PT ;  /* 0x0000000d0600720c */ /* 0x000fe20003f04070 */
[----:B------:R-:W-:Y:S02]  /*12f0*/  @!P4 IMAD.MOV R0, RZ, RZ, -R0 ;  /* 0x000000ffff00c224 */ /* 0x000fe400078e0a00 */
[C---:B------:R-:W-:Y:S01]  /*1300*/  VIADD R2, R4.reuse, 0xc ;  /* 0x0000000c04027836 */ /* 0x040fe20000000000 */
[----:B------:R-:W-:Y:S01]  /*1310*/  STL [R1+0x1c], R5 ;  /* 0x00001c0501007387 */ /* 0x000fe20000100800 */
[----:B------:R-:W-:Y:S02]  /*1320*/  VIADD R12, R4, 0xd ;  /* 0x0000000d040c7836 */ /* 0x000fe40000000000 */
[----:B------:R-:W-:Y:S01]  /*1330*/  IMAD R17, R6, R10, R17 ;  /* 0x0000000a06117224 */ /* 0x000fe200078e0211 */
[----:B------:R1:W-:Y:S01]  /*1340*/  STL [R1+0x18], R0 ;  /* 0x0000180001007387 */ /* 0x0003e20000100800 */
[--C-:B------:R-:W-:Y:S01]  /*1350*/  @!P2 IMAD.IADD R15, R15, 0x1, -R6.reuse ;  /* 0x000000010f0fa824 */ /* 0x100fe200078e0a06 */
[----:B------:R-:W-:Y:S01]  /*1360*/  IABS R10, R2 ;  /* 0x00000002000a7213 */ /* 0x000fe20000000000 */
[----:B------:R-:W-:Y:S01]  /*1370*/  VIADD R14, R4, 0xe ;  /* 0x0000000e040e7836 */ /* 0x000fe20000000000 */
[----:B------:R-:W-:Y:S01]  /*1380*/  IABS R250, R12 ;  /* 0x0000000c00fa7213 */ /* 0x000fe20000000000 */
[----:B------:R-:W-:Y:S01]  /*1390*/  @!P0 IMAD.IADD R13, R13, 0x1, -R6 ;  /* 0x000000010d0d8824 */ /* 0x000fe200078e0a06 */
[----:B------:R-:W-:Y:S01]  /*13a0*/  ISETP.GE.AND P4, PT, R2, RZ, PT ;  /* 0x000000ff0200720c */ /* 0x000fe20003f86270 */
[----:B------:R-:W-:Y:S01]  /*13b0*/  IMAD.HI.U32 R2, R7, R10, RZ ;  /* 0x0000000a07027227 */ /* 0x000fe200078e00ff */
[----:B------:R-:W-:-:S02]  /*13c0*/  ISETP.GT.U32.AND P2, PT, R6, R15, PT ;  /* 0x0000000f0600720c */ /* 0x000fc40003f44070 */
[----:B------:R-:W-:Y:S01]  /*13d0*/  ISETP.GT.U32.AND P0, PT, R6, R13, PT ;  /* 0x0000000d0600720c */ /* 0x000fe20003f04070 */
[----:B-1----:R-:W-:Y:S01]  /*13e0*/  IMAD.MOV.U32 R0, RZ, RZ, R11 ;  /* 0x000000ffff007224 */ /* 0x002fe200078e000b */
[----:B------:R-:W-:Y:S01]  /*13f0*/  IABS R201, R14 ;  /* 0x0000000e00c97213 */ /* 0x000fe20000000000 */
[----:B------:R-:W-:-:S04]  /*1400*/  IMAD.HI.U32 R3, R7, R250, RZ ;  /* 0x000000fa07037227 */ /* 0x000fc800078e00ff */
[----:B------:R-:W-:Y:S01]  /*1410*/  @!P6 IMAD.MOV R0, RZ, RZ, -R0 ;  /* 0x000000ffff00e224 */ /* 0x000fe200078e0a00 */
[C---:B------:R-:W-:Y:S01]  /*1420*/  ISETP.GT.U32.AND P6, PT, R6.reuse, R17, PT ;  /* 0x000000110600720c */ /* 0x040fe20003fc4070 */
[----:B------:R-:W-:Y:S02]  /*1430*/  IMAD.MOV R19, RZ, RZ, -R2 ;  /* 0x000000ffff137224 */ /* 0x000fe400078e0a02 */
[----:B------:R-:W-:Y:S01]  /*1440*/  IMAD.MOV R21, RZ, RZ, -R3 ;  /* 0x000000ffff157224 */ /* 0x000fe200078e0a03 */
[----:B------:R1:W-:Y:S01]  /*1450*/  STL [R1+0x24], R0 ;  /* 0x0000240001007387 */ /* 0x0003e20000100800 */
[C---:B------:R-:W-:Y:S02]  /*1460*/  IMAD R3, R6.reuse, R19, R10 ;  /* 0x0000001306037224 */ /* 0x040fe400078e020a */
[C---:B------:R-:W-:Y:S02]  /*1470*/  IMAD R250, R6.reuse, R21, R250 ;  /* 0x0000001506fa7224 */ /* 0x040fe400078e02fa */
[----:B------:R-:W-:Y:S01]  /*1480*/  @!P2 IMAD.IADD R15, R15, 0x1, -R6 ;  /* 0x000000010f0fa824 */ /* 0x000fe200078e0a06 */
[----:B------:R-:W-:Y:S01]  /*1490*/  ISETP.GT.U32.AND P2, PT, R6, R3, PT ;  /* 0x000000030600720c */ /* 0x000fe20003f44070 */
[----:B------:R-:W-:-:S02]  /*14a0*/  VIADD R16, R4, 0xf ;  /* 0x0000000f04107836 */ /* 0x000fc40000000000 */
[--C-:B------:R-:W-:Y:S01]  /*14b0*/  @!P6 IMAD.IADD R17, R17, 0x1, -R6.reuse ;  /* 0x000000011111e824 */ /* 0x100fe200078e0a06 */
[----:B------:R-:W-:Y:S01]  /*14c0*/  ISETP.GT.U32.AND P6, PT, R6, R250, PT ;  /* 0x000000fa0600720c */ /* 0x000fe20003fc4070 */
[----:B------:R-:W-:Y:S01]  /*14d0*/  @!P0 IMAD.IADD R13, R13, 0x1, -R6 ;  /* 0x000000010d0d8824 */ /* 0x000fe200078e0a06 */
[----:B------:R-:W-:Y:S01]  /*14e0*/  ISETP.GE.AND P0, PT, R12, RZ, PT ;  /* 0x000000ff0c00720c */ /* 0x000fe20003f06270 */
[----:B------:R-:W-:Y:S01]  /*14f0*/  IMAD.HI.U32 R8, R7, R201, RZ ;  /* 0x000000c907087227 */ /* 0x000fe200078e00ff */
[C---:B------:R-:W-:Y:S02]  /*1500*/  IADD3 R12, PT, PT, R4.reuse, 0x11, RZ ;  /* 0x00000011040c7810 */ /* 0x040fe40007ffe0ff */
[----:B------:R-:W-:Y:S01]  /*1510*/  IABS R249, R16 ;  /* 0x0000001000f97213 */ /* 0x000fe20000000000 */
[----:B------:R-:W-:Y:S01]  /*1520*/  VIADD R10, R4, 0x10 ;  /* 0x00000010040a7836 */ /* 0x000fe20000000000 */
[----:B------:R-:W-:Y:S01]  /*1530*/  IABS R248, R12 ;  /* 0x0000000c00f87213 */ /* 0x000fe20000000000 */
[----:B------:R-:W-:-:S02]  /*1540*/  IMAD.MOV R8, RZ, RZ, -R8 ;  /* 0x000000ffff087224 */ /* 0x000fc400078e0a08 */
[--C-:B------:R-:W-:Y:S01]  /*1550*/  @!P2 IMAD.IADD R3, R3, 0x1, -R6.reuse ;  /* 0x000000010303a824 */ /* 0x100fe200078e0a06 */
[----:B------:R-:W-:Y:S01]  /*1560*/  IABS R110, R10 ;  /* 0x0000000a006e7213 */ /* 0x000fe20000000000 */
[----:B-1----:R-:W-:Y:S01]  /*1570*/  IMAD.MOV.U32 R0, RZ, RZ, R13 ;  /* 0x000000ffff007224 */ /* 0x002fe200078e000d */
[----:B------:R-:W-:Y:S01]  /*1580*/  ISETP.GT.U32.AND P2, PT, R6, R17, PT ;  /* 0x000000110600720c */ /* 0x000fe20003f44070 */
[----:B------:R-:W-:Y:S02]  /*1590*/  @!P6 IMAD.IADD R250, R250, 0x1, -R6 ;  /* 0x00000001fafae824 */ /* 0x000fe400078e0a06 */
[----:B------:R-:W-:-:S03]  /*15a0*/  IMAD.HI.U32 R9, R7, R249, RZ ;  /* 0x000000f907097227 */ /* 0x000fc600078e00ff */
[C---:B------:R-:W-:Y:S01]  /*15b0*/  ISETP.GT.U32.AND P6, PT, R6.reuse, R250, PT ;  /* 0x000000fa0600720c */ /* 0x040fe20003fc4070 */
[----:B------:R-:W-:Y:S02]  /*15c0*/  IMAD R201, R6, R8, R201 ;  /* 0x0000000806c97224 */ /* 0x000fe400078e02c9 */
[----:B------:R-:W-:-:S04]  /*15d0*/  IMAD.HI.U32 R8, R7, R248, RZ ;  /* 0x000000f807087227 */ /* 0x000fc800078e00ff */
[----:B------:R-:W-:Y:S01]  /*15e0*/  @!P3 IMAD.MOV R0, RZ, RZ, -R0 ;  /* 0x000000ffff00b224 */ /* 0x000fe200078e0a00 */
[----:B------:R-:W-:Y:S01]  /*15f0*/  ISETP.GT.U32.AND P3, PT, R6, R3, PT ;  /* 0x000000030600720c */ /* 0x000fe20003f64070 */
[----:B------:R-:W-:Y:S01]  /*1600*/  IMAD.MOV R9, RZ, RZ, -R9 ;  /* 0x000000ffff097224 */ /* 0x000fe200078e0a09 */
[----:B------:R-:W-:Y:S01]  /*1610*/  IADD3 R11, PT, PT, -R8, RZ, RZ ;  /* 0x000000ff080b7210 */ /* 0x000fe20007ffe1ff */
[----:B------:R-:W-:Y:S01]  /*1620*/  IMAD.HI.U32 R2, R7, R110, RZ ;  /* 0x0000006e07027227 */ /* 0x000fe200078e00ff */
[----:B------:R1:W-:Y:S03]  /*1630*/  STL [R1+0x20], R0 ;  /* 0x0000200001007387 */ /* 0x0003e60000100800 */
[----:B------:R-:W-:Y:S02]  /*1640*/  IMAD R249, R6, R9, R249 ;  /* 0x0000000906f97224 */ /* 0x000fe400078e02f9 */
[----:B------:R-:W-:-:S02]  /*1650*/  IMAD.MOV R9, RZ, RZ, -R2 ;  /* 0x000000ffff097224 */ /* 0x000fc400078e0a02 */
[----:B------:R-:W-:Y:S01]  /*1660*/  @!P2 IMAD.IADD R17, R17, 0x1, -R6 ;  /* 0x000000011111a824 */ /* 0x000fe200078e0a06 */
[C---:B------:R-:W-:Y:S01]  /*1670*/  ISETP.GT.U32.AND P2, PT, R6.reuse, R249, PT ;  /* 0x000000f90600720c */ /* 0x040fe20003f44070 */
[C---:B------:R-:W-:Y:S02]  /*1680*/  IMAD R110, R6.reuse, R9, R110 ;  /* 0x00000009066e7224 */ /* 0x040fe400078e026e */
[----:B-1----:R-:W-:Y:S02]  /*1690*/  IMAD.MOV.U32 R0, RZ, RZ, R15 ;  /* 0x000000ffff007224 */ /* 0x002fe400078e000f */
[C---:B------:R-:W-:Y:S02]  /*16a0*/  IMAD R248, R6.reuse, R11, R248 ;  /* 0x0000000b06f87224 */ /* 0x040fe400078e02f8 */
[----:B------:R-:W-:Y:S01]  /*16b0*/  @!P1 IMAD.MOV R0, RZ, RZ, -R0 ;  /* 0x000000ffff009224 */ /* 0x000fe200078e0a00 */
[C---:B------:R-:W-:Y:S01]  /*16c0*/  ISETP.GT.U32.AND P1, PT, R6.reuse, R201, PT ;  /* 0x000000c90600720c */ /* 0x040fe20003f24070 */
[--C-:B------:R-:W-:Y:S01]  /*16d0*/  @!P3 IMAD.IADD R3, R3, 0x1, -R6.reuse ;  /* 0x000000010303b824 */ /* 0x100fe200078e0a06 */
[----:B------:R-:W-:Y:S01]  /*16e0*/  ISETP.GT.U32.AND P3, PT, R6, R110, PT ;  /* 0x0000006e0600720c */ /* 0x000fe20003f64070 */
[--C-:B------:R-:W-:Y:S01]  /*16f0*/  @!P6 IMAD.IADD R250, R250, 0x1, -R6.reuse ;  /* 0x00000001fafae824 */ /* 0x100fe200078e0a06 */
[----:B------:R-:W-:Y:S01]  /*1700*/  ISETP.GT.U32.AND P6, PT, R6, R248, PT ;  /* 0x000000f80600720c */ /* 0x000fe20003fc4070 */
[----:B------:R-:W-:Y:S01]  /*1710*/  VIADD R19, R4, 0x13 ;  /* 0x0000001304137836 */ /* 0x000fe20000000000 */
[----:B------:R1:W-:Y:S01]  /*1720*/  STL [R1+0x2c], R0 ;  /* 0x00002c0001007387 */ /* 0x0003e20000100800 */
[----:B------:R-:W-:Y:S01]  /*1730*/  @!P2 IMAD.IADD R249, R249, 0x1, -R6 ;  /* 0x00000001f9f9a824 */ /* 0x000fe200078e0a06 */
[----:B------:R-:W-:Y:S01]  /*1740*/  ISETP.GE.AND P2, PT, R16, RZ, PT ;  /* 0x000000ff1000720c */ /* 0x000fe20003f46270 */
[C---:B------:R-:W-:Y:S01]  /*1750*/  VIADD R18, R4.reuse, 0x12 ;  /* 0x0000001204127836 */ /* 0x040fe20000000000 */
[----:B------:R-:W-:Y:S01]  /*1760*/  IABS R247, R19 ;  /* 0x0000001300f77213 */ /* 0x000fe20000000000 */
[----:B------:R-:W-:-:S02]  /*1770*/  VIADD R11, R4, 0x15 ;  /* 0x00000015040b7836 */ /* 0x000fc40000000000 */
[--C-:B------:R-:W-:Y:S01]  /*1780*/  @!P1 IMAD.IADD R201, R201, 0x1, -R6.reuse ;  /* 0x00000001c9c99824 */ /* 0x100fe200078e0a06 */
[----:B------:R-:W-:Y:S01]  /*1790*/  IABS R200, R18 ;  /* 0x0000001200c87213 */ /* 0x000fe20000000000 */
[----:B------:R-:W-:Y:S01]  /*17a0*/  IMAD.HI.U32 R8, R7, R247, RZ ;  /* 0x000000f707087227 */ /* 0x000fe200078e00ff */
[----:B------:R-:W-:Y:S02]  /*17b0*/  @!P3 IADD3 R110, PT, PT, R110, -R6, RZ ;  /* 0x800000066e6eb210 */ /* 0x000fe40007ffe0ff */
[----:B------:R-:W-:Y:S01]  /*17c0*/  ISETP.GT.U32.AND P3, PT, R6, R201, PT ;  /* 0x000000c90600720c */ /* 0x000fe20003f64070 */
[----:B-1----:R-:W-:Y:S01]  /*17d0*/  IMAD.MOV.U32 R0, RZ, RZ, R17 ;  /* 0x000000ffff007224 */ /* 0x002fe200078e0011 */
[----:B------:R-:W-:Y:S01]  /*17e0*/  IABS R246, R11 ;  /* 0x0000000b00f67213 */ /* 0x000fe20000000000 */
[----:B------:R-:W-:Y:S01]  /*17f0*/  @!P6 IMAD.IADD R248, R248, 0x1, -R6 ;  /* 0x00000001f8f8e824 */ /* 0x000fe200078e0a06 */
[----:B------:R-:W-:Y:S01]  /*1800*/  ISETP.GT.U32.AND P6, PT, R6, R249, PT ;  /* 0x000000f90600720c */ /* 0x000fe20003fc4070 */
[----:B------:R-:W-:Y:S01]  /*1810*/  IMAD.MOV R8, RZ, RZ, -R8 ;  /* 0x000000ffff087224 */ /* 0x000fe200078e0a08 */
[----:B------:R-:W-:Y:S01]  /*1820*/  ISETP.GE.AND P1, PT, R14, RZ, PT ;  /* 0x000000ff0e00720c */ /* 0x000fe20003f26270 */
[----:B------:R-:W-:Y:S01]  /*1830*/  @!P5 IMAD.MOV R0, RZ, RZ, -R0 ;  /* 0x000000ffff00d224 */ /* 0x000fe200078e0a00 */
[C---:B------:R-:W-:Y:S01]  /*1840*/  ISETP.GT.U32.AND P5, PT, R6.reuse, R110, PT ;  /* 0x0000006e0600720c */ /* 0x040fe20003fa4070 */
[----:B------:R-:W-:-:S02]  /*1850*/  IMAD R247, R6, R8, R247 ;  /* 0x0000000806f77224 */ /* 0x000fc400078e02f7 */
[----:B------:R-:W-:Y:S02]  /*1860*/  VIADD R8, R4, 0x14 ;  /* 0x0000001404087836 */ /* 0x000fe40000000000 */
[----:B------:R-:W-:Y:S02]  /*1870*/  IMAD.MOV.U32 R13, RZ, RZ, R3 ;  /* 0x000000ffff0d7224 */ /* 0x000fe400078e0003 */
[----:B------:R-:W-:Y:S01]  /*1880*/  IMAD.HI.U32 R2, R7, R200, RZ ;  /* 0x000000c807027227 */ /* 0x000fe200078e00ff */
[----:B------:R-:W-:-:S03]  /*1890*/  IABS R168, R8 ;  /* 0x0000000800a87213 */ /* 0x000fc60000000000 */
[----:B------:R-:W-:Y:S01]  /*18a0*/  @!P4 IMAD.MOV R13, RZ, RZ, -R13 ;  /* 0x000000ffff0dc224 */ /* 0x000fe200078e0a0d */
[----:B------:R-:W-:Y:S01]  /*18b0*/  ISETP.GT.U32.AND P4, PT, R6, R248, PT ;  /* 0x000000f80600720c */ /* 0x000fe20003f84070 */
[--C-:B------:R-:W-:Y:S01]  /*18c0*/  @!P3 IMAD.IADD R201, R201, 0x1, -R6.reuse ;  /* 0x00000001c9c9b824 */ /* 0x100fe200078e0a06 */
[----:B------:R-:W-:Y:S01]  /*18d0*/  ISETP.GE.AND P3, PT, R10, RZ, PT ;  /* 0x000000ff0a00720c */ /* 0x000fe20003f66270 */
[----:B------:R-:W-:Y:S01]  /*18e0*/  @!P6 IMAD.IADD R249, R249, 0x1, -R6 ;  /* 0x00000001f9f9e824 */ /* 0x000fe200078e0a06 */
[----:B------:R-:W-:Y:S01]  /*18f0*/  ISETP.GT.U32.AND P6, PT, R6, R247, PT ;  /* 0x000000f70600720c */ /* 0x000fe20003fc4070 */
[----:B------:R-:W-:Y:S01]  /*1900*/  IMAD.MOV R9, RZ, RZ, -R2 ;  /* 0x000000ffff097224 */ /* 0x000fe200078e0a02 */
[----:B------:R-:W-:Y:S01]  /*1910*/  STL [R1+0x7058], R13 ;  /* 0x0070580d01007387 */ /* 0x000fe20000100800 */
[----:B------:R-:W-:-:S03]  /*1920*/  IMAD.HI.U32 R2, R7, R168, RZ ;  /* 0x000000a807027227 */ /* 0x000fc600078e00ff */
[----:B------:R-:W-:Y:S01]  /*1930*/  STL [R1+0x28], R0 ;  /* 0x0000280001007387 */ /* 0x000fe20000100800 */
[----:B------:R-:W-:Y:S01]  /*1940*/  @!P5 IMAD.IADD R110, R110, 0x1, -R6 ;  /* 0x000000016e6ed824 */ /* 0x000fe200078e0a06 */
[----:B------:R-:W-:Y:S01]  /*1950*/  ISETP.GE.AND P5, PT, R12, RZ, PT ;  /* 0x000000ff0c00720c */ /* 0x000fe20003fa6270 */
[----:B------:R-:W-:Y:S02]  /*1960*/  IMAD R200, R6, R9, R200 ;  /* 0x0000000906c87224 */ /* 0x000fe400078e02c8 */
[----:B------:R-:W-:-:S04]  /*1970*/  IMAD.HI.U32 R3, R7, R246, RZ ;  /* 0x000000f607037227 */ /* 0x000fc800078e00ff */
[----:B------:R-:W-:Y:S02]  /*1980*/  IMAD.MOV R9, RZ, RZ, -R2 ;  /* 0x000000ffff097224 */ /* 0x000fe400078e0a02 */
[----:B------:R-:W-:Y:S02]  /*1990*/  IMAD.MOV R3, RZ, RZ, -R3 ;  /* 0x000000ffff037224 */ /* 0x000fe400078e0a03 */
[C---:B------:R-:W-:Y:S02]  /*19a0*/  IMAD R168, R6.reuse, R9, R168 ;  /* 0x0000000906a87224 */ /* 0x040fe400078e02a8 */
[----:B------:R-:W-:Y:S01]  /*19b0*/  @!P0 IMAD.MOV R250, RZ, RZ, -R250 ;  /* 0x000000fffffa8224 */ /* 0x000fe200078e0afa */
[----:B------:R-:W-:Y:S01]  /*19c0*/  ISETP.GT.U32.AND P0, PT, R6, R200, PT ;  /* 0x000000c80600720c */ /* 0x000fe20003f04070 */
[--C-:B------:R-:W-:Y:S01]  /*19d0*/  @!P4 IMAD.IADD R248, R248, 0x1, -R6.reuse ;  /* 0x00000001f8f8c824 */ /* 0x100fe200078e0a06 */
[----:B------:R-:W-:Y:S01]  /*19e0*/  ISETP.GE.AND P4, PT, R18, RZ, PT ;  /* 0x000000ff1200720c */ /* 0x000fe20003f86270 */
[----:B------:R-:W-:Y:S01]  /*19f0*/  @!P6 IMAD.IADD R247, R247, 0x1, -R6 ;  /* 0x00000001f7f7e824 */ /* 0x000fe200078e0a06 */
[----:B------:R-:W-:Y:S01]  /*1a00*/  ISETP.GE.AND P6, PT, R8, RZ, PT ;  /* 0x000000ff0800720c */ /* 0x000fe20003fc6270 */
[C---:B------:R-:W-:Y:S01]  /*1a10*/  IMAD R246, R6.reuse, R3, R246 ;  /* 0x0000000306f67224 */ /* 0x040fe200078e02f6 */
[----:B------:R1:W-:Y:S01]  /*1a20*/  STL [R1+0x7054], R250 ;  /* 0x007054fa01007387 */ /* 0x0003e20000100800 */
[----:B------:R-:W-:Y:S01]  /*1a30*/  @!P3 IMAD.MOV R110, RZ, RZ, -R110 ;  /* 0x000000ffff6eb224 */ /* 0x000fe200078e0a6e */
[C---:B------:R-:W-:Y:S01]  /*1a40*/  ISETP.GT.U32.AND P3, PT, R6.reuse, R168, PT ;  /* 0x000000a80600720c */ /* 0x040fe20003f64070 */
[----:B------:R-:W-:Y:S01]  /*1a50*/  @!P2 IMAD.MOV R249, RZ, RZ, -R249 ;  /* 0x000000fffff9a224 */ /* 0x000fe200078e0af9 */
[C---:B------:R-:W-:Y:S01]  /*1a60*/  ISETP.GT.U32.AND P2, PT, R6.reuse, R247, PT ;  /* 0x000000f70600720c */ /* 0x040fe20003f44070 */
[----:B------:R-:W-:Y:S01]  /*1a70*/  @!P5 IMAD.MOV R248, RZ, RZ, -R248 ;  /* 0x000000fffff8d224 */ /* 0x000fe200078e0af8 */
[----:B------:R-:W-:Y:S01]  /*1a80*/  ISETP.GT.U32.AND P5, PT, R6, R246, PT ;  /* 0x000000f60600720c */ /* 0x000fe20003fa4070 */
[----:B------:R-:W-:Y:S01]  /*1a90*/  VIADD R2, R4, 0x16 ;  /* 0x0000001604027836 */ /* 0x000fe20000000000 */
[----:B------:R-:W-:Y:S01]  /*1aa0*/  @!P0 IADD3 R200, PT, PT, R200, -R6, RZ ;  /* 0x80000006c8c88210 */ /* 0x000fe20007ffe0ff */
[----:B------:R-:W-:Y:S01]  /*1ab0*/  @!P1 IMAD.MOV R201, RZ, RZ, -R201 ;  /* 0x000000ffffc99224 */ /* 0x000fe200078e0ac9 */
[----:B------:R-:W-:Y:S01]  /*1ac0*/  ISETP.GE.AND P0, PT, R19, RZ, PT ;  /* 0x000000ff1300720c */ /* 0x000fe20003f06270 */
[C---:B------:R-:W-:Y:S01]  /*1ad0*/  VIADD R3, R4.reuse, 0x17 ;  /* 0x0000001704037836 */ /* 0x040fe20000000000 */
[----:B------:R-:W-:Y:S01]  /*1ae0*/  IABS R199, R2 ;  /* 0x0000000200c77213 */ /* 0x000fe20000000000 */
[----:B------:R-:W-:Y:S01]  /*1af0*/  VIADD R8, R4, 0x18 ;  /* 0x0000001804087836 */ /* 0x000fe20000000000 */
[----:B------:R-:W-:Y:S01]  /*1b00*/  ISETP.GT.U32.AND P1, PT, R6, R200, PT ;  /* 0x000000c80600720c */ /* 0x000fe20003f24070 */
[--C-:B------:R-:W-:Y:S01]  /*1b10*/  @!P3 IMAD.IADD R168, R168, 0x1, -R6.reuse ;  /* 0x00000001a8a8b824 */ /* 0x100fe200078e0a06 */
[----:B------:R-:W-:Y:S01]  /*1b20*/  IABS R245, R3 ;  /* 0x0000000300f57213 */ /* 0x000fe20000000000 */
[----:B------:R-:W-:Y:S01]  /*1b30*/  VIADD R10, R4, 0x1b ;  /* 0x0000001b040a7836 */ /* 0x000fe20000000000 */
[----:B------:R-:W-:Y:S01]  /*1b40*/  @!P2 IADD3 R247, PT, PT, R247, -R6, RZ ;  /* 0x80000006f7f7a210 */ /* 0x000fe20007ffe0ff */
[----:B------:R-:W-:Y:S01]  /*1b50*/  @!P5 IMAD.IADD R246, R246, 0x1, -R6 ;  /* 0x00000001f6f6d824 */ /* 0x000fe200078e0a06 */
[----:B------:R-:W-:Y:S01]  /*1b60*/  ISETP.GE.AND P2, PT, R2, RZ, PT ;  /* 0x000000ff0200720c */ /* 0x000fe20003f46270 */
[----:B------:R-:W-:Y:S01]  /*1b70*/  IMAD.HI.U32 R2, R7, R199, RZ ;  /* 0x000000c707027227 */ /* 0x000fe200078e00ff */
[----:B------:R-:W-:Y:S01]  /*1b80*/  ISETP.GT.U32.AND P5, PT, R6, R168, PT ;  /* 0x000000a80600720c */ /* 0x000fe20003fa4070 */
[----:B------:R-:W-:Y:S01]  /*1b90*/  STL [R1+0x705c], R201 ;  /* 0x00705cc901007387 */ /* 0x000fe20000100800 */
[----:B------:R-:W-:Y:S01]  /*1ba0*/  ISETP.GE.AND P3, PT, R3, RZ, PT ;  /* 0x000000ff0300720c */ /* 0x000fe20003f66270 */
[----:B------:R-:W-:Y:S01]  /*1bb0*/  IMAD.MOV R2, RZ, RZ, -R2 ;  /* 0x000000ffff027224 */ /* 0x000fe200078e0a02 */
[----:B------:R-:W-:Y:S01]  /*1bc0*/  IABS R154, R8 ;  /* 0x00000008009a7213 */ /* 0x000fe20000000000 */
[----:B------:R-:W-:Y:S01]  /*1bd0*/  @!P1 IMAD.IADD R200, R200, 0x1, -R6 ;  /* 0x00000001c8c89824 */ /* 0x000fe200078e0a06 */
[----:B------:R-:W-:Y:S01]  /*1be0*/  IABS R243, R10 ;  /* 0x0000000a00f37213 */ /* 0x000fe20000000000 */
[----:B------:R-:W-:Y:S01]  /*1bf0*/  IMAD R199, R6, R2, R199 ;  /* 0x0000000206c77224 */ /* 0x000fe200078e02c7 */
[----:B------:R-:W-:Y:S01]  /*1c00*/  ISETP.GE.AND P1, PT, R11, RZ, PT ;  /* 0x000000ff0b00720c */ /* 0x000fe20003f26270 */
[----:B------:R-:W-:Y:S01]  /*1c10*/  IMAD.HI.U32 R3, R7, R245, RZ ;  /* 0x000000f507037227 */ /* 0x000fe200078e00ff */
[----:B------:R-:W-:Y:S01]  /*1c20*/  STL [R1+0x7050], R249 ;  /* 0x007050f901007387 */ /* 0x000fe20000100800 */
[----:B-1----:R-:W-:-:S02]  /*1c30*/  IADD3 R250, PT, PT, R4, 0x7a, RZ ;  /* 0x0000007a04fa7810 */ /* 0x002fc40007ffe0ff */
[----:B------:R-:W-:Y:S01]  /*1c40*/  @!P5 IMAD.IADD R168, R168, 0x1, -R6 ;  /* 0x00000001a8a8d824 */ /* 0x000fe200078e0a06 */
[C---:B------:R-:W-:Y:S01]  /*1c50*/  ISETP.GT.U32.AND P5, PT, R6.reuse, R199, PT ;  /* 0x000000c70600720c */ /* 0x040fe20003fa4070 */
[----:B------:R-:W-:Y:S01]  /*1c60*/  @!P4 IMAD.MOV R200, RZ, RZ, -R200 ;  /* 0x000000ffffc8c224 */ /* 0x000fe200078e0ac8 */
[C---:B------:R-:W-:Y:S01]  /*1c70*/  ISETP.GT.U32.AND P4, PT, R6.reuse, R246, PT ;  /* 0x000000f60600720c */ /* 0x040fe20003f84070 */
[----:B------:R-:W-:Y:S01]  /*1c80*/  IMAD.MOV R3, RZ, RZ, -R3 ;  /* 0x000000ffff037224 */ /* 0x000fe200078e0a03 */
[----:B------:R-:W-:Y:S01]  /*1c90*/  STL [R1+0x7060], R110 ;  /* 0x0070606e01007387 */ /* 0x000fe20000100800 */
[----:B------:R-:W-:Y:S01]  /*1ca0*/  @!P6 IMAD.MOV R168, RZ, RZ, -R168 ;  /* 0x000000ffffa8e224 */ /* 0x000fe200078e0aa8 */
[----:B------:R-:W-:Y:S01]  /*1cb0*/  IABS R49, R250 ;  /* 0x000000fa00317213 */ /* 0x000fe20000000000 */
[----:B------:R-:W-:Y:S01]  /*1cc0*/  IMAD R245, R6, R3, R245 ;  /* 0x0000000306f57224 */ /* 0x000fe200078e02f5 */
[----:B------:R-:W-:Y:S01]  /*1cd0*/  STL [R1+0x704c], R248 ;  /* 0x00704cf801007387 */ /* 0x000fe20000100800 */
[----:B------:R-:W-:-:S02]  /*1ce0*/  VIADD R2, R4, 0x19 ;  /* 0x0000001904027836 */ /* 0x000fc40000000000 */
[----:B------:R-:W-:Y:S01]  /*1cf0*/  @!P0 IMAD.MOV R247, RZ, RZ, -R247 ;  /* 0x000000fffff78224 */ /* 0x000fe200078e0af7 */
[----:B------:R-:W-:Y:S01]  /*1d00*/  ISETP.GT.U32.AND P6, PT, R6, R245, PT ;  /* 0x000000f50600720c */ /* 0x000fe20003fc4070 */
[--C-:B------:R-:W-:Y:S01]  /*1d10*/  @!P5 IMAD.IADD R199, R199, 0x1, -R6.reuse ;  /* 0x00000001c7c7d824 */ /* 0x100fe200078e0a06 */
[----:B------:R-:W-:Y:S01]  /*1d20*/  IABS R244, R2 ;  /* 0x0000000200f47213 */ /* 0x000fe20000000000 */
[----:B------:R-:W-:Y:S01]  /*1d30*/  @!P4 IMAD.IADD R246, R246, 0x1, -R6 ;  /* 0x00000001f6f6c824 */ /* 0x000fe200078e0a06 */
[----:B------:R-:W-:Y:S01]  /*1d40*/  ISETP.GE.AND P4, PT, R2, RZ, PT ;  /* 0x000000ff0200720c */ /* 0x000fe20003f86270 */
[C---:B------:R-:W-:Y:S01]  /*1d50*/  IMAD.HI.U32 R2, R7.reuse, R154, RZ ;  /* 0x0000009a07027227 */ /* 0x040fe200078e00ff */
[----:B------:R-:W-:Y:S01]  /*1d60*/  ISETP.GT.U32.AND P5, PT, R6, R199, PT ;  /* 0x000000c70600720c */ /* 0x000fe20003fa4070 */
[----:B------:R-:W-:Y:S01]  /*1d70*/  STL [R1+0x7064], R200 ;  /* 0x007064c801007387 */ /* 0x000fe20000100800 */
[----:B------:R-:W-:Y:S01]  /*1d80*/  ISETP.GE.AND P0, PT, R8, RZ, PT ;  /* 0x000000ff0800720c */ /* 0x000fe20003f06270 */
[----:B------:R-:W-:Y:S01]  /*1d90*/  IMAD.MOV R3, RZ, RZ, -R2 ;  /* 0x000000ffff037224 */ /* 0x000fe200078e0a02 */
[----:B------:R-:W-:Y:S01]  /*1da0*/  IADD3 R8, PT, PT, R4, 0x1a, RZ ;  /* 0x0000001a04087810 */ /* 0x000fe20007ffe0ff */
[----:B------:R-:W-:Y:S01]  /*1db0*/  IMAD.HI.U32 R2, R7, R244, RZ ;  /* 0x000000f407027227 */ /* 0x000fe200078e00ff */
[----:B------:R-:W-:Y:S02]  /*1dc0*/  STL [R1+0x7048], R247 ;  /* 0x007048f701007387 */ /* 0x000fe40000100800 */
[----:B------:R-:W-:Y:S01]  /*1dd0*/  IABS R198, R8 ;  /* 0x0000000800c67213 */ /* 0x000fe20000000000 */
[----:B------:R-:W-:Y:S01]  /*1de0*/  @!P6 IMAD.IADD R245, R245, 0x1, -R6 ;  /* 0x00000001f5f5e824 */ /* 0x000fe200078e0a06 */
[----:B------:R-:W-:Y:S01]  /*1df0*/  STL [R1+0x7068], R168 ;  /* 0x007068a801007387 */ /* 0x000fe20000100800 */
[----:B------:R-:W-:-:S02]  /*1e00*/  IMAD R154, R6, R3, R154 ;  /* 0x00000003069a7224 */ /* 0x000fc400078e029a */
[----:B------:R-:W-:Y:S01]  /*1e10*/  IMAD.MOV R3, RZ, RZ, -R2 ;  /* 0x000000ffff037224 */ /* 0x000fe200078e0a02 */
[----:B------:R-:W-:Y:S01]  /*1e20*/  ISETP.GT.U32.AND P6, PT, R6, R245, PT ;  /* 0x000000f50600720c */ /* 0x000fe20003fc4070 */
[----:B------:R-:W-:-:S04]  /*1e30*/  IMAD.HI.U32 R2, R7, R198, RZ ;  /* 0x000000c607027227 */ /* 0x000fc800078e00ff */
[----:B------:R-:W-:Y:S02]  /*1e40*/  IMAD R244, R6, R3, R244 ;  /* 0x0000000306f47224 */ /* 0x000fe400078e02f4 */
[----:B------:R-:W-:-:S04]  /*1e50*/  IMAD.HI.U32 R3, R7, R243, RZ ;  /* 0x000000f307037227 */ /* 0x000fc800078e00ff */
[----:B------:R-:W-:Y:S01]  /*1e60*/  @!P5 IMAD.IADD R199, R199, 0x1, -R6 ;  /* 0x00000001c7c7d824 */ /* 0x000fe200078e0a06 */
[----:B------:R-:W-:Y:S01]  /*1e70*/  ISETP.GT.U32.AND P5, PT, R6, R154, PT ;  /* 0x0000009a0600720c */ /* 0x000fe20003fa4070 */
[----:B------:R-:W-:Y:S01]  /*1e80*/  IMAD.MOV R9, RZ, RZ, -R2 ;  /* 0x000000ffff097224 */ /* 0x000fe200078e0a02 */
[----:B------:R-:W-:Y:S01]  /*1e90*/  IADD3 R3, PT, PT, -R3, RZ, RZ ;  /* 0x000000ff03037210 */ /* 0x000fe20007ffe1ff */
[----:B------:R-:W-:Y:S01]  /*1ea0*/  @!P1 IMAD.MOV R246, RZ, RZ, -R246 ;  /* 0x000000fffff69224 */ /* 0x000fe200078e0af6 */
[----:B------:R-:W-:Y:S01]  /*1eb0*/  ISETP.GE.AND P1, PT, R8, RZ, PT ;  /* 0x000000ff0800720c */ /* 0x000fe20003f26270 */
[C---:B------:R-:W-:Y:S02]  /*1ec0*/  IMAD R198, R6.reuse, R9, R198 ;  /* 0x0000000906c67224 */ /* 0x040fe400078e02c6 */
[C---:B------:R-:W-:Y:S01]  /*1ed0*/  IMAD R243, R6.reuse, R3, R243 ;  /* 0x0000000306f37224 */ /* 0x040fe200078e02f3 */
[----:B------:R-:W-:Y:S01]  /*1ee0*/  STL [R1+0x7044], R246 ;  /* 0x007044f601007387 */ /* 0x000fe20000100800 */
[----:B------:R-:W-:Y:S01]  /*1ef0*/  @!P6 IMAD.IADD R245, R245, 0x1, -R6 ;  /* 0x00000001f5f5e824 */ /* 0x000fe200078e0a06 */
[----:B------:R-:W-:Y:S01]  /*1f00*/  ISETP.GT.U32.AND P6, PT, R6, R198, PT ;  /* 0x000000c60600720c */ /* 0x000fe20003fc4070 */
[----:B------:R-:W-:-:S02]  /*1f10*/  VIADD R8, R4, 0x1c ;  /* 0x0000001c04087836 */ /* 0x000fc40000000000 */
[--C-:B------:R-:W-:Y:S01]  /*1f20*/  @!P5 IMAD.IADD R154, R154, 0x1, -R6.reuse ;  /* 0x000000019a9ad824 */ /* 0x100fe200078e0a06 */
[----:B------:R-:W-:Y:S01]  /*1f30*/  ISETP.GT.U32.AND P5, PT, R6, R243, PT ;  /* 0x000000f30600720c */ /* 0x000fe20003fa4070 */
[----:B------:R-:W-:Y:S01]  /*1f40*/  @!P2 IMAD.MOV R199, RZ, RZ, -R199 ;  /* 0x000000ffffc7a224 */ /* 0x000fe200078e0ac7 */
[----:B------:R-:W-:Y:S01]  /*1f50*/  IABS R123, R8 ;  /* 0x00000008007b7213 */ /* 0x000fe20000000000 */
[----:B------:R-:W-:Y:S01]  /*1f60*/  VIADD R9, R4, 0x1d ;  /* 0x0000001d04097836 */ /* 0x000fe20000000000 */
[----:B------:R-:W-:Y:S01]  /*1f70*/  ISETP.GT.U32.AND P2, PT, R6, R244, PT ;  /* 0x000000f40600720c */ /* 0x000fe20003f44070 */
[----:B------:R-:W-:Y:S01]  /*1f80*/  VIADD R11, R4, 0x1e ;  /* 0x0000001e040b7836 */ /* 0x000fe20000000000 */
[----:B------:R-:W-:Y:S01]  /*1f90*/  @!P3 IADD3 R245, PT, PT, -R245, RZ, RZ ;  /* 0x000000fff5f5b210 */ /* 0x000fe20007ffe1ff */
[----:B------:R-:W-:Y:S01]  /*1fa0*/  IMAD.HI.U32 R2, R7, R123, RZ ;  /* 0x0000007b07027227 */ /* 0x000fe200078e00ff */
[----:B------:R-:W-:Y:S01]  /*1fb0*/  IABS R242, R9 ;  /* 0x0000000900f27213 */ /* 0x000fe20000000000 */
[----:B------:R-:W-:Y:S01]  /*1fc0*/  STL [R1+0x706c], R199 ;  /* 0x00706cc701007387 */ /* 0x000fe20000100800 */
[----:B------:R-:W-:Y:S01]  /*1fd0*/  IABS R197, R11 ;  /* 0x0000000b00c57213 */ /* 0x000fe20000000000 */
[----:B------:R-:W-:-:S02]  /*1fe0*/  @!P6 IMAD.IADD R198, R198, 0x1, -R6 ;  /* 0x00000001c6c6e824 */ /* 0x000fc400078e0a06 */
[----:B------:R-:W-:Y:S01]  /*1ff0*/  IMAD.MOV R2, RZ, RZ, -R2 ;  /* 0x000000ffff027224 */ /* 0x000fe200078e0a02 */
[----:B------:R1:W-:Y:S01]  /*2000*/  STL [R1+0x7040], R245 ;  /* 0x007040f501007387 */ /* 0x0003e20000100800 */
[----:B------:R-:W-:Y:S01]  /*2010*/  @!P5 IMAD.IADD R243, R243, 0x1, -R6 ;  /* 0x00000001f3f3d824 */ /* 0x000fe200078e0a06 */
[C---:B------:R-:W-:Y:S01]  /*2020*/  ISETP.GT.U32.AND P5, PT, R6.reuse, R198, PT ;  /* 0x000000c60600720c */ /* 0x040fe20003fa4070 */
[C---:B------:R-:W-:Y:S02]  /*2030*/  IMAD R123, R6.reuse, R2, R123 ;  /* 0x00000002067b7224 */ /* 0x040fe400078e027b */
[----:B------:R-:W-:Y:S01]  /*2040*/  IMAD.HI.U32 R2, R7, R242, RZ ;  /* 0x000000f207027227 */ /* 0x000fe200078e00ff */
[----:B------:R-:W-:-:S03]  /*2050*/  ISETP.GT.U32.AND P3, PT, R6, R243, PT ;  /* 0x000000f30600720c */ /* 0x000fc60003f64070 */
[----:B------:R-:W-:Y:S01]  /*2060*/  @!P2 IMAD.IADD R244, R244, 0x1, -R6 ;  /* 0x00000001f4f4a824 */ /* 0x000fe200078e0a06 */
[----:B------:R-:W-:Y:S01]  /*2070*/  ISETP.GT.U32.AND P2, PT, R6, R154, PT ;  /* 0x0000009a0600720c */ /* 0x000fe20003f44070 */
[----:B------:R-:W-:Y:S01]  /*2080*/  IMAD.MOV R3, RZ, RZ, -R2 ;  /* 0x000000ffff037224 */ /* 0x000fe200078e0a02 */
[C---:B-1----:R-:W-:Y:S01]  /*2090*/  IADD3 R245, PT, PT, R4.reuse, 0x7f, RZ ;  /* 0x0000007f04f57810 */ /* 0x042fe20007ffe0ff */
[----:B------:R-:W-:Y:S01]  /*20a0*/  VIADD R12, R4, 0x1f ;  /* 0x0000001f040c7836 */ /* 0x000fe20000000000 */
[C---:B------:R-:W-:Y:S01]  /*20b0*/  ISETP.GT.U32.AND P6, PT, R6.reuse, R244, PT ;  /* 0x000000f40600720c */ /* 0x040fe20003fc4070 */
[----:B------:R-:W-:Y:S01]  /*20c0*/  IMAD R242, R6, R3, R242 ;  /* 0x0000000306f27224 */ /* 0x000fe200078e02f2 */
[----:B------:R-:W-:Y:S01]  /*20d0*/  IABS R93, R245 ;  /* 0x000000f5005d7213 */ /* 0x000fe20000000000 */
[----:B------:R-:W-:Y:S01]  /*20e0*/  @!P5 IMAD.IADD R198, R198, 0x1, -R6 ;  /* 0x00000001c6c6d824 */ /* 0x000fe200078e0a06 */
[----:B------:R-:W-:Y:S01]  /*20f0*/  IABS R241, R12 ;  /* 0x0000000c00f17213 */ /* 0x000fe20000000000 */
[----:B------:R-:W-:Y:S01]  /*2100*/  IMAD.HI.U32 R2, R7, R197, RZ ;  /* 0x000000c507027227 */ /* 0x000fe200078e00ff */
[----:B------:R-:W-:-:S03]  /*2110*/  ISETP.GT.U32.AND P5, PT, R6, R242, PT ;  /* 0x000000f20600720c */ /* 0x000fc60003fa4070 */
[----:B------:R-:W-:-:S04]  /*2120*/  IMAD.HI.U32 R3, R7, R241, RZ ;  /* 0x000000f107037227 */ /* 0x000fc800078e00ff */
[----:B------:R-:W-:Y:S01]  /*2130*/  @!P6 IMAD.IADD R244, R244, 0x1, -R6 ;  /* 0x00000001f4f4e824 */ /* 0x000fe200078e0a06 */
[----:B------:R-:W-:Y:S01]  /*2140*/  ISETP.GE.AND P6, PT, R10, RZ, PT ;  /* 0x000000ff0a00720c */ /* 0x000fe20003fc6270 */
[----:B------:R-:W-:Y:S02]  /*2150*/  VIADD R10, R4, 0x20 ;  /* 0x00000020040a7836 */ /* 0x000fe40000000000 */
[----:B------:R-:W-:Y:S02]  /*2160*/  IMAD.MOV R2, RZ, RZ, -R2 ;  /* 0x000000ffff027224 */ /* 0x000fe400078e0a02 */
[----:B------:R-:W-:Y:S01]  /*2170*/  @!P5 IADD3 R242, PT, PT, R242, -R6, RZ ;  /* 0x80000006f2f2d210 */ /* 0x000fe20007ffe0ff */
[----:B------:R-:W-:Y:S01]  /*2180*/  IMAD.MOV R3, RZ, RZ, -R3 ;  /* 0x000000ffff037224 */ /* 0x000fe200078e0a03 */
[----:B------:R-:W-:Y:S01]  /*2190*/  IABS R38, R10 ;  /* 0x0000000a00267213 */ /* 0x000fe20000000000 */
[C---:B------:R-:W-:Y:S01]  /*21a0*/  IMAD R197, R6.reuse, R2, R197 ;  /* 0x0000000206c57224 */ /* 0x040fe200078e02c5 */
[----:B------:R-:W-:Y:S01]  /*21b0*/  ISETP.GT.U32.AND P5, PT, R6, R242, PT ;  /* 0x000000f20600720c */ /* 0x000fe20003fa4070 */
[----:B------:R-:W-:Y:S01]  /*21c0*/  @!P2 IMAD.IADD R154, R154, 0x1, -R6 ;  /* 0x000000019a9aa824 */ /* 0x000fe200078e0a06 */
[----:B------:R-:W-:Y:S01]  /*21d0*/  ISETP.GT.U32.AND P2, PT, R6, R123, PT ;  /* 0x0000007b0600720c */ /* 0x000fe20003f44070 */
[----:B------:R-:W-:-:S04]  /*21e0*/  IMAD.HI.U32 R2, R7, R38, RZ ;  /* 0x0000002607027227 */ /* 0x000fc800078e00ff */
[----:B------:R-:W-:Y:S02]  /*21f0*/  IMAD R241, R6, R3, R241 ;  /* 0x0000000306f17224 */ /* 0x000fe400078e02f1 */
[----:B------:R-:W-:Y:S02]  /*2200*/  IMAD.MOV R3, RZ, RZ, -R2 ;  /* 0x000000ffff037224 */ /* 0x000fe400078e0a02 */
[----:B------:R-:W-:Y:S01]  /*2210*/  @!P3 IMAD.IADD R243, R243, 0x1, -R6 ;  /* 0x00000001f3f3b824 */ /* 0x000fe200078e0a06 */
[----:B------:R-:W-:Y:S01]  /*2220*/  ISETP.GE.AND P3, PT, R8, RZ, PT ;  /* 0x000000ff0800720c */ /* 0x000fe20003f66270 */
[----:B------:R-:W-:Y:S02]  /*2230*/  IMAD R38, R6, R3, R38 ;  /* 0x0000000306267224 */ /* 0x000fe400078e0226 */
[--C-:B------:R-:W-:Y:S02]  /*2240*/  @!P5 IMAD.IADD R242, R242, 0x1, -R6.reuse ;  /* 0x00000001f2f2d824 */ /* 0x100fe400078e0a06 */
[----:B------:R-:W-:Y:S01]  /*2250*/  @!P2 IMAD.IADD R123, R123, 0x1, -R6 ;  /* 0x000000017b7ba824 */ /* 0x000fe200078e0a06 */
[----:B------:R-:W-:Y:S01]  /*2260*/  ISETP.GT.U32.AND P5, PT, R6, R38, PT ;  /* 0x000000260600720c */ /* 0x000fe20003fa4070 */
[----:B------:R-:W-:Y:S01]  /*2270*/  VIADD R8, R4, 0x21 ;  /* 0x0000002104087836 */ /* 0x000fe20000000000 */
[----:B------:R-:W-:Y:S01]  /*2280*/  ISETP.GE.AND P2, PT, R9, RZ, PT ;  /* 0x000000ff0900720c */ /* 0x000fe20003f46270 */
[----:B------:R-:W-:Y:S01]  /*2290*/  @!P0 IMAD.MOV R154, RZ, RZ, -R154 ;  /* 0x000000ffff9a8224 */ /* 0x000fe200078e0a9a */
[----:B------:R-:W-:Y:S01]  /*22a0*/  ISETP.GT.U32.AND P0, PT, R6, R123, PT ;  /* 0x0000007b0600720c */ /* 0x000fe20003f04070 */
[----:B------:R-:W-:Y:S01]  /*22b0*/  @!P6 IMAD.MOV R243, RZ, RZ, -R243 ;  /* 0x000000fffff3e224 */ /* 0x000fe200078e0af3 */
[----:B------:R-:W-:Y:S01]  /*22c0*/  IABS R240, R8 ;  /* 0x0000000800f07213 */ /* 0x000fe20000000000 */
[----:B------:R-:W-:Y:S01]  /*22d0*/  VIADD R9, R4, 0x22 ;  /* 0x0000002204097836 */ /* 0x000fe20000000000 */
[C---:B------:R-:W-:Y:S01]  /*22e0*/  ISETP.GT.U32.AND P6, PT, R6.reuse, R241, PT ;  /* 0x000000f10600720c */ /* 0x040fe20003fc4070 */
[----:B------:R-:W-:Y:S01]  /*22f0*/  @!P4 IMAD.MOV R244, RZ, RZ, -R244 ;  /* 0x000000fffff4c224 */ /* 0x000fe200078e0af4 */
[----:B------:R-:W-:Y:S01]  /*2300*/  ISETP.GT.U32.AND P4, PT, R6, R197, PT ;  /* 0x000000c50600720c */ /* 0x000fe20003f84070 */
[----:B------:R-:W-:Y:S01]  /*2310*/  IMAD.HI.U32 R2, R7, R240, RZ ;  /* 0x000000f007027227 */ /* 0x000fe200078e00ff */
[----:B------:R-:W-:Y:S01]  /*2320*/  IABS R196, R9 ;  /* 0x0000000900c47213 */ /* 0x000fe20000000000 */
[----:B------:R-:W-:Y:S02]  /*2330*/  STL [R1+0x7070], R154 ;  /* 0x0070709a01007387 */ /* 0x000fe40000100800 */
[----:B------:R-:W-:-:S02]  /*2340*/  @!P5 IMAD.IADD R38, R38, 0x1, -R6 ;  /* 0x000000012626d824 */ /* 0x000fc400078e0a06 */
[----:B------:R-:W-:Y:S01]  /*2350*/  IMAD.MOV R3, RZ, RZ, -R2 ;  /* 0x000000ffff037224 */ /* 0x000fe200078e0a02 */
[----:B------:R-:W-:Y:S01]  /*2360*/  STL [R1+0x703c], R244 ;  /* 0x00703cf401007387 */ /* 0x000fe20000100800 */
[----:B------:R-:W-:Y:S01]  /*2370*/  IMAD.HI.U32 R2, R7, R196, RZ ;  /* 0x000000c407027227 */ /* 0x000fe200078e00ff */
[----:B------:R-:W-:Y:S02]  /*2380*/  ISETP.GT.U32.AND P5, PT, R6, R38, PT ;  /* 0x000000260600720c */ /* 0x000fe40003fa4070 */
[----:B------:R-:W-:Y:S01]  /*2390*/  @!P6 IADD3 R241, PT, PT, R241, -R6, RZ ;  /* 0x80000006f1f1e210 */ /* 0x000fe20007ffe0ff */
[----:B------:R-:W-:Y:S01]  /*23a0*/  @!P0 IMAD.IADD R123, R123, 0x1, -R6 ;  /* 0x000000017b7b8824 */ /* 0x000fe200078e0a06 */
[----:B------:R-:W-:Y:S01]  /*23b0*/  ISETP.GE.AND P0, PT, R12, RZ, PT ;  /* 0x000000ff0c00720c */ /* 0x000fe20003f06270 */
[----:B------:R-:W-:Y:S02]  /*23c0*/  IMAD R240, R6, R3, R240 ;  /* 0x0000000306f07224 */ /* 0x000fe400078e02f0 */
[----:B------:R-:W-:-:S02]  /*23d0*/  IMAD.MOV R3, RZ, RZ, -R2 ;  /* 0x000000ffff037224 */ /* 0x000fc400078e0a02 */
[----:B------:R-:W-:Y:S01]  /*23e0*/  @!P3 IMAD.MOV R123, RZ, RZ, -R123 ;  /* 0x000000ffff7bb224 */ /* 0x000fe200078e0a7b */
[C---:B------:R-:W-:Y:S01]  /*23f0*/  ISETP.GT.U32.AND P3, PT, R6.reuse, R241, PT ;  /* 0x000000f10600720c */ /* 0x040fe20003f64070 */
[----:B------:R-:W-:Y:S02]  /*2400*/  IMAD R196, R6, R3, R196 ;  /* 0x0000000306c47224 */ /* 0x000fe400078e02c4 */
[--C-:B------:R-:W-:Y:S01]  /*2410*/  @!P4 IMAD.IADD R197, R197, 0x1, -R6.reuse ;  /* 0x00000001c5c5c824 */ /* 0x100fe200078e0a06 */
[----:B------:R-:W-:Y:S01]  /*2420*/  ISETP.GE.AND P4, PT, R10, RZ, PT ;  /* 0x000000ff0a00720c */ /* 0x000fe20003f86270 */
[----:B------:R-:W-:Y:S01]  /*2430*/  @!P5 IMAD.IADD R38, R38, 0x1, -R6 ;  /* 0x000000012626d824 */ /* 0x000fe200078e0a06 */
[----:B------:R-:W-:Y:S01]  /*2440*/  ISETP.GT.U32.AND P5, PT, R6, R196, PT ;  /* 0x000000c40600720c */ /* 0x000fe20003fa4070 */
[----:B------:R-:W-:Y:S01]  /*2450*/  @!P1 IMAD.MOV R198, RZ, RZ, -R198 ;  /* 0x000000ffffc69224 */ /* 0x000fe200078e0ac6 */
[----:B------:R-:W-:Y:S01]  /*2460*/  ISETP.GE.AND P1, PT, R11, RZ, PT ;  /* 0x000000ff0b00720c */ /* 0x000fe20003f26270 */
[----:B------:R-:W-:Y:S01]  /*2470*/  VIADD R10, R4, 0x23 ;  /* 0x00000023040a7836 */ /* 0x000fe20000000000 */
[----:B------:R-:W-:Y:S01]  /*2480*/  ISETP.GT.U32.AND P6, PT, R6, R197, PT ;  /* 0x000000c50600720c */ /* 0x000fe20003fc4070 */
[----:B------:R-:W-:Y:S01]  /*2490*/  VIADD R11, R4, 0x24 ;  /* 0x00000024040b7836 */ /* 0x000fe20000000000 */
[----:B------:R-:W-:Y:S01]  /*24a0*/  STL [R1+0x7074], R198 ;  /* 0x007074c601007387 */ /* 0x000fe20000100800 */
[----:B------:R-:W-:Y:S01]  /*24b0*/  @!P3 IMAD.IADD R241, R241, 0x1, -R6 ;  /* 0x00000001f1f1b824 */ /* 0x000fe200078e0a06 */
[----:B------:R-:W-:Y:S01]  /*24c0*/  IABS R239, R10 ;  /* 0x0000000a00ef7213 */ /* 0x000fe20000000000 */
[----:B------:R-:W-:Y:S01]  /*24d0*/  @!P2 IMAD.MOV R242, RZ, RZ, -R242 ;  /* 0x000000fffff2a224 */ /* 0x000fe200078e0af2 */
[----:B------:R-:W-:Y:S01]  /*24e0*/  IABS R121, R11 ;  /* 0x0000000b00797213 */ /* 0x000fe20000000000 */
[----:B------:R-:W-:Y:S01]  /*24f0*/  @!P4 IMAD.MOV R38, RZ, RZ, -R38 ;  /* 0x000000ffff26c224 */ /* 0x000fe200078e0a26 */
[----:B------:R-:W-:Y:S01]  /*2500*/  ISETP.GE.AND P3, PT, R8, RZ, PT ;  /* 0x000000ff0800720c */ /* 0x000fe20003f66270 */
[----:B------:R-:W-:Y:S01]  /*2510*/  VIADD R8, R4, 0x25 ;  /* 0x0000002504087836 */ /* 0x000fe20000000000 */
[----:B------:R-:W-:Y:S01]  /*2520*/  STL [R1+0x7038], R243 ;  /* 0x007038f301007387 */ /* 0x000fe20000100800 */
[----:B------:R-:W-:-:S03]  /*2530*/  IMAD.HI.U32 R2, R7, R239, RZ ;  /* 0x000000ef07027227 */ /* 0x000fc600078e00ff */
[----:B------:R-:W-:Y:S01]  /*2540*/  IABS R238, R8 ;  /* 0x0000000800ee7213 */ /* 0x000fe20000000000 */
[----:B------:R-:W-:Y:S01]  /*2550*/  IMAD.HI.U32 R3, R7, R121, RZ ;  /* 0x0000007907037227 */ /* 0x000fe200078e00ff */
[----:B------:R-:W-:Y:S03]  /*2560*/  STL [R1+0x7078], R123 ;  /* 0x0070787b01007387 */ /* 0x000fe60000100800 */
[----:B------:R-:W-:Y:S01]  /*2570*/  @!P5 IMAD.IADD R196, R196, 0x1, -R6 ;  /* 0x00000001c4c4d824 */ /* 0x000fe200078e0a06 */
[----:B------:R-:W-:Y:S01]  /*2580*/  IADD3 R3, PT, PT, -R3, RZ, RZ ;  /* 0x000000ff03037210 */ /* 0x000fe20007ffe1ff */
[----:B------:R-:W-:Y:S01]  /*2590*/  IMAD.MOV R2, RZ, RZ, -R2 ;  /* 0x000000ffff027224 */ /* 0x000fe200078e0a02 */
[----:B------:R-:W-:Y:S01]  /*25a0*/  STL [R1+0x7034], R242 ;  /* 0x007034f201007387 */ /* 0x000fe20000100800 */
[----:B------:R-:W-:Y:S01]  /*25b0*/  @!P6 IMAD.IADD R197, R197, 0x1, -R6 ;  /* 0x00000001c5c5e824 */ /* 0x000fe200078e0a06 */
[C---:B------:R-:W-:Y:S01]  /*25c0*/  ISETP.GT.U32.AND P6, PT, R6.reuse, R240, PT ;  /* 0x000000f00600720c */ /* 0x040fe20003fc4070 */
[C---:B------:R-:W-:Y:S01]  /*25d0*/  IMAD R239, R6.reuse, R2, R239 ;  /* 0x0000000206ef7224 */ /* 0x040fe200078e02ef */
[----:B------:R-:W-:Y:S01]  /*25e0*/  ISETP.GT.U32.AND P2, PT, R6, R196, PT ;  /* 0x000000c40600720c */ /* 0x000fe20003f44070 */
[----:B------:R-:W-:-:S04]  /*25f0*/  IMAD.HI.U32 R2, R7, R238, RZ ;  /* 0x000000ee07027227 */ /* 0x000fc800078e00ff */
[C---:B------:R-:W-:Y:S02]  /*2600*/  IMAD R121, R6.reuse, R3, R121 ;  /* 0x0000000306797224 */ /* 0x040fe400078e0279 */
[----:B------:R-:W-:Y:S02]  /*2610*/  IMAD.MOV R3, RZ, RZ, -R2 ;  /* 0x000000ffff037224 */ /* 0x000fe400078e0a02 */
[----:B------:R-:W-:Y:S01]  /*2620*/  @!P1 IMAD.MOV R197, RZ, RZ, -R197 ;  /* 0x000000ffffc59224 */ /* 0x000fe200078e0ac5 */
[C---:B------:R-:W-:Y:S01]  /*2630*/  ISETP.GT.U32.AND P1, PT, R6.reuse, R239, PT ;  /* 0x000000ef0600720c */ /* 0x040fe20003f24070 */
[C---:B------:R-:W-:Y:S01]  /*2640*/  IMAD R238, R6.reuse, R3, R238 ;  /* 0x0000000306ee7224 */ /* 0x040fe200078e02ee */
[----:B------:R-:W-:Y:S01]  /*2650*/  ISETP.GT.U32.AND P4, PT, R6, R121, PT ;  /* 0x000000790600720c */ /* 0x000fe20003f84070 */
[--C-:B------:R-:W-:Y:S01]  /*2660*/  @!P6 IMAD.IADD R240, R240, 0x1, -R6.reuse ;  /* 0x00000001f0f0e824 */ /* 0x100fe200078e0a06 */
[----:B------:R-:W-:Y:S01]  /*2670*/  ISETP.GE.AND P6, PT, R9, RZ, PT ;  /* 0x000000ff0900720c */ /* 0x000fe20003fc6270 */
[----:B------:R-:W-:Y:S01]  /*2680*/  VIADD R9, R4, 0x26 ;  /* 0x0000002604097836 */ /* 0x000fe20000000000 */
[----:B------:R-:W-:Y:S01]  /*2690*/  @!P2 IADD3 R196, PT, PT, R196, -R6, RZ ;  /* 0x80000006c4c4a210 */ /* 0x000fe20007ffe0ff */
[----:B------:R-:W-:Y:S01]  /*26a0*/  VIADD R3, R4, 0x27 ;  /* 0x0000002704037836 */ /* 0x000fe20000000000 */
[C---:B------:R-:W-:Y:S01]  /*26b0*/  ISETP.GT.U32.AND P2, PT, R6.reuse, R238, PT ;  /* 0x000000ee0600720c */ /* 0x040fe20003f44070 */
[----:B------:R-:W-:Y:S01]  /*26c0*/  @!P0 IMAD.MOV R241, RZ, RZ, -R241 ;  /* 0x000000fffff18224 */ /* 0x000fe200078e0af1 */
[----:B------:R-:W-:Y:S01]  /*26d0*/  ISETP.GT.U32.AND P5, PT, R6, R240, PT ;  /* 0x000000f00600720c */ /* 0x000fe20003fa4070 */
[----:B------:R-:W-:Y:S01]  /*26e0*/  VIADD R12, R4, 0x3b ;  /* 0x0000003b040c7836 */ /* 0x000fe20000000000 */
[----:B------:R-:W-:Y:S01]  /*26f0*/  IABS R195, R9 ;  /* 0x0000000900c37213 */ /* 0x000fe20000000000 */
[--C-:B------:R-:W-:Y:S01]  /*2700*/  @!P1 IMAD.IADD R239, R239, 0x1, -R6.reuse ;  /* 0x00000001efef9824 */ /* 0x100fe200078e0a06 */
[----:B------:R-:W-:Y:S01]  /*2710*/  IABS R237, R3 ;  /* 0x0000000300ed7213 */ /* 0x000fe20000000000 */
[--C-:B------:R-:W-:Y:S01]  /*2720*/  @!P4 IMAD.IADD R121, R121, 0x1, -R6.reuse ;  /* 0x000000017979c824 */ /* 0x100fe200078e0a06 */
[----:B------:R-:W-:Y:S01]  /*2730*/  ISETP.GE.AND P1, PT, R8, RZ, PT ;  /* 0x000000ff0800720c */ /* 0x000fe20003f26270 */
[----:B------:R-:W-:Y:S01]  /*2740*/  IMAD.HI.U32 R2, R7, R195, RZ ;  /* 0x000000c307027227 */ /* 0x000fe200078e00ff */
[----:B------:R-:W-:Y:S01]  /*2750*/  ISETP.GE.AND P0, PT, R10, RZ, PT ;  /* 0x000000ff0a00720c */ /* 0x000fe20003f06270 */
[----:B------:R-:W-:Y:S01]  /*2760*/  STL [R1+0x7080], R197 ;  /* 0x007080c501007387 */ /* 0x000fe20000100800 */
[----:B------:R-:W-:Y:S01]  /*2770*/  ISETP.GT.U32.AND P4, PT, R6, R121, PT ;  /* 0x000000790600720c */ /* 0x000fe20003f84070 */
[----:B------:R-:W-:Y:S01]  /*2780*/  @!P2 IMAD.IADD R238, R238, 0x1, -R6 ;  /* 0x00000001eeeea824 */ /* 0x000fe200078e0a06 */
[----:B------:R-:W-:Y:S01]  /*2790*/  IABS R227, R12 ;  /* 0x0000000c00e37213 */ /* 0x000fe20000000000 */
[----:B------:R-:W-:Y:S01]  /*27a0*/  IMAD.MOV R2, RZ, RZ, -R2 ;  /* 0x000000ffff027224 */ /* 0x000fe200078e0a02 */
[----:B------:R-:W-:Y:S01]  /*27b0*/  STL [R1+0x7030], R241 ;  /* 0x007030f101007387 */ /* 0x000fe20000100800 */
[----:B------:R-:W-:Y:S01]  /*27c0*/  @!P5 IMAD.IADD R240, R240, 0x1, -R6 ;  /* 0x00000001f0f0d824 */ /* 0x000fe200078e0a06 */
[C---:B------:R-:W-:Y:S01]  /*27d0*/  ISETP.GT.U32.AND P2, PT, R6.reuse, R238, PT ;  /* 0x000000ee0600720c */ /* 0x040fe20003f44070 */
[C---:B------:R-:W-:Y:S01]  /*27e0*/  IMAD R195, R6.reuse, R2, R195 ;  /* 0x0000000206c37224 */ /* 0x040fe200078e02c3 */
[----:B------:R-:W-:Y:S01]  /*27f0*/  ISETP.GE.AND P5, PT, R11, RZ, PT ;  /* 0x000000ff0b00720c */ /* 0x000fe20003fa6270 */
[----:B------:R-:W-:Y:S01]  /*2800*/  IMAD.HI.U32 R2, R7, R237, RZ ;  /* 0x000000ed07027227 */ /* 0x000fe200078e00ff */
[----:B------:R-:W-:Y:S03]  /*2810*/  STL [R1+0x7084], R38 ;  /* 0x0070842601007387 */ /* 0x000fe60000100800 */
[----:B------:R-:W-:Y:S01]  /*2820*/  @!P3 IMAD.MOV R240, RZ, RZ, -R240 ;  /* 0x000000fffff0b224 */ /* 0x000fe200078e0af0 */
[----:B------:R-:W-:Y:S01]  /*2830*/  ISETP.GT.U32.AND P3, PT, R6, R239, PT ;  /* 0x000000ef0600720c */ /* 0x000fe20003f64070 */
[----:B------:R-:W-:-:S02]  /*2840*/  IMAD.MOV R2, RZ, RZ, -R2 ;  /* 0x000000ffff027224 */ /* 0x000fc400078e0a02 */
[----:B------:R-:W-:Y:S01]  /*2850*/  VIADD R8, R4, 0x28 ;  /* 0x0000002804087836 */ /* 0x000fe20000000000 */
[----:B------:R-:W-:Y:S01]  /*2860*/  STL [R1+0x702c], R240 ;  /* 0x00702cf001007387 */ /* 0x000fe20000100800 */
[----:B------:R-:W-:Y:S02]  /*2870*/  IMAD R237, R6, R2, R237 ;  /* 0x0000000206ed7224 */ /* 0x000fe400078e02ed */
[----:B------:R-:W-:Y:S01]  /*2880*/  @!P2 IMAD.IADD R238, R238, 0x1, -R6 ;  /* 0x00000001eeeea824 */ /* 0x000fe200078e0a06 */
[----:B------:R-:W-:Y:S01]  /*2890*/  IABS R164, R8 ;  /* 0x0000000800a47213 */ /* 0x000fe20000000000 */
[----:B------:R-:W-:Y:S01]  /*28a0*/  @!P6 IMAD.MOV R196, RZ, RZ, -R196 ;  /* 0x000000ffffc4e224 */ /* 0x000fe200078e0ac4 */
[C---:B------:R-:W-:Y:S01]  /*28b0*/  ISETP.GT.U32.AND P2, PT, R6.reuse, R237, PT ;  /* 0x000000ed0600720c */ /* 0x040fe20003f44070 */
[--C-:B------:R-:W-:Y:S01]  /*28c0*/  @!P4 IMAD.IADD R121, R121, 0x1, -R6.reuse ;  /* 0x000000017979c824 */ /* 0x100fe200078e0a06 */
[----:B------:R-:W-:Y:S01]  /*28d0*/  ISETP.GE.AND P6, PT, R9, RZ, PT ;  /* 0x000000ff0900720c */ /* 0x000fe20003fc6270 */
[----:B------:R-:W-:Y:S01]  /*28e0*/  @!P3 IMAD.IADD R239, R239, 0x1, -R6 ;  /* 0x00000001efefb824 */ /* 0x000fe200078e0a06 */
[----:B------:R-:W-:Y:S01]  /*28f0*/  ISETP.GT.U32.AND P3, PT, R6, R195, PT ;  /* 0x000000c30600720c */ /* 0x000fe20003f64070 */
[----:B------:R-:W-:Y:S01]  /*2900*/  IMAD.HI.U32 R2, R7, R164, RZ ;  /* 0x000000a407027227 */ /* 0x000fe200078e00ff */
[C---:B------:R-:W-:Y:S01]  /*2910*/  IADD3 R9, PT, PT, R4.reuse, 0x29, RZ ;  /* 0x0000002904097810 */ /* 0x040fe20007ffe0ff */
[----:B------:R-:W-:Y:S01]  /*2920*/  STL [R1+0x7088], R196 ;  /* 0x007088c401007387 */ /* 0x000fe20000100800 */
[----:B------:R-:W-:Y:S01]  /*2930*/  ISETP.GE.AND P4, PT, R3, RZ, PT ;  /* 0x000000ff0300720c */ /* 0x000fe20003f86270 */
[----:B------:R-:W-:Y:S01]  /*2940*/  VIADD R10, R4, 0x2a ;  /* 0x0000002a040a7836 */ /* 0x000fe20000000000 */
[----:B------:R-:W-:Y:S01]  /*2950*/  IABS R236, R9 ;  /* 0x0000000900ec7213 */ /* 0x000fe20000000000 */
[----:B------:R-:W-:-:S02]  /*2960*/  IMAD.MOV R3, RZ, RZ, -R2 ;  /* 0x000000ffff037224 */ /* 0x000fc400078e0a02 */
[----:B------:R-:W-:Y:S01]  /*2970*/  @!P2 IMAD.IADD R237, R237, 0x1, -R6 ;  /* 0x00000001ededa824 */ /* 0x000fe200078e0a06 */
[----:B------:R-:W-:Y:S01]  /*2980*/  IABS R194, R10 ;  /* 0x0000000a00c27213 */ /* 0x000fe20000000000 */
[----:B------:R-:W-:-:S03]  /*2990*/  IMAD.HI.U32 R2, R7, R236, RZ ;  /* 0x000000ec07027227 */ /* 0x000fc600078e00ff */
[----:B------:R-:W-:Y:S01]  /*29a0*/  ISETP.GT.U32.AND P2, PT, R6, R237, PT ;  /* 0x000000ed0600720c */ /* 0x000fe20003f44070 */
[----:B------:R-:W-:Y:S01]  /*29b0*/  @!P3 IMAD.IADD R195, R195, 0x1, -R6 ;  /* 0x00000001c3c3b824 */ /* 0x000fe200078e0a06 */
[----:B------:R-:W-:Y:S01]  /*29c0*/  ISETP.GE.AND P3, PT, R8, RZ, PT ;  /* 0x000000ff0800720c */ /* 0x000fe20003f66270 */
[----:B------:R-:W-:Y:S02]  /*29d0*/  @!P0 IMAD.MOV R239, RZ, RZ, -R239 ;  /* 0x000000ffffef8224 */ /* 0x000fe400078e0aef */
[----:B------:R-:W-:Y:S01]  /*29e0*/  @!P1 IMAD.MOV R238, RZ, RZ, -R238 ;  /* 0x000000ffffee9224 */ /* 0x000fe200078e0aee */
[C---:B------:R-:W-:Y:S01]  /*29f0*/  ISETP.GT.U32.AND P0, PT, R6.reuse, R195, PT ;  /* 0x000000c30600720c */ /* 0x040fe20003f04070 */
[----:B------:R-:W-:Y:S01]  /*2a00*/  IMAD R164, R6, R3, R164 ;  /* 0x0000000306a47224 */ /* 0x000fe200078e02a4 */
[----:B------:R-:W-:Y:S01]  /*2a10*/  ISETP.GE.AND P1, PT, R9, RZ, PT ;  /* 0x000000ff0900720c */ /* 0x000fe20003f26270 */
[----:B------:R-:W-:Y:S01]  /*2a20*/  IMAD.MOV R9, RZ, RZ, -R2 ;  /* 0x000000ffff097224 */ /* 0x000fe200078e0a02 */
[----:B------:R1:W-:Y:S01]  /*2a30*/  STL [R1+0x7028], R239 ;  /* 0x007028ef01007387 */ /* 0x0003e20000100800 */
[----:B------:R-:W-:-:S04]  /*2a40*/  IMAD.HI.U32 R3, R7, R194, RZ ;  /* 0x000000c207037227 */ /* 0x000fc800078e00ff */
[C---:B------:R-:W-:Y:S02]  /*2a50*/  IMAD R236, R6.reuse, R9, R236 ;  /* 0x0000000906ec7224 */ /* 0x040fe400078e02ec */
[----:B------:R-:W-:Y:S01]  /*2a60*/  @!P5 IMAD.MOV R121, RZ, RZ, -R121 ;  /* 0x000000ffff79d224 */ /* 0x000fe200078e0a79 */
[C---:B------:R-:W-:Y:S01]  /*2a70*/  ISETP.GT.U32.AND P5, PT, R6.reuse, R164, PT ;  /* 0x000000a40600720c */ /* 0x040fe20003fa4070 */
[----:B------:R-:W-:Y:S01]  /*2a80*/  IMAD.MOV R3, RZ, RZ, -R3 ;  /* 0x000000ffff037224 */ /* 0x000fe200078e0a03 */
[----:B------:R-:W-:Y:S01]  /*2a90*/  @!P0 IADD3 R195, PT, PT, R195, -R6, RZ ;  /* 0x80000006c3c38210 */ /* 0x000fe20007ffe0ff */
[----:B------:R-:W-:Y:S01]  /*2aa0*/  @!P2 IMAD.IADD R237, R237, 0x1, -R6 ;  /* 0x00000001ededa824 */ /* 0x000fe200078e0a06 */
[C---:B------:R-:W-:Y:S01]  /*2ab0*/  ISETP.GT.U32.AND P2, PT, R6.reuse, R236, PT ;  /* 0x000000ec0600720c */ /* 0x040fe20003f44070 */
[----:B------:R-:W-:Y:S01]  /*2ac0*/  IMAD R194, R6, R3, R194 ;  /* 0x0000000306c27224 */ /* 0x000fe200078e02c2 */
[----:B------:R-:W-:Y:S01]  /*2ad0*/  ISETP.GE.AND P0, PT, R10, RZ, PT ;  /* 0x000000ff0a00720c */ /* 0x000fe20003f06270 */
[----:B------:R-:W-:Y:S01]  /*2ae0*/  @!P6 IMAD.MOV R195, RZ, RZ, -R195 ;  /* 0x000000ffffc3e224 */ /* 0x000fe200078e0ac3 */
[----:B------:R2:W-:Y:S01]  /*2af0*/  STL [R1+0x708c], R121 ;  /* 0x00708c7901007387 */ /* 0x0005e20000100800 */
[----:B------:R-:W-:Y:S01]  /*2b00*/  VIADD R8, R4, 0x2b ;  /* 0x0000002b04087836 */ /* 0x000fe20000000000 */
[----:B------:R-:W-:Y:S01]  /*2b10*/  ISETP.GT.U32.AND P6, PT, R6, R194, PT ;  /* 0x000000c20600720c */ /* 0x000fe20003fc4070 */
[C---:B------:R-:W-:Y:S01]  /*2b20*/  VIADD R10, R4.reuse, 0x2d ;  /* 0x0000002d040a7836 */ /* 0x040fe20000000000 */
[----:B-1----:R-:W-:Y:S01]  /*2b30*/  IADD3 R239, PT, PT, R4, 0x85, RZ ;  /* 0x0000008504ef7810 */ /* 0x002fe20007ffe0ff */
[--C-:B------:R-:W-:Y:S01]  /*2b40*/  @!P5 IMAD.IADD R164, R164, 0x1, -R6.reuse ;  /* 0x00000001a4a4d824 */ /* 0x100fe200078e0a06 */
[----:B------:R-:W-:Y:S01]  /*2b50*/  IABS R235, R8 ;  /* 0x0000000800eb7213 */ /* 0x000fe20000000000 */
[----:B------:R-:W-:Y:S01]  /*2b60*/  @!P4 IMAD.MOV R237, RZ, RZ, -R237 ;  /* 0x000000ffffedc224 */ /* 0x000fe200078e0aed */
[----:B------:R-:W-:Y:S01]  /*2b70*/  ISETP.GE.AND P4, PT, R8, RZ, PT ;  /* 0x000000ff0800720c */ /* 0x000fe20003f86270 */
[----:B------:R-:W-:Y:S01]  /*2b80*/  @!P2 IMAD.IADD R236, R236, 0x1, -R6 ;  /* 0x00000001ececa824 */ /* 0x000fe200078e0a06 */
[C---:B------:R-:W-:Y:S01]  /*2b90*/  ISETP.GT.U32.AND P5, PT, R6.reuse, R164, PT ;  /* 0x000000a40600720c */ /* 0x040fe20003fa4070 */
[----:B------:R-:W-:Y:S01]  /*2ba0*/  IMAD.HI.U32 R2, R7, R235, RZ ;  /* 0x000000eb07027227 */ /* 0x000fe200078e00ff */
[----:B------:R-:W-:Y:S01]  /*2bb0*/  IABS R234, R10 ;  /* 0x0000000a00ea7213 */ /* 0x000fe20000000000 */
[----:B------:R-:W-:Y:S01]  /*2bc0*/  STL [R1+0x7024], R238 ;  /* 0x007024ee01007387 */ /* 0x000fe20000100800 */
[----:B------:R-:W-:Y:S01]  /*2bd0*/  ISETP.GT.U32.AND P2, PT, R6, R236, PT ;  /* 0x000000ec0600720c */ /* 0x000fe20003f44070 */
[----:B------:R-:W-:Y:S01]  /*2be0*/  IMAD.MOV R8, RZ, RZ, -R2 ;  /* 0x000000ffff087224 */ /* 0x000fe200078e0a02 */
[----:B------:R-:W-:Y:S01]  /*2bf0*/  @!P6 IADD3 R194, PT, PT, R194, -R6, RZ ;  /* 0x80000006c2c2e210 */ /* 0x000fe20007ffe0ff */
[----:B------:R-:W-:Y:S01]  /*2c00*/  VIADD R3, R4, 0x2c ;  /* 0x0000002c04037836 */ /* 0x000fe20000000000 */
[----:B------:R1:W-:Y:S01]  /*2c10*/  STL [R1+0x7020], R237 ;  /* 0x007020ed01007387 */ /* 0x0003e20000100800 */
[C---:B------:R-:W-:Y:S01]  /*2c20*/  IMAD R235, R6.reuse, R8, R235 ;  /* 0x0000000806eb7224 */ /* 0x040fe200078e02eb */
[----:B------:R-:W-:Y:S01]  /*2c30*/  ISETP.GT.U32.AND P6, PT, R6, R194, PT ;  /* 0x000000c20600720c */ /* 0x000fe20003fc4070 */
[----:B------:R-:W-:Y:S01]  /*2c40*/  VIADD R11, R4, 0x31 ;  /* 0x00000031040b7836 */ /* 0x000fe20000000000 */
[----:B------:R-:W-:Y:S01]  /*2c50*/  IABS R68, R3 ;  /* 0x0000000300447213 */ /* 0x000fe20000000000 */
[----:B------:R-:W-:Y:S01]  /*2c60*/  @!P5 IMAD.IADD R164, R164, 0x1, -R6 ;  /* 0x00000001a4a4d824 */ /* 0x000fe200078e0a06 */
[----:B------:R-:W-:Y:S01]  /*2c70*/  ISETP.GE.AND P5, PT, R3, RZ, PT ;  /* 0x000000ff0300720c */ /* 0x000fe20003fa6270 */
[----:B------:R-:W-:Y:S01]  /*2c80*/  IMAD.HI.U32 R3, R7, R234, RZ ;  /* 0x000000ea07037227 */ /* 0x000fe200078e00ff */
[----:B------:R-:W-:-:S03]  /*2c90*/  IABS R232, R11 ;  /* 0x0000000b00e87213 */ /* 0x000fc60000000000 */
[----:B------:R-:W-:Y:S01]  /*2ca0*/  @!P2 IMAD.IADD R236, R236, 0x1, -R6 ;  /* 0x00000001ececa824 */ /* 0x000fe200078e0a06 */
[----:B------:R-:W-:Y:S01]  /*2cb0*/  ISETP.GT.U32.AND P2, PT, R6, R235, PT ;  /* 0x000000eb0600720c */ /* 0x000fe20003f44070 */
[----:B------:R-:W-:Y:S02]  /*2cc0*/  IMAD.MOV R3, RZ, RZ, -R3 ;  /* 0x000000ffff037224 */ /* 0x000fe400078e0a03 */
[----:B------:R-:W-:-:S04]  /*2cd0*/  IMAD.HI.U32 R2, R7, R68, RZ ;  /* 0x0000004407027227 */ /* 0x000fc800078e00ff */
[----:B------:R-:W-:Y:S02]  /*2ce0*/  IMAD R234, R6, R3, R234 ;  /* 0x0000000306ea7224 */ /* 0x000fe400078e02ea */
[----:B------:R-:W-:Y:S02]  /*2cf0*/  @!P6 IMAD.IADD R194, R194, 0x1, -R6 ;  /* 0x00000001c2c2e824 */ /* 0x000fe400078e0a06 */
[----:B------:R-:W-:Y:S02]  /*2d00*/  IMAD.MOV R9, RZ, RZ, -R2 ;  /* 0x000000ffff097224 */ /* 0x000fe400078e0a02 */
[----:B------:R-:W-:Y:S01]  /*2d10*/  @!P0 IMAD.MOV R194, RZ, RZ, -R194 ;  /* 0x000000ffffc28224 */ /* 0x000fe200078e0ac2 */
[C---:B------:R-:W-:Y:S01]  /*2d20*/  ISETP.GT.U32.AND P0, PT, R6.reuse, R234, PT ;  /* 0x000000ea0600720c */ /* 0x040fe20003f04070 */
[----:B------:R-:W-:Y:S01]  /*2d30*/  IMAD R68, R6, R9, R68 ;  /* 0x0000000906447224 */ /* 0x000fe200078e0244 */
[----:B------:R-:W-:Y:S01]  /*2d40*/  @!P2 IADD3 R235, PT, PT, R235, -R6, RZ ;  /* 0x80000006ebeba210 */ /* 0x000fe20007ffe0ff */
[----:B------:R-:W-:-:S02]  /*2d50*/  VIADD R9, R4, 0x2f ;  /* 0x0000002f04097836 */ /* 0x000fc40000000000 */
[----:B------:R-:W-:Y:S01]  /*2d60*/  @!P1 IMAD.MOV R236, RZ, RZ, -R236 ;  /* 0x000000ffffec9224 */ /* 0x000fe200078e0aec */
[----:B------:R-:W-:Y:S01]  /*2d70*/  ISETP.GT.U32.AND P2, PT, R6, R235, PT ;  /* 0x000000eb0600720c */ /* 0x000fe20003f44070 */
[----:B------:R-:W-:Y:S01]  /*2d80*/  VIADD R2, R4, 0x2e ;  /* 0x0000002e04027836 */ /* 0x000fe20000000000 */
[----:B------:R-:W-:Y:S01]  /*2d90*/  IABS R233, R9 ;  /* 0x0000000900e97213 */ /* 0x000fe20000000000 */
[----:B------:R-:W-:Y:S01]  /*2da0*/  @!P3 IMAD.MOV R164, RZ, RZ, -R164 ;  /* 0x000000ffffa4b224 */ /* 0x000fe200078e0aa4 */
[----:B------:R-:W-:Y:S01]  /*2db0*/  ISETP.GT.U32.AND P1, PT, R6, R68, PT ;  /* 0x000000440600720c */ /* 0x000fe20003f24070 */
[----:B------:R-:W-:Y:S01]  /*2dc0*/  VIADD R14, R4, 0x3c ;  /* 0x0000003c040e7836 */ /* 0x000fe20000000000 */
[----:B------:R-:W-:Y:S01]  /*2dd0*/  IABS R193, R2 ;  /* 0x0000000200c17213 */ /* 0x000fe20000000000 */
[----:B------:R-:W-:Y:S01]  /*2de0*/  IMAD.HI.U32 R3, R7, R233, RZ ;  /* 0x000000e907037227 */ /* 0x000fe200078e00ff */
[----:B------:R-:W-:Y:S01]  /*2df0*/  ISETP.GE.AND P3, PT, R10, RZ, PT ;  /* 0x000000ff0a00720c */ /* 0x000fe20003f66270 */
[----:B------:R1:W-:Y:S01]  /*2e00*/  STL [R1+0x701c], R236 ;  /* 0x00701cec01007387 */ /* 0x0003e20000100800 */
[----:B------:R-:W-:Y:S01]  /*2e10*/  ISETP.GE.AND P6, PT, R2, RZ, PT ;  /* 0x000000ff0200720c */ /* 0x000fe20003fc6270 */
[----:B------:R-:W-:Y:S01]  /*2e20*/  @!P0 IMAD.IADD R234, R234, 0x1, -R6 ;  /* 0x00000001eaea8824 */ /* 0x000fe200078e0a06 */
[----:B------:R-:W-:Y:S01]  /*2e30*/  IABS R80, R14 ;  /* 0x0000000e00507213 */ /* 0x000fe20000000000 */
[----:B------:R-:W-:-:S02]  /*2e40*/  IMAD.MOV R3, RZ, RZ, -R3 ;  /* 0x000000ffff037224 */ /* 0x000fc400078e0a03 */
[----:B------:R-:W-:Y:S01]  /*2e50*/  @!P2 IMAD.IADD R235, R235, 0x1, -R6 ;  /* 0x00000001ebeba824 */ /* 0x000fe200078e0a06 */
[C---:B------:R-:W-:Y:S01]  /*2e60*/  ISETP.GT.U32.AND P0, PT, R6.reuse, R234, PT ;  /* 0x000000ea0600720c */ /* 0x040fe20003f04070 */
[----:B------:R-:W-:Y:S01]  /*2e70*/  IMAD R233, R6, R3, R233 ;  /* 0x0000000306e97224 */ /* 0x000fe200078e02e9 */
[----:B------:R-:W-:Y:S01]  /*2e80*/  ISETP.GE.AND P2, PT, R9, RZ, PT ;  /* 0x000000ff0900720c */ /* 0x000fe20003f46270 */
[----:B------:R-:W-:-:S04]  /*2e90*/  IMAD.HI.U32 R3, R7, R232, RZ ;  /* 0x000000e807037227 */ /* 0x000fc800078e00ff */
[----:B------:R-:W-:Y:S01]  /*2ea0*/  @!P4 IMAD.MOV R235, RZ, RZ, -R235 ;  /* 0x000000ffffebc224 */ /* 0x000fe200078e0aeb */
[----:B------:R-:W-:Y:S01]  /*2eb0*/  ISETP.GT.U32.AND P4, PT, R6, R233, PT ;  /* 0x000000e90600720c */ /* 0x000fe20003f84070 */
[----:B------:R-:W-:Y:S02]  /*2ec0*/  VIADD R10, R4, 0x30 ;  /* 0x00000030040a7836 */ /* 0x000fe40000000000 */
[----:B------:R-:W-:Y:S01]  /*2ed0*/  @!P1 IMAD.IADD R68, R68, 0x1, -R6 ;  /* 0x0000000144449824 */ /* 0x000fe200078e0a06 */
[----:B------:R-:W-:Y:S01]  /*2ee0*/  STL [R1+0x7018], R235 ;  /* 0x007018eb01007387 */ /* 0x000fe20000100800 */
[----:B------:R-:W-:Y:S01]  /*2ef0*/  IMAD.HI.U32 R2, R7, R193, RZ ;  /* 0x000000c107027227 */ /* 0x000fe200078e00ff */
[----:B------:R-:W-:Y:S02]  /*2f00*/  IABS R19, R10 ;  /* 0x0000000a00137213 */ /* 0x000fe40000000000 */
[----:B------:R-:W-:Y:S01]  /*2f10*/  ISETP.GT.U32.AND P1, PT, R6, R68, PT ;  /* 0x000000440600720c */ /* 0x000fe20003f24070 */
[----:B------:R-:W-:-:S02]  /*2f20*/  IMAD.MOV R3, RZ, RZ, -R3 ;  /* 0x000000ffff037224 */ /* 0x000fc400078e0a03 */
[----:B------:R-:W-:Y:S02]  /*2f30*/  IMAD.MOV R8, RZ, RZ, -R2 ;  /* 0x000000ffff087224 */ /* 0x000fe400078e0a02 */
[----:B------:R-:W-:Y:S02]  /*2f40*/  IMAD R232, R6, R3, R232 ;  /* 0x0000000306e87224 */ /* 0x000fe400078e02e8 */
[----:B------:R-:W-:Y:S02]  /*2f50*/  @!P0 IMAD.IADD R234, R234, 0x1, -R6 ;  /* 0x00000001eaea8824 */ /* 0x000fe400078e0a06 */
[----:B------:R-:W-:Y:S02]  /*2f60*/  IMAD R193, R6, R8, R193 ;  /* 0x0000000806c17224 */ /* 0x000fe400078e02c1 */
[----:B------:R-:W-:Y:S02]  /*2f70*/  VIADD R8, R4, 0x32 ;  /* 0x0000003204087836 */ /* 0x000fe40000000000 */
[----:B------:R-:W-:-:S03]  /*2f80*/  IMAD.HI.U32 R2, R7, R19, RZ ;  /* 0x0000001307027227 */ /* 0x000fc600078e00ff */
[----:B------:R-:W-:Y:S01]  /*2f90*/  IABS R192, R8 ;  /* 0x0000000800c07213 */ /* 0x000fe20000000000 */
[----:B------:R-:W-:Y:S01]  /*2fa0*/  @!P3 IMAD.MOV R234, RZ, RZ, -R234 ;  /* 0x000000ffffeab224 */ /* 0x000fe200078e0aea */
[----:B------:R-:W-:Y:S01]  /*2fb0*/  ISETP.GT.U32.AND P3, PT, R6, R232, PT ;  /* 0x000000e80600720c */ /* 0x000fe20003f64070 */
[----:B------:R-:W-:Y:S02]  /*2fc0*/  @!P4 IMAD.IADD R233, R233, 0x1, -R6 ;  /* 0x00000001e9e9c824 */ /* 0x000fe400078e0a06 */
[----:B------:R-:W-:Y:S01]  /*2fd0*/  IMAD.MOV R2, RZ, RZ, -R2 ;  /* 0x000000ffff027224 */ /* 0x000fe200078e0a02 */
[----:B------:R1:W-:Y:S01]  /*2fe0*/  STL [R1+0x7014], R234 ;  /* 0x007014ea01007387 */ /* 0x0003e20000100800 */
[----:B------:R-:W-:Y:S01]  /*2ff0*/  @!P1 IMAD.IADD R68, R68, 0x1, -R6 ;  /* 0x0000000144449824 */ /* 0x000fe200078e0a06 */
[C---:B------:R-:W-:Y:S01]  /*3000*/  ISETP.GT.U32.AND P4, PT, R6.reuse, R233, PT ;  /* 0x000000e90600720c */ /* 0x040fe20003f84070 */
[C---:B------:R-:W-:Y:S01]  /*3010*/  IMAD R19, R6.reuse, R2, R19 ;  /* 0x0000000206137224 */ /* 0x040fe200078e0213 */
[----:B------:R-:W-:Y:S01]  /*3020*/  ISETP.GT.U32.AND P1, PT, R6, R193, PT ;  /* 0x000000c10600720c */ /* 0x000fe20003f24070 */
[----:B------:R-:W-:Y:S01]  /*3030*/  IMAD.HI.U32 R2, R7, R192, RZ ;  /* 0x000000c007027227 */ /* 0x000fe200078e00ff */
[----:B------:R-:W-:-:S02]  /*3040*/  @!P5 IADD3 R68, PT, PT, -R68, RZ, RZ ;  /* 0x000000ff4444d210 */ /* 0x000fc40007ffe1ff */
[----:B------:R-:W-:Y:S01]  /*3050*/  ISETP.GT.U32.AND P0, PT, R6, R19, PT ;  /* 0x000000130600720c */ /* 0x000fe20003f04070 */
[----:B------:R-:W-:Y:S01]  /*3060*/  VIADD R9, R4, 0x33 ;  /* 0x0000003304097836 */ /* 0x000fe20000000000 */
[----:B------:R-:W-:Y:S01]  /*3070*/  ISETP.GE.AND P5, PT, R10, RZ, PT ;  /* 0x000000ff0a00720c */ /* 0x000fe20003fa6270 */
[----:B------:R-:W-:Y:S02]  /*3080*/  IMAD.MOV R3, RZ, RZ, -R2 ;  /* 0x000000ffff037224 */ /* 0x000fe400078e0a02 */
[----:B------:R-:W-:Y:S01]  /*3090*/  @!P3 IMAD.IADD R232, R232, 0x1, -R6 ;  /* 0x00000001e8e8b824 */ /* 0x000fe200078e0a06 */
[----:B------:R-:W-:Y:S01]  /*30a0*/  IABS R231, R9 ;  /* 0x0000000900e77213 */ /* 0x000fe20000000000 */
[C---:B------:R-:W-:Y:S01]  /*30b0*/  IMAD R192, R6.reuse, R3, R192 ;  /* 0x0000000306c07224 */ /* 0x040fe200078e02c0 */
[----:B------:R-:W-:Y:S01]  /*30c0*/  @!P4 IADD3 R233, PT, PT, R233, -R6, RZ ;  /* 0x80000006e9e9c210 */ /* 0x000fe20007ffe0ff */
[----:B------:R-:W-:Y:S01]  /*30d0*/  @!P1 IMAD.IADD R193, R193, 0x1, -R6 ;  /* 0x00000001c1c19824 */ /* 0x000fe200078e0a06 */
[C---:B------:R-:W-:Y:S01]  /*30e0*/  ISETP.GT.U32.AND P3, PT, R6.reuse, R232, PT ;  /* 0x000000e80600720c */ /* 0x040fe20003f64070 */
[----:B------:R-:W-:Y:S01]  /*30f0*/  IMAD.HI.U32 R2, R7, R231, RZ ;  /* 0x000000e707027227 */ /* 0x000fe200078e00ff */
[----:B------:R-:W-:-:S02]  /*3100*/  ISETP.GT.U32.AND P4, PT, R6, R192, PT ;  /* 0x000000c00600720c */ /* 0x000fc40003f84070 */
[----:B------:R-:W-:Y:S01]  /*3110*/  ISETP.GT.U32.AND P1, PT, R6, R193, PT ;  /* 0x000000c10600720c */ /* 0x000fe20003f24070 */
[----:B------:R-:W-:Y:S02]  /*3120*/  IMAD.MOV R2, RZ, RZ, -R2 ;  /* 0x000000ffff027224 */ /* 0x000fe400078e0a02 */
[----:B------:R-:W-:Y:S02]  /*3130*/  VIADD R10, R4, 0x34 ;  /* 0x00000034040a7836 */ /* 0x000fe40000000000 */
[--C-:B------:R-:W-:Y:S02]  /*3140*/  @!P0 IMAD.IADD R19, R19, 0x1, -R6.reuse ;  /* 0x0000000113138824 */ /* 0x100fe400078e0a06 */
[----:B------:R-:W-:Y:S01]  /*3150*/  IMAD R231, R6, R2, R231 ;  /* 0x0000000206e77224 */ /* 0x000fe200078e02e7 */
[----:B------:R-:W-:Y:S01]  /*3160*/  IABS R108, R10 ;  /* 0x0000000a006c7213 */ /* 0x000fe20000000000 */
[--C-:B------:R-:W-:Y:S01]  /*3170*/  @!P3 IMAD.IADD R232, R232, 0x1, -R6.reuse ;  /* 0x00000001e8e8b824 */ /* 0x100fe200078e0a06 */
[----:B------:R-:W-:Y:S01]  /*3180*/  ISETP.GT.U32.AND P0, PT, R6, R19, PT ;  /* 0x000000130600720c */ /* 0x000fe20003f04070 */
[----:B------:R-:W-:Y:S01]  /*3190*/  @!P4 IMAD.IADD R192, R192, 0x1, -R6 ;  /* 0x00000001c0c0c824 */ /* 0x000fe200078e0a06 */
[----:B------:R-:W-:Y:S01]  /*31a0*/  ISETP.GT.U32.AND P3, PT, R6, R231, PT ;  /* 0x000000e70600720c */ /* 0x000fe20003f64070 */
[----:B------:R-:W-:-:S03]  /*31b0*/  IMAD.HI.U32 R3, R7, R108, RZ ;  /* 0x0000006c07037227 */ /* 0x000fc600078e00ff */
[----:B------:R-:W-:Y:S01]  /*31c0*/  ISETP.GT.U32.AND P4, PT, R6, R192, PT ;  /* 0x000000c00600720c */ /* 0x000fe20003f84070 */
[----:B------:R-:W-:Y:S01]  /*31d0*/  @!P1 IMAD.IADD R193, R193, 0x1, -R6 ;  /* 0x00000001c1c19824 */ /* 0x000fe200078e0a06 */
[----:B------:R-:W-:Y:S01]  /*31e0*/  ISETP.GE.AND P1, PT, R11, RZ, PT ;  /* 0x000000ff0b00720c */ /* 0x000fe20003f26270 */
[----:B------:R-:W-:Y:S02]  /*31f0*/  IMAD.MOV R3, RZ, RZ, -R3 ;  /* 0x000000ffff037224 */ /* 0x000fe400078e0a03 */
[----:B------:R-:W-:Y:S02]  /*3200*/  VIADD R2, R4, 0x35 ;  /* 0x0000003504027836 */ /* 0x000fe40000000000 */
[----:B------:R-:W-:Y:S02]  /*3210*/  IMAD R108, R6, R3, R108 ;  /* 0x00000003066c7224 */ /* 0x000fe400078e026c */
[--C-:B------:R-:W-:Y:S01]  /*3220*/  @!P0 IMAD.IADD R19, R19, 0x1, -R6.reuse ;  /* 0x0000000113138824 */ /* 0x100fe200078e0a06 */
[----:B------:R-:W-:Y:S01]  /*3230*/  IABS R230, R2 ;  /* 0x0000000200e67213 */ /* 0x000fe20000000000 */
[----:B------:R-:W-:Y:S01]  /*3240*/  VIADD R3, R4, 0x36 ;  /* 0x0000003604037836 */ /* 0x000fe20000000000 */
[----:B------:R-:W-:Y:S01]  /*3250*/  ISETP.GE.AND P0, PT, R10, RZ, PT ;  /* 0x000000ff0a00720c */ /* 0x000fe20003f06270 */
[--C-:B------:R-:W-:Y:S01]  /*3260*/  @!P3 IMAD.IADD R231, R231, 0x1, -R6.reuse ;  /* 0x00000001e7e7b824 */ /* 0x100fe200078e0a06 */
[----:B------:R-:W-:Y:S01]  /*3270*/  @!P5 IADD3 R19, PT, PT, -R19, RZ, RZ ;  /* 0x000000ff1313d210 */ /* 0x000fe20007ffe1ff */
[----:B------:R-:W-:Y:S01]  /*3280*/  @!P4 IMAD.IADD R192, R192, 0x1, -R6 ;  /* 0x00000001c0c0c824 */ /* 0x000fe200078e0a06 */
[----:B------:R-:W-:Y:S01]  /*3290*/  IABS R191, R3 ;  /* 0x0000000300bf7213 */ /* 0x000fe20000000000 */
[----:B------:R-:W-:Y:S01]  /*32a0*/  @!P6 IMAD.MOV R193, RZ, RZ, -R193 ;  /* 0x000000ffffc1e224 */ /* 0x000fe200078e0ac1 */
[----:B------:R-:W-:Y:S01]  /*32b0*/  ISETP.GE.AND P5, PT, R2, RZ, PT ;  /* 0x000000ff0200720c */ /* 0x000fe20003fa6270 */
[----:B------:R-:W-:Y:S01]  /*32c0*/  IMAD.HI.U32 R2, R7, R230, RZ ;  /* 0x000000e607027227 */ /* 0x000fe200078e00ff */
[----:B------:R-:W-:-:S02]  /*32d0*/  ISETP.GT.U32.AND P3, PT, R6, R231, PT ;  /* 0x000000e70600720c */ /* 0x000fc40003f64070 */
[----:B------:R-:W-:Y:S01]  /*32e0*/  ISETP.GT.U32.AND P4, PT, R6, R108, PT ;  /* 0x0000006c0600720c */ /* 0x000fe20003f84070 */
[----:B------:R-:W-:Y:S01]  /*32f0*/  @!P1 IMAD.MOV R232, RZ, RZ, -R232 ;  /* 0x000000ffffe89224 */ /* 0x000fe200078e0ae8 */
[----:B------:R-:W-:Y:S01]  /*3300*/  ISETP.GE.AND P6, PT, R8, RZ, PT ;  /* 0x000000ff0800720c */ /* 0x000fe20003fc6270 */
[----:B------:R-:W-:Y:S01]  /*3310*/  @!P2 IMAD.MOV R233, RZ, RZ, -R233 ;  /* 0x000000ffffe9a224 */ /* 0x000fe200078e0ae9 */
[----:B------:R-:W-:Y:S01]  /*3320*/  ISETP.GE.AND P1, PT, R3, RZ, PT ;  /* 0x000000ff0300720c */ /* 0x000fe20003f26270 */
[----:B------:R-:W-:Y:S01]  /*3330*/  IMAD.HI.U32 R3, R7, R191, RZ ;  /* 0x000000bf07037227 */ /* 0x000fe200078e00ff */
[----:B------:R-:W-:Y:S02]  /*3340*/  ISETP.GE.AND P2, PT, R9, RZ, PT ;  /* 0x000000ff0900720c */ /* 0x000fe40003f46270 */
[----:B------:R1:W-:Y:S01]  /*3350*/  STL [R1+0x7010], R233 ;  /* 0x007010e901007387 */ /* 0x0003e20000100800 */
[----:B------:R-:W-:Y:S02]  /*3360*/  IMAD.MOV R9, RZ, RZ, -R2 ;  /* 0x000000ffff097224 */ /* 0x000fe400078e0a02 */
[----:B------:R-:W-:Y:S01]  /*3370*/  IMAD.MOV R3, RZ, RZ, -R3 ;  /* 0x000000ffff037224 */ /* 0x000fe200078e0a03 */
[----:B------:R1:W-:Y:S01]  /*3380*/  STL [R1+0x700c], R232 ;  /* 0x00700ce801007387 */ /* 0x0003e20000100800 */
[----:B------:R-:W-:-:S02]  /*3390*/  IMAD R230, R6, R9, R230 ;  /* 0x0000000906e67224 */ /* 0x000fc400078e02e6 */
[C---:B------:R-:W-:Y:S02]  /*33a0*/  IMAD R191, R6.reuse, R3, R191 ;  /* 0x0000000306bf7224 */ /* 0x040fe400078e02bf */
[--C-:B------:R-:W-:Y:S01]  /*33b0*/  @!P3 IMAD.IADD R231, R231, 0x1, -R6.reuse ;  /* 0x00000001e7e7b824 */ /* 0x100fe200078e0a06 */
[----:B------:R-:W-:Y:S01]  /*33c0*/  ISETP.GT.U32.AND P3, PT, R6, R230, PT ;  /* 0x000000e60600720c */ /* 0x000fe20003f64070 */
[----:B------:R-:W-:Y:S02]  /*33d0*/  @!P4 IMAD.IADD R108, R108, 0x1, -R6 ;  /* 0x000000016c6cc824 */ /* 0x000fe400078e0a06 */
[----:B------:R-:W-:Y:S01]  /*33e0*/  @!P6 IMAD.MOV R192, RZ, RZ, -R192 ;  /* 0x000000ffffc0e224 */ /* 0x000fe200078e0ac0 */
[----:B------:R-:W-:Y:S01]  /*33f0*/  ISETP.GT.U32.AND P6, PT, R6, R191, PT ;  /* 0x000000bf0600720c */ /* 0x000fe20003fc4070 */
[----:B------:R-:W-:Y:S01]  /*3400*/  VIADD R8, R4, 0x37 ;  /* 0x0000003704087836 */ /* 0x000fe20000000000 */
[----:B------:R-:W-:Y:S01]  /*3410*/  ISETP.GT.U32.AND P4, PT, R6, R108, PT ;  /* 0x0000006c0600720c */ /* 0x000fe20003f84070 */
[----:B------:R-:W-:-:S02]  /*3420*/  VIADD R10, R4, 0x38 ;  /* 0x00000038040a7836 */ /* 0x000fc40000000000 */
[C---:B------:R-:W-:Y:S01]  /*3430*/  VIADD R11, R4.reuse, 0x3a ;  /* 0x0000003a040b7836 */ /* 0x040fe20000000000 */
[----:B------:R-:W-:Y:S01]  /*3440*/  IABS R229, R8 ;  /* 0x0000000800e57213 */ /* 0x000fe20000000000 */
[----:B------:R-:W-:Y:S01]  /*3450*/  VIADD R15, R4, 0x3d ;  /* 0x0000003d040f7836 */ /* 0x000fe20000000000 */
[----:B------:R-:W-:Y:S01]  /*3460*/  IABS R124, R10 ;  /* 0x0000000a007c7213 */ /* 0x000fe20000000000 */
[--C-:B------:R-:W-:Y:S01]  /*3470*/  @!P3 IMAD.IADD R230, R230, 0x1, -R6.reuse ;  /* 0x00000001e6e6b824 */ /* 0x100fe200078e0a06 */
[----:B------:R-:W-:Y:S01]  /*3480*/  IABS R190, R11 ;  /* 0x0000000b00be7213 */ /* 0x000fe20000000000 */
[----:B------:R-:W-:Y:S01]  /*3490*/  IMAD.HI.U32 R2, R7, R229, RZ ;  /* 0x000000e507027227 */ /* 0x000fe200078e00ff */
[----:B------:R-:W-:Y:S02]  /*34a0*/  IABS R226, R15 ;  /* 0x0000000f00e27213 */ /* 0x000fe40000000000 */
[----:B------:R-:W-:Y:S01]  /*34b0*/  ISETP.GT.U32.AND P3, PT, R6, R230, PT ;  /* 0x000000e60600720c */ /* 0x000fe20003f64070 */
[----:B------:R-:W-:-:S02]  /*34c0*/  @!P6 IMAD.IADD R191, R191, 0x1, -R6 ;  /* 0x00000001bfbfe824 */ /* 0x000fc400078e0a06 */
[----:B------:R-:W-:Y:S01]  /*34d0*/  @!P4 IMAD.IADD R108, R108, 0x1, -R6 ;  /* 0x000000016c6cc824 */ /* 0x000fe200078e0a06 */
[----:B------:R-:W-:Y:S01]  /*34e0*/  ISETP.GE.AND P4, PT, R10, RZ, PT ;  /* 0x000000ff0a00720c */ /* 0x000fe20003f86270 */
[----:B------:R-:W-:Y:S01]  /*34f0*/  IMAD.HI.U32 R3, R7, R124, RZ ;  /* 0x0000007c07037227 */ /* 0x000fe200078e00ff */
[----:B------:R-:W-:-:S03]  /*3500*/  ISETP.GT.U32.AND P6, PT, R6, R191, PT ;  /* 0x000000bf0600720c */ /* 0x000fc60003fc4070 */
[----:B------:R-:W-:Y:S01]  /*3510*/  VIADD R10, R4, 0x39 ;  /* 0x00000039040a7836 */ /* 0x000fe20000000000 */
[----:B------:R-:W-:Y:S01]  /*3520*/  IADD3 R3, PT, PT, -R3, RZ, RZ ;  /* 0x000000ff03037210 */ /* 0x000fe20007ffe1ff */
[----:B------:R-:W-:Y:S02]  /*3530*/  IMAD.MOV R2, RZ, RZ, -R2 ;  /* 0x000000ffff027224 */ /* 0x000fe400078e0a02 */
[----:B------:R-:W-:Y:S01]  /*3540*/  @!P3 IADD3 R230, PT, PT, R230, -R6, RZ ;  /* 0x80000006e6e6b210 */ /* 0x000fe20007ffe0ff */
[----:B------:R-:W-:Y:S01]  /*3550*/  @!P2 IMAD.MOV R231, RZ, RZ, -R231 ;  /* 0x000000ffffe7a224 */ /* 0x000fe200078e0ae7 */
[----:B------:R-:W-:Y:S01]  /*3560*/  IABS R228, R10 ;  /* 0x0000000a00e47213 */ /* 0x000fe20000000000 */
[----:B------:R-:W-:Y:S01]  /*3570*/  IMAD R229, R6, R2, R229 ;  /* 0x0000000206e57224 */ /* 0x000fe200078e02e5 */
[----:B------:R-:W-:Y:S01]  /*3580*/  ISETP.GE.AND P2, PT, R8, RZ, PT ;  /* 0x000000ff0800720c */ /* 0x000fe20003f46270 */
[C---:B------:R-:W-:Y:S01]  /*3590*/  IMAD R124, R6.reuse, R3, R124 ;  /* 0x00000003067c7224 */ /* 0x040fe200078e027c */
[----:B------:R-:W-:Y:S01]  /*35a0*/  STL [R1+0x7008], R231 ;  /* 0x007008e701007387 */ /* 0x000fe20000100800 */
[----:B------:R-:W-:Y:S01]  /*35b0*/  IMAD.HI.U32 R2, R7, R228, RZ ;  /* 0x000000e407027227 */ /* 0x000fe200078e00ff */
[----:B------:R-:W-:-:S03]  /*35c0*/  ISETP.GT.U32.AND P3, PT, R6, R229, PT ;  /* 0x000000e50600720c */ /* 0x000fc60003f64070 */
[----:B------:R-:W-:Y:S01]  /*35d0*/  @!P6 IMAD.IADD R191, R191, 0x1, -R6 ;  /* 0x00000001bfbfe824 */ /* 0x000fe200078e0a06 */
[----:B------:R-:W-:Y:S01]  /*35e0*/  ISETP.GT.U32.AND P6, PT, R6, R124, PT ;  /* 0x0000007c0600720c */ /* 0x000fe20003fc4070 */
[----:B------:R-:W-:Y:S02]  /*35f0*/  IMAD.MOV R9, RZ, RZ, -R2 ;  /* 0x000000ffff097224 */ /* 0x000fe400078e0a02 */
[----:B------:R-:W-:-:S04]  /*3600*/  IMAD.HI.U32 R2, R7, R190, RZ ;  /* 0x000000be07027227 */ /* 0x000fc800078e00ff */
[C---:B------:R-:W-:Y:S02]  /*3610*/  IMAD R228, R6.reuse, R9, R228 ;  /* 0x0000000906e47224 */ /* 0x040fe400078e02e4 */
[----:B------:R-:W-:Y:S02]  /*3620*/  IMAD.MOV R9, RZ, RZ, -R2 ;  /* 0x000000ffff097224 */ /* 0x000fe400078e0a02 */
[----:B------:R-:W-:Y:S01]  /*3630*/  @!P3 IMAD.IADD R229, R229, 0x1, -R6 ;  /* 0x00000001e5e5b824 */ /* 0x000fe200078e0a06 */
[C---:B------:R-:W-:Y:S01]  /*3640*/  ISETP.GT.U32.AND P3, PT, R6.reuse, R228, PT ;  /* 0x000000e40600720c */ /* 0x040fe20003f64070 */
[----:B------:R-:W-:Y:S02]  /*3650*/  IMAD R190, R6, R9, R190 ;  /* 0x0000000906be7224 */ /* 0x000fe400078e02be */
[----:B------:R-:W-:Y:S02]  /*3660*/  @!P6 IMAD.IADD R124, R124, 0x1, -R6 ;  /* 0x000000017c7ce824 */ /* 0x000fe400078e0a06 */
[----:B------:R-:W-:Y:S01]  /*3670*/  IMAD.HI.U32 R3, R7, R227, RZ ;  /* 0x000000e307037227 */ /* 0x000fe200078e00ff */
[----:B------:R-:W-:-:S03]  /*3680*/  ISETP.GT.U32.AND P6, PT, R6, R190, PT ;  /* 0x000000be0600720c */ /* 0x000fc60003fc4070 */
[----:B------:R-:W-:-:S04]  /*3690*/  IMAD.HI.U32 R8, R7, R80, RZ ;  /* 0x0000005007087227 */ /* 0x000fc800078e00ff */
[----:B------:R-:W-:Y:S01]  /*36a0*/  @!P3 IADD3 R228, PT, PT, R228, -R6, RZ ;  /* 0x80000006e4e4b210 */ /* 0x000fe20007ffe0ff */
[----:B------:R-:W-:Y:S01]  /*36b0*/  IMAD.MOV R3, RZ, RZ, -R3 ;  /* 0x000000ffff037224 */ /* 0x000fe200078e0a03 */
[----:B------:R-:W-:Y:S01]  /*36c0*/  ISETP.GT.U32.AND P3, PT, R6, R124, PT ;  /* 0x0000007c0600720c */ /* 0x000fe20003f64070 */
[----:B------:R-:W-:-:S04]  /*36d0*/  IMAD.HI.U32 R2, R7, R226, RZ ;  /* 0x000000e207027227 */ /* 0x000fc800078e00ff */
[----:B------:R-:W-:Y:S01]  /*36e0*/  @!P6 IMAD.IADD R190, R190, 0x1, -R6 ;  /* 0x00000001bebee824 */ /* 0x000fe200078e0a06 */
[C---:B------:R-:W-:Y:S01]  /*36f0*/  ISETP.GT.U32.AND P6, PT, R6.reuse, R228, PT ;  /* 0x000000e40600720c */ /* 0x040fe20003fc4070 */
[----:B------:R-:W-:Y:S02]  /*3700*/  IMAD.MOV R9, RZ, RZ, -R8 ;  /* 0x000000ffff097224 */ /* 0x000fe400078e0a08 */
[C---:B------:R-:W-:Y:S02]  /*3710*/  IMAD R227, R6.reuse, R3, R227 ;  /* 0x0000000306e37224 */ /* 0x040fe400078e02e3 */
[----:B------:R-:W-:Y:S02]  /*3720*/  IMAD.MOV R3, RZ, RZ, -R2 ;  /* 0x000000ffff037224 */ /* 0x000fe400078e0a02 */
[C---:B------:R-:W-:Y:S02]  /*3730*/  IMAD R80, R6.reuse, R9, R80 ;  /* 0x0000000906507224 */ /* 0x040fe400078e0250 */
[----:B------:R-:W-:Y:S01]  /*3740*/  @!P5 IMAD.MOV R230, RZ, RZ, -R230 ;  /* 0x000000ffffe6d224 */ /* 0x000fe200078e0ae6 */
[C---:B------:R-:W-:Y:S01]  /*3750*/  ISETP.GT.U32.AND P5, PT, R6.reuse, R190, PT ;  /* 0x000000be0600720c */ /* 0x040fe20003fa4070 */
[----:B------:R-:W-:-:S02]  /*3760*/  IMAD R226, R6, R3, R226 ;  /* 0x0000000306e27224 */ /* 0x000fc400078e02e2 */
[----:B------:R-:W-:Y:S01]  /*3770*/  VIADD R9, R4, 0x3f ;  /* 0x0000003f04097836 */ /* 0x000fe20000000000 */
[----:B------:R1:W-:Y:S01]  /*3780*/  STL [R1+0x7004], R230 ;  /* 0x007004e601007387 */ /* 0x0003e20000100800 */
[----:B------:R-:W-:Y:S01]  /*3790*/  @!P6 IMAD.IADD R228, R228, 0x1, -R6 ;  /* 0x00000001e4e4e824 */ /* 0x000fe200078e0a06 */
[----:B------:R-:W-:Y:S01]  /*37a0*/  ISETP.GT.U32.AND P6, PT, R6, R226, PT ;  /* 0x000000e20600720c */ /* 0x000fe20003fc4070 */
[----:B------:R-:W-:Y:S01]  /*37b0*/  VIADD R8, R4, 0x3e ;  /* 0x0000003e04087836 */ /* 0x000fe20000000000 */
[----:B------:R-:W-:Y:S01]  /*37c0*/  IABS R225, R9 ;  /* 0x0000000900e17213 */ /* 0x000fe20000000000 */
[----:B------:R-:W-:Y:S01]  /*37d0*/  @!P0 IMAD.MOV R108, RZ, RZ, -R108 ;  /* 0x000000ffff6c8224 */ /* 0x000fe200078e0a6c */
[C---:B------:R-:W-:Y:S01]  /*37e0*/  ISETP.GT.U32.AND P0, PT, R6.reuse, R229, PT ;  /* 0x000000e50600720c */ /* 0x040fe20003f04070 */
[----:B------:R-:W-:Y:S01]  /*37f0*/  @!P1 IMAD.MOV R191, RZ, RZ, -R191 ;  /* 0x000000ffffbf9224 */ /* 0x000fe200078e0abf */
[----:B------:R-:W-:Y:S01]  /*3800*/  IABS R189, R8 ;  /* 0x0000000800bd7213 */ /* 0x000fe20000000000 */
[----:B------:R-:W-:Y:S01]  /*3810*/  IMAD.HI.U32 R3, R7, R225, RZ ;  /* 0x000000e107037227 */ /* 0x000fe200078e00ff */
[----:B------:R-:W-:-:S03]  /*3820*/  ISETP.GT.U32.AND P1, PT, R6, R227, PT ;  /* 0x000000e30600720c */ /* 0x000fc60003f24070 */
[--C-:B------:R-:W-:Y:S01]  /*3830*/  @!P3 IMAD.IADD R124, R124, 0x1, -R6.reuse ;  /* 0x000000017c7cb824 */ /* 0x100fe200078e0a06 */
[----:B------:R-:W-:Y:S01]  /*3840*/  ISETP.GE.AND P3, PT, R10, RZ, PT ;  /* 0x000000ff0a00720c */ /* 0x000fe20003f66270 */
[----:B------:R-:W-:Y:S01]  /*3850*/  @!P5 IMAD.IADD R190, R190, 0x1, -R6 ;  /* 0x00000001bebed824 */ /* 0x000fe200078e0a06 */
[----:B------:R-:W-:Y:S01]  /*3860*/  ISETP.GE.AND P5, PT, R11, RZ, PT ;  /* 0x000000ff0b00720c */ /* 0x000fe20003fa6270 */
[----:B------:R-:W-:Y:S02]  /*3870*/  IMAD.MOV R3, RZ, RZ, -R3 ;  /* 0x000000ffff037224 */ /* 0x000fe400078e0a03 */
[----:B------:R-:W-:-:S04]  /*3880*/  IMAD.HI.U32 R2, R7, R189, RZ ;  /* 0x000000bd07027227 */ /* 0x000fc800078e00ff */
[----:B------:R-:W-:Y:S01]  /*3890*/  IMAD R225, R6, R3, R225 ;  /* 0x0000000306e17224 */ /* 0x000fe200078e02e1 */
[----:B------:R-:W-:Y:S01]  /*38a0*/  @!P1 IADD3 R227, PT, PT, R227, -R6, RZ ;  /* 0x80000006e3e39210 */ /* 0x000fe20007ffe0ff */
[----:B------:R-:W-:Y:S01]  /*38b0*/  @!P6 IMAD.IADD R226, R226, 0x1, -R6 ;  /* 0x00000001e2e2e824 */ /* 0x000fe200078e0a06 */
[----:B------:R-:W-:Y:S01]  /*38c0*/  ISETP.GE.AND P1, PT, R12, RZ, PT ;  /* 0x000000ff0c00720c */ /* 0x000fe20003f26270 */
[----:B------:R-:W-:Y:S02]  /*38d0*/  IMAD.MOV R2, RZ, RZ, -R2 ;  /* 0x000000ffff027224 */ /* 0x000fe400078e0a02 */
[----:B------:R-:W-:Y:S01]  /*38e0*/  VIADD R3, R4, 0x40 ;  /* 0x0000004004037836 */ /* 0x000fe20000000000 */
[C---:B------:R-:W-:Y:S01]  /*38f0*/  ISETP.GT.U32.AND P6, PT, R6.reuse, R226, PT ;  /* 0x000000e20600720c */ /* 0x040fe20003fc4070 */
[----:B------:R-:W-:Y:S01]  /*3900*/  @!P0 IMAD.IADD R229, R229, 0x1, -R6 ;  /* 0x00000001e5e58824 */ /* 0x000fe200078e0a06 */
[C---:B------:R-:W-:Y:S01]  /*3910*/  ISETP.GT.U32.AND P0, PT, R6.reuse, R80, PT ;  /* 0x000000500600720c */ /* 0x040fe20003f04070 */
[C---:B------:R-:W-:Y:S01]  /*3920*/  IMAD R189, R6.reuse, R2, R189 ;  /* 0x0000000206bd7224 */ /* 0x040fe200078e02bd */
[----:B------:R-:W-:Y:S01]  /*3930*/  IABS R179, R3 ;  /* 0x0000000300b37213 */ /* 0x000fe20000000000 */
[----:B------:R-:W-:Y:S01]  /*3940*/  @!P2 IMAD.MOV R229, RZ, RZ, -R229 ;  /* 0x000000ffffe5a224 */ /* 0x000fe200078e0ae5 */
[C---:B------:R-:W-:Y:S01]  /*3950*/  ISETP.GT.U32.AND P2, PT, R6.reuse, R227, PT ;  /* 0x000000e30600720c */ /* 0x040fe20003f44070 */
[----:B------:R-:W-:Y:S01]  /*3960*/  @!P3 IMAD.MOV R228, RZ, RZ, -R228 ;  /* 0x000000ffffe4b224 */ /* 0x000fe200078e0ae4 */
[----:B------:R-:W-:Y:S01]  /*3970*/  ISETP.GT.U32.AND P3, PT, R6, R189, PT ;  /* 0x000000bd0600720c */ /* 0x000fe20003f64070 */
[----:B------:R-:W-:Y:S01]  /*3980*/  @!P5 IMAD.MOV R190, RZ, RZ, -R190 ;  /* 0x000000ffffbed224 */ /* 0x000fe200078e0abe */
[----:B------:R-:W-:Y:S01]  /*3990*/  ISETP.GE.AND P5, PT, R15, RZ, PT ;  /* 0x000000ff0f00720c */ /* 0x000fe20003fa6270 */
[----:B------:R-:W-:Y:S01]  /*39a0*/  IMAD.HI.U32 R2, R7, R179, RZ ;  /* 0x000000b307027227 */ /* 0x000fe200078e00ff */
[----:B------:R1:W-:Y:S01]  /*39b0*/  STL [R1+0x7000], R229 ;  /* 0x007000e501007387 */ /* 0x0003e20000100800 */
[----:B------:R-:W-:-:S02]  /*39c0*/  @!P6 IADD3 R226, PT, PT, R226, -R6, RZ ;  /* 0x80000006e2e2e210 */ /* 0x000fc40007ffe0ff */
[----:B------:R-:W-:Y:S01]  /*39d0*/  IMAD.MOV R2, RZ, RZ, -R2 ;  /* 0x000000ffff027224 */ /* 0x000fe200078e0a02 */
[----:B------:R-:W-:Y:S01]  /*39e0*/  ISETP.GE.AND P6, PT, R9, RZ, PT ;  /* 0x000000ff0900720c */ /* 0x000fe20003fc6270 */
[--C-:B------:R-:W-:Y:S01]  /*39f0*/  @!P0 IMAD.IADD R80, R80, 0x1, -R6.reuse ;  /* 0x0000000150508824 */ /* 0x100fe200078e0a06 */
[----:B------:R-:W-:Y:S01]  /*3a00*/  ISETP.GE.AND P0, PT, R14, RZ, PT ;  /* 0x000000ff0e00720c */ /* 0x000fe20003f06270 */
[C---:B------:R-:W-:Y:S01]  /*3a10*/  IMAD R179, R6.reuse, R2, R179 ;  /* 0x0000000206b37224 */ /* 0x040fe200078e02b3 */
[----:B------:R1:W-:Y:S01]  /*3a20*/  STL [R1+0x6ffc], R228 ;  /* 0x006ffce401007387 */ /* 0x0003e20000100800 */
[--C-:B------:R-:W-:Y:S01]  /*3a30*/  @!P2 IMAD.IADD R227, R227, 0x1, -R6.reuse ;  /* 0x00000001e3e3a824 */ /* 0x100fe200078e0a06 */
[C---:B------:R-:W-:Y:S01]  /*3a40*/  ISETP.GT.U32.AND P2, PT, R6.reuse, R225, PT ;  /* 0x000000e10600720c */ /* 0x040fe20003f44070 */
[----:B------:R-:W-:Y:S01]  /*3a50*/  @!P3 IMAD.IADD R189, R189, 0x1, -R6 ;  /* 0x00000001bdbdb824 */ /* 0x000fe200078e0a06 */
[----:B------:R-:W-:Y:S01]  /*3a60*/  ISETP.GE.AND P3, PT, R3, RZ, PT ;  /* 0x000000ff0300720c */ /* 0x000fe20003f66270 */
[----:B------:R-:W-:Y:S01]  /*3a70*/  @!P5 IMAD.MOV R226, RZ, RZ, -R226 ;  /* 0x000000ffffe2d224 */ /* 0x000fe200078e0ae2 */
[C---:B------:R-:W-:Y:S01]  /*3a80*/  ISETP.GT.U32.AND P5, PT, R6.reuse, R179, PT ;  /* 0x000000b30600720c */ /* 0x040fe20003fa4070 */
[----:B------:R-:W-:Y:S01]  /*3a90*/  @!P1 IMAD.MOV R227, RZ, RZ, -R227 ;  /* 0x000000ffffe39224 */ /* 0x000fe200078e0ae3 */
[C---:B------:R-:W-:Y:S01]  /*3aa0*/  ISETP.GT.U32.AND P1, PT, R6.reuse, R189, PT ;  /* 0x000000bd0600720c */ /* 0x040fe20003f24070 */
[----:B------:R-:W-:Y:S01]  /*3ab0*/  @!P4 IMAD.MOV R124, RZ, RZ, -R124 ;  /* 0x000000ffff7cc224 */ /* 0x000fe200078e0a7c */
[----:B------:R-:W-:Y:S01]  /*3ac0*/  ISETP.GT.U32.AND P4, PT, R6, R80, PT ;  /* 0x000000500600720c */ /* 0x000fe20003f84070 */
[C---:B------:R-:W-:Y:S01]  /*3ad0*/  VIADD R2, R4.reuse, 0x42 ;  /* 0x0000004204027836 */ /* 0x040fe20000000000 */
[----:B------:R1:W-:Y:S01]  /*3ae0*/  STL [R1+0x6ff8], R227 ;  /* 0x006ff8e301007387 */ /* 0x0003e20000100800 */
[----:B------:R-:W-:-:S02]  /*3af0*/  VIADD R10, R4, 0x41 ;  /* 0x00000041040a7836 */ /* 0x000fc40000000000 */
[--C-:B------:R-:W-:Y:S01]  /*3b00*/  @!P2 IMAD.IADD R225, R225, 0x1, -R6.reuse ;  /* 0x00000001e1e1a824 */ /* 0x100fe200078e0a06 */
[----:B------:R-:W-:Y:S01]  /*3b10*/  IABS R188, R2 ;  /* 0x0000000200bc7213 */ /* 0x000fe20000000000 */
[----:B------:R-:W-:Y:S01]  /*3b20*/  VIADD R11, R4, 0x47 ;  /* 0x00000047040b7836 */ /* 0x000fe20000000000 */
[----:B------:R-:W-:Y:S01]  /*3b30*/  IABS R224, R10 ;  /* 0x0000000a00e07213 */ /* 0x000fe20000000000 */
[--C-:B------:R-:W-:Y:S01]  /*3b40*/  @!P5 IMAD.IADD R179, R179, 0x1, -R6.reuse ;  /* 0x00000001b3b3d824 */ /* 0x100fe200078e0a06 */
[----:B------:R-:W-:Y:S01]  /*3b50*/  ISETP.GT.U32.AND P2, PT, R6, R225, PT ;  /* 0x000000e10600720c */ /* 0x000fe20003f44070 */
[----:B------:R-:W-:Y:S01]  /*3b60*/  VIADD R12, R4, 0x48 ;  /* 0x00000048040c7836 */ /* 0x000fe20000000000 */
[----:B------:R-:W-:Y:S01]  /*3b70*/  @!P1 IADD3 R189, PT, PT, R189, -R6, RZ ;  /* 0x80000006bdbd9210 */ /* 0x000fe20007ffe0ff */
[----:B------:R-:W-:Y:S01]  /*3b80*/  @!P4 IMAD.IADD R80, R80, 0x1, -R6 ;  /* 0x000000015050c824 */ /* 0x000fe200078e0a06 */
[----:B------:R-:W-:Y:S01]  /*3b90*/  ISETP.GE.AND P1, PT, R2, RZ, PT ;  /* 0x000000ff0200720c */ /* 0x000fe20003f26270 */
[C---:B------:R-:W-:Y:S01]  /*3ba0*/  IMAD.HI.U32 R2, R7.reuse, R188, RZ ;  /* 0x000000bc07027227 */ /* 0x040fe200078e00ff */
[----:B------:R-:W-:Y:S01]  /*3bb0*/  ISETP.GT.U32.AND P5, PT, R6, R179, PT ;  /* 0x000000b30600720c */ /* 0x000fe20003fa4070 */
[----:B------:R1:W-:Y:S01]  /*3bc0*/  STL [R1+0x6ff4], R226 ;  /* 0x006ff4e201007387 */ /* 0x0003e20000100800 */
[----:B------:R-:W-:Y:S01]  /*3bd0*/  ISETP.GE.AND P4, PT, R8, RZ, PT ;  /* 0x000000ff0800720c */ /* 0x000fe20003f86270 */
[----:B------:R-:W-:Y:S01]  /*3be0*/  IMAD.MOV R9, RZ, RZ, -R2 ;  /* 0x000000ffff097224 */ /* 0x000fe200078e0a02 */
[----:B------:R-:W-:Y:S01]  /*3bf0*/  IABS R221, R11 ;  /* 0x0000000b00dd7213 */ /* 0x000fe20000000000 */
[----:B------:R-:W-:Y:S01]  /*3c00*/  @!P0 IMAD.MOV R80, RZ, RZ, -R80 ;  /* 0x000000ffff508224 */ /* 0x000fe200078e0a50 */
[----:B------:R-:W-:Y:S01]  /*3c10*/  ISETP.GE.AND P0, PT, R10, RZ, PT ;  /* 0x000000ff0a00720c */ /* 0x000fe20003f06270 */
[----:B------:R-:W-:Y:S01]  /*3c20*/  IMAD.HI.U32 R3, R7, R224, RZ ;  /* 0x000000e007037227 */ /* 0x000fe200078e00ff */
[----:B------:R-:W-:-:S03]  /*3c30*/  IABS R26, R12 ;  /* 0x0000000c001a7213 */ /* 0x000fc60000000000 */
[----:B------:R-:W-:Y:S02]  /*3c40*/  VIADD R10, R4, 0x44 ;  /* 0x00000044040a7836 */ /* 0x000fe40000000000 */
[C---:B------:R-:W-:Y:S02]  /*3c50*/  IMAD R188, R6.reuse, R9, R188 ;  /* 0x0000000906bc7224 */ /* 0x040fe400078e02bc */
[----:B------:R-:W-:Y:S01]  /*3c60*/  IMAD.MOV R3, RZ, RZ, -R3 ;  /* 0x000000ffff037224 */ /* 0x000fe200078e0a03 */
[----:B------:R-:W-:Y:S01]  /*3c70*/  IABS R183, R10 ;  /* 0x0000000a00b77213 */ /* 0x000fe20000000000 */
[----:B------:R-:W-:Y:S01]  /*3c80*/  @!P5 IMAD.IADD R179, R179, 0x1, -R6 ;  /* 0x00000001b3b3d824 */ /* 0x000fe200078e0a06 */
[C---:B------:R-:W-:Y:S01]  /*3c90*/  ISETP.GT.U32.AND P5, PT, R6.reuse, R188, PT ;  /* 0x000000bc0600720c */ /* 0x040fe20003fa4070 */
[----:B------:R-:W-:Y:S02]  /*3ca0*/  IMAD R224, R6, R3, R224 ;  /* 0x0000000306e07224 */ /* 0x000fe400078e02e0 */
[----:B------:R-:W-:-:S02]  /*3cb0*/  VIADD R3, R4, 0x43 ;  /* 0x0000004304037836 */ /* 0x000fc40000000000 */
[----:B------:R-:W-:-:S03]  /*3cc0*/  IMAD.HI.U32 R8, R7, R183, RZ ;  /* 0x000000b707087227 */ /* 0x000fc600078e00ff */
[----:B------:R-:W-:Y:S01]  /*3cd0*/  IABS R223, R3 ;  /* 0x0000000300df7213 */ /* 0x000fe20000000000 */
[----:B------:R-:W-:Y:S02]  /*3ce0*/  IMAD.MOV R8, RZ, RZ, -R8 ;  /* 0x000000ffff087224 */ /* 0x000fe400078e0a08 */
[----:B------:R-:W-:Y:S02]  /*3cf0*/  VIADD R9, R4, 0x45 ;  /* 0x0000004504097836 */ /* 0x000fe40000000000 */
[----:B------:R-:W-:Y:S01]  /*3d00*/  @!P4 IMAD.MOV R189, RZ, RZ, -R189 ;  /* 0x000000ffffbdc224 */ /* 0x000fe200078e0abd */
[----:B------:R-:W-:Y:S01]  /*3d10*/  ISETP.GE.AND P4, PT, R3, RZ, PT ;  /* 0x000000ff0300720c */ /* 0x000fe20003f86270 */
[--C-:B------:R-:W-:Y:S01]  /*3d20*/  @!P2 IMAD.IADD R225, R225, 0x1, -R6.reuse ;  /* 0x00000001e1e1a824 */ /* 0x100fe200078e0a06 */
[C---:B------:R-:W-:Y:S01]  /*3d30*/  ISETP.GT.U32.AND P2, PT, R6.reuse, R224, PT ;  /* 0x000000e00600720c */ /* 0x040fe20003f44070 */
[----:B------:R-:W-:Y:S01]  /*3d40*/  IMAD R183, R6, R8, R183 ;  /* 0x0000000806b77224 */ /* 0x000fe200078e02b7 */
[----:B------:R-:W-:Y:S01]  /*3d50*/  IABS R222, R9 ;  /* 0x0000000900de7213 */ /* 0x000fe20000000000 */
[----:B------:R-:W-:-:S02]  /*3d60*/  @!P5 IMAD.IADD R188, R188, 0x1, -R6 ;  /* 0x00000001bcbcd824 */ /* 0x000fc400078e0a06 */
[----:B------:R-:W-:Y:S01]  /*3d70*/  IMAD.HI.U32 R3, R7, R223, RZ ;  /* 0x000000df07037227 */ /* 0x000fe200078e00ff */
[----:B------:R-:W-:-:S03]  /*3d80*/  ISETP.GT.U32.AND P5, PT, R6, R183, PT ;  /* 0x000000b70600720c */ /* 0x000fc60003fa4070 */
[----:B------:R-:W-:Y:S01]  /*3d90*/  @!P3 IMAD.MOV R179, RZ, RZ, -R179 ;  /* 0x000000ffffb3b224 */ /* 0x000fe200078e0ab3 */
[----:B------:R-:W-:Y:S01]  /*3da0*/  ISETP.GT.U32.AND P3, PT, R6, R188, PT ;  /* 0x000000bc0600720c */ /* 0x000fe20003f64070 */
[----:B------:R-:W-:Y:S02]  /*3db0*/  IMAD.MOV R3, RZ, RZ, -R3 ;  /* 0x000000ffff037224 */ /* 0x000fe400078e0a03 */
[----:B------:R-:W-:-:S04]  /*3dc0*/  IMAD.HI.U32 R2, R7, R222, RZ ;  /* 0x000000de07027227 */ /* 0x000fc800078e00ff */
[----:B------:R-:W-:Y:S01]  /*3dd0*/  @!P6 IMAD.MOV R225, RZ, RZ, -R225 ;  /* 0x000000ffffe1e224 */ /* 0x000fe200078e0ae1 */
[----:B------:R-:W-:Y:S01]  /*3de0*/  ISETP.GE.AND P6, PT, R10, RZ, PT ;  /* 0x000000ff0a00720c */ /* 0x000fe20003fc6270 */
[----:B------:R-:W-:Y:S01]  /*3df0*/  IMAD R223, R6, R3, R223 ;  /* 0x0000000306df7224 */ /* 0x000fe200078e02df */
[----:B------:R-:W-:Y:S01]  /*3e00*/  IADD3 R10, PT, PT, R4, 0x46, RZ ;  /* 0x00000046040a7810 */ /* 0x000fe20007ffe0ff */
[----:B------:R-:W-:Y:S01]  /*3e10*/  IMAD.MOV R3, RZ, RZ, -R2 ;  /* 0x000000ffff037224 */ /* 0x000fe200078e0a02 */
[----:B------:R1:W-:Y:S01]  /*3e20*/  STL [R1+0x6ff0], R225 ;  /* 0x006ff0e101007387 */ /* 0x0003e20000100800 */
[----:B------:R-:W-:Y:S01]  /*3e30*/  @!P2 IMAD.IADD R224, R224, 0x1, -R6 ;  /* 0x00000001e0e0a824 */ /* 0x000fe200078e0a06 */
[----:B------:R-:W-:Y:S01]  /*3e40*/  IABS R187, R10 ;  /* 0x0000000a00bb7213 */ /* 0x000fe20000000000 */
[----:B------:R-:W-:Y:S02]  /*3e50*/  IMAD R222, R6, R3, R222 ;  /* 0x0000000306de7224 */ /* 0x000fe400078e02de */
[----:B------:R-:W-:Y:S01]  /*3e60*/  @!P3 IMAD.IADD R188, R188, 0x1, -R6 ;  /* 0x00000001bcbcb824 */ /* 0x000fe200078e0a06 */
[C---:B------:R-:W-:Y:S01]  /*3e70*/  ISETP.GT.U32.AND P2, PT, R6.reuse, R224, PT ;  /* 0x000000e00600720c */ /* 0x040fe20003f44070 */
[----:B------:R-:W-:Y:S01]  /*3e80*/  IMAD.HI.U32 R2, R7, R187, RZ ;  /* 0x000000bb07027227 */ /* 0x000fe200078e00ff */
[----:B------:R-:W-:-:S03]  /*3e90*/  ISETP.GT.U32.AND P3, PT, R6, R222, PT ;  /* 0x000000de0600720c */ /* 0x000fc60003f64070 */
[----:B------:R-:W-:Y:S01]  /*3ea0*/  @!P5 IMAD.IADD R183, R183, 0x1, -R6 ;  /* 0x00000001b7b7d824 */ /* 0x000fe200078e0a06 */
[----:B------:R-:W-:Y:S01]  /*3eb0*/  IADD3 R2, PT, PT, -R2, RZ, RZ ;  /* 0x000000ff02027210 */ /* 0x000fe20007ffe1ff */
[----:B------:R-:W-:-:S03]  /*3ec0*/  IMAD.HI.U32 R3, R7, R221, RZ ;  /* 0x000000dd07037227 */ /* 0x000fc600078e00ff */
[C---:B------:R-:W-:Y:S01]  /*3ed0*/  ISETP.GT.U32.AND P5, PT, R6.reuse, R183, PT ;  /* 0x000000b70600720c */ /* 0x040fe20003fa4070 */
[----:B------:R-:W-:Y:S02]  /*3ee0*/  IMAD.MOV R3, RZ, RZ, -R3 ;  /* 0x000000ffff037224 */ /* 0x000fe400078e0a03 */
[----:B------:R-:W-:Y:S02]  /*3ef0*/  IMAD R187, R6, R2, R187 ;  /* 0x0000000206bb7224 */ /* 0x000fe400078e02bb */
[--C-:B------:R-:W-:Y:S01]  /*3f00*/  @!P2 IMAD.IADD R224, R224, 0x1, -R6.reuse ;  /* 0x00000001e0e0a824 */ /* 0x100fe200078e0a06 */
[C---:B------:R-:W-:Y:S01]  /*3f10*/  ISETP.GT.U32.AND P2, PT, R6.reuse, R223, PT ;  /* 0x000000df0600720c */ /* 0x040fe20003f44070 */
[----:B------:R-:W-:Y:S02]  /*3f20*/  IMAD R221, R6, R3, R221 ;  /* 0x0000000306dd7224 */ /* 0x000fe400078e02dd */
[----:B------:R-:W-:Y:S01]  /*3f30*/  @!P3 IMAD.IADD R222, R222, 0x1, -R6 ;  /* 0x00000001dedeb824 */ /* 0x000fe200078e0a06 */
[----:B------:R-:W-:Y:S01]  /*3f40*/  ISETP.GT.U32.AND P3, PT, R6, R187, PT ;  /* 0x000000bb0600720c */ /* 0x000fe20003f64070 */
[----:B------:R-:W-:-:S04]  /*3f50*/  IMAD.HI.U32 R8, R7, R26, RZ ;  /* 0x0000001a07087227 */ /* 0x000fc800078e00ff */
[----:B------:R-:W-:Y:S01]  /*3f60*/  @!P5 IMAD.IADD R183, R183, 0x1, -R6 ;  /* 0x00000001b7b7d824 */ /* 0x000fe200078e0a06 */
[----:B------:R-:W-:Y:S01]  /*3f70*/  ISETP.GT.U32.AND P5, PT, R6, R221, PT ;  /* 0x000000dd0600720c */ /* 0x000fe20003fa4070 */
[----:B------:R-:W-:Y:S01]  /*3f80*/  @!P0 IMAD.MOV R224, RZ, RZ, -R224 ;  /* 0x000000ffffe08224 */ /* 0x000fe200078e0ae0 */
[----:B------:R-:W-:Y:S01]  /*3f90*/  ISETP.GE.AND P0, PT, R9, RZ, PT ;  /* 0x000000ff0900720c */ /* 0x000fe20003f06270 */
[----:B------:R-:W-:Y:S02]  /*3fa0*/  VIADD R3, R4, 0x49 ;  /* 0x0000004904037836 */ /* 0x000fe40000000000 */
[----:B------:R-:W-:Y:S01]  /*3fb0*/  IMAD.MOV R9, RZ, RZ, -R8 ;  /* 0x000000ffff097224 */ /* 0x000fe200078e0a08 */
[----:B------:R1:W-:Y:S01]  /*3fc0*/  STL [R1+0x6fec], R224 ;  /* 0x006fece001007387 */ /* 0x0003e20000100800 */
[--C-:B------:R-:W-:Y:S01]  /*3fd0*/  @!P2 IMAD.IADD R223, R223, 0x1, -R6.reuse ;  /* 0x00000001dfdfa824 */ /* 0x100fe200078e0a06 */
[----:B------:R-:W-:Y:S01]  /*3fe0*/  IABS R220, R3 ;  /* 0x0000000300dc7213 */ /* 0x000fe20000000000 */
[----:B------:R-:W-:Y:S01]  /*3ff0*/  @!P3 IMAD.IADD R187, R187, 0x1, -R6 ;  /* 0x00000001bbbbb824 */ /* 0x000fe200078e0a06 */
[----:B------:R-:W-:Y:S01]  /*4000*/  ISETP.GE.AND P3, PT, R3, RZ, PT ;  /* 0x000000ff0300720c */ /* 0x000fe20003f66270 */
[C---:B------:R-:W-:Y:S01]  /*4010*/  IMAD R26, R6.reuse, R9, R26 ;  /* 0x00000009061a7224 */ /* 0x040fe200078e021a */
[C---:B------:R-:W-:Y:S01]  /*4020*/  ISETP.GT.U32.AND P2, PT, R6.reuse, R223, PT ;  /* 0x000000df0600720c */ /* 0x040fe20003f44070 */
[----:B------:R-:W-:Y:S01]  /*4030*/  @!P5 IMAD.IADD R221, R221, 0x1, -R6 ;  /* 0x00000001ddddd824 */ /* 0x000fe200078e0a06 */
[C---:B------:R-:W-:Y:S01]  /*4040*/  ISETP.GT.U32.AND P5, PT, R6.reuse, R187, PT ;  /* 0x000000bb0600720c */ /* 0x040fe20003fa4070 */
[----:B------:R-:W-:Y:S01]  /*4050*/  @!P1 IMAD.MOV R188, RZ, RZ, -R188 ;  /* 0x000000ffffbc9224 */ /* 0x000fe200078e0abc */
[----:B------:R-:W-:Y:S01]  /*4060*/  ISETP.GT.U32.AND P1, PT, R6, R222, PT ;  /* 0x000000de0600720c */ /* 0x000fe20003f24070 */
[----:B------:R-:W-:-:S04]  /*4070*/  IMAD.HI.U32 R2, R7, R220, RZ ;  /* 0x000000dc07027227 */ /* 0x000fc800078e00ff */
[----:B------:R-:W-:Y:S01]  /*4080*/  @!P6 IMAD.MOV R183, RZ, RZ, -R183 ;  /* 0x000000ffffb7e224 */ /* 0x000fe200078e0ab7 */
[----:B------:R-:W-:Y:S01]  /*4090*/  ISETP.GT.U32.AND P6, PT, R6, R26, PT ;  /* 0x0000001a0600720c */ /* 0x000fe20003fc4070 */
[----:B------:R-:W-:Y:S02]  /*40a0*/  IMAD.MOV R3, RZ, RZ, -R2 ;  /* 0x000000ffff037224 */ /* 0x000fe400078e0a02 */
[----:B------:R-:W-:Y:S02]  /*40b0*/  VIADD R8, R4, 0x4a ;  /* 0x0000004a04087836 */ /* 0x000fe40000000000 */
[----:B------:R-:W-:Y:S02]  /*40c0*/  IMAD R220, R6, R3, R220 ;  /* 0x0000000306dc7224 */ /* 0x000fe400078e02dc */
[--C-:B------:R-:W-:Y:S01]  /*40d0*/  @!P2 IMAD.IADD R223, R223, 0x1, -R6.reuse ;  /* 0x00000001dfdfa824 */ /* 0x100fe200078e0a06 */
[----:B------:R-:W-:Y:S01]  /*40e0*/  IABS R186, R8 ;  /* 0x0000000800ba7213 */ /* 0x000fe20000000000 */
[--C-:B------:R-:W-:Y:S01]  /*40f0*/  @!P5 IMAD.IADD R187, R187, 0x1, -R6.reuse ;  /* 0x00000001bbbbd824 */ /* 0x100fe200078e0a06 */
[----:B------:R-:W-:Y:S01]  /*4100*/  ISETP.GE.AND P2, PT, R10, RZ, PT ;  /* 0x000000ff0a00720c */ /* 0x000fe20003f46270 */
[----:B------:R-:W-:Y:S01]  /*4110*/  VIADD R10, R4, 0x4c ;  /* 0x0000004c040a7836 */ /* 0x000fe20000000000 */
[----:B------:R-:W-:Y:S01]  /*4120*/  @!P1 IADD3 R222, PT, PT, R222, -R6, RZ ;  /* 0x80000006dede9210 */ /* 0x000fe20007ffe0ff */
[----:B------:R-:W-:Y:S01]  /*4130*/  @!P6 IMAD.IADD R26, R26, 0x1, -R6 ;  /* 0x000000011a1ae824 */ /* 0x000fe200078e0a06 */
[----:B------:R-:W-:Y:S01]  /*4140*/  ISETP.GT.U32.AND P5, PT, R6, R220, PT ;  /* 0x000000dc0600720c */ /* 0x000fe20003fa4070 */
[----:B------:R-:W-:Y:S01]  /*4150*/  IMAD.HI.U32 R2, R7, R186, RZ ;  /* 0x000000ba07027227 */ /* 0x000fe200078e00ff */
[----:B------:R-:W-:-:S02]  /*4160*/  IABS R77, R10 ;  /* 0x0000000a004d7213 */ /* 0x000fc40000000000 */
[----:B------:R-:W-:Y:S01]  /*4170*/  ISETP.GE.AND P1, PT, R12, RZ, PT ;  /* 0x000000ff0c00720c */ /* 0x000fe20003f26270 */
[----:B------:R-:W-:Y:S01]  /*4180*/  @!P0 IMAD.MOV R222, RZ, RZ, -R222 ;  /* 0x000000ffffde8224 */ /* 0x000fe200078e0ade */
[C---:B------:R-:W-:Y:S01]  /*4190*/  ISETP.GT.U32.AND P0, PT, R6.reuse, R26, PT ;  /* 0x0000001a0600720c */ /* 0x040fe20003f04070 */
[----:B------:R-:W-:Y:S01]  /*41a0*/  IMAD.MOV R3, RZ, RZ, -R2 ;  /* 0x000000ffff037224 */ /* 0x000fe200078e0a02 */
[C---:B------:R-:W-:Y:S01]  /*41b0*/  ISETP.GT.U32.AND P6, PT, R6.reuse, R221, PT ;  /* 0x000000dd0600720c */ /* 0x040fe20003fc4070 */
[----:B------:R-:W-:Y:S02]  /*41c0*/  @!P2 IMAD.MOV R187, RZ, RZ, -R187 ;  /* 0x000000ffffbba224 */ /* 0x000fe400078e0abb */
[----:B------:R-:W-:Y:S02]  /*41d0*/  IMAD R186, R6, R3, R186 ;  /* 0x0000000306ba7224 */ /* 0x000fe400078e02ba */
[----:B------:R-:W-:-:S04]  /*41e0*/  IMAD.HI.U32 R3, R7, R77, RZ ;  /* 0x0000004d07037227 */ /* 0x000fc800078e00ff */
[--C-:B------:R-:W-:Y:S02]  /*41f0*/  @!P5 IMAD.IADD R220, R220, 0x1, -R6.reuse ;  /* 0x00000001dcdcd824 */ /* 0x100fe400078e0a06 */
[----:B------:R-:W-:Y:S02]  /*4200*/  IMAD.MOV R3, RZ, RZ, -R3 ;  /* 0x000000ffff037224 */ /* 0x000fe400078e0a03 */
[----:B------:R-:W-:Y:S01]  /*4210*/  @!P0 IMAD.IADD R26, R26, 0x1, -R6 ;  /* 0x000000011a1a8824 */ /* 0x000fe200078e0a06 */
[C---:B------:R-:W-:Y:S01]  /*4220*/  ISETP.GT.U32.AND P2, PT, R6.reuse, R220, PT ;  /* 0x000000dc0600720c */ /* 0x040fe20003f44070 */
[----:B------:R-:W-:Y:S01]  /*4230*/  IMAD R77, R6, R3, R77 ;  /* 0x00000003064d7224 */ /* 0x000fe200078e024d */
[----:B------:R-:W-:Y:S01]  /*4240*/  @!P6 IADD3 R221, PT, PT, R221, -R6, RZ ;  /* 0x80000006dddde210 */ /* 0x000fe20007ffe0ff */
[----:B------:R-:W-:Y:S01]  /*4250*/  VIADD R9, R4, 0x4b ;  /* 0x0000004b04097836 */ /* 0x000fe20000000000 */
[C---:B------:R-:W-:Y:S01]  /*4260*/  ISETP.GT.U32.AND P6, PT, R6.reuse, R186, PT ;  /* 0x000000ba0600720c */ /* 0x040fe20003fc4070 */
[----:B------:R-:W-:Y:S01]  /*4270*/  @!P1 IMAD.MOV R26, RZ, RZ, -R26 ;  /* 0x000000ffff1a9224 */ /* 0x000fe200078e0a1a */
[----:B------:R-:W-:Y:S01]  /*4280*/  ISETP.GT.U32.AND P1, PT, R6, R77, PT ;  /* 0x0000004d0600720c */ /* 0x000fe20003f24070 */
[----:B------:R-:W-:Y:S01]  /*4290*/  @!P4 IMAD.MOV R223, RZ, RZ, -R223 ;  /* 0x000000ffffdfc224 */ /* 0x000fe200078e0adf */
[----:B------:R-:W-:Y:S01]  /*42a0*/  IABS R219, R9 ;  /* 0x0000000900db7213 */ /* 0x000fe20000000000 */
[C---:B------:R-:W-:Y:S01]  /*42b0*/  VIADD R12, R4.reuse, 0x4e ;  /* 0x0000004e040c7836 */ /* 0x040fe20000000000 */
[----:B------:R-:W-:Y:S01]  /*42c0*/  ISETP.GE.AND P4, PT, R11, RZ, PT ;  /* 0x000000ff0b00720c */ /* 0x000fe20003f86270 */
[----:B------:R-:W-:Y:S01]  /*42d0*/  VIADD R11, R4, 0x4d ;  /* 0x0000004d040b7836 */ /* 0x000fe20000000000 */
[----:B------:R-:W-:Y:S01]  /*42e0*/  ISETP.GE.AND P0, PT, R8, RZ, PT ;  /* 0x000000ff0800720c */ /* 0x000fe20003f06270 */
[----:B------:R-:W-:Y:S01]  /*42f0*/  IMAD.HI.U32 R2, R7, R219, RZ ;  /* 0x000000db07027227 */ /* 0x000fe200078e00ff */
[----:B------:R-:W-:Y:S01]  /*4300*/  @!P2 IADD3 R220, PT, PT, R220, -R6, RZ ;  /* 0x80000006dcdca210 */ /* 0x000fe20007ffe0ff */
[----:B------:R-:W-:Y:S01]  /*4310*/  STL [R1+0x6fe8], R223 ;  /* 0x006fe8df01007387 */ /* 0x000fe20000100800 */
[----:B------:R-:W-:Y:S01]  /*4320*/  ISETP.GE.AND P2, PT, R10, RZ, PT ;  /* 0x000000ff0a00720c */ /* 0x000fe20003f46270 */
[----:B------:R-:W-:Y:S01]  /*4330*/  VIADD R10, R4, 0x4f ;  /* 0x0000004f040a7836 */ /* 0x000fe20000000000 */
[----:B------:R-:W-:Y:S01]  /*4340*/  IABS R218, R11 ;  /* 0x0000000b00da7213 */ /* 0x000fe20000000000 */
[----:B------:R-:W-:Y:S01]  /*4350*/  IMAD.MOV R2, RZ, RZ, -R2 ;  /* 0x000000ffff027224 */ /* 0x000fe200078e0a02 */
[----:B------:R-:W-:Y:S01]  /*4360*/  ISETP.GE.AND P5, PT, R9, RZ, PT ;  /* 0x000000ff0900720c */ /* 0x000fe20003fa6270 */
[----:B------:R-:W-:Y:S01]  /*4370*/  @!P1 IMAD.IADD R77, R77, 0x1, -R6 ;  /* 0x000000014d4d9824 */ /* 0x000fe200078e0a06 */
[----:B------:R-:W-:Y:S01]  /*4380*/  IABS R217, R10 ;  /* 0x0000000a00d97213 */ /* 0x000fe20000000000 */
[C---:B------:R-:W-:Y:S01]  /*4390*/  IMAD R219, R6.reuse, R2, R219 ;  /* 0x0000000206db7224 */ /* 0x040fe200078e02db */
[----:B------:R-:W-:Y:S01]  /*43a0*/  STL [R1+0x6fe4], R222 ;  /* 0x006fe4de01007387 */ /* 0x000fe20000100800 */
[----:B------:R-:W-:Y:S01]  /*43b0*/  @!P3 IMAD.MOV R220, RZ, RZ, -R220 ;  /* 0x000000ffffdcb224 */ /* 0x000fe200078e0adc */
[----:B------:R-:W-:Y:S01]  /*43c0*/  ISETP.GT.U32.AND P3, PT, R6, R77, PT ;  /* 0x0000004d0600720c */ /* 0x000fe20003f64070 */
[----:B------:R-:W-:-:S04]  /*43d0*/  IMAD.HI.U32 R3, R7, R217, RZ ;  /* 0x000000d907037227 */ /* 0x000fc800078e00ff */
[----:B------:R-:W-:Y:S01]  /*43e0*/  @!P4 IMAD.MOV R221, RZ, RZ, -R221 ;  /* 0x000000ffffddc224 */ /* 0x000fe200078e0add */
[----:B------:R-:W-:Y:S01]  /*43f0*/  ISETP.GT.U32.AND P4, PT, R6, R219, PT ;  /* 0x000000db0600720c */ /* 0x000fe20003f84070 */
[----:B------:R-:W-:Y:S02]  /*4400*/  IMAD.MOV R3, RZ, RZ, -R3 ;  /* 0x000000ffff037224 */ /* 0x000fe400078e0a03 */
[--C-:B------:R-:W-:Y:S01]  /*4410*/  @!P6 IMAD.IADD R186, R186, 0x1, -R6.reuse ;  /* 0x00000001babae824 */ /* 0x100fe200078e0a06 */
[----:B------:R1:W-:Y:S01]  /*4420*/  STL [R1+0x6fe0], R221 ;  /* 0x006fe0dd01007387 */ /* 0x0003e20000100800 */
[C---:B------:R-:W-:Y:S02]  /*4430*/  IMAD R217, R6.reuse, R3, R217 ;  /* 0x0000000306d97224 */ /* 0x040fe400078e02d9 */
[----:B------:R-:W-:Y:S01]  /*4440*/  IMAD.HI.U32 R8, R7, R218, RZ ;  /* 0x000000da07087227 */ /* 0x000fe200078e00ff */
[C---:B------:R-:W-:Y:S01]  /*4450*/  ISETP.GT.U32.AND P6, PT, R6.reuse, R186, PT ;  /* 0x000000ba0600720c */ /* 0x040fe20003fc4070 */
[----:B------:R1:W-:Y:S02]  /*4460*/  STL [R1+0x6fdc], R220 ;  /* 0x006fdcdc01007387 */ /* 0x0003e40000100800 */
[--C-:B------:R-:W-:Y:S01]  /*4470*/  @!P3 IMAD.IADD R77, R77, 0x1, -R6.reuse ;  /* 0x000000014d4db824 */ /* 0x100fe200078e0a06 */
[----:B------:R-:W-:Y:S01]  /*4480*/  ISETP.GT.U32.AND P3, PT, R6, R217, PT ;  /* 0x000000d90600720c */ /* 0x000fe20003f64070 */
[----:B------:R-:W-:Y:S01]  /*4490*/  @!P4 IMAD.IADD R219, R219, 0x1, -R6 ;  /* 0x00000001dbdbc824 */ /* 0x000fe200078e0a06 */
[----:B------:R-:W-:Y:S01]  /*44a0*/  ISETP.GE.AND P4, PT, R11, RZ, PT ;  /* 0x000000ff0b00720c */ /* 0x000fe20003f86270 */
[----:B------:R-:W-:Y:S01]  /*44b0*/  IMAD.MOV R9, RZ, RZ, -R8 ;  /* 0x000000ffff097224 */ /* 0x000fe200078e0a08 */
[----:B------:R-:W-:Y:S01]  /*44c0*/  IABS R8, R12 ;  /* 0x0000000c00087213 */ /* 0x000fe20000000000 */
[----:B------:R-:W-:Y:S01]  /*44d0*/  VIADD R11, R4, 0x50 ;  /* 0x00000050040b7836 */ /* 0x000fe20000000000 */
[C---:B------:R-:W-:Y:S01]  /*44e0*/  ISETP.GT.U32.AND P1, PT, R6.reuse, R219, PT ;  /* 0x000000db0600720c */ /* 0x040fe20003f24070 */
[----:B------:R-:W-:-:S02]  /*44f0*/  IMAD R218, R6, R9, R218 ;  /* 0x0000000906da7224 */ /* 0x000fc400078e02da */
[----:B------:R-:W-:Y:S01]  /*4500*/  IMAD.HI.U32 R2, R7, R8, RZ ;  /* 0x0000000807027227 */ /* 0x000fe200078e00ff */
[----:B------:R-:W-:-:S03]  /*4510*/  IABS R165, R11 ;  /* 0x0000000b00a57213 */ /* 0x000fc60000000000 */
[----:B------:R-:W-:Y:S02]  /*4520*/  VIADD R14, R4, 0x51 ;  /* 0x00000051040e7836 */ /* 0x000fe40000000000 */
[----:B------:R-:W-:Y:S01]  /*4530*/  @!P6 IMAD.IADD R186, R186, 0x1, -R6 ;  /* 0x00000001babae824 */ /* 0x000fe200078e0a06 */
[----:B------:R-:W-:Y:S01]  /*4540*/  ISETP.GT.U32.AND P6, PT, R6, R218, PT ;  /* 0x000000da0600720c */ /* 0x000fe20003fc4070 */
[----:B------:R-:W-:Y:S01]  /*4550*/  IMAD.MOV R9, RZ, RZ, -R2 ;  /* 0x000000ffff097224 */ /* 0x000fe200078e0a02 */
[----:B------:R-:W-:Y:S01]  /*4560*/  IABS R216, R14 ;  /* 0x0000000e00d87213 */ /* 0x000fe20000000000 */
[----:B------:R-:W-:Y:S01]  /*4570*/  @!P3 IMAD.IADD R217, R217, 0x1, -R6 ;  /* 0x00000001d9d9b824 */ /* 0x000fe200078e0a06 */
[----:B------:R-:W-:Y:S01]  /*4580*/  @!P1 IADD3 R219, PT, PT, R219, -R6, RZ ;  /* 0x80000006dbdb9210 */ /* 0x000fe20007ffe0ff */
[----:B------:R-:W-:-:S03]  /*4590*/  IMAD.HI.U32 R3, R7, R165, RZ ;  /* 0x000000a507037227 */ /* 0x000fc600078e00ff */
[C---:B------:R-:W-:Y:S01]  /*45a0*/  ISETP.GT.U32.AND P3, PT, R6.reuse, R217, PT ;  /* 0x000000d90600720c */ /* 0x040fe20003f64070 */
[C---:B------:R-:W-:Y:S02]  /*45b0*/  IMAD R2, R6.reuse, R9, R8 ;  /* 0x0000000906027224 */ /* 0x040fe400078e0208 */
[----:B------:R-:W-:Y:S02]  /*45c0*/  IMAD.MOV R8, RZ, RZ, -R3 ;  /* 0x000000ffff087224 */ /* 0x000fe400078e0a03 */
[----:B------:R-:W-:Y:S01]  /*45d0*/  IMAD.HI.U32 R3, R7, R216, RZ ;  /* 0x000000d807037227 */ /* 0x000fe200078e00ff */
[----:B------:R-:W-:-:S03]  /*45e0*/  ISETP.GT.U32.AND P1, PT, R6, R2, PT ;  /* 0x000000020600720c */ /* 0x000fc60003f24070 */
[----:B------:R-:W-:Y:S02]  /*45f0*/  IMAD.MOV R9, RZ, RZ, -R3 ;  /* 0x000000ffff097224 */ /* 0x000fe400078e0a03 */
[----:B------:R-:W-:Y:S02]  /*4600*/  @!P6 IMAD.IADD R218, R218, 0x1, -R6 ;  /* 0x00000001dadae824 */ /* 0x000fe400078e0a06 */
[----:B------:R-:W-:Y:S02]  /*4610*/  IMAD R216, R6, R9, R216 ;  /* 0x0000000906d87224 */ /* 0x000fe400078e02d8 */
[----:B------:R-:W-:Y:S01]  /*4620*/  VIADD R15, R4, 0x52 ;  /* 0x00000052040f7836 */ /* 0x000fe20000000000 */
[C---:B------:R-:W-:Y:S01]  /*4630*/  ISETP.GT.U32.AND P6, PT, R6.reuse, R218, PT ;  /* 0x000000da0600720c */ /* 0x040fe20003fc4070 */
[--C-:B------:R-:W-:Y:S01]  /*4640*/  @!P3 IMAD.IADD R217, R217, 0x1, -R6.reuse ;  /* 0x00000001d9d9b824 */ /* 0x100fe200078e0a06 */
[----:B------:R-:W-:Y:S01]  /*4650*/  ISETP.GT.U32.AND P3, PT, R6, R216, PT ;  /* 0x000000d80600720c */ /* 0x000fe20003f64070 */
[----:B------:R-:W-:Y:S01]  /*4660*/  @!P1 IMAD.IADD R2, R2, 0x1, -R6 ;  /* 0x0000000102029824 */ /* 0x000fe200078e0a06 */
[----:B------:R-:W-:Y:S01]  /*4670*/  IABS R152, R15 ;  /* 0x0000000f00987213 */ /* 0x000fe20000000000 */
[----:B------:R-:W-:Y:S01]  /*4680*/  IMAD R165, R6, R8, R165 ;  /* 0x0000000806a57224 */ /* 0x000fe200078e02a5 */
[----:B------:R-:W-:Y:S01]  /*4690*/  ISETP.GE.AND P1, PT, R10, RZ, PT ;  /* 0x000000ff0a00720c */ /* 0x000fe20003f26270 */
[----:B------:R-:W-:Y:S01]  /*46a0*/  @!P0 IMAD.MOV R186, RZ, RZ, -R186 ;  /* 0x000000ffffba8224 */ /* 0x000fe200078e0aba */
[----:B------:R-:W-:Y:S01]  /*46b0*/  ISETP.GT.U32.AND P0, PT, R6, R2, PT ;  /* 0x000000020600720c */ /* 0x000fe20003f04070 */
[----:B------:R-:W-:-:S04]  /*46c0*/  IMAD.HI.U32 R3, R7, R152, RZ ;  /* 0x0000009807037227 */ /* 0x000fc800078e00ff */
[----:B------:R-:W-:Y:S02]  /*46d0*/  VIADD R8, R4, 0x53 ;  /* 0x0000005304087836 */ /* 0x000fe40000000000 */
[----:B------:R-:W-:Y:S02]  /*46e0*/  IMAD.MOV R3, RZ, RZ, -R3 ;  /* 0x000000ffff037224 */ /* 0x000fe400078e0a03 */
[--C-:B------:R-:W-:Y:S01]  /*46f0*/  @!P6 IMAD.IADD R218, R218, 0x1, -R6.reuse ;  /* 0x00000001dadae824 */ /* 0x100fe200078e0a06 */
[----:B------:R-:W-:Y:S01]  /*4700*/  ISETP.GE.AND P6, PT, R12, RZ, PT ;  /* 0x000000ff0c00720c */ /* 0x000fe20003fc6270 */
[----:B------:R-:W-:Y:S01]  /*4710*/  @!P3 IMAD.IADD R216, R216, 0x1, -R6 ;  /* 0x00000001d8d8b824 */ /* 0x000fe200078e0a06 */
[----:B------:R-:W-:Y:S01]  /*4720*/  IABS R215, R8 ;  /* 0x0000000800d77213 */ /* 0x000fe20000000000 */
[----:B------:R-:W-:Y:S01]  /*4730*/  IMAD R152, R6, R3, R152 ;  /* 0x0000000306987224 */ /* 0x000fe200078e0298 */
[----:B------:R-:W-:Y:S01]  /*4740*/  @!P4 IADD3 R218, PT, PT, -R218, RZ, RZ ;  /* 0x000000ffdadac210 */ /* 0x000fe20007ffe1ff */
[----:B------:R-:W-:Y:S01]  /*4750*/  @!P1 IMAD.MOV R217, RZ, RZ, -R217 ;  /* 0x000000ffffd99224 */ /* 0x000fe200078e0ad9 */
[C---:B------:R-:W-:Y:S01]  /*4760*/  ISETP.GT.U32.AND P3, PT, R6.reuse, R216, PT ;  /* 0x000000d80600720c */ /* 0x040fe20003f64070 */
[----:B------:R-:W-:Y:S01]  /*4770*/  IMAD.HI.U32 R3, R7, R215, RZ ;  /* 0x000000d707037227 */ /* 0x000fe200078e00ff */
[----:B------:R-:W-:-:S02]  /*4780*/  ISETP.GT.U32.AND P1, PT, R6, R152, PT ;  /* 0x000000980600720c */ /* 0x000fc40003f24070 */
[----:B------:R-:W-:Y:S01]  /*4790*/  ISETP.GE.AND P4, PT, R14, RZ, PT ;  /* 0x000000ff0e00720c */ /* 0x000fe20003f86270 */
[----:B------:R-:W-:Y:S01]  /*47a0*/  @!P0 IMAD.IADD R2, R2, 0x1, -R6 ;  /* 0x0000000102028824 */ /* 0x000fe200078e0a06 */
[----:B------:R-:W-:Y:S01]  /*47b0*/  ISETP.GE.AND P0, PT, R15, RZ, PT ;  /* 0x000000ff0f00720c */ /* 0x000fe20003f06270 */
[----:B------:R-:W-:Y:S02]  /*47c0*/  IMAD.MOV R3, RZ, RZ, -R3 ;  /* 0x000000ffff037224 */ /* 0x000fe400078e0a03 */
[----:B------:R-:W-:Y:S01]  /*47d0*/  @!P6 IMAD.MOV R2, RZ, RZ, -R2 ;  /* 0x000000ffff02e224 */ /* 0x000fe200078e0a02 */
[----:B------:R-:W-:Y:S01]  /*47e0*/  ISETP.GE.AND P6, PT, R8, RZ, PT ;  /* 0x000000ff0800720c */ /* 0x000fe20003fc6270 */
[----:B------:R-:W-:Y:S02]  /*47f0*/  IMAD R215, R6, R3, R215 ;  /* 0x0000000306d77224 */ /* 0x000fe400078e02d7 */
[----:B------:R-:W-:Y:S02]  /*4800*/  VIADD R8, R4, 0x54 ;  /* 0x0000005404087836 */ /* 0x000fe40000000000 */
[--C-:B------:R-:W-:Y:S01]  /*4810*/  @!P3 IMAD.IADD R216, R216, 0x1, -R6.reuse ;  /* 0x00000001d8d8b824 */ /* 0x100fe200078e0a06 */
[C---:B------:R-:W-:Y:S01]  /*4820*/  ISETP.GT.U32.AND P3, PT, R6.reuse, R215, PT ;  /* 0x000000d70600720c */ /* 0x040fe20003f64070 */
[----:B------:R-:W-:Y:S01]  /*4830*/  @!P5 IMAD.MOV R219, RZ, RZ, -R219 ;  /* 0x000000ffffdbd224 */ /* 0x000fe200078e0adb */
[----:B------:R-:W-:Y:S01]  /*4840*/  ISETP.GT.U32.AND P5, PT, R6, R165, PT ;  /* 0x000000a50600720c */ /* 0x000fe20003fa4070 */
[--C-:B------:R-:W-:Y:S01]  /*4850*/  @!P1 IMAD.IADD R152, R152, 0x1, -R6.reuse ;  /* 0x0000000198989824 */ /* 0x100fe200078e0a06 */
[----:B------:R-:W-:Y:S01]  /*4860*/  IABS R35, R8 ;  /* 0x0000000800237213 */ /* 0x000fe20000000000 */
[----:B------:R-:W-:Y:S01]  /*4870*/  VIADD R10, R4, 0x55 ;  /* 0x00000055040a7836 */ /* 0x000fe20000000000 */
[----:B------:R1:W-:Y:S01]  /*4880*/  STL [R1+0x6fd8], R219 ;  /* 0x006fd8db01007387 */ /* 0x0003e20000100800 */
[----:B------:R-:W-:Y:S01]  /*4890*/  @!P2 IMAD.MOV R77, RZ, RZ, -R77 ;  /* 0x000000ffff4da224 */ /* 0x000fe200078e0a4d */
[----:B------:R-:W-:Y:S01]  /*48a0*/  ISETP.GT.U32.AND P1, PT, R6, R152, PT ;  /* 0x000000980600720c */ /* 0x000fe20003f24070 */
[----:B------:R-:W-:Y:S01]  /*48b0*/  IMAD.HI.U32 R3, R7, R35, RZ ;  /* 0x0000002307037227 */ /* 0x000fe200078e00ff */
[----:B------:R-:W-:Y:S01]  /*48c0*/  IABS R214, R10 ;  /* 0x0000000a00d67213 */ /* 0x000fe20000000000 */
[----:B------:R1:W-:Y:S01]  /*48d0*/  STL [R1+0x6fd4], R218 ;  /* 0x006fd4da01007387 */ /* 0x0003e20000100800 */
[----:B------:R-:W-:Y:S01]  /*48e0*/  ISETP.GE.AND P2, PT, R11, RZ, PT ;  /* 0x000000ff0b00720c */ /* 0x000fe20003f46270 */
[----:B------:R-:W-:Y:S01]  /*48f0*/  IMAD.MOV R9, RZ, RZ, -R3 ;  /* 0x000000ffff097224 */ /* 0x000fe200078e0a03 */
[----:B------:R-:W-:Y:S01]  /*4900*/  @!P3 IADD3 R215, PT, PT, R215, -R6, RZ ;  /* 0x80000006d7d7b210 */ /* 0x000fe20007ffe0ff */
[--C-:B------:R-:W-:Y:S01]  /*4910*/  @!P5 IMAD.IADD R165, R165, 0x1, -R6.reuse ;  /* 0x00000001a5a5d824 */ /* 0x100fe200078e0a06 */
[----:B------:R-:W-:Y:S01]  /*4920*/  IADD3 R11, PT, PT, R4, 0x56, RZ ;  /* 0x00000056040b7810 */ /* 0x000fe20007ffe0ff */
[C---:B------:R-:W-:Y:S01]  /*4930*/  IMAD R35, R6.reuse, R9, R35 ;  /* 0x0000000906237224 */ /* 0x040fe200078e0223 */
[C---:B------:R-:W-:Y:S01]  /*4940*/  ISETP.GT.U32.AND P3, PT, R6.reuse, R215, PT ;  /* 0x000000d70600720c */ /* 0x040fe20003f64070 */
[----:B------:R-:W-:Y:S01]  /*4950*/  IMAD.HI.U32 R3, R7, R214, RZ ;  /* 0x000000d607037227 */ /* 0x000fe200078e00ff */
[----:B------:R-:W-:Y:S01]  /*4960*/  ISETP.GT.U32.AND P5, PT, R6, R165, PT ;  /* 0x000000a50600720c */ /* 0x000fe20003fa4070 */
[----:B------:R1:W-:Y:S01]  /*4970*/  STL [R1+0x6fd0], R217 ;  /* 0x006fd0d901007387 */ /* 0x0003e20000100800 */
[----:B------:R-:W-:Y:S01]  /*4980*/  IABS R22, R11 ;  /* 0x0000000b00167213 */ /* 0x000fe20000000000 */
[----:B------:R-:W-:Y:S01]  /*4990*/  @!P1 IMAD.IADD R152, R152, 0x1, -R6 ;  /* 0x0000000198989824 */ /* 0x000fe200078e0a06 */
[----:B------:R-:W-:Y:S01]  /*49a0*/  ISETP.GT.U32.AND P1, PT, R6, R35, PT ;  /* 0x000000230600720c */ /* 0x000fe20003f24070 */
[----:B------:R-:W-:-:S02]  /*49b0*/  IMAD.MOV R3, RZ, RZ, -R3 ;  /* 0x000000ffff037224 */ /* 0x000fc400078e0a03 */
[----:B------:R-:W-:Y:S02]  /*49c0*/  @!P0 IMAD.MOV R152, RZ, RZ, -R152 ;  /* 0x000000ffff988224 */ /* 0x000fe400078e0a98 */
[C---:B------:R-:W-:Y:S02]  /*49d0*/  IMAD R214, R6.reuse, R3, R214 ;  /* 0x0000000306d67224 */ /* 0x040fe400078e02d6 */
[--C-:B------:R-:W-:Y:S02]  /*49e0*/  @!P3 IMAD.IADD R215, R215, 0x1, -R6.reuse ;  /* 0x00000001d7d7b824 */ /* 0x100fe400078e0a06 */
[--C-:B------:R-:W-:Y:S01]  /*49f0*/  @!P5 IMAD.IADD R165, R165, 0x1, -R6.reuse ;  /* 0x00000001a5a5d824 */ /* 0x100fe200078e0a06 */
[----:B------:R-:W-:Y:S01]  /*4a00*/  ISETP.GT.U32.AND P3, PT, R6, R214, PT ;  /* 0x000000d60600720c */ /* 0x000fe20003f64070 */
[----:B------:R-:W-:Y:S01]  /*4a10*/  VIADD R3, R4, 0x57 ;  /* 0x0000005704037836 */ /* 0x000fe20000000000 */
[----:B------:R-:W-:Y:S01]  /*4a20*/  ISETP.GE.AND P5, PT, R8, RZ, PT ;  /* 0x000000ff0800720c */ /* 0x000fe20003fa6270 */
[----:B------:R-:W-:-:S02]  /*4a30*/  @!P1 IMAD.IADD R35, R35, 0x1, -R6 ;  /* 0x0000000123239824 */ /* 0x000fc400078e0a06 */
[----:B------:R-:W-:Y:S01]  /*4a40*/  @!P2 IMAD.MOV R165, RZ, RZ, -R165 ;  /* 0x000000ffffa5a224 */ /* 0x000fe200078e0aa5 */
[----:B------:R-:W-:Y:S01]  /*4a50*/  ISETP.GE.AND P2, PT, R10, RZ, PT ;  /* 0x000000ff0a00720c */ /* 0x000fe20003f46270 */
[----:B------:R-:W-:Y:S01]  /*4a60*/  VIADD R10, R4, 0x58 ;  /* 0x00000058040a7836 */ /* 0x000fe20000000000 */
[----:B------:R-:W-:Y:S01]  /*4a70*/  ISETP.GT.U32.AND P1, PT, R6, R35, PT ;  /* 0x000000230600720c */ /* 0x000fe20003f24070 */
[----:B------:R-:W-:Y:S01]  /*4a80*/  IMAD.HI.U32 R8, R7, R22, RZ ;  /* 0x0000001607087227 */ /* 0x000fe200078e00ff */
[----:B------:R-:W-:Y:S02]  /*4a90*/  IABS R213, R3 ;  /* 0x0000000300d57213 */ /* 0x000fe40000000000 */
[----:B------:R-:W-:Y:S01]  /*4aa0*/  IABS R155, R10 ;  /* 0x0000000a009b7213 */ /* 0x000fe20000000000 */
[----:B------:R-:W-:Y:S01]  /*4ab0*/  IMAD.MOV R9, RZ, RZ, -R8 ;  /* 0x000000ffff097224 */ /* 0x000fe200078e0a08 */
[----:B------:R-:W-:Y:S01]  /*4ac0*/  ISETP.GE.AND P0, PT, R3, RZ, PT ;  /* 0x000000ff0300720c */ /* 0x000fe20003f06270 */
[----:B------:R-:W-:-:S02]  /*4ad0*/  @!P3 IMAD.IADD R214, R214, 0x1, -R6 ;  /* 0x00000001d6d6b824 */ /* 0x000fc400078e0a06 */
[----:B------:R-:W-:-:S03]  /*4ae0*/  IMAD.HI.U32 R3, R7, R213, RZ ;  /* 0x000000d507037227 */ /* 0x000fc600078e00ff */
[C---:B------:R-:W-:Y:S01]  /*4af0*/  ISETP.GT.U32.AND P3, PT, R6.reuse, R214, PT ;  /* 0x000000d60600720c */ /* 0x040fe20003f64070 */
[----:B------:R-:W-:Y:S02]  /*4b00*/  IMAD R22, R6, R9, R22 ;  /* 0x0000000906167224 */ /* 0x000fe400078e0216 */
[----:B------:R-:W-:-:S04]  /*4b10*/  IMAD.HI.U32 R8, R7, R155, RZ ;  /* 0x0000009b07087227 */ /* 0x000fc800078e00ff */
[----:B------:R-:W-:Y:S02]  /*4b20*/  IMAD.MOV R9, RZ, RZ, -R3 ;  /* 0x000000ffff097224 */ /* 0x000fe400078e0a03 */
[----:B------:R-:W-:Y:S01]  /*4b30*/  @!P1 IMAD.IADD R35, R35, 0x1, -R6 ;  /* 0x0000000123239824 */ /* 0x000fe200078e0a06 */
[----:B------:R-:W-:Y:S01]  /*4b40*/  ISETP.GE.AND P1, PT, R10, RZ, PT ;  /* 0x000000ff0a00720c */ /* 0x000fe20003f26270 */
[----:B------:R-:W-:Y:S01]  /*4b50*/  IMAD R213, R6, R9, R213 ;  /* 0x0000000906d57224 */ /* 0x000fe200078e02d5 */
[----:B------:R-:W-:Y:S01]  /*4b60*/  IADD3 R10, PT, PT, -R8, RZ, RZ ;  /* 0x000000ff080a7210 */ /* 0x000fe20007ffe1ff */
[----:B------:R-:W-:Y:S01]  /*4b70*/  @!P5 IMAD.MOV R35, RZ, RZ, -R35 ;  /* 0x000000ffff23d224 */ /* 0x000fe200078e0a23 */
[----:B------:R-:W-:Y:S01]  /*4b80*/  @!P3 IADD3 R214, PT, PT, R214, -R6, RZ ;  /* 0x80000006d6d6b210 */ /* 0x000fe20007ffe0ff */
[----:B------:R-:W-:Y:S01]  /*4b90*/  VIADD R12, R4, 0x59 ;  /* 0x00000059040c7836 */ /* 0x000fe20000000000 */
[C---:B------:R-:W-:Y:S01]  /*4ba0*/  ISETP.GT.U32.AND P5, PT, R6.reuse, R213, PT ;  /* 0x000000d50600720c */ /* 0x040fe20003fa4070 */
[----:B------:R-:W-:-:S02]  /*4bb0*/  IMAD R155, R6, R10, R155 ;  /* 0x0000000a069b7224 */ /* 0x000fc400078e029b */
[----:B------:R-:W-:Y:S01]  /*4bc0*/  VIADD R14, R4, 0x5a ;  /* 0x0000005a040e7836 */ /* 0x000fe20000000000 */
[----:B------:R-:W-:Y:S01]  /*4bd0*/  IABS R212, R12 ;  /* 0x0000000c00d47213 */ /* 0x000fe20000000000 */
[----:B------:R-:W-:Y:S01]  /*4be0*/  @!P4 IMAD.MOV R216, RZ, RZ, -R216 ;  /* 0x000000ffffd8c224 */ /* 0x000fe200078e0ad8 */
[----:B------:R-:W-:Y:S01]  /*4bf0*/  ISETP.GT.U32.AND P3, PT, R6, R155, PT ;  /* 0x0000009b0600720c */ /* 0x000fe20003f64070 */
[----:B------:R-:W-:Y:S01]  /*4c00*/  VIADD R41, R4, 0x5b ;  /* 0x0000005b04297836 */ /* 0x000fe20000000000 */
[----:B------:R-:W-:Y:S01]  /*4c10*/  ISETP.GE.AND P4, PT, R11, RZ, PT ;  /* 0x000000ff0b00720c */ /* 0x000fe20003f86270 */
[----:B------:R-:W-:Y:S01]  /*4c20*/  IMAD.HI.U32 R3, R7, R212, RZ ;  /* 0x000000d407037227 */ /* 0x000fe200078e00ff */
[----:B------:R-:W-:Y:S01]  /*4c30*/  IABS R11, R14 ;  /* 0x0000000e000b7213 */ /* 0x000fe20000000000 */
[----:B------:R1:W-:Y:S01]  /*4c40*/  STL [R1+0x6fcc], R216 ;  /* 0x006fccd801007387 */ /* 0x0003e20000100800 */
[----:B------:R-:W-:Y:S01]  /*4c50*/  IABS R211, R41 ;  /* 0x0000002900d37213 */ /* 0x000fe20000000000 */
[----:B------:R-:W-:-:S02]  /*4c60*/  @!P5 IMAD.IADD R213, R213, 0x1, -R6 ;  /* 0x00000001d5d5d824 */ /* 0x000fc400078e0a06 */
[----:B------:R-:W-:-:S03]  /*4c70*/  IMAD.HI.U32 R8, R7, R11, RZ ;  /* 0x0000000b07087227 */ /* 0x000fc600078e00ff */
[C---:B------:R-:W-:Y:S01]  /*4c80*/  ISETP.GT.U32.AND P5, PT, R6.reuse, R213, PT ;  /* 0x000000d50600720c */ /* 0x040fe20003fa4070 */
[----:B------:R-:W-:Y:S02]  /*4c90*/  IMAD.MOV R3, RZ, RZ, -R3 ;  /* 0x000000ffff037224 */ /* 0x000fe400078e0a03 */
[----:B------:R-:W-:Y:S02]  /*4ca0*/  @!P3 IMAD.IADD R155, R155, 0x1, -R6 ;  /* 0x000000019b9bb824 */ /* 0x000fe400078e0a06 */
[----:B------:R-:W-:Y:S02]  /*4cb0*/  IMAD.MOV R8, RZ, RZ, -R8 ;  /* 0x000000ffff087224 */ /* 0x000fe400078e0a08 */
[C---:B------:R-:W-:Y:S01]  /*4cc0*/  IMAD R212, R6.reuse, R3, R212 ;  /* 0x0000000306d47224 */ /* 0x040fe200078e02d4 */
[C---:B------:R-:W-:Y:S01]  /*4cd0*/  ISETP.GT.U32.AND P3, PT, R6.reuse, R155, PT ;  /* 0x0000009b0600720c */ /* 0x040fe20003f64070 */
[----:B------:R-:W-:Y:S02]  /*4ce0*/  IMAD R3, R6, R8, R11 ;  /* 0x0000000806037224 */ /* 0x000fe400078e020b */
[----:B------:R-:W-:-:S04]  /*4cf0*/  IMAD.HI.U32 R8, R7, R211, RZ ;  /* 0x000000d307087227 */ /* 0x000fc800078e00ff */
[----:B------:R-:W-:Y:S02]  /*4d00*/  IMAD.MOV R8, RZ, RZ, -R8 ;  /* 0x000000ffff087224 */ /* 0x000fe400078e0a08 */
[--C-:B------:R-:W-:Y:S01]  /*4d10*/  @!P5 IMAD.IADD R213, R213, 0x1, -R6.reuse ;  /* 0x00000001d5d5d824 */ /* 0x100fe200078e0a06 */
[C---:B------:R-:W-:Y:S01]  /*4d20*/  ISETP.GT.U32.AND P5, PT, R6.reuse, R3, PT ;  /* 0x000000030600720c */ /* 0x040fe20003fa4070 */
[----:B------:R-:W-:Y:S02]  /*4d30*/  IMAD R211, R6, R8, R211 ;  /* 0x0000000806d37224 */ /* 0x000fe400078e02d3 */
[----:B------:R-:W-:Y:S02]  /*4d40*/  @!P3 IMAD.IADD R155, R155, 0x1, -R6 ;  /* 0x000000019b9bb824 */ /* 0x000fe400078e0a06 */
[----:B------:R-:W-:Y:S01]  /*4d50*/  VIADD R40, R4, 0x5c ;  /* 0x0000005c04287836 */ /* 0x000fe20000000000 */
[----:B------:R-:W-:Y:S01]  /*4d60*/  ISETP.GT.U32.AND P3, PT, R6, R211, PT ;  /* 0x000000d30600720c */ /* 0x000fe20003f64070 */
[----:B------:R-:W-:-:S02]  /*4d70*/  VIADD R36, R4, 0x5d ;  /* 0x0000005d04247836 */ /* 0x000fc40000000000 */
[----:B------:R-:W-:Y:S01]  /*4d80*/  VIADD R37, R4, 0x5e ;  /* 0x0000005e04257836 */ /* 0x000fe20000000000 */
[----:B------:R-:W-:Y:S01]  /*4d90*/  IABS R10, R40 ;  /* 0x00000028000a7213 */ /* 0x000fe20000000000 */
[----:B------:R-:W-:Y:S01]  /*4da0*/  @!P6 IMAD.MOV R215, RZ, RZ, -R215 ;  /* 0x000000ffffd7e224 */ /* 0x000fe200078e0ad7 */
[----:B------:R-:W-:Y:S01]  /*4db0*/  IABS R210, R36 ;  /* 0x0000002400d27213 */ /* 0x000fe20000000000 */
[--C-:B------:R-:W-:Y:S01]  /*4dc0*/  @!P5 IMAD.IADD R3, R3, 0x1, -R6.reuse ;  /* 0x000000010303d824 */ /* 0x100fe200078e0a06 */
[C---:B------:R-:W-:Y:S01]  /*4dd0*/  ISETP.GT.U32.AND P6, PT, R6.reuse, R22, PT ;  /* 0x000000160600720c */ /* 0x040fe20003fc4070 */
[----:B------:R-:W-:Y:S01]  /*4de0*/  IMAD.HI.U32 R9, R7, R10, RZ ;  /* 0x0000000a07097227 */ /* 0x000fe200078e00ff */
[----:B------:R-:W-:Y:S01]  /*4df0*/  IABS R153, R37 ;  /* 0x0000002500997213 */ /* 0x000fe20000000000 */
[----:B------:R1:W-:Y:S01]  /*4e00*/  STL [R1+0x6fc8], R215 ;  /* 0x006fc8d701007387 */ /* 0x0003e20000100800 */
[----:B------:R-:W-:Y:S01]  /*4e10*/  ISETP.GT.U32.AND P5, PT, R6, R3, PT ;  /* 0x000000030600720c */ /* 0x000fe20003fa4070 */
[----:B------:R-:W-:-:S02]  /*4e20*/  @!P3 IMAD.IADD R211, R211, 0x1, -R6 ;  /* 0x00000001d3d3b824 */ /* 0x000fc400078e0a06 */
[----:B------:R-:W-:Y:S02]  /*4e30*/  IMAD.MOV R9, RZ, RZ, -R9 ;  /* 0x000000ffff097224 */ /* 0x000fe400078e0a09 */
[----:B------:R-:W-:Y:S01]  /*4e40*/  IMAD.HI.U32 R8, R7, R210, RZ ;  /* 0x000000d207087227 */ /* 0x000fe200078e00ff */
[----:B------:R-:W-:-:S03]  /*4e50*/  ISETP.GT.U32.AND P3, PT, R6, R211, PT ;  /* 0x000000d30600720c */ /* 0x000fc60003f64070 */
[----:B------:R-:W-:Y:S02]  /*4e60*/  IMAD R10, R6, R9, R10 ;  /* 0x00000009060a7224 */ /* 0x000fe400078e020a */
[----:B------:R-:W-:Y:S02]  /*4e70*/  IMAD.MOV R15, RZ, RZ, -R8 ;  /* 0x000000ffff0f7224 */ /* 0x000fe400078e0a08 */
[----:B------:R-:W-:-:S04]  /*4e80*/  IMAD.HI.U32 R9, R7, R153, RZ ;  /* 0x0000009907097227 */ /* 0x000fc800078e00ff */
[----:B------:R-:W-:Y:S02]  /*4e90*/  IMAD R210, R6, R15, R210 ;  /* 0x0000000f06d27224 */ /* 0x000fe400078e02d2 */
[----:B------:R-:W-:Y:S01]  /*4ea0*/  IMAD.MOV R9, RZ, RZ, -R9 ;  /* 0x000000ffff097224 */ /* 0x000fe200078e0a09 */
[----:B------:R-:W-:Y:S01]  /*4eb0*/  @!P3 IADD3 R211, PT, PT, R211, -R6, RZ ;  /* 0x80000006d3d3b210 */ /* 0x000fe20007ffe0ff */
[--C-:B------:R-:W-:Y:S02]  /*4ec0*/  @!P6 IMAD.IADD R22, R22, 0x1, -R6.reuse ;  /* 0x000000011616e824 */ /* 0x100fe400078e0a06 */
[----:B------:R-:W-:Y:S01]  /*4ed0*/  @!P5 IMAD.IADD R3, R3, 0x1, -R6 ;  /* 0x000000010303d824 */ /* 0x000fe200078e0a06 */
[C---:B------:R-:W-:Y:S01]  /*4ee0*/  ISETP.GT.U32.AND P5, PT, R6.reuse, R210, PT ;  /* 0x000000d20600720c */ /* 0x040fe20003fa4070 */
[C---:B------:R-:W-:Y:S01]  /*4ef0*/  IMAD R153, R6.reuse, R9, R153 ;  /* 0x0000000906997224 */ /* 0x040fe200078e0299 */
[----:B------:R-:W-:Y:S01]  /*4f00*/  ISETP.GT.U32.AND P6, PT, R6, R22, PT ;  /* 0x000000160600720c */ /* 0x000fe20003fc4070 */
[----:B------:R-:W-:-:S02]  /*4f10*/  VIADD R34, R4, 0x60 ;  /* 0x0000006004227836 */ /* 0x000fc40000000000 */
[----:B------:R-:W-:Y:S01]  /*4f20*/  VIADD R18, R4, 0x61 ;  /* 0x0000006104127836 */ /* 0x000fe20000000000 */
[----:B------:R-:W-:Y:S01]  /*4f30*/  ISETP.GT.U32.AND P3, PT, R6, R153, PT ;  /* 0x000000990600720c */ /* 0x000fe20003f64070 */
[----:B------:R-:W-:Y:S01]  /*4f40*/  @!P2 IMAD.MOV R214, RZ, RZ, -R214 ;  /* 0x000000ffffd6a224 */ /* 0x000fe200078e0ad6 */
[----:B------:R-:W-:Y:S01]  /*4f50*/  IABS R23, R34 ;  /* 0x0000002200177213 */ /* 0x000fe20000000000 */
[C---:B------:R-:W-:Y:S01]  /*4f60*/  VIADD R30, R4.reuse, 0x5f ;  /* 0x0000005f041e7836 */ /* 0x040fe20000000000 */
[----:B------:R-:W-:Y:S01]  /*4f70*/  IABS R208, R18 ;  /* 0x0000001200d07213 */ /* 0x000fe20000000000 */
[----:B------:R-:W-:Y:S01]  /*4f80*/  VIADD R31, R4, 0x63 ;  /* 0x00000063041f7836 */ /* 0x000fe20000000000 */
[----:B------:R-:W-:Y:S01]  /*4f90*/  ISETP.GE.AND P2, PT, R12, RZ, PT ;  /* 0x000000ff0c00720c */ /* 0x000fe20003f46270 */
[--C-:B------:R-:W-:Y:S01]  /*4fa0*/  @!P5 IMAD.IADD R210, R210, 0x1, -R6.reuse ;  /* 0x00000001d2d2d824 */ /* 0x100fe200078e0a06 */
[----:B------:R-:W-:Y:S01]  /*4fb0*/  IABS R209, R30 ;  /* 0x0000001e00d17213 */ /* 0x000fe20000000000 */
[--C-:B------:R-:W-:Y:S01]  /*4fc0*/  @!P6 IMAD.IADD R22, R22, 0x1, -R6.reuse ;  /* 0x000000011616e824 */ /* 0x100fe200078e0a06 */
[C---:B------:R-:W-:Y:S01]  /*4fd0*/  ISETP.GT.U32.AND P6, PT, R6.reuse, R212, PT ;  /* 0x000000d40600720c */ /* 0x040fe20003fc4070 */
[----:B------:R-:W-:Y:S01]  /*4fe0*/  IMAD.HI.U32 R8, R7, R23, RZ ;  /* 0x0000001707087227 */ /* 0x000fe200078e00ff */
[----:B------:R-:W-:Y:S01]  /*4ff0*/  ISETP.GT.U32.AND P5, PT, R6, R210, PT ;  /* 0x000000d20600720c */ /* 0x000fe20003fa4070 */
[----:B------:R1:W-:Y:S01]  /*5000*/  STL [R1+0x6fc4], R214 ;  /* 0x006fc4d601007387 */ /* 0x0003e20000100800 */
[----:B------:R-:W-:Y:S01]  /*5010*/  IABS R207, R31 ;  /* 0x0000001f00cf7213 */ /* 0x000fe20000000000 */
[----:B------:R-:W-:-:S02]  /*5020*/  @!P3 IMAD.IADD R153, R153, 0x1, -R6 ;  /* 0x000000019999b824 */ /* 0x000fc400078e0a06 */
[----:B------:R-:W-:Y:S02]  /*5030*/  IMAD.MOV R12, RZ, RZ, -R8 ;  /* 0x000000ffff0c7224 */ /* 0x000fe400078e0a08 */
[----:B------:R-:W-:Y:S01]  /*5040*/  IMAD.HI.U32 R8, R7, R208, RZ ;  /* 0x000000d007087227 */ /* 0x000fe200078e00ff */
[----:B------:R-:W-:-:S03]  /*5050*/  ISETP.GT.U32.AND P3, PT, R6, R153, PT ;  /* 0x000000990600720c */ /* 0x000fc60003f64070 */
[----:B------:R-:W-:Y:S02]  /*5060*/  IMAD R23, R6, R12, R23 ;  /* 0x0000000c06177224 */ /* 0x000fe400078e0217 */
[----:B------:R-:W-:Y:S02]  /*5070*/  IMAD.MOV R15, RZ, RZ, -R8 ;  /* 0x000000ffff0f7224 */ /* 0x000fe400078e0a08 */
[--C-:B------:R-:W-:Y:S02]  /*5080*/  @!P6 IMAD.IADD R212, R212, 0x1, -R6.reuse ;  /* 0x00000001d4d4e824 */ /* 0x100fe400078e0a06 */
[----:B------:R-:W-:Y:S01]  /*5090*/  @!P5 IMAD.IADD R210, R210, 0x1, -R6 ;  /* 0x00000001d2d2d824 */ /* 0x000fe200078e0a06 */
[C---:B------:R-:W-:Y:S01]  /*50a0*/  ISETP.GT.U32.AND P5, PT, R6.reuse, R23, PT ;  /* 0x000000170600720c */ /* 0x040fe20003fa4070 */
[C---:B------:R-:W-:Y:S01]  /*50b0*/  IMAD R208, R6.reuse, R15, R208 ;  /* 0x0000000f06d07224 */ /* 0x040fe200078e02d0 */
[----:B------:R-:W-:Y:S01]  /*50c0*/  ISETP.GT.U32.AND P6, PT, R6, R212, PT ;  /* 0x000000d40600720c */ /* 0x000fe20003fc4070 */
[----:B------:R-:W-:-:S02]  /*50d0*/  @!P3 IMAD.IADD R153, R153, 0x1, -R6 ;  /* 0x000000019999b824 */ /* 0x000fc400078e0a06 */
[----:B------:R-:W-:Y:S01]  /*50e0*/  IMAD.HI.U32 R11, R7, R209, RZ ;  /* 0x000000d1070b7227 */ /* 0x000fe200078e00ff */
[----:B------:R-:W-:-:S03]  /*50f0*/  ISETP.GT.U32.AND P3, PT, R6, R208, PT ;  /* 0x000000d00600720c */ /* 0x000fc60003f64070 */
[----:B------:R-:W-:Y:S02]  /*5100*/  IMAD.MOV R11, RZ, RZ, -R11 ;  /* 0x000000ffff0b7224 */ /* 0x000fe400078e0a0b */
[----:B------:R-:W-:Y:S02]  /*5110*/  VIADD R28, R4, 0x64 ;  /* 0x00000064041c7836 */ /* 0x000fe40000000000 */
[----:B------:R-:W-:Y:S02]  /*5120*/  @!P5 IMAD.IADD R23, R23, 0x1, -R6 ;  /* 0x000000011717d824 */ /* 0x000fe400078e0a06 */
[----:B------:R-:W-:Y:S01]  /*5130*/  @!P6 IADD3 R212, PT, PT, R212, -R6, RZ ;  /* 0x80000006d4d4e210 */ /* 0x000fe20007ffe0ff */
[C---:B------:R-:W-:Y:S01]  /*5140*/  IMAD R209, R6.reuse, R11, R209 ;  /* 0x0000000b06d17224 */ /* 0x040fe200078e02d1 */
[C---:B------:R-:W-:Y:S01]  /*5150*/  ISETP.GT.U32.AND P6, PT, R6.reuse, R10, PT ;  /* 0x0000000a0600720c */ /* 0x040fe20003fc4070 */
[----:B------:R-:W-:Y:S01]  /*5160*/  IMAD.HI.U32 R11, R7, R207, RZ ;  /* 0x000000cf070b7227 */ /* 0x000fe200078e00ff */
[----:B------:R-:W-:-:S02]  /*5170*/  ISETP.GT.U32.AND P5, PT, R6, R23, PT ;  /* 0x000000170600720c */ /* 0x000fc40003fa4070 */
[----:B------:R-:W-:Y:S01]  /*5180*/  IABS R182, R28 ;  /* 0x0000001c00b67213 */ /* 0x000fe20000000000 */
[----:B------:R-:W-:Y:S02]  /*5190*/  @!P3 IMAD.IADD R208, R208, 0x1, -R6 ;  /* 0x00000001d0d0b824 */ /* 0x000fe400078e0a06 */
[----:B------:R-:W-:Y:S02]  /*51a0*/  IMAD.MOV R11, RZ, RZ, -R11 ;  /* 0x000000ffff0b7224 */ /* 0x000fe400078e0a0b */
[----:B------:R-:W-:Y:S01]  /*51b0*/  IMAD.HI.U32 R8, R7, R182, RZ ;  /* 0x000000b607087227 */ /* 0x000fe200078e00ff */
[----:B------:R-:W-:-:S03]  /*51c0*/  ISETP.GT.U32.AND P3, PT, R6, R208, PT ;  /* 0x000000d00600720c */ /* 0x000fc60003f64070 */
[----:B------:R-:W-:Y:S02]  /*51d0*/  IMAD R207, R6, R11, R207 ;  /* 0x0000000b06cf7224 */ /* 0x000fe400078e02cf */
[----:B------:R-:W-:Y:S01]  /*51e0*/  VIADD R17, R4, 0x62 ;  /* 0x0000006204117836 */ /* 0x000fe20000000000 */
[----:B------:R-:W-:Y:S01]  /*51f0*/  @!P5 IADD3 R23, PT, PT, R23, -R6, RZ ;  /* 0x800000061717d210 */ /* 0x000fe20007ffe0ff */
[----:B------:R-:W-:Y:S01]  /*5200*/  IMAD.MOV R11, RZ, RZ, -R8 ;  /* 0x000000ffff0b7224 */ /* 0x000fe200078e0a08 */
[----:B------:R-:W-:Y:S01]  /*5210*/  ISETP.GT.U32.AND P5, PT, R6, R207, PT ;  /* 0x000000cf0600720c */ /* 0x000fe20003fa4070 */
[----:B------:R-:W-:Y:S01]  /*5220*/  @!P6 IMAD.IADD R10, R10, 0x1, -R6 ;  /* 0x000000010a0ae824 */ /* 0x000fe200078e0a06 */
[----:B------:R-:W-:Y:S01]  /*5230*/  IABS R166, R17 ;  /* 0x0000001100a67213 */ /* 0x000fe20000000000 */
[----:B------:R-:W-:Y:S02]  /*5240*/  IMAD R182, R6, R11, R182 ;  /* 0x0000000b06b67224 */ /* 0x000fe400078e02b6 */
[----:B------:R-:W-:Y:S01]  /*5250*/  @!P3 IMAD.IADD R208, R208, 0x1, -R6 ;  /* 0x00000001d0d0b824 */ /* 0x000fe200078e0a06 */
[C---:B------:R-:W-:Y:S01]  /*5260*/  ISETP.GT.U32.AND P6, PT, R6.reuse, R10, PT ;  /* 0x0000000a0600720c */ /* 0x040fe20003fc4070 */
[----:B------:R-:W-:Y:S01]  /*5270*/  IMAD.HI.U32 R9, R7, R166, RZ ;  /* 0x000000a607097227 */ /* 0x000fe200078e00ff */
[----:B------:R-:W-:-:S03]  /*5280*/  ISETP.GT.U32.AND P3, PT, R6, R182, PT ;  /* 0x000000b60600720c */ /* 0x000fc60003f64070 */
[----:B------:R-:W-:Y:S02]  /*5290*/  VIADD R25, R4, 0x66 ;  /* 0x0000006604197836 */ /* 0x000fe40000000000 */
[----:B------:R-:W-:Y:S02]  /*52a0*/  IMAD.MOV R9, RZ, RZ, -R9 ;  /* 0x000000ffff097224 */ /* 0x000fe400078e0a09 */
[----:B------:R-:W-:Y:S01]  /*52b0*/  @!P5 IMAD.IADD R207, R207, 0x1, -R6 ;  /* 0x00000001cfcfd824 */ /* 0x000fe200078e0a06 */
[----:B------:R-:W-:Y:S01]  /*52c0*/  IABS R111, R25 ;  /* 0x00000019006f7213 */ /* 0x000fe20000000000 */
[----:B------:R-:W-:Y:S02]  /*52d0*/  IMAD R166, R6, R9, R166 ;  /* 0x0000000906a67224 */ /* 0x000fe400078e02a6 */
[----:B------:R-:W-:Y:S01]  /*52e0*/  VIADD R21, R4, 0x67 ;  /* 0x0000006704157836 */ /* 0x000fe20000000000 */
[----:B------:R-:W-:Y:S01]  /*52f0*/  ISETP.GT.U32.AND P5, PT, R6, R207, PT ;  /* 0x000000cf0600720c */ /* 0x000fe20003fa4070 */
[----:B------:R-:W-:-:S03]  /*5300*/  IMAD.HI.U32 R9, R7, R206, RZ ;  /* 0x000000ce07097227 */ /* 0x000fc600078e00ff */
[----:B------:R-:W-:Y:S01]  /*5310*/  IABS R205, R21 ;  /* 0x0000001500cd7213 */ /* 0x000fe20000000000 */
[--C-:B------:R-:W-:Y:S01]  /*5320*/  @!P6 IMAD.IADD R10, R10, 0x1, -R6.reuse ;  /* 0x000000010a0ae824 */ /* 0x100fe200078e0a06 */
[----:B------:R-:W-:Y:S01]  /*5330*/  ISETP.GT.U32.AND P6, PT, R6, R209, PT ;  /* 0x000000d10600720c */ /* 0x000fe20003fc4070 */
[----:B------:R-:W-:Y:S02]  /*5340*/  @!P3 IMAD.IADD R182, R182, 0x1, -R6 ;  /* 0x00000001b6b6b824 */ /* 0x000fe400078e0a06 */
[----:B------:R-:W-:Y:S02]  /*5350*/  IMAD.MOV R9, RZ, RZ, -R9 ;  /* 0x000000ffff097224 */ /* 0x000fe400078e0a09 */
[----:B------:R-:W-:Y:S01]  /*5360*/  IMAD.HI.U32 R8, R7, R111, RZ ;  /* 0x0000006f07087227 */ /* 0x000fe200078e00ff */
[----:B------:R-:W-:-:S03]  /*5370*/  ISETP.GT.U32.AND P3, PT, R6, R182, PT ;  /* 0x000000b60600720c */ /* 0x000fc60003f64070 */
[----:B------:R-:W-:Y:S02]  /*5380*/  IMAD R206, R6, R9, R206 ;  /* 0x0000000906ce7224 */ /* 0x000fe400078e02ce */
[----:B------:R-:W-:Y:S02]  /*5390*/  IMAD.MOV R8, RZ, RZ, -R8 ;  /* 0x000000ffff087224 */ /* 0x000fe400078e0a08 */
[----:B------:R-:W-:-:S04]  /*53a0*/  IMAD.HI.U32 R9, R7, R205, RZ ;  /* 0x000000cd07097227 */ /* 0x000fc800078e00ff */
[C---:B------:R-:W-:Y:S02]  /*53b0*/  IMAD R111, R6.reuse, R8, R111 ;  /* 0x00000008066f7224 */ /* 0x040fe400078e026f */
[----:B------:R-:W-:Y:S02]  /*53c0*/  IMAD.MOV R9, RZ, RZ, -R9 ;  /* 0x000000ffff097224 */ /* 0x000fe400078e0a09 */
[--C-:B------:R-:W-:Y:S02]  /*53d0*/  @!P6 IMAD.IADD R209, R209, 0x1, -R6.reuse ;  /* 0x00000001d1d1e824 */ /* 0x100fe400078e0a06 */
[----:B------:R-:W-:Y:S01]  /*53e0*/  @!P5 IMAD.IADD R207, R207, 0x1, -R6 ;  /* 0x00000001cfcfd824 */ /* 0x000fe200078e0a06 */
[----:B------:R-:W-:Y:S01]  /*53f0*/  ISETP.GT.U32.AND P5, PT, R6, R111, PT ;  /* 0x0000006f0600720c */ /* 0x000fe20003fa4070 */
[----:B------:R-:W-:Y:S01]  /*5400*/  VIADD R33, R4, 0x68 ;  /* 0x0000006804217836 */ /* 0x000fe20000000000 */
[C---:B------:R-:W-:Y:S01]  /*5410*/  ISETP.GT.U32.AND P6, PT, R6.reuse, R209, PT ;  /* 0x000000d10600720c */ /* 0x040fe20003fc4070 */
[----:B------:R-:W-:-:S02]  /*5420*/  IMAD R205, R6, R9, R205 ;  /* 0x0000000906cd7224 */ /* 0x000fc400078e02cd */
[--C-:B------:R-:W-:Y:S01]  /*5430*/  @!P3 IMAD.IADD R182, R182, 0x1, -R6.reuse ;  /* 0x00000001b6b6b824 */ /* 0x100fe200078e0a06 */
[----:B------:R-:W-:Y:S01]  /*5440*/  IABS R12, R33 ;  /* 0x00000021000c7213 */ /* 0x000fe20000000000 */
[----:B------:R-:W-:Y:S01]  /*5450*/  VIADD R32, R4, 0x69 ;  /* 0x0000006904207836 */ /* 0x000fe20000000000 */
[----:B------:R-:W-:Y:S01]  /*5460*/  ISETP.GT.U32.AND P3, PT, R6, R205, PT ;  /* 0x000000cd0600720c */ /* 0x000fe20003f64070 */
[----:B------:R-:W-:Y:S02]  /*5470*/  VIADD R15, R4, 0x6a ;  /* 0x0000006a040f7836 */ /* 0x000fe40000000000 */
[----:B------:R-:W-:Y:S01]  /*5480*/  IMAD.HI.U32 R11, R7, R12, RZ ;  /* 0x0000000c070b7227 */ /* 0x000fe200078e00ff */
[----:B------:R-:W-:Y:S02]  /*5490*/  IABS R204, R32 ;  /* 0x0000002000cc7213 */ /* 0x000fe40000000000 */
[----:B------:R-:W-:Y:S01]  /*54a0*/  IABS R122, R15 ;  /* 0x0000000f007a7213 */ /* 0x000fe20000000000 */
[----:B------:R-:W-:-:S02]  /*54b0*/  @!P5 IMAD.IADD R111, R111, 0x1, -R6 ;  /* 0x000000016f6fd824 */ /* 0x000fc400078e0a06 */
[----:B------:R-:W-:Y:S02]  /*54c0*/  IMAD.MOV R11, RZ, RZ, -R11 ;  /* 0x000000ffff0b7224 */ /* 0x000fe400078e0a0b */
[----:B------:R-:W-:Y:S01]  /*54d0*/  @!P6 IMAD.IADD R209, R209, 0x1, -R6 ;  /* 0x00000001d1d1e824 */ /* 0x000fe200078e0a06 */
[C---:B------:R-:W-:Y:S01]  /*54e0*/  ISETP.GT.U32.AND P6, PT, R6.reuse, R166, PT ;  /* 0x000000a60600720c */ /* 0x040fe20003fc4070 */
[C---:B------:R-:W-:Y:S01]  /*54f0*/  IMAD R11, R6.reuse, R11, R12 ;  /* 0x0000000b060b7224 */ /* 0x040fe200078e020c */
[----:B------:R-:W-:Y:S01]  /*5500*/  ISETP.GT.U32.AND P5, PT, R6, R111, PT ;  /* 0x0000006f0600720c */ /* 0x000fe20003fa4070 */
[----:B------:R-:W-:Y:S02]  /*5510*/  @!P3 IMAD.IADD R205, R205, 0x1, -R6 ;  /* 0x00000001cdcdb824 */ /* 0x000fe400078e0a06 */
[----:B------:R-:W-:-:S03]  /*5520*/  IMAD.HI.U32 R12, R7, R204, RZ ;  /* 0x000000cc070c7227 */ /* 0x000fc600078e00ff */
[----:B------:R-:W-:Y:S01]  /*5530*/  ISETP.GT.U32.AND P3, PT, R6, R205, PT ;  /* 0x000000cd0600720c */ /* 0x000fe20003f64070 */
[----:B------:R-:W-:Y:S02]  /*5540*/  IMAD.MOV R29, RZ, RZ, -R12 ;  /* 0x000000ffff1d7224 */ /* 0x000fe400078e0a0c */
[----:B------:R-:W-:-:S04]  /*5550*/  IMAD.HI.U32 R12, R7, R122, RZ ;  /* 0x0000007a070c7227 */ /* 0x000fc800078e00ff */
        /* <DEDUP_REMOVED lines=8> */
[----:B------:R-:W-:Y:S01]  /*55e0*/  VIADD R8, R4, 0x6c ;  /* 0x0000006c04087836 */ /* 0x000fe20000000000 */
[----:B------:R-:W-:Y:S01]  /*55f0*/  ISETP.GT.U32.AND P3, PT, R6, R122, PT ;  /* 0x0000007a0600720c */ /* 0x000fe20003f64070 */
[C---:B--2---:R-:W-:Y:S02]  /*5600*/  VIADD R121, R4.reuse, 0x6d ;  /* 0x0000006d04797836 */ /* 0x044fe40000000000 */
[----:B------:R-:W-:Y:S01]  /*5610*/  VIADD R9, R4, 0x6b ;  /* 0x0000006b04097836 */ /* 0x000fe20000000000 */
[----:B------:R-:W-:Y:S01]  /*5620*/  IABS R24, R8 ;  /* 0x0000000800187213 */ /* 0x000fe20000000000 */
[----:B------:R-:W-:Y:S01]  /*5630*/  @!P4 IMAD.MOV R22, RZ, RZ, -R22 ;  /* 0x000000ffff16c224 */ /* 0x000fe200078e0a16 */
[----:B------:R-:W-:Y:S01]  /*5640*/  IABS R202, R121 ;  /* 0x0000007900ca7213 */ /* 0x000fe20000000000 */
[--C-:B------:R-:W-:Y:S01]  /*5650*/  @!P5 IMAD.IADD R204, R204, 0x1, -R6.reuse ;  /* 0x00000001ccccd824 */ /* 0x100fe200078e0a06 */
[----:B------:R-:W-:Y:S01]  /*5660*/  IABS R203, R9 ;  /* 0x0000000900cb7213 */ /* 0x000fe20000000000 */
[----:B------:R-:W-:Y:S01]  /*5670*/  @!P6 IMAD.IADD R166, R166, 0x1, -R6 ;  /* 0x00000001a6a6e824 */ /* 0x000fe200078e0a06 */
[C---:B------:R-:W-:Y:S01]  /*5680*/  ISETP.GT.U32.AND P6, PT, R6.reuse, R206, PT ;  /* 0x000000ce0600720c */ /* 0x040fe20003fc4070 */
[----:B------:R-:W-:Y:S01]  /*5690*/  IMAD.HI.U32 R16, R7, R24, RZ ;  /* 0x0000001807107227 */ /* 0x000fe200078e00ff */
[----:B------:R-:W-:-:S02]  /*56a0*/  ISETP.GT.U32.AND P5, PT, R6, R204, PT ;  /* 0x000000cc0600720c */ /* 0x000fc40003fa4070 */
[----:B------:R-:W-:Y:S01]  /*56b0*/  @!P3 IADD3 R122, PT, PT, R122, -R6, RZ ;  /* 0x800000067a7ab210 */ /* 0x000fe20007ffe0ff */
[----:B------:R-:W-:Y:S01]  /*56c0*/  IMAD.HI.U32 R12, R7, R202, RZ ;  /* 0x000000ca070c7227 */ /* 0x000fe200078e00ff */
[----:B------:R-:W-:Y:S02]  /*56d0*/  IADD3 R39, PT, PT, -R16, RZ, RZ ;  /* 0x000000ff10277210 */ /* 0x000fe40007ffe1ff */
[----:B------:R-:W-:Y:S01]  /*56e0*/  ISETP.GT.U32.AND P3, PT, R6, R122, PT ;  /* 0x0000007a0600720c */ /* 0x000fe20003f64070 */
[----:B------:R-:W-:Y:S01]  /*56f0*/  IMAD.MOV R29, RZ, RZ, -R12 ;  /* 0x000000ffff1d7224 */ /* 0x000fe200078e0a0c */
[----:B------:R-:W-:Y:S01]  /*5700*/  ISETP.GE.AND P4, PT, R14, RZ, PT ;  /* 0x000000ff0e00720c */ /* 0x000fe20003f86270 */
[----:B------:R-:W-:Y:S02]  /*5710*/  IMAD R24, R6, R39, R24 ;  /* 0x0000002706187224 */ /* 0x000fe400078e0218 */
[----:B------:R-:W-:Y:S01]  /*5720*/  @!P6 IADD3 R206, PT, PT, R206, -R6, RZ ;  /* 0x80000006cecee210 */ /* 0x000fe20007ffe0ff */
[----:B------:R-:W-:-:S02]  /*5730*/  IMAD R202, R6, R29, R202 ;  /* 0x0000001d06ca7224 */ /* 0x000fc400078e02ca */
[----:B------:R-:W-:Y:S01]  /*5740*/  @!P5 IMAD.IADD R204, R204, 0x1, -R6 ;  /* 0x00000001ccccd824 */ /* 0x000fe200078e0a06 */
[----:B------:R-:W-:Y:S01]  /*5750*/  ISETP.GT.U32.AND P5, PT, R6, R24, PT ;  /* 0x000000180600720c */ /* 0x000fe20003fa4070 */
[----:B------:R-:W-:Y:S01]  /*5760*/  VIADD R196, R4, 0x6e ;  /* 0x0000006e04c47836 */ /* 0x000fe20000000000 */
[----:B------:R-:W-:Y:S01]  /*5770*/  ISETP.GT.U32.AND P6, PT, R6, R206, PT ;  /* 0x000000ce0600720c */ /* 0x000fe20003fc4070 */
[----:B------:R-:W-:-:S03]  /*5780*/  IMAD.HI.U32 R14, R7, R203, RZ ;  /* 0x000000cb070e7227 */ /* 0x000fc600078e00ff */
[----:B------:R-:W-:Y:S01]  /*5790*/  IABS R167, R196 ;  /* 0x000000c400a77213 */ /* 0x000fe20000000000 */
[----:B------:R-:W-:Y:S01]  /*57a0*/  @!P3 IMAD.IADD R122, R122, 0x1, -R6 ;  /* 0x000000017a7ab824 */ /* 0x000fe200078e0a06 */
[----:B------:R-:W-:Y:S01]  /*57b0*/  ISETP.GT.U32.AND P3, PT, R6, R202, PT ;  /* 0x000000ca0600720c */ /* 0x000fe20003f64070 */
[----:B------:R-:W-:Y:S02]  /*57c0*/  IMAD.MOV R14, RZ, RZ, -R14 ;  /* 0x000000ffff0e7224 */ /* 0x000fe400078e0a0e */
[----:B------:R-:W-:Y:S02]  /*57d0*/  VIADD R38, R4, 0x6f ;  /* 0x0000006f04267836 */ /* 0x000fe40000000000 */
[----:B------:R-:W-:Y:S02]  /*57e0*/  IMAD R203, R6, R14, R203 ;  /* 0x0000000e06cb7224 */ /* 0x000fe400078e02cb */
[----:B------:R-:W-:Y:S01]  /*57f0*/  VIADD R197, R4, 0x70 ;  /* 0x0000007004c57836 */ /* 0x000fe20000000000 */
[----:B------:R-:W-:Y:S01]  /*5800*/  IABS R252, R38 ;  /* 0x0000002600fc7213 */ /* 0x000fe20000000000 */
[----:B------:R-:W-:-:S02]  /*5810*/  @!P5 IMAD.IADD R24, R24, 0x1, -R6 ;  /* 0x000000011818d824 */ /* 0x000fc400078e0a06 */
[C---:B------:R-:W-:Y:S01]  /*5820*/  IMAD.HI.U32 R14, R7.reuse, R167, RZ ;  /* 0x000000a7070e7227 */ /* 0x040fe200078e00ff */
[----:B------:R-:W-:Y:S02]  /*5830*/  IABS R251, R197 ;  /* 0x000000c500fb7213 */ /* 0x000fe40000000000 */
[----:B------:R-:W-:Y:S01]  /*5840*/  ISETP.GT.U32.AND P5, PT, R6, R24, PT ;  /* 0x000000180600720c */ /* 0x000fe20003fa4070 */
[--C-:B------:R-:W-:Y:S01]  /*5850*/  @!P6 IMAD.IADD R206, R206, 0x1, -R6.reuse ;  /* 0x00000001cecee824 */ /* 0x100fe200078e0a06 */
[----:B------:R-:W-:Y:S01]  /*5860*/  ISETP.GT.U32.AND P6, PT, R6, R11, PT ;  /* 0x0000000b0600720c */ /* 0x000fe20003fc4070 */
[----:B------:R-:W-:Y:S02]  /*5870*/  @!P3 IMAD.IADD R202, R202, 0x1, -R6 ;  /* 0x00000001cacab824 */ /* 0x000fe400078e0a06 */
[----:B------:R-:W-:Y:S02]  /*5880*/  IMAD.MOV R14, RZ, RZ, -R14 ;  /* 0x000000ffff0e7224 */ /* 0x000fe400078e0a0e */
[----:B------:R-:W-:Y:S01]  /*5890*/  IMAD.HI.U32 R12, R7, R252, RZ ;  /* 0x000000fc070c7227 */ /* 0x000fe200078e00ff */
[----:B------:R-:W-:-:S03]  /*58a0*/  ISETP.GT.U32.AND P3, PT, R6, R202, PT ;  /* 0x000000ca0600720c */ /* 0x000fc60003f64070 */
[----:B------:R-:W-:Y:S02]  /*58b0*/  IMAD R167, R6, R14, R167 ;  /* 0x0000000e06a77224 */ /* 0x000fe400078e02a7 */
[----:B------:R-:W-:-:S04]  /*58c0*/  IMAD.HI.U32 R14, R7, R251, RZ ;  /* 0x000000fb070e7227 */ /* 0x000fc800078e00ff */
[----:B------:R-:W-:Y:S02]  /*58d0*/  IMAD.MOV R29, RZ, RZ, -R12 ;  /* 0x000000ffff1d7224 */ /* 0x000fe400078e0a0c */
[----:B------:R-:W-:Y:S02]  /*58e0*/  IMAD.MOV R14, RZ, RZ, -R14 ;  /* 0x000000ffff0e7224 */ /* 0x000fe400078e0a0e */
[C---:B------:R-:W-:Y:S02]  /*58f0*/  IMAD R252, R6.reuse, R29, R252 ;  /* 0x0000001d06fc7224 */ /* 0x040fe400078e02fc */
[--C-:B------:R-:W-:Y:S02]  /*5900*/  @!P6 IMAD.IADD R11, R11, 0x1, -R6.reuse ;  /* 0x000000010b0be824 */ /* 0x100fe400078e0a06 */
[----:B------:R-:W-:Y:S02]  /*5910*/  IMAD R251, R6, R14, R251 ;  /* 0x0000000e06fb7224 */ /* 0x000fe400078e02fb */
[--C-:B------:R-:W-:Y:S01]  /*5920*/  @!P5 IMAD.IADD R24, R24, 0x1, -R6.reuse ;  /* 0x000000011818d824 */ /* 0x100fe200078e0a06 */
[----:B------:R-:W-:Y:S01]  /*5930*/  ISETP.GT.U32.AND P5, PT, R6, R252, PT ;  /* 0x000000fc0600720c */ /* 0x000fe20003fa4070 */
[----:B------:R-:W-:Y:S01]  /*5940*/  @!P3 IMAD.IADD R202, R202, 0x1, -R6 ;  /* 0x00000001cacab824 */ /* 0x000fe200078e0a06 */
[----:B------:R-:W-:Y:S01]  /*5950*/  ISETP.GT.U32.AND P6, PT, R6, R11, PT ;  /* 0x0000000b0600720c */ /* 0x000fe20003fc4070 */
[----:B------:R-:W-:Y:S01]  /*5960*/  VIADD R200, R4, 0x72 ;  /* 0x0000007204c87836 */ /* 0x000fe20000000000 */
[----:B------:R-:W-:Y:S01]  /*5970*/  ISETP.GT.U32.AND P3, PT, R6, R251, PT ;  /* 0x000000fb0600720c */ /* 0x000fe20003f64070 */
[----:B------:R-:W-:-:S02]  /*5980*/  VIADD R110, R4, 0x73 ;  /* 0x00000073046e7836 */ /* 0x000fc40000000000 */
[C---:B------:R-:W-:Y:S01]  /*5990*/  VIADD R5, R4.reuse, 0x71 ;  /* 0x0000007104057836 */ /* 0x040fe20000000000 */
[----:B------:R-:W-:Y:S01]  /*59a0*/  IABS R47, R200 ;  /* 0x000000c8002f7213 */ /* 0x000fe20000000000 */
[C---:B------:R-:W-:Y:S01]  /*59b0*/  VIADD R154, R4.reuse, 0x75 ;  /* 0x00000075049a7836 */ /* 0x040fe20000000000 */
[----:B------:R-:W-:Y:S01]  /*59c0*/  IABS R90, R110 ;  /* 0x0000006e005a7213 */ /* 0x000fe20000000000 */
[----:B------:R-:W-:Y:S01]  /*59d0*/  VIADD R199, R4, 0x76 ;  /* 0x0000007604c77836 */ /* 0x000fe20000000000 */
[----:B------:R-:W-:Y:S01]  /*59e0*/  IABS R20, R5 ;  /* 0x0000000500147213 */ /* 0x000fe20000000000 */
[--C-:B------:R-:W-:Y:S01]  /*59f0*/  @!P5 IMAD.IADD R252, R252, 0x1, -R6.reuse ;  /* 0x00000001fcfcd824 */ /* 0x100fe200078e0a06 */
[----:B------:R-:W-:Y:S01]  /*5a00*/  IABS R66, R154 ;  /* 0x0000009a00427213 */ /* 0x000fe20000000000 */
[----:B------:R-:W-:Y:S01]  /*5a10*/  @!P6 IMAD.IADD R11, R11, 0x1, -R6 ;  /* 0x000000010b0be824 */ /* 0x000fe200078e0a06 */
[C---:B------:R-:W-:Y:S01]  /*5a20*/  ISETP.GT.U32.AND P6, PT, R6.reuse, R203, PT ;  /* 0x000000cb0600720c */ /* 0x040fe20003fc4070 */
[----:B------:R-:W-:Y:S01]  /*5a30*/  IMAD.HI.U32 R12, R7, R47, RZ ;  /* 0x0000002f070c7227 */ /* 0x000fe200078e00ff */
[----:B------:R-:W-:-:S02]  /*5a40*/  ISETP.GT.U32.AND P5, PT, R6, R252, PT ;  /* 0x000000fc0600720c */ /* 0x000fc40003fa4070 */
[----:B------:R-:W-:Y:S01]  /*5a50*/  IABS R48, R199 ;  /* 0x000000c700307213 */ /* 0x000fe20000000000 */
[----:B------:R-:W-:Y:S01]  /*5a60*/  @!P3 IMAD.IADD R251, R251, 0x1, -R6 ;  /* 0x00000001fbfbb824 */ /* 0x000fe200078e0a06 */
[----:B------:R-:W-:Y:S01]  /*5a70*/  IADD3 R29, PT, PT, -R12, RZ, RZ ;  /* 0x000000ff0c1d7210 */ /* 0x000fe20007ffe1ff */
[----:B------:R-:W-:-:S03]  /*5a80*/  IMAD.HI.U32 R12, R7, R90, RZ ;  /* 0x0000005a070c7227 */ /* 0x000fc600078e00ff */
[C---:B------:R-:W-:Y:S01]  /*5a90*/  ISETP.GT.U32.AND P3, PT, R6.reuse, R251, PT ;  /* 0x000000fb0600720c */ /* 0x040fe20003f64070 */
[C---:B------:R-:W-:Y:S02]  /*5aa0*/  IMAD R47, R6.reuse, R29, R47 ;  /* 0x0000001d062f7224 */ /* 0x040fe400078e022f */
[----:B------:R-:W-:Y:S02]  /*5ab0*/  IMAD.MOV R29, RZ, RZ, -R12 ;  /* 0x000000ffff1d7224 */ /* 0x000fe400078e0a0c */
[----:B------:R-:W-:Y:S02]  /*5ac0*/  @!P6 IMAD.IADD R203, R203, 0x1, -R6 ;  /* 0x00000001cbcbe824 */ /* 0x000fe400078e0a06 */
[----:B------:R-:W-:Y:S02]  /*5ad0*/  IMAD R90, R6, R29, R90 ;  /* 0x0000001d065a7224 */ /* 0x000fe400078e025a */
[----:B------:R-:W-:Y:S01]  /*5ae0*/  @!P5 IMAD.IADD R252, R252, 0x1, -R6 ;  /* 0x00000001fcfcd824 */ /* 0x000fe200078e0a06 */
[C---:B------:R-:W-:Y:S01]  /*5af0*/  ISETP.GT.U32.AND P5, PT, R6.reuse, R47, PT ;  /* 0x0000002f0600720c */ /* 0x040fe20003fa4070 */
[----:B------:R-:W-:Y:S01]  /*5b00*/  IMAD.HI.U32 R16, R7, R20, RZ ;  /* 0x0000001407107227 */ /* 0x000fe200078e00ff */
[----:B------:R-:W-:-:S03]  /*5b10*/  ISETP.GT.U32.AND P6, PT, R6, R203, PT ;  /* 0x000000cb0600720c */ /* 0x000fc60003fc4070 */
[--C-:B------:R-:W-:Y:S01]  /*5b20*/  @!P3 IMAD.IADD R251, R251, 0x1, -R6.reuse ;  /* 0x00000001fbfbb824 */ /* 0x100fe200078e0a06 */
[----:B------:R-:W-:Y:S01]  /*5b30*/  ISETP.GT.U32.AND P3, PT, R6, R90, PT ;  /* 0x0000005a0600720c */ /* 0x000fe20003f64070 */
[----:B------:R-:W-:Y:S01]  /*5b40*/  @!P0 IMAD.MOV R213, RZ, RZ, -R213 ;  /* 0x000000ffffd58224 */ /* 0x000fe200078e0ad5 */
[----:B------:R-:W-:Y:S01]  /*5b50*/  IADD3 R39, PT, PT, -R16, RZ, RZ ;  /* 0x000000ff10277210 */ /* 0x000fe20007ffe1ff */
[----:B------:R-:W-:Y:S01]  /*5b60*/  IMAD.HI.U32 R16, R7, R66, RZ ;  /* 0x0000004207107227 */ /* 0x000fe200078e00ff */
[----:B------:R-:W-:Y:S02]  /*5b70*/  ISETP.GE.AND P0, PT, R41, RZ, PT ;  /* 0x000000ff2900720c */ /* 0x000fe40003f06270 */
[----:B------:R2:W-:Y:S01]  /*5b80*/  STL [R1+0x6fc0], R213 ;  /* 0x006fc0d501007387 */ /* 0x0005e20000100800 */
[--C-:B------:R-:W-:Y:S02]  /*5b90*/  @!P5 IMAD.IADD R47, R47, 0x1, -R6.reuse ;  /* 0x000000012f2fd824 */ /* 0x100fe400078e0a06 */
[----:B------:R-:W-:Y:S01]  /*5ba0*/  @!P6 IMAD.IADD R203, R203, 0x1, -R6 ;  /* 0x00000001cbcbe824 */ /* 0x000fe200078e0a06 */
[C---:B------:R-:W-:Y:S01]  /*5bb0*/  ISETP.GT.U32.AND P6, PT, R6.reuse, R167, PT ;  /* 0x000000a70600720c */ /* 0x040fe20003fc4070 */
[----:B------:R-:W-:Y:S01]  /*5bc0*/  IMAD.MOV R41, RZ, RZ, -R16 ;  /* 0x000000ffff297224 */ /* 0x000fe200078e0a10 */
[----:B------:R-:W-:Y:S01]  /*5bd0*/  ISETP.GT.U32.AND P5, PT, R6, R47, PT ;  /* 0x0000002f0600720c */ /* 0x000fe20003fa4070 */
[----:B------:R-:W-:-:S02]  /*5be0*/  @!P3 IMAD.IADD R90, R90, 0x1, -R6 ;  /* 0x000000015a5ab824 */ /* 0x000fc400078e0a06 */
[----:B------:R-:W-:-:S03]  /*5bf0*/  IMAD.HI.U32 R12, R7, R48, RZ ;  /* 0x00000030070c7227 */ /* 0x000fc600078e00ff */
[C---:B------:R-:W-:Y:S01]  /*5c00*/  ISETP.GT.U32.AND P3, PT, R6.reuse, R90, PT ;  /* 0x0000005a0600720c */ /* 0x040fe20003f64070 */
[----:B------:R-:W-:Y:S02]  /*5c10*/  IMAD R66, R6, R41, R66 ;  /* 0x0000002906427224 */ /* 0x000fe400078e0242 */
[----:B------:R-:W-:Y:S02]  /*5c20*/  IMAD.MOV R29, RZ, RZ, -R12 ;  /* 0x000000ffff1d7224 */ /* 0x000fe400078e0a0c */
[--C-:B------:R-:W-:Y:S02]  /*5c30*/  @!P6 IMAD.IADD R167, R167, 0x1, -R6.reuse ;  /* 0x00000001a7a7e824 */ /* 0x100fe400078e0a06 */
[----:B------:R-:W-:Y:S02]  /*5c40*/  VIADD R123, R4, 0x74 ;  /* 0x00000074047b7836 */ /* 0x000fe40000000000 */
[----:B------:R-:W-:Y:S01]  /*5c50*/  @!P5 IMAD.IADD R47, R47, 0x1, -R6 ;  /* 0x000000012f2fd824 */ /* 0x000fe200078e0a06 */
[C---:B------:R-:W-:Y:S01]  /*5c60*/  ISETP.GT.U32.AND P5, PT, R6.reuse, R66, PT ;  /* 0x000000420600720c */ /* 0x040fe20003fa4070 */
[C---:B------:R-:W-:Y:S01]  /*5c70*/  IMAD R48, R6.reuse, R29, R48 ;  /* 0x0000001d06307224 */ /* 0x040fe200078e0230 */
[----:B------:R-:W-:Y:S01]  /*5c80*/  ISETP.GT.U32.AND P6, PT, R6, R167, PT ;  /* 0x000000a70600720c */ /* 0x000fe20003fc4070 */
[----:B------:R-:W-:Y:S01]  /*5c90*/  VIADD R168, R4, 0x77 ;  /* 0x0000007704a87836 */ /* 0x000fe20000000000 */
[----:B------:R-:W-:Y:S01]  /*5ca0*/  IABS R134, R123 ;  /* 0x0000007b00867213 */ /* 0x000fe20000000000 */
[----:B------:R-:W-:Y:S01]  /*5cb0*/  @!P3 IMAD.IADD R90, R90, 0x1, -R6 ;  /* 0x000000015a5ab824 */ /* 0x000fe200078e0a06 */
[----:B------:R-:W-:Y:S01]  /*5cc0*/  ISETP.GT.U32.AND P3, PT, R6, R48, PT ;  /* 0x000000300600720c */ /* 0x000fe20003f64070 */
[----:B------:R-:W-:Y:S01]  /*5cd0*/  VIADD R201, R4, 0x78 ;  /* 0x0000007804c97836 */ /* 0x000fe20000000000 */
[----:B------:R-:W-:Y:S01]  /*5ce0*/  IABS R91, R168 ;  /* 0x000000a8005b7213 */ /* 0x000fe20000000000 */
[----:B------:R-:W-:-:S03]  /*5cf0*/  IMAD.HI.U32 R14, R7, R134, RZ ;  /* 0x00000086070e7227 */ /* 0x000fc600078e00ff */
[----:B------:R-:W-:Y:S01]  /*5d00*/  IABS R135, R201 ;  /* 0x000000c900877213 */ /* 0x000fe20000000000 */
[----:B------:R-:W-:Y:S02]  /*5d10*/  IMAD R20, R6, R39, R20 ;  /* 0x0000002706147224 */ /* 0x000fe400078e0214 */
[----:B------:R-:W-:Y:S02]  /*5d20*/  IMAD.MOV R39, RZ, RZ, -R14 ;  /* 0x000000ffff277224 */ /* 0x000fe400078e0a0e */
[----:B------:R-:W-:Y:S02]  /*5d30*/  VIADD R13, R4, 0x79 ;  /* 0x00000079040d7836 */ /* 0x000fe40000000000 */
[----:B------:R-:W-:-:S03]  /*5d40*/  IMAD.HI.U32 R14, R7, R91, RZ ;  /* 0x0000005b070e7227 */ /* 0x000fc600078e00ff */
[----:B------:R-:W-:Y:S01]  /*5d50*/  IABS R78, R13 ;  /* 0x0000000d004e7213 */ /* 0x000fe20000000000 */
[--C-:B------:R-:W-:Y:S02]  /*5d60*/  @!P5 IMAD.IADD R66, R66, 0x1, -R6.reuse ;  /* 0x000000014242d824 */ /* 0x100fe400078e0a06 */
[----:B------:R-:W-:Y:S01]  /*5d70*/  @!P6 IMAD.IADD R167, R167, 0x1, -R6 ;  /* 0x00000001a7a7e824 */ /* 0x000fe200078e0a06 */
[C---:B------:R-:W-:Y:S01]  /*5d80*/  ISETP.GT.U32.AND P6, PT, R6.reuse, R20, PT ;  /* 0x000000140600720c */ /* 0x040fe20003fc4070 */
[----:B------:R-:W-:Y:S01]  /*5d90*/  IMAD.MOV R14, RZ, RZ, -R14 ;  /* 0x000000ffff0e7224 */ /* 0x000fe200078e0a0e */
[----:B------:R-:W-:Y:S01]  /*5da0*/  ISETP.GT.U32.AND P5, PT, R6, R66, PT ;  /* 0x000000420600720c */ /* 0x000fe20003fa4070 */
[----:B------:R-:W-:Y:S02]  /*5db0*/  @!P3 IMAD.IADD R48, R48, 0x1, -R6 ;  /* 0x000000013030b824 */ /* 0x000fe400078e0a06 */
[----:B------:R-:W-:-:S03]  /*5dc0*/  IMAD.HI.U32 R12, R7, R135, RZ ;  /* 0x00000087070c7227 */ /* 0x000fc600078e00ff */
[C---:B------:R-:W-:Y:S01]  /*5dd0*/  ISETP.GT.U32.AND P3, PT, R6.reuse, R48, PT ;  /* 0x000000300600720c */ /* 0x040fe20003f64070 */
[----:B------:R-:W-:Y:S02]  /*5de0*/  IMAD R91, R6, R14, R91 ;  /* 0x0000000e065b7224 */ /* 0x000fe400078e025b */
[----:B------:R-:W-:-:S04]  /*5df0*/  IMAD.HI.U32 R14, R7, R78, RZ ;  /* 0x0000004e070e7227 */ /* 0x000fc800078e00ff */
[----:B------:R-:W-:Y:S01]  /*5e00*/  IMAD.MOV R12, RZ, RZ, -R12 ;  /* 0x000000ffff0c7224 */ /* 0x000fe200078e0a0c */
[----:B------:R-:W-:Y:S01]  /*5e10*/  IADD3 R29, PT, PT, -R14, RZ, RZ ;  /* 0x000000ff0e1d7210 */ /* 0x000fe20007ffe1ff */
[----:B------:R-:W-:Y:S01]  /*5e20*/  @!P6 IMAD.IADD R20, R20, 0x1, -R6 ;  /* 0x000000011414e824 */ /* 0x000fe200078e0a06 */
[----:B------:R-:W-:Y:S01]  /*5e30*/  @!P5 IADD3 R66, PT, PT, R66, -R6, RZ ;  /* 0x800000064242d210 */ /* 0x000fe20007ffe0ff */
[C---:B------:R-:W-:Y:S02]  /*5e40*/  IMAD R135, R6.reuse, R12, R135 ;  /* 0x0000000c06877224 */ /* 0x040fe400078e0287 */
[C---:B------:R-:W-:Y:S01]  /*5e50*/  IMAD R78, R6.reuse, R29, R78 ;  /* 0x0000001d064e7224 */ /* 0x040fe200078e024e */
[----:B------:R-:W-:Y:S01]  /*5e60*/  ISETP.GT.U32.AND P6, PT, R6, R20, PT ;  /* 0x000000140600720c */ /* 0x000fe20003fc4070 */
[----:B------:R-:W-:Y:S01]  /*5e70*/  @!P3 IMAD.IADD R48, R48, 0x1, -R6 ;  /* 0x000000013030b824 */ /* 0x000fe200078e0a06 */
[----:B------:R-:W-:Y:S01]  /*5e80*/  ISETP.GT.U32.AND P5, PT, R6, R135, PT ;  /* 0x000000870600720c */ /* 0x000fe20003fa4070 */
[----:B------:R-:W-:Y:S01]  /*5e90*/  VIADD R249, R4, 0x7b ;  /* 0x0000007b04f97836 */ /* 0x000fe20000000000 */
[C---:B------:R-:W-:Y:S01]  /*5ea0*/  ISETP.GT.U32.AND P3, PT, R6.reuse, R78, PT ;  /* 0x0000004e0600720c */ /* 0x040fe20003f64070 */
[----:B------:R-:W-:-:S02]  /*5eb0*/  IMAD R134, R6, R39, R134 ;  /* 0x0000002706867224 */ /* 0x000fc400078e0286 */
[C---:B------:R-:W-:Y:S01]  /*5ec0*/  VIADD R248, R4.reuse, 0x7c ;  /* 0x0000007c04f87836 */ /* 0x040fe20000000000 */
[----:B------:R-:W-:Y:S01]  /*5ed0*/  IABS R92, R249 ;  /* 0x000000f9005c7213 */ /* 0x000fe20000000000 */
[C---:B------:R-:W-:Y:S02]  /*5ee0*/  VIADD R247, R4.reuse, 0x7d ;  /* 0x0000007d04f77836 */ /* 0x040fe40000000000 */
[----:B------:R-:W-:Y:S01]  /*5ef0*/  VIADD R246, R4, 0x7e ;  /* 0x0000007e04f67836 */ /* 0x000fe20000000000 */
[----:B------:R-:W-:Y:S01]  /*5f00*/  IABS R136, R248 ;  /* 0x000000f800887213 */ /* 0x000fe20000000000 */
[--C-:B------:R-:W-:Y:S01]  /*5f10*/  @!P6 IMAD.IADD R20, R20, 0x1, -R6.reuse ;  /* 0x000000011414e824 */ /* 0x100fe200078e0a06 */
[----:B------:R-:W-:Y:S01]  /*5f20*/  ISETP.GT.U32.AND P6, PT, R6, R134, PT ;  /* 0x000000860600720c */ /* 0x000fe20003fc4070 */
[--C-:B------:R-:W-:Y:S01]  /*5f30*/  @!P5 IMAD.IADD R135, R135, 0x1, -R6.reuse ;  /* 0x000000018787d824 */ /* 0x100fe200078e0a06 */
[----:B------:R-:W-:Y:S01]  /*5f40*/  IABS R39, R247 ;  /* 0x000000f700277213 */ /* 0x000fe20000000000 */
[----:B------:R-:W-:Y:S01]  /*5f50*/  @!P3 IMAD.IADD R78, R78, 0x1, -R6 ;  /* 0x000000014e4eb824 */ /* 0x000fe200078e0a06 */
[----:B------:R-:W-:Y:S01]  /*5f60*/  IABS R50, R246 ;  /* 0x000000f600327213 */ /* 0x000fe20000000000 */
[----:B------:R-:W-:Y:S01]  /*5f70*/  IMAD.HI.U32 R12, R7, R92, RZ ;  /* 0x0000005c070c7227 */ /* 0x000fe200078e00ff */
[----:B------:R-:W-:-:S02]  /*5f80*/  ISETP.GT.U32.AND P5, PT, R6, R135, PT ;  /* 0x000000870600720c */ /* 0x000fc40003fa4070 */
[----:B------:R-:W-:Y:S01]  /*5f90*/  ISETP.GT.U32.AND P3, PT, R6, R78, PT ;  /* 0x0000004e0600720c */ /* 0x000fe20003f64070 */
[----:B------:R-:W-:Y:S02]  /*5fa0*/  IMAD.MOV R29, RZ, RZ, -R12 ;  /* 0x000000ffff1d7224 */ /* 0x000fe400078e0a0c */
[----:B------:R-:W-:-:S04]  /*5fb0*/  IMAD.HI.U32 R12, R7, R136, RZ ;  /* 0x00000088070c7227 */ /* 0x000fc800078e00ff */
[----:B------:R-:W-:Y:S02]  /*5fc0*/  IMAD R92, R6, R29, R92 ;  /* 0x0000001d065c7224 */ /* 0x000fe400078e025c */
[----:B------:R-:W-:Y:S02]  /*5fd0*/  IMAD.MOV R29, RZ, RZ, -R12 ;  /* 0x000000ffff1d7224 */ /* 0x000fe400078e0a0c */
[----:B------:R-:W-:Y:S02]  /*5fe0*/  @!P6 IMAD.IADD R134, R134, 0x1, -R6 ;  /* 0x000000018686e824 */ /* 0x000fe400078e0a06 */
[C---:B------:R-:W-:Y:S02]  /*5ff0*/  IMAD R136, R6.reuse, R29, R136 ;  /* 0x0000001d06887224 */ /* 0x040fe400078e0288 */
[--C-:B------:R-:W-:Y:S01]  /*6000*/  @!P5 IMAD.IADD R135, R135, 0x1, -R6.reuse ;  /* 0x000000018787d824 */ /* 0x100fe200078e0a06 */
[----:B------:R-:W-:Y:S01]  /*6010*/  ISETP.GT.U32.AND P5, PT, R6, R92, PT ;  /* 0x0000005c0600720c */ /* 0x000fe20003fa4070 */
[----:B------:R-:W-:Y:S01]  /*6020*/  @!P3 IMAD.IADD R78, R78, 0x1, -R6 ;  /* 0x000000014e4eb824 */ /* 0x000fe200078e0a06 */
[C---:B------:R-:W-:Y:S01]  /*6030*/  ISETP.GT.U32.AND P6, PT, R6.reuse, R134, PT ;  /* 0x000000860600720c */ /* 0x040fe20003fc4070 */
[----:B------:R-:W-:Y:S01]  /*6040*/  IMAD.HI.U32 R16, R7, R49, RZ ;  /* 0x0000003107107227 */ /* 0x000fe200078e00ff */
[----:B------:R-:W-:-:S03]  /*6050*/  ISETP.GT.U32.AND P3, PT, R6, R136, PT ;  /* 0x000000880600720c */ /* 0x000fc60003f64070 */
[----:B------:R-:W-:Y:S02]  /*6060*/  IMAD.MOV R16, RZ, RZ, -R16 ;  /* 0x000000ffff107224 */ /* 0x000fe400078e0a10 */
[----:B------:R-:W-:-:S04]  /*6070*/  IMAD.HI.U32 R14, R7, R39, RZ ;  /* 0x00000027070e7227 */ /* 0x000fc800078e00ff */
[--C-:B------:R-:W-:Y:S02]  /*6080*/  @!P5 IMAD.IADD R92, R92, 0x1, -R6.reuse ;  /* 0x000000015c5cd824 */ /* 0x100fe400078e0a06 */
[--C-:B------:R-:W-:Y:S01]  /*6090*/  @!P6 IMAD.IADD R134, R134, 0x1, -R6.reuse ;  /* 0x000000018686e824 */ /* 0x100fe200078e0a06 */
[----:B------:R-:W-:Y:S01]  /*60a0*/  ISETP.GT.U32.AND P6, PT, R6, R91, PT ;  /* 0x0000005b0600720c */ /* 0x000fe20003fc4070 */
[----:B------:R-:W-:Y:S01]  /*60b0*/  @!P3 IMAD.IADD R136, R136, 0x1, -R6 ;  /* 0x000000018888b824 */ /* 0x000fe200078e0a06 */
[C---:B------:R-:W-:Y:S01]  /*60c0*/  ISETP.GT.U32.AND P5, PT, R6.reuse, R92, PT ;  /* 0x0000005c0600720c */ /* 0x040fe20003fa4070 */
[C---:B------:R-:W-:Y:S02]  /*60d0*/  IMAD R49, R6.reuse, R16, R49 ;  /* 0x0000001006317224 */ /* 0x040fe400078e0231 */
[----:B------:R-:W-:Y:S01]  /*60e0*/  IMAD.MOV R14, RZ, RZ, -R14 ;  /* 0x000000ffff0e7224 */ /* 0x000fe200078e0a0e */
[----:B------:R-:W-:Y:S01]  /*60f0*/  ISETP.GT.U32.AND P3, PT, R6, R136, PT ;  /* 0x000000880600720c */ /* 0x000fe20003f64070 */
[----:B------:R-:W-:-:S04]  /*6100*/  IMAD.HI.U32 R16, R7, R50, RZ ;  /* 0x0000003207107227 */ /* 0x000fc800078e00ff */
[----:B------:R-:W-:Y:S02]  /*6110*/  IMAD R12, R6, R14, R39 ;  /* 0x0000000e060c7224 */ /* 0x000fe400078e0227 */
        /* <DEDUP_REMOVED lines=9> */
[----:B------:R-:W-:-:S02]  /*61b0*/  VIADD R244, R4, 0x80 ;  /* 0x0000008004f47836 */ /* 0x000fc40000000000 */
[--C-:B------:R-:W-:Y:S01]  /*61c0*/  @!P3 IMAD.IADD R136, R136, 0x1, -R6.reuse ;  /* 0x000000018888b824 */ /* 0x100fe200078e0a06 */
[----:B------:R-:W-:Y:S01]  /*61d0*/  ISETP.GT.U32.AND P3, PT, R6, R93, PT ;  /* 0x0000005d0600720c */ /* 0x000fe20003f64070 */
[C---:B------:R-:W-:Y:S01]  /*61e0*/  VIADD R243, R4.reuse, 0x81 ;  /* 0x0000008104f37836 */ /* 0x040fe20000000000 */
[----:B------:R-:W-:Y:S01]  /*61f0*/  IABS R137, R244 ;  /* 0x000000f400897213 */ /* 0x000fe20000000000 */
[C---:B------:R-:W-:Y:S02]  /*6200*/  VIADD R242, R4.reuse, 0x82 ;  /* 0x0000008204f27836 */ /* 0x040fe40000000000 */
[----:B------:R-:W-:Y:S01]  /*6210*/  VIADD R240, R4, 0x84 ;  /* 0x0000008404f07836 */ /* 0x000fe20000000000 */
[----:B------:R-:W-:Y:S01]  /*6220*/  IABS R109, R243 ;  /* 0x000000f3006d7213 */ /* 0x000fe20000000000 */
[----:B------:R-:W-:Y:S01]  /*6230*/  IMAD.HI.U32 R16, R7, R137, RZ ;  /* 0x0000008907107227 */ /* 0x000fe200078e00ff */
[----:B------:R-:W-:Y:S02]  /*6240*/  IABS R51, R242 ;  /* 0x000000f200337213 */ /* 0x000fe40000000000 */
[----:B------:R-:W-:Y:S01]  /*6250*/  IABS R138, R240 ;  /* 0x000000f0008a7213 */ /* 0x000fe20000000000 */
[--C-:B------:R-:W-:Y:S01]  /*6260*/  @!P5 IMAD.IADD R50, R50, 0x1, -R6.reuse ;  /* 0x000000013232d824 */ /* 0x100fe200078e0a06 */
[----:B------:R-:W-:Y:S01]  /*6270*/  IADD3 R16, PT, PT, -R16, RZ, RZ ;  /* 0x000000ff10107210 */ /* 0x000fe20007ffe1ff */
[--C-:B------:R-:W-:Y:S01]  /*6280*/  @!P6 IMAD.IADD R91, R91, 0x1, -R6.reuse ;  /* 0x000000015b5be824 */ /* 0x100fe200078e0a06 */
[C---:B------:R-:W-:Y:S01]  /*6290*/  ISETP.GT.U32.AND P6, PT, R6.reuse, R49, PT ;  /* 0x000000310600720c */ /* 0x040fe20003fc4070 */
[----:B------:R-:W-:Y:S01]  /*62a0*/  @!P3 IMAD.IADD R93, R93, 0x1, -R6 ;  /* 0x000000015d5db824 */ /* 0x000fe200078e0a06 */
[----:B------:R-:W-:Y:S01]  /*62b0*/  ISETP.GT.U32.AND P5, PT, R6, R50, PT ;  /* 0x000000320600720c */ /* 0x000fe20003fa4070 */
[----:B------:R-:W-:-:S03]  /*62c0*/  IMAD.HI.U32 R14, R7, R109, RZ ;  /* 0x0000006d070e7227 */ /* 0x000fc600078e00ff */
[C---:B------:R-:W-:Y:S01]  /*62d0*/  ISETP.GT.U32.AND P3, PT, R6.reuse, R93, PT ;  /* 0x0000005d0600720c */ /* 0x040fe20003f64070 */
        /* <DEDUP_REMOVED lines=8> */
[C---:B------:R-:W-:Y:S01]  /*6360*/  ISETP.GT.U32.AND P5, PT, R6.reuse, R109, PT ;  /* 0x0000006d0600720c */ /* 0x040fe20003fa4070 */
[----:B------:R-:W-:Y:S01]  /*6370*/  @!P3 IMAD.IADD R93, R93, 0x1, -R6 ;  /* 0x000000015d5db824 */ /* 0x000fe200078e0a06 */
[C---:B------:R-:W-:Y:S01]  /*6380*/  ISETP.GT.U32.AND P6, PT, R6.reuse, R49, PT ;  /* 0x000000310600720c */ /* 0x040fe20003fc4070 */
[----:B------:R-:W-:Y:S01]  /*6390*/  @!P2 IMAD.MOV R212, RZ, RZ, -R212 ;  /* 0x000000ffffd4a224 */ /* 0x000fe200078e0ad4 */
[----:B------:R-:W-:Y:S01]  /*63a0*/  ISETP.GT.U32.AND P3, PT, R6, R51, PT ;  /* 0x000000330600720c */ /* 0x000fe20003f64070 */
[----:B------:R-:W-:Y:S01]  /*63b0*/  IMAD.HI.U32 R14, R7, R138, RZ ;  /* 0x0000008a070e7227 */ /* 0x000fe200078e00ff */
[----:B------:R-:W-:-:S02]  /*63c0*/  ISETP.GE.AND P2, PT, R36, RZ, PT ;  /* 0x000000ff2400720c */ /* 0x000fc40003f46270 */
[----:B------:R-:W-:Y:S01]  /*63d0*/  IABS R36, R239 ;  /* 0x000000ef00247213 */ /* 0x000fe20000000000 */
[----:B------:R-:W-:Y:S01]  /*63e0*/  IMAD.MOV R39, RZ, RZ, -R14 ;  /* 0x000000ffff277224 */ /* 0x000fe200078e0a0e */
[----:B------:R1:W-:Y:S01]  /*63f0*/  STL [R1+0x6fbc], R212 ;  /* 0x006fbcd401007387 */ /* 0x0003e20000100800 */
[----:B------:R-:W-:Y:S02]  /*6400*/  VIADD R241, R4, 0x83 ;  /* 0x0000008304f17836 */ /* 0x000fe40000000000 */
[--C-:B------:R-:W-:Y:S02]  /*6410*/  @!P5 IMAD.IADD R109, R109, 0x1, -R6.reuse ;  /* 0x000000016d6dd824 */ /* 0x100fe400078e0a06 */
[--C-:B------:R-:W-:Y:S01]  /*6420*/  @!P6 IMAD.IADD R49, R49, 0x1, -R6.reuse ;  /* 0x000000013131e824 */ /* 0x100fe200078e0a06 */
[C---:B------:R-:W-:Y:S01]  /*6430*/  ISETP.GT.U32.AND P6, PT, R6.reuse, R12, PT ;  /* 0x0000000c0600720c */ /* 0x040fe20003fc4070 */
[----:B------:R-:W-:Y:S01]  /*6440*/  @!P3 IMAD.IADD R51, R51, 0x1, -R6 ;  /* 0x000000013333b824 */ /* 0x000fe200078e0a06 */
[----:B------:R-:W-:Y:S01]  /*6450*/  ISETP.GT.U32.AND P5, PT, R6, R109, PT ;  /* 0x0000006d0600720c */ /* 0x000fe20003fa4070 */
[----:B------:R-:W-:Y:S01]  /*6460*/  IMAD.HI.U32 R14, R7, R36, RZ ;  /* 0x00000024070e7227 */ /* 0x000fe200078e00ff */
[----:B------:R-:W-:-:S02]  /*6470*/  IABS R94, R241 ;  /* 0x000000f1005e7213 */ /* 0x000fc40000000000 */
[C---:B------:R-:W-:Y:S01]  /*6480*/  ISETP.GT.U32.AND P3, PT, R6.reuse, R51, PT ;  /* 0x000000330600720c */ /* 0x040fe20003f64070 */
[----:B------:R-:W-:Y:S02]  /*6490*/  IMAD R138, R6, R39, R138 ;  /* 0x00000027068a7224 */ /* 0x000fe400078e028a */
[----:B------:R-:W-:Y:S02]  /*64a0*/  IMAD.MOV R39, RZ, RZ, -R14 ;  /* 0x000000ffff277224 */ /* 0x000fe400078e0a0e */
[----:B-1----:R-:W-:Y:S02]  /*64b0*/  VIADD R237, R4, 0x87 ;  /* 0x0000008704ed7836 */ /* 0x002fe40000000000 */
[----:B------:R-:W-:Y:S02]  /*64c0*/  @!P6 IMAD.IADD R12, R12, 0x1, -R6 ;  /* 0x000000010c0ce824 */ /* 0x000fe400078e0a06 */
[C---:B------:R-:W-:Y:S01]  /*64d0*/  IMAD R36, R6.reuse, R39, R36 ;  /* 0x0000002706247224 */ /* 0x040fe200078e0224 */
[----:B------:R-:W-:Y:S01]  /*64e0*/  IABS R95, R237 ;  /* 0x000000ed005f7213 */ /* 0x000fe20000000000 */
[--C-:B------:R-:W-:Y:S01]  /*64f0*/  @!P5 IMAD.IADD R109, R109, 0x1, -R6.reuse ;  /* 0x000000016d6dd824 */ /* 0x100fe200078e0a06 */
[C---:B------:R-:W-:Y:S01]  /*6500*/  ISETP.GT.U32.AND P5, PT, R6.reuse, R138, PT ;  /* 0x0000008a0600720c */ /* 0x040fe20003fa4070 */
[----:B------:R-:W-:Y:S01]  /*6510*/  @!P3 IMAD.IADD R51, R51, 0x1, -R6 ;  /* 0x000000013333b824 */ /* 0x000fe200078e0a06 */
[C---:B------:R-:W-:Y:S01]  /*6520*/  ISETP.GT.U32.AND P6, PT, R6.reuse, R12, PT ;  /* 0x0000000c0600720c */ /* 0x040fe20003fc4070 */
[----:B------:R-:W-:Y:S01]  /*6530*/  IMAD.HI.U32 R29, R7, R94, RZ ;  /* 0x0000005e071d7227 */ /* 0x000fe200078e00ff */
[----:B------:R-:W-:-:S03]  /*6540*/  ISETP.GT.U32.AND P3, PT, R6, R36, PT ;  /* 0x000000240600720c */ /* 0x000fc60003f64070 */
[C---:B------:R-:W-:Y:S02]  /*6550*/  VIADD R236, R4.reuse, 0x88 ;  /* 0x0000008804ec7836 */ /* 0x040fe40000000000 */
[----:B------:R-:W-:Y:S02]  /*6560*/  IMAD.MOV R29, RZ, RZ, -R29 ;  /* 0x000000ffff1d7224 */ /* 0x000fe400078e0a1d */
[----:B------:R-:W-:Y:S01]  /*6570*/  VIADD R234, R4, 0x8a ;  /* 0x0000008a04ea7836 */ /* 0x000fe20000000000 */
[----:B------:R-:W-:Y:S01]  /*6580*/  IABS R139, R236 ;  /* 0x000000ec008b7213 */ /* 0x000fe20000000000 */
[--C-:B------:R-:W-:Y:S02]  /*6590*/  @!P5 IMAD.IADD R138, R138, 0x1, -R6.reuse ;  /* 0x000000018a8ad824 */ /* 0x100fe400078e0a06 */
[----:B------:R-:W-:Y:S01]  /*65a0*/  @!P6 IMAD.IADD R12, R12, 0x1, -R6 ;  /* 0x000000010c0ce824 */ /* 0x000fe200078e0a06 */
[C---:B------:R-:W-:Y:S01]  /*65b0*/  ISETP.GT.U32.AND P6, PT, R6.reuse, R137, PT ;  /* 0x000000890600720c */ /* 0x040fe20003fc4070 */
[----:B------:R-:W-:Y:S01]  /*65c0*/  IMAD R94, R6, R29, R94 ;  /* 0x0000001d065e7224 */ /* 0x000fe200078e025e */
[----:B------:R-:W-:Y:S01]  /*65d0*/  @!P3 IADD3 R36, PT, PT, R36, -R6, RZ ;  /* 0x800000062424b210 */ /* 0x000fe20007ffe0ff */
[----:B------:R-:W-:Y:S01]  /*65e0*/  IMAD.HI.U32 R29, R7, R95, RZ ;  /* 0x0000005f071d7227 */ /* 0x000fe200078e00ff */
[----:B------:R-:W-:-:S02]  /*65f0*/  ISETP.GT.U32.AND P5, PT, R6, R138, PT ;  /* 0x0000008a0600720c */ /* 0x000fc40003fa4070 */
[----:B------:R-:W-:Y:S01]  /*6600*/  ISETP.GT.U32.AND P3, PT, R6, R36, PT ;  /* 0x000000240600720c */ /* 0x000fe20003f64070 */
[----:B------:R-:W-:Y:S01]  /*6610*/  IMAD.HI.U32 R14, R7, R139, RZ ;  /* 0x0000008b070e7227 */ /* 0x000fe200078e00ff */
[----:B------:R-:W-:-:S03]  /*6620*/  IABS R53, R234 ;  /* 0x000000ea00357213 */ /* 0x000fc60000000000 */
        /* <DEDUP_REMOVED lines=12> */
[----:B------:R-:W-:Y:S01]  /*66f0*/  IMAD.HI.U32 R29, R7, R53, RZ ;  /* 0x00000035071d7227 */ /* 0x000fe200078e00ff */
[----:B------:R-:W-:Y:S02]  /*6700*/  IABS R96, R233 ;  /* 0x000000e900607213 */ /* 0x000fe40000000000 */
[----:B------:R-:W-:Y:S01]  /*6710*/  IABS R140, R232 ;  /* 0x000000e8008c7213 */ /* 0x000fe20000000000 */
[----:B------:R-:W-:Y:S02]  /*6720*/  @!P4 IMAD.MOV R3, RZ, RZ, -R3 ;  /* 0x000000ffff03c224 */ /* 0x000fe400078e0a03 */
[--C-:B------:R-:W-:Y:S02]  /*6730*/  @!P5 IMAD.IADD R95, R95, 0x1, -R6.reuse ;  /* 0x000000015f5fd824 */ /* 0x100fe400078e0a06 */
[--C-:B------:R-:W-:Y:S01]  /*6740*/  @!P6 IMAD.IADD R137, R137, 0x1, -R6.reuse ;  /* 0x000000018989e824 */ /* 0x100fe200078e0a06 */
[C---:B------:R-:W-:Y:S01]  /*6750*/  ISETP.GT.U32.AND P6, PT, R6.reuse, R94, PT ;  /* 0x0000005e0600720c */ /* 0x040fe20003fc4070 */
[----:B------:R-:W-:Y:S01]  /*6760*/  @!P3 IMAD.IADD R139, R139, 0x1, -R6 ;  /* 0x000000018b8bb824 */ /* 0x000fe200078e0a06 */
[----:B------:R-:W-:Y:S01]  /*6770*/  ISETP.GT.U32.AND P5, PT, R6, R95, PT ;  /* 0x0000005f0600720c */ /* 0x000fe20003fa4070 */
[----:B------:R-:W-:-:S03]  /*6780*/  IMAD.HI.U32 R39, R7, R96, RZ ;  /* 0x0000006007277227 */ /* 0x000fc600078e00ff */
[----:B------:R-:W-:Y:S01]  /*6790*/  ISETP.GT.U32.AND P4, PT, R6, R139, PT ;  /* 0x0000008b0600720c */ /* 0x000fe20003f84070 */
[----:B------:R-:W-:Y:S02]  /*67a0*/  IMAD.MOV R29, RZ, RZ, -R29 ;  /* 0x000000ffff1d7224 */ /* 0x000fe400078e0a1d */
[----:B------:R-:W-:-:S04]  /*67b0*/  IMAD.HI.U32 R14, R7, R140, RZ ;  /* 0x0000008c070e7227 */ /* 0x000fc800078e00ff */
[----:B------:R-:W-:Y:S02]  /*67c0*/  VIADD R238, R4, 0x86 ;  /* 0x0000008604ee7836 */ /* 0x000fe40000000000 */
[----:B------:R-:W-:Y:S02]  /*67d0*/  IMAD.MOV R39, RZ, RZ, -R39 ;  /* 0x000000ffff277224 */ /* 0x000fe400078e0a27 */
[C---:B------:R-:W-:Y:S01]  /*67e0*/  IMAD R53, R6.reuse, R29, R53 ;  /* 0x0000001d06357224 */ /* 0x040fe200078e0235 */
[----:B------:R-:W-:Y:S01]  /*67f0*/  IABS R52, R238 ;  /* 0x000000ee00347213 */ /* 0x000fe20000000000 */
[----:B------:R-:W-:Y:S01]  /*6800*/  IMAD.MOV R29, RZ, RZ, -R14 ;  /* 0x000000ffff1d7224 */ /* 0x000fe200078e0a0e */
[----:B------:R-:W-:Y:S01]  /*6810*/  @!P4 IADD3 R139, PT, PT, R139, -R6, RZ ;  /* 0x800000068b8bc210 */ /* 0x000fe20007ffe0ff */
[C---:B------:R-:W-:Y:S01]  /*6820*/  IMAD R96, R6.reuse, R39, R96 ;  /* 0x0000002706607224 */ /* 0x040fe200078e0260 */
[----:B------:R-:W-:Y:S01]  /*6830*/  ISETP.GT.U32.AND P3, PT, R6, R53, PT ;  /* 0x000000350600720c */ /* 0x000fe20003f64070 */
[----:B------:R-:W-:-:S02]  /*6840*/  @!P6 IMAD.IADD R94, R94, 0x1, -R6 ;  /* 0x000000015e5ee824 */ /* 0x000fc400078e0a06 */
[----:B------:R-:W-:Y:S02]  /*6850*/  VIADD R235, R4, 0x89 ;  /* 0x0000008904eb7836 */ /* 0x000fe40000000000 */
[C---:B------:R-:W-:Y:S01]  /*6860*/  IMAD R140, R6.reuse, R29, R140 ;  /* 0x0000001d068c7224 */ /* 0x040fe200078e028c */
[C---:B------:R-:W-:Y:S01]  /*6870*/  ISETP.GT.U32.AND P6, PT, R6.reuse, R94, PT ;  /* 0x0000005e0600720c */ /* 0x040fe20003fc4070 */
[----:B------:R-:W-:Y:S01]  /*6880*/  @!P5 IMAD.IADD R95, R95, 0x1, -R6 ;  /* 0x000000015f5fd824 */ /* 0x000fe200078e0a06 */
[C---:B------:R-:W-:Y:S01]  /*6890*/  ISETP.GT.U32.AND P5, PT, R6.reuse, R96, PT ;  /* 0x000000600600720c */ /* 0x040fe20003fa4070 */
[C---:B------:R-:W-:Y:S01]  /*68a0*/  IMAD.HI.U32 R16, R7.reuse, R52, RZ ;  /* 0x0000003407107227 */ /* 0x040fe200078e00ff */
[----:B------:R-:W-:Y:S02]  /*68b0*/  IABS R67, R235 ;  /* 0x000000eb00437213 */ /* 0x000fe40000000000 */
[----:B------:R-:W-:Y:S01]  /*68c0*/  ISETP.GT.U32.AND P4, PT, R6, R140, PT ;  /* 0x0000008c0600720c */ /* 0x000fe20003f84070 */
[----:B------:R-:W-:Y:S01]  /*68d0*/  VIADD R230, R4, 0x8e ;  /* 0x0000008e04e67836 */ /* 0x000fe20000000000 */
[----:B------:R-:W-:Y:S01]  /*68e0*/  IADD3 R41, PT, PT, -R16, RZ, RZ ;  /* 0x000000ff10297210 */ /* 0x000fe20007ffe1ff */
[----:B------:R-:W-:-:S03]  /*68f0*/  IMAD.HI.U32 R16, R7, R67, RZ ;  /* 0x0000004307107227 */ /* 0x000fc600078e00ff */
[----:B------:R-:W-:Y:S01]  /*6900*/  IABS R54, R230 ;  /* 0x000000e600367213 */ /* 0x000fe20000000000 */
[----:B------:R-:W-:Y:S02]  /*6910*/  IMAD R52, R6, R41, R52 ;  /* 0x0000002906347224 */ /* 0x000fe400078e0234 */
[----:B------:R-:W-:Y:S02]  /*6920*/  IMAD.MOV R16, RZ, RZ, -R16 ;  /* 0x000000ffff107224 */ /* 0x000fe400078e0a10 */
[----:B------:R-:W-:Y:S02]  /*6930*/  VIADD R229, R4, 0x8f ;  /* 0x0000008f04e57836 */ /* 0x000fe40000000000 */
[--C-:B------:R-:W-:Y:S02]  /*6940*/  @!P5 IMAD.IADD R96, R96, 0x1, -R6.reuse ;  /* 0x000000016060d824 */ /* 0x100fe400078e0a06 */
[--C-:B------:R-:W-:Y:S01]  /*6950*/  @!P6 IMAD.IADD R94, R94, 0x1, -R6.reuse ;  /* 0x000000015e5ee824 */ /* 0x100fe200078e0a06 */
[C---:B------:R-:W-:Y:S01]  /*6960*/  ISETP.GT.U32.AND P6, PT, R6.reuse, R52, PT ;  /* 0x000000340600720c */ /* 0x040fe20003fc4070 */
[----:B------:R-:W-:Y:S01]  /*6970*/  IMAD R67, R6, R16, R67 ;  /* 0x0000001006437224 */ /* 0x000fe200078e0243 */
[----:B------:R-:W-:Y:S01]  /*6980*/  IABS R97, R229 ;  /* 0x000000e500617213 */ /* 0x000fe20000000000 */
[----:B------:R-:W-:Y:S01]  /*6990*/  @!P4 IMAD.IADD R140, R140, 0x1, -R6 ;  /* 0x000000018c8cc824 */ /* 0x000fe200078e0a06 */
[----:B------:R-:W-:Y:S01]  /*69a0*/  ISETP.GT.U32.AND P5, PT, R6, R96, PT ;  /* 0x000000600600720c */ /* 0x000fe20003fa4070 */
[----:B------:R-:W-:-:S03]  /*69b0*/  IMAD.HI.U32 R16, R7, R54, RZ ;  /* 0x0000003607107227 */ /* 0x000fc600078e00ff */
[----:B------:R-:W-:Y:S01]  /*69c0*/  ISETP.GT.U32.AND P4, PT, R6, R140, PT ;  /* 0x0000008c0600720c */ /* 0x000fe20003f84070 */
[----:B------:R-:W-:Y:S02]  /*69d0*/  IMAD.MOV R29, RZ, RZ, -R16 ;  /* 0x000000ffff1d7224 */ /* 0x000fe400078e0a10 */
[----:B------:R-:W-:-:S04]  /*69e0*/  IMAD.HI.U32 R16, R7, R97, RZ ;  /* 0x0000006107107227 */ /* 0x000fc800078e00ff */
[----:B------:R-:W-:Y:S02]  /*69f0*/  IMAD.MOV R16, RZ, RZ, -R16 ;  /* 0x000000ffff107224 */ /* 0x000fe400078e0a10 */
[----:B------:R-:W-:Y:S02]  /*6a00*/  IMAD R54, R6, R29, R54 ;  /* 0x0000001d06367224 */ /* 0x000fe400078e0236 */
[--C-:B------:R-:W-:Y:S02]  /*6a10*/  @!P6 IMAD.IADD R52, R52, 0x1, -R6.reuse ;  /* 0x000000013434e824 */ /* 0x100fe400078e0a06 */
[----:B------:R-:W-:Y:S01]  /*6a20*/  IMAD R97, R6, R16, R97 ;  /* 0x0000001006617224 */ /* 0x000fe200078e0261 */
[----:B------:R-:W-:Y:S01]  /*6a30*/  @!P4 IADD3 R140, PT, PT, R140, -R6, RZ ;  /* 0x800000068c8cc210 */ /* 0x000fe20007ffe0ff */
[--C-:B------:R-:W-:Y:S01]  /*6a40*/  @!P5 IMAD.IADD R96, R96, 0x1, -R6.reuse ;  /* 0x000000016060d824 */ /* 0x100fe200078e0a06 */
[----:B------:R-:W-:Y:S01]  /*6a50*/  ISETP.GT.U32.AND P5, PT, R6, R54, PT ;  /* 0x000000360600720c */ /* 0x000fe20003fa4070 */
[----:B------:R-:W-:Y:S01]  /*6a60*/  VIADD R228, R4, 0x90 ;  /* 0x0000009004e47836 */ /* 0x000fe20000000000 */
[----:B------:R-:W-:Y:S01]  /*6a70*/  ISETP.GT.U32.AND P6, PT, R6, R52, PT ;  /* 0x000000340600720c */ /* 0x000fe20003fc4070 */
[----:B------:R-:W-:Y:S01]  /*6a80*/  VIADD R227, R4, 0x91 ;  /* 0x0000009104e37836 */ /* 0x000fe20000000000 */
[----:B------:R-:W-:Y:S01]  /*6a90*/  ISETP.GT.U32.AND P4, PT, R6, R97, PT ;  /* 0x000000610600720c */ /* 0x000fe20003f84070 */
[----:B------:R-:W-:Y:S01]  /*6aa0*/  @!P0 IMAD.MOV R211, RZ, RZ, -R211 ;  /* 0x000000ffffd38224 */ /* 0x000fe200078e0ad3 */
[----:B------:R-:W-:Y:S01]  /*6ab0*/  IABS R141, R228 ;  /* 0x000000e4008d7213 */ /* 0x000fe20000000000 */
[----:B------:R-:W-:Y:S01]  /*6ac0*/  VIADD R231, R4, 0x8d ;  /* 0x0000008d04e77836 */ /* 0x000fe20000000000 */
[----:B------:R-:W-:Y:S01]  /*6ad0*/  IABS R79, R227 ;  /* 0x000000e3004f7213 */ /* 0x000fe20000000000 */
[----:B------:R-:W-:Y:S01]  /*6ae0*/  @!P3 IMAD.IADD R53, R53, 0x1, -R6 ;  /* 0x000000013535b824 */ /* 0x000fe200078e0a06 */
[----:B------:R1:W-:Y:S01]  /*6af0*/  STL [R1+0x6fb8], R211 ;  /* 0x006fb8d301007387 */ /* 0x0003e20000100800 */
[----:B------:R-:W-:Y:S01]  /*6b00*/  IMAD.HI.U32 R16, R7, R141, RZ ;  /* 0x0000008d07107227 */ /* 0x000fe200078e00ff */
[----:B------:R-:W-:-:S02]  /*6b10*/  IABS R39, R231 ;  /* 0x000000e700277213 */ /* 0x000fc40000000000 */
[----:B------:R-:W-:Y:S01]  /*6b20*/  ISETP.GT.U32.AND P3, PT, R6, R53, PT ;  /* 0x000000350600720c */ /* 0x000fe20003f64070 */
[--C-:B------:R-:W-:Y:S01]  /*6b30*/  @!P5 IMAD.IADD R54, R54, 0x1, -R6.reuse ;  /* 0x000000013636d824 */ /* 0x100fe200078e0a06 */
[----:B------:R-:W-:Y:S01]  /*6b40*/  @!P6 IADD3 R52, PT, PT, R52, -R6, RZ ;  /* 0x800000063434e210 */ /* 0x000fe20007ffe0ff */
[----:B------:R-:W-:Y:S01]  /*6b50*/  @!P4 IMAD.IADD R97, R97, 0x1, -R6 ;  /* 0x000000016161c824 */ /* 0x000fe200078e0a06 */
[C---:B------:R-:W-:Y:S01]  /*6b60*/  ISETP.GT.U32.AND P6, PT, R6.reuse, R67, PT ;  /* 0x000000430600720c */ /* 0x040fe20003fc4070 */
[----:B------:R-:W-:Y:S01]  /*6b70*/  IMAD.HI.U32 R29, R7, R79, RZ ;  /* 0x0000004f071d7227 */ /* 0x000fe200078e00ff */
[C---:B------:R-:W-:Y:S02]  /*6b80*/  ISETP.GT.U32.AND P0, PT, R6.reuse, R54, PT ;  /* 0x000000360600720c */ /* 0x040fe40003f04070 */
[----:B------:R-:W-:Y:S01]  /*6b90*/  ISETP.GT.U32.AND P4, PT, R6, R97, PT ;  /* 0x000000610600720c */ /* 0x000fe20003f84070 */
[----:B------:R-:W-:Y:S01]  /*6ba0*/  IMAD.MOV R16, RZ, RZ, -R16 ;  /* 0x000000ffff107224 */ /* 0x000fe200078e0a10 */
[----:B------:R-:W-:Y:S01]  /*6bb0*/  ISETP.GE.AND P5, PT, R30, RZ, PT ;  /* 0x000000ff1e00720c */ /* 0x000fe20003fa6270 */
[----:B------:R-:W-:-:S02]  /*6bc0*/  IMAD.MOV R29, RZ, RZ, -R29 ;  /* 0x000000ffff1d7224 */ /* 0x000fc400078e0a1d */
[C---:B------:R-:W-:Y:S02]  /*6bd0*/  IMAD R141, R6.reuse, R16, R141 ;  /* 0x00000010068d7224 */ /* 0x040fe400078e028d */
[----:B------:R-:W-:Y:S02]  /*6be0*/  IMAD R79, R6, R29, R79 ;  /* 0x0000001d064f7224 */ /* 0x000fe400078e024f */
[--C-:B------:R-:W-:Y:S02]  /*6bf0*/  @!P6 IMAD.IADD R67, R67, 0x1, -R6.reuse ;  /* 0x000000014343e824 */ /* 0x100fe400078e0a06 */
[----:B------:R-:W-:Y:S01]  /*6c00*/  @!P0 IADD3 R54, PT, PT, R54, -R6, RZ ;  /* 0x8000000636368210 */ /* 0x000fe20007ffe0ff */
[----:B------:R-:W-:Y:S01]  /*6c10*/  IMAD.HI.U32 R14, R7, R39, RZ ;  /* 0x00000027070e7227 */ /* 0x000fe200078e00ff */
[C---:B------:R-:W-:Y:S02]  /*6c20*/  ISETP.GT.U32.AND P0, PT, R6.reuse, R141, PT ;  /* 0x0000008d0600720c */ /* 0x040fe40003f04070 */
[C---:B------:R-:W-:Y:S01]  /*6c30*/  ISETP.GT.U32.AND P6, PT, R6.reuse, R67, PT ;  /* 0x000000430600720c */ /* 0x040fe20003fc4070 */
[----:B------:R-:W-:Y:S01]  /*6c40*/  @!P4 IMAD.IADD R97, R97, 0x1, -R6 ;  /* 0x000000016161c824 */ /* 0x000fe200078e0a06 */
[----:B------:R-:W-:Y:S01]  /*6c50*/  ISETP.GT.U32.AND P4, PT, R6, R79, PT ;  /* 0x0000004f0600720c */ /* 0x000fe20003f84070 */
[----:B------:R-:W-:Y:S01]  /*6c60*/  @!P1 IMAD.MOV R155, RZ, RZ, -R155 ;  /* 0x000000ffff9b9224 */ /* 0x000fe200078e0a9b */
[----:B------:R-:W-:Y:S01]  /*6c70*/  ISETP.GE.AND P1, PT, R40, RZ, PT ;  /* 0x000000ff2800720c */ /* 0x000fe20003f26270 */
[C---:B------:R-:W-:Y:S01]  /*6c80*/  VIADD R226, R4.reuse, 0x92 ;  /* 0x0000009204e27836 */ /* 0x040fe20000000000 */
[C---:B------:R-:W-:Y:S01]  /*6c90*/  IADD3 R40, PT, PT, R4.reuse, 0xa7, RZ ;  /* 0x000000a704287810 */ /* 0x040fe20007ffe0ff */
[C---:B------:R-:W-:Y:S01]  /*6ca0*/  VIADD R225, R4.reuse, 0x93 ;  /* 0x0000009304e17836 */ /* 0x040fe20000000000 */
[----:B------:R-:W-:Y:S01]  /*6cb0*/  @!P5 IADD3 R209, PT, PT, -R209, RZ, RZ ;  /* 0x000000ffd1d1d210 */ /* 0x000fe20007ffe1ff */
[----:B------:R-:W-:Y:S01]  /*6cc0*/  IMAD.MOV R14, RZ, RZ, -R14 ;  /* 0x000000ffff0e7224 */ /* 0x000fe200078e0a0e */
[----:B------:R-:W-:Y:S01]  /*6cd0*/  IABS R55, R226 ;  /* 0x000000e200377213 */ /* 0x000fe20000000000 */
[----:B------:R-:W-:Y:S01]  /*6ce0*/  VIADD R224, R4, 0x94 ;  /* 0x0000009404e07836 */ /* 0x000fe20000000000 */
[----:B------:R-:W-:Y:S01]  /*6cf0*/  IABS R98, R225 ;  /* 0x000000e100627213 */ /* 0x000fe20000000000 */
[C---:B------:R-:W-:Y:S01]  /*6d00*/  IMAD R14, R6.reuse, R14, R39 ;  /* 0x0000000e060e7224 */ /* 0x040fe200078e0227 */
[----:B------:R-:W-:Y:S01]  /*6d10*/  IABS R103, R40 ;  /* 0x0000002800677213 */ /* 0x000fe20000000000 */
[--C-:B------:R-:W-:Y:S01]  /*6d20*/  @!P0 IMAD.IADD R141, R141, 0x1, -R6.reuse ;  /* 0x000000018d8d8824 */ /* 0x100fe200078e0a06 */
[----:B------:R-:W-:Y:S01]  /*6d30*/  IABS R142, R224 ;  /* 0x000000e0008e7213 */ /* 0x000fe20000000000 */
[--C-:B------:R-:W-:Y:S01]  /*6d40*/  @!P6 IMAD.IADD R67, R67, 0x1, -R6.reuse ;  /* 0x000000014343e824 */ /* 0x100fe200078e0a06 */
[----:B------:R-:W-:Y:S01]  /*6d50*/  ISETP.GE.AND P6, PT, R37, RZ, PT ;  /* 0x000000ff2500720c */ /* 0x000fe20003fc6270 */
[--C-:B------:R-:W-:Y:S01]  /*6d60*/  @!P4 IMAD.IADD R79, R79, 0x1, -R6.reuse ;  /* 0x000000014f4fc824 */ /* 0x100fe200078e0a06 */
[C---:B------:R-:W-:Y:S01]  /*6d70*/  ISETP.GT.U32.AND P4, PT, R6.reuse, R141, PT ;  /* 0x0000008d0600720c */ /* 0x040fe20003f84070 */
[----:B------:R-:W-:Y:S01]  /*6d80*/  @!P3 IMAD.IADD R53, R53, 0x1, -R6 ;  /* 0x000000013535b824 */ /* 0x000fe200078e0a06 */
[----:B------:R-:W-:Y:S01]  /*6d90*/  ISETP.GT.U32.AND P3, PT, R6, R14, PT ;  /* 0x0000000e0600720c */ /* 0x000fe20003f64070 */
[----:B------:R-:W-:-:S04]  /*6da0*/  IMAD.HI.U32 R37, R7, R55, RZ ;  /* 0x0000003707257227 */ /* 0x000fc800078e00ff */
[----:B------:R-:W-:-:S04]  /*6db0*/  IMAD.HI.U32 R16, R7, R98, RZ ;  /* 0x0000006207107227 */ /* 0x000fc800078e00ff */
[----:B------:R-:W-:Y:S01]  /*6dc0*/  @!P1 IMAD.MOV R10, RZ, RZ, -R10 ;  /* 0x000000ffff0a9224 */ /* 0x000fe200078e0a0a */
[----:B------:R-:W-:Y:S01]  /*6dd0*/  ISETP.GT.U32.AND P1, PT, R6, R79, PT ;  /* 0x0000004f0600720c */ /* 0x000fe20003f24070 */
[----:B------:R-:W-:Y:S02]  /*6de0*/  IMAD.MOV R37, RZ, RZ, -R37 ;  /* 0x000000ffff257224 */ /* 0x000fe400078e0a25 */
[----:B------:R-:W-:Y:S02]  /*6df0*/  IMAD.MOV R29, RZ, RZ, -R16 ;  /* 0x000000ffff1d7224 */ /* 0x000fe400078e0a10 */
[----:B------:R-:W-:-:S04]  /*6e00*/  IMAD.HI.U32 R16, R7, R142, RZ ;  /* 0x0000008e07107227 */ /* 0x000fc800078e00ff */
[C---:B------:R-:W-:Y:S02]  /*6e10*/  IMAD R55, R6.reuse, R37, R55 ;  /* 0x0000002506377224 */ /* 0x040fe400078e0237 */
[----:B------:R-:W-:Y:S02]  /*6e20*/  IMAD.MOV R37, RZ, RZ, -R16 ;  /* 0x000000ffff257224 */ /* 0x000fe400078e0a10 */
[C---:B------:R-:W-:Y:S01]  /*6e30*/  IMAD R98, R6.reuse, R29, R98 ;  /* 0x0000001d06627224 */ /* 0x040fe200078e0262 */
[C---:B------:R-:W-:Y:S01]  /*6e40*/  ISETP.GT.U32.AND P0, PT, R6.reuse, R55, PT ;  /* 0x000000370600720c */ /* 0x040fe20003f04070 */
[----:B------:R-:W-:Y:S02]  /*6e50*/  IMAD R142, R6, R37, R142 ;  /* 0x00000025068e7224 */ /* 0x000fe400078e028e */
[--C-:B------:R-:W-:Y:S02]  /*6e60*/  @!P3 IMAD.IADD R14, R14, 0x1, -R6.reuse ;  /* 0x000000010e0eb824 */ /* 0x100fe400078e0a06 */
[--C-:B------:R-:W-:Y:S01]  /*6e70*/  @!P4 IMAD.IADD R141, R141, 0x1, -R6.reuse ;  /* 0x000000018d8dc824 */ /* 0x100fe200078e0a06 */
[C---:B------:R-:W-:Y:S01]  /*6e80*/  ISETP.GT.U32.AND P4, PT, R6.reuse, R98, PT ;  /* 0x000000620600720c */ /* 0x040fe20003f84070 */
[----:B------:R-:W-:Y:S01]  /*6e90*/  @!P1 IMAD.IADD R79, R79, 0x1, -R6 ;  /* 0x000000014f4f9824 */ /* 0x000fe200078e0a06 */
[----:B------:R-:W-:Y:S01]  /*6ea0*/  ISETP.GT.U32.AND P1, PT, R6, R142, PT ;  /* 0x0000008e0600720c */ /* 0x000fe20003f24070 */
[----:B------:R-:W-:Y:S01]  /*6eb0*/  VIADD R221, R4, 0x97 ;  /* 0x0000009704dd7836 */ /* 0x000fe20000000000 */
[----:B------:R-:W-:Y:S01]  /*6ec0*/  ISETP.GT.U32.AND P3, PT, R6, R14, PT ;  /* 0x0000000e0600720c */ /* 0x000fe20003f64070 */
[----:B------:R-:W-:-:S02]  /*6ed0*/  VIADD R220, R4, 0x98 ;  /* 0x0000009804dc7836 */ /* 0x000fc40000000000 */
[----:B------:R-:W-:Y:S01]  /*6ee0*/  @!P2 IMAD.MOV R210, RZ, RZ, -R210 ;  /* 0x000000ffffd2a224 */ /* 0x000fe200078e0ad2 */
[----:B------:R-:W-:Y:S01]  /*6ef0*/  IABS R99, R221 ;  /* 0x000000dd00637213 */ /* 0x000fe20000000000 */
[C---:B------:R-:W-:Y:S01]  /*6f00*/  VIADD R222, R4.reuse, 0x96 ;  /* 0x0000009604de7836 */ /* 0x040fe20000000000 */
[----:B------:R-:W-:Y:S01]  /*6f10*/  IABS R143, R220 ;  /* 0x000000dc008f7213 */ /* 0x000fe20000000000 */
[----:B------:R-:W-:Y:S01]  /*6f20*/  VIADD R223, R4, 0x95 ;  /* 0x0000009504df7836 */ /* 0x000fe20000000000 */
[----:B------:R1:W-:Y:S01]  /*6f30*/  STL [R1+0x6fb4], R210 ;  /* 0x006fb4d201007387 */ /* 0x0003e20000100800 */
[--C-:B------:R-:W-:Y:S01]  /*6f40*/  @!P4 IMAD.IADD R98, R98, 0x1, -R6.reuse ;  /* 0x000000016262c824 */ /* 0x100fe200078e0a06 */
[----:B------:R-:W-:Y:S01]  /*6f50*/  IABS R56, R222 ;  /* 0x000000de00387213 */ /* 0x000fe20000000000 */
[--C-:B------:R-:W-:Y:S01]  /*6f60*/  @!P1 IMAD.IADD R142, R142, 0x1, -R6.reuse ;  /* 0x000000018e8e9824 */ /* 0x100fe200078e0a06 */
[----:B------:R-:W-:Y:S01]  /*6f70*/  IABS R133, R223 ;  /* 0x000000df00857213 */ /* 0x000fe20000000000 */
[----:B------:R-:W-:Y:S01]  /*6f80*/  @!P3 IMAD.IADD R14, R14, 0x1, -R6 ;  /* 0x000000010e0eb824 */ /* 0x000fe200078e0a06 */
[----:B------:R-:W-:Y:S01]  /*6f90*/  ISETP.GE.AND P3, PT, R34, RZ, PT ;  /* 0x000000ff2200720c */ /* 0x000fe20003f66270 */
[----:B------:R-:W-:Y:S01]  /*6fa0*/  IMAD.HI.U32 R34, R7, R99, RZ ;  /* 0x0000006307227227 */ /* 0x000fe200078e00ff */
[----:B------:R-:W-:-:S02]  /*6fb0*/  ISETP.GT.U32.AND P1, PT, R6, R98, PT ;  /* 0x000000620600720c */ /* 0x000fc40003f24070 */
[----:B------:R-:W-:Y:S01]  /*6fc0*/  ISETP.GT.U32.AND P2, PT, R6, R142, PT ;  /* 0x0000008e0600720c */ /* 0x000fe20003f44070 */
[----:B------:R-:W-:-:S04]  /*6fd0*/  IMAD.HI.U32 R16, R7, R143, RZ ;  /* 0x0000008f07107227 */ /* 0x000fc800078e00ff */
[----:B------:R-:W-:Y:S01]  /*6fe0*/  IMAD.MOV R34, RZ, RZ, -R34 ;  /* 0x000000ffff227224 */ /* 0x000fe200078e0a22 */
[----:B------:R-:W-:Y:S01]  /*6ff0*/  IADD3 R16, PT, PT, -R16, RZ, RZ ;  /* 0x000000ff10107210 */ /* 0x000fe20007ffe1ff */
[----:B------:R-:W-:Y:S02]  /*7000*/  VIADD R219, R4, 0x99 ;  /* 0x0000009904db7836 */ /* 0x000fe40000000000 */
[C---:B------:R-:W-:Y:S02]  /*7010*/  IMAD R99, R6.reuse, R34, R99 ;  /* 0x0000002206637224 */ /* 0x040fe400078e0263 */
[----:B------:R-:W-:Y:S01]  /*7020*/  IMAD R143, R6, R16, R143 ;  /* 0x00000010068f7224 */ /* 0x000fe200078e028f */
[----:B------:R-:W-:Y:S01]  /*7030*/  IABS R184, R219 ;  /* 0x000000db00b87213 */ /* 0x000fe20000000000 */
[--C-:B------:R-:W-:Y:S01]  /*7040*/  @!P1 IMAD.IADD R98, R98, 0x1, -R6.reuse ;  /* 0x0000000162629824 */ /* 0x100fe200078e0a06 */
[----:B------:R-:W-:Y:S01]  /*7050*/  ISETP.GT.U32.AND P1, PT, R6, R99, PT ;  /* 0x000000630600720c */ /* 0x000fe20003f24070 */
[----:B------:R-:W-:Y:S01]  /*7060*/  @!P2 IMAD.IADD R142, R142, 0x1, -R6 ;  /* 0x000000018e8ea824 */ /* 0x000fe200078e0a06 */
[----:B------:R-:W-:Y:S01]  /*7070*/  ISETP.GT.U32.AND P2, PT, R6, R143, PT ;  /* 0x0000008f0600720c */ /* 0x000fe20003f44070 */
[----:B------:R-:W-:-:S04]  /*7080*/  IMAD.HI.U32 R30, R7, R56, RZ ;  /* 0x00000038071e7227 */ /* 0x000fc800078e00ff */
[----:B------:R-:W-:Y:S01]  /*7090*/  VIADD R218, R4, 0x9a ;  /* 0x0000009a04da7836 */ /* 0x000fe20000000000 */
[----:B------:R-:W-:Y:S01]  /*70a0*/  IADD3 R39, PT, PT, -R30, RZ, RZ ;  /* 0x000000ff1e277210 */ /* 0x000fe20007ffe1ff */
[----:B------:R-:W-:-:S03]  /*70b0*/  IMAD.HI.U32 R29, R7, R133, RZ ;  /* 0x00000085071d7227 */ /* 0x000fc600078e00ff */
[----:B------:R-:W-:Y:S01]  /*70c0*/  IABS R57, R218 ;  /* 0x000000da00397213 */ /* 0x000fe20000000000 */
[----:B------:R-:W-:Y:S01]  /*70d0*/  IMAD.MOV R29, RZ, RZ, -R29 ;  /* 0x000000ffff1d7224 */ /* 0x000fe200078e0a1d */
[----:B------:R-:W-:Y:S01]  /*70e0*/  @!P1 IADD3 R99, PT, PT, R99, -R6, RZ ;  /* 0x8000000663639210 */ /* 0x000fe20007ffe0ff */
[----:B------:R-:W-:Y:S02]  /*70f0*/  @!P2 IMAD.IADD R143, R143, 0x1, -R6 ;  /* 0x000000018f8fa824 */ /* 0x000fe400078e0a06 */
[----:B------:R-:W-:Y:S01]  /*7100*/  IMAD.HI.U32 R16, R7, R184, RZ ;  /* 0x000000b807107227 */ /* 0x000fe200078e00ff */
[C---:B------:R-:W-:Y:S02]  /*7110*/  ISETP.GT.U32.AND P1, PT, R6.reuse, R99, PT ;  /* 0x000000630600720c */ /* 0x040fe40003f24070 */
[C---:B------:R-:W-:Y:S01]  /*7120*/  ISETP.GT.U32.AND P2, PT, R6.reuse, R143, PT ;  /* 0x0000008f0600720c */ /* 0x040fe20003f44070 */
[C---:B------:R-:W-:Y:S02]  /*7130*/  IMAD R56, R6.reuse, R39, R56 ;  /* 0x0000002706387224 */ /* 0x040fe400078e0238 */
[----:B------:R-:W-:-:S02]  /*7140*/  IMAD R133, R6, R29, R133 ;  /* 0x0000001d06857224 */ /* 0x000fc400078e0285 */
[----:B------:R-:W-:Y:S01]  /*7150*/  IMAD.HI.U32 R29, R7, R57, RZ ;  /* 0x00000039071d7227 */ /* 0x000fe200078e00ff */
[----:B------:R-:W-:-:S03]  /*7160*/  ISETP.GT.U32.AND P4, PT, R6, R56, PT ;  /* 0x000000380600720c */ /* 0x000fc60003f84070 */
[----:B------:R-:W-:Y:S02]  /*7170*/  IMAD.MOV R37, RZ, RZ, -R16 ;  /* 0x000000ffff257224 */ /* 0x000fe400078e0a10 */
[----:B------:R-:W-:Y:S02]  /*7180*/  IMAD.MOV R29, RZ, RZ, -R29 ;  /* 0x000000ffff1d7224 */ /* 0x000fe400078e0a1d */
[C---:B------:R-:W-:Y:S02]  /*7190*/  IMAD R184, R6.reuse, R37, R184 ;  /* 0x0000002506b87224 */ /* 0x040fe400078e02b8 */
[C---:B------:R-:W-:Y:S02]  /*71a0*/  IMAD R57, R6.reuse, R29, R57 ;  /* 0x0000001d06397224 */ /* 0x040fe400078e0239 */
[--C-:B------:R-:W-:Y:S01]  /*71b0*/  @!P1 IMAD.IADD R99, R99, 0x1, -R6.reuse ;  /* 0x0000000163639824 */ /* 0x100fe200078e0a06 */
[C---:B------:R-:W-:Y:S01]  /*71c0*/  ISETP.GT.U32.AND P1, PT, R6.reuse, R184, PT ;  /* 0x000000b80600720c */ /* 0x040fe20003f24070 */
[--C-:B------:R-:W-:Y:S01]  /*71d0*/  @!P2 IMAD.IADD R143, R143, 0x1, -R6.reuse ;  /* 0x000000018f8fa824 */ /* 0x100fe200078e0a06 */
[----:B------:R-:W-:Y:S01]  /*71e0*/  ISETP.GT.U32.AND P2, PT, R6, R57, PT ;  /* 0x000000390600720c */ /* 0x000fe20003f44070 */
[----:B------:R-:W-:-:S02]  /*71f0*/  @!P4 IMAD.IADD R56, R56, 0x1, -R6 ;  /* 0x000000013838c824 */ /* 0x000fc400078e0a06 */
[----:B------:R-:W-:Y:S02]  /*7200*/  VIADD R217, R4, 0x9b ;  /* 0x0000009b04d97836 */ /* 0x000fe40000000000 */
[--C-:B------:R-:W-:Y:S01]  /*7210*/  @!P0 IMAD.IADD R55, R55, 0x1, -R6.reuse ;  /* 0x0000000137378824 */ /* 0x100fe200078e0a06 */
[----:B------:R-:W-:Y:S01]  /*7220*/  ISETP.GT.U32.AND P4, PT, R6, R56, PT ;  /* 0x000000380600720c */ /* 0x000fe20003f84070 */
[C---:B------:R-:W-:Y:S01]  /*7230*/  VIADD R216, R4.reuse, 0x9c ;  /* 0x0000009c04d87836 */ /* 0x040fe20000000000 */
[----:B------:R-:W-:Y:S01]  /*7240*/  IABS R100, R217 ;  /* 0x000000d900647213 */ /* 0x000fe20000000000 */
[----:B------:R-:W-:Y:S01]  /*7250*/  VIADD R215, R4, 0x9d ;  /* 0x0000009d04d77836 */ /* 0x000fe20000000000 */
[----:B------:R-:W-:Y:S01]  /*7260*/  ISETP.GT.U32.AND P0, PT, R6, R55, PT ;  /* 0x000000370600720c */ /* 0x000fe20003f04070 */
[--C-:B------:R-:W-:Y:S01]  /*7270*/  @!P1 IMAD.IADD R184, R184, 0x1, -R6.reuse ;  /* 0x00000001b8b89824 */ /* 0x100fe200078e0a06 */
[----:B------:R-:W-:Y:S01]  /*7280*/  IABS R144, R216 ;  /* 0x000000d800907213 */ /* 0x000fe20000000000 */
[----:B------:R-:W-:-:S02]  /*7290*/  @!P2 IMAD.IADD R57, R57, 0x1, -R6 ;  /* 0x000000013939a824 */ /* 0x000fc400078e0a06 */
[C---:B------:R-:W-:Y:S01]  /*72a0*/  IMAD.HI.U32 R30, R7.reuse, R100, RZ ;  /* 0x00000064071e7227 */ /* 0x040fe200078e00ff */
[C---:B------:R-:W-:Y:S02]  /*72b0*/  ISETP.GT.U32.AND P1, PT, R6.reuse, R184, PT ;  /* 0x000000b80600720c */ /* 0x040fe40003f24070 */
[----:B------:R-:W-:Y:S01]  /*72c0*/  ISETP.GT.U32.AND P2, PT, R6, R57, PT ;  /* 0x000000390600720c */ /* 0x000fe20003f44070 */
[----:B------:R-:W-:Y:S01]  /*72d0*/  IMAD.MOV R39, RZ, RZ, -R30 ;  /* 0x000000ffff277224 */ /* 0x000fe200078e0a1e */
[----:B------:R-:W-:Y:S01]  /*72e0*/  IABS R30, R215 ;  /* 0x000000d7001e7213 */ /* 0x000fe20000000000 */
[----:B------:R-:W-:-:S04]  /*72f0*/  IMAD.HI.U32 R16, R7, R144, RZ ;  /* 0x0000009007107227 */ /* 0x000fc800078e00ff */
[----:B------:R-:W-:Y:S01]  /*7300*/  @!P4 IMAD.IADD R56, R56, 0x1, -R6 ;  /* 0x000000013838c824 */ /* 0x000fe200078e0a06 */
[----:B------:R-:W-:Y:S01]  /*7310*/  ISETP.GE.AND P4, PT, R17, RZ, PT ;  /* 0x000000ff1100720c */ /* 0x000fe20003f86270 */
[C---:B------:R-:W-:Y:S02]  /*7320*/  IMAD R100, R6.reuse, R39, R100 ;  /* 0x0000002706647224 */ /* 0x040fe400078e0264 */
[----:B------:R-:W-:Y:S02]  /*7330*/  IMAD.MOV R17, RZ, RZ, -R16 ;  /* 0x000000ffff117224 */ /* 0x000fe400078e0a10 */
[----:B------:R-:W-:Y:S01]  /*7340*/  @!P0 IMAD.IADD R55, R55, 0x1, -R6 ;  /* 0x0000000137378824 */ /* 0x000fe200078e0a06 */
[C---:B------:R-:W-:Y:S01]  /*7350*/  ISETP.GT.U32.AND P0, PT, R6.reuse, R133, PT ;  /* 0x000000850600720c */ /* 0x040fe20003f04070 */
[----:B------:R-:W-:Y:S01]  /*7360*/  IMAD R144, R6, R17, R144 ;  /* 0x0000001106907224 */ /* 0x000fe200078e0290 */
[----:B------:R-:W-:Y:S01]  /*7370*/  @!P2 IADD3 R57, PT, PT, R57, -R6, RZ ;  /* 0x800000063939a210 */ /* 0x000fe20007ffe0ff */
[----:B------:R-:W-:Y:S01]  /*7380*/  @!P1 IMAD.IADD R184, R184, 0x1, -R6 ;  /* 0x00000001b8b89824 */ /* 0x000fe200078e0a06 */
[----:B------:R-:W-:Y:S01]  /*7390*/  ISETP.GT.U32.AND P1, PT, R6, R100, PT ;  /* 0x000000640600720c */ /* 0x000fe20003f24070 */
[----:B------:R-:W-:Y:S01]  /*73a0*/  VIADD R214, R4, 0x9e ;  /* 0x0000009e04d67836 */ /* 0x000fe20000000000 */
[----:B------:R-:W-:Y:S01]  /*73b0*/  ISETP.GT.U32.AND P2, PT, R6, R144, PT ;  /* 0x000000900600720c */ /* 0x000fe20003f44070 */
[----:B------:R-:W-:-:S03]  /*73c0*/  IMAD.HI.U32 R16, R7, R30, RZ ;  /* 0x0000001e07107227 */ /* 0x000fc600078e00ff */
[----:B------:R-:W-:Y:S01]  /*73d0*/  IABS R58, R214 ;  /* 0x000000d6003a7213 */ /* 0x000fe20000000000 */
[----:B--2---:R-:W-:Y:S01]  /*73e0*/  VIADD R213, R4, 0x9f ;  /* 0x0000009f04d57836 */ /* 0x004fe20000000000 */
[----:B------:R-:W-:Y:S01]  /*73f0*/  IADD3 R37, PT, PT, -R16, RZ, RZ ;  /* 0x000000ff10257210 */ /* 0x000fe20007ffe1ff */
[--C-:B------:R-:W-:Y:S02]  /*7400*/  @!P0 IMAD.IADD R133, R133, 0x1, -R6.reuse ;  /* 0x0000000185858824 */ /* 0x100fe400078e0a06 */
[----:B------:R-:W-:Y:S01]  /*7410*/  IMAD.HI.U32 R17, R7, R58, RZ ;  /* 0x0000003a07117227 */ /* 0x000fe200078e00ff */
[----:B------:R-:W-:Y:S02]  /*7420*/  IABS R101, R213 ;  /* 0x000000d500657213 */ /* 0x000fe40000000000 */
[----:B------:R-:W-:Y:S01]  /*7430*/  ISETP.GT.U32.AND P0, PT, R6, R133, PT ;  /* 0x000000850600720c */ /* 0x000fe20003f04070 */
[--C-:B------:R-:W-:Y:S02]  /*7440*/  @!P1 IMAD.IADD R100, R100, 0x1, -R6.reuse ;  /* 0x0000000164649824 */ /* 0x100fe400078e0a06 */
[----:B------:R-:W-:-:S02]  /*7450*/  @!P2 IMAD.IADD R144, R144, 0x1, -R6 ;  /* 0x000000019090a824 */ /* 0x000fc400078e0a06 */
[----:B------:R-:W-:Y:S01]  /*7460*/  IMAD.MOV R39, RZ, RZ, -R17 ;  /* 0x000000ffff277224 */ /* 0x000fe200078e0a11 */
[C---:B------:R-:W-:Y:S01]  /*7470*/  ISETP.GT.U32.AND P1, PT, R6.reuse, R100, PT ;  /* 0x000000640600720c */ /* 0x040fe20003f24070 */
[C---:B------:R-:W-:Y:S01]  /*7480*/  IMAD R17, R6.reuse, R37, R30 ;  /* 0x0000002506117224 */ /* 0x040fe200078e021e */
[C---:B------:R-:W-:Y:S01]  /*7490*/  ISETP.GT.U32.AND P2, PT, R6.reuse, R144, PT ;  /* 0x000000900600720c */ /* 0x040fe20003f44070 */
[----:B------:R-:W-:Y:S02]  /*74a0*/  IMAD R58, R6, R39, R58 ;  /* 0x00000027063a7224 */ /* 0x000fe400078e023a */
[----:B------:R-:W-:Y:S02]  /*74b0*/  VIADD R212, R4, 0xa0 ;  /* 0x000000a004d47836 */ /* 0x000fe40000000000 */
[----:B------:R-:W-:Y:S01]  /*74c0*/  @!P0 IMAD.IADD R133, R133, 0x1, -R6 ;  /* 0x0000000185858824 */ /* 0x000fe200078e0a06 */
[----:B------:R-:W-:Y:S01]  /*74d0*/  ISETP.GE.AND P0, PT, R18, RZ, PT ;  /* 0x000000ff1200720c */ /* 0x000fe20003f06270 */
[----:B------:R-:W-:Y:S01]  /*74e0*/  IMAD.HI.U32 R18, R7, R101, RZ ;  /* 0x0000006507127227 */ /* 0x000fe200078e00ff */
[----:B------:R-:W-:-:S03]  /*74f0*/  IABS R145, R212 ;  /* 0x000000d400917213 */ /* 0x000fc60000000000 */
[--C-:B------:R-:W-:Y:S01]  /*7500*/  @!P1 IMAD.IADD R100, R100, 0x1, -R6.reuse ;  /* 0x0000000164649824 */ /* 0x100fe200078e0a06 */
[----:B------:R-:W-:Y:S01]  /*7510*/  ISETP.GT.U32.AND P1, PT, R6, R17, PT ;  /* 0x000000110600720c */ /* 0x000fe20003f24070 */
[----:B------:R-:W-:Y:S01]  /*7520*/  @!P2 IMAD.IADD R144, R144, 0x1, -R6 ;  /* 0x000000019090a824 */ /* 0x000fe200078e0a06 */
[----:B------:R-:W-:Y:S01]  /*7530*/  ISETP.GT.U32.AND P2, PT, R6, R58, PT ;  /* 0x0000003a0600720c */ /* 0x000fe20003f44070 */
[----:B------:R-:W-:Y:S02]  /*7540*/  IMAD.MOV R18, RZ, RZ, -R18 ;  /* 0x000000ffff127224 */ /* 0x000fe400078e0a12 */
[----:B-1----:R-:W-:Y:S02]  /*7550*/  VIADD R211, R4, 0xa1 ;  /* 0x000000a104d37836 */ /* 0x002fe40000000000 */
[----:B------:R-:W-:Y:S02]  /*7560*/  IMAD R101, R6, R18, R101 ;  /* 0x0000001206657224 */ /* 0x000fe400078e0265 */
[----:B------:R-:W-:Y:S01]  /*7570*/  IMAD.HI.U32 R29, R7, R145, RZ ;  /* 0x00000091071d7227 */ /* 0x000fe200078e00ff */
[----:B------:R-:W-:-:S03]  /*7580*/  IABS R18, R211 ;  /* 0x000000d300127213 */ /* 0x000fc60000000000 */
[--C-:B------:R-:W-:Y:S01]  /*7590*/  @!P1 IMAD.IADD R17, R17, 0x1, -R6.reuse ;  /* 0x0000000111119824 */ /* 0x100fe200078e0a06 */
[----:B------:R-:W-:Y:S01]  /*75a0*/  ISETP.GT.U32.AND P1, PT, R6, R101, PT ;  /* 0x000000650600720c */ /* 0x000fe20003f24070 */
[----:B------:R-:W-:Y:S02]  /*75b0*/  @!P2 IMAD.IADD R58, R58, 0x1, -R6 ;  /* 0x000000013a3aa824 */ /* 0x000fe400078e0a06 */
[----:B------:R-:W-:Y:S02]  /*75c0*/  IMAD.MOV R29, RZ, RZ, -R29 ;  /* 0x000000ffff1d7224 */ /* 0x000fe400078e0a1d */
[----:B------:R-:W-:Y:S01]  /*75d0*/  @!P6 IMAD.MOV R153, RZ, RZ, -R153 ;  /* 0x000000ffff99e224 */ /* 0x000fe200078e0a99 */
[C---:B------:R-:W-:Y:S01]  /*75e0*/  ISETP.GT.U32.AND P6, PT, R6.reuse, R17, PT ;  /* 0x000000110600720c */ /* 0x040fe20003fc4070 */
[C---:B------:R-:W-:Y:S01]  /*75f0*/  IMAD R145, R6.reuse, R29, R145 ;  /* 0x0000001d06917224 */ /* 0x040fe200078e0291 */
[----:B------:R-:W-:Y:S01]  /*7600*/  ISETP.GT.U32.AND P2, PT, R6, R58, PT ;  /* 0x0000003a0600720c */ /* 0x000fe20003f44070 */
[----:B------:R-:W-:-:S02]  /*7610*/  VIADD R210, R4, 0xa2 ;  /* 0x000000a204d27836 */ /* 0x000fc40000000000 */
[----:B------:R-:W-:-:S03]  /*7620*/  IMAD.HI.U32 R29, R7, R18, RZ ;  /* 0x00000012071d7227 */ /* 0x000fc600078e00ff */
[----:B------:R-:W-:Y:S01]  /*7630*/  IABS R59, R210 ;  /* 0x000000d2003b7213 */ /* 0x000fe20000000000 */
[C---:B------:R-:W-:Y:S02]  /*7640*/  VIADD R43, R4.reuse, 0xa3 ;  /* 0x000000a3042b7836 */ /* 0x040fe40000000000 */
[----:B------:R-:W-:Y:S02]  /*7650*/  VIADD R42, R4, 0xa4 ;  /* 0x000000a4042a7836 */ /* 0x000fe40000000000 */
[----:B------:R-:W-:Y:S01]  /*7660*/  IMAD.MOV R29, RZ, RZ, -R29 ;  /* 0x000000ffff1d7224 */ /* 0x000fe200078e0a1d */
[----:B------:R-:W-:Y:S01]  /*7670*/  IABS R102, R43 ;  /* 0x0000002b00667213 */ /* 0x000fe20000000000 */
[----:B------:R-:W-:Y:S01]  /*7680*/  @!P1 IMAD.IADD R101, R101, 0x1, -R6 ;  /* 0x0000000165659824 */ /* 0x000fe200078e0a06 */
[----:B------:R-:W-:Y:S01]  /*7690*/  IABS R146, R42 ;  /* 0x0000002a00927213 */ /* 0x000fe20000000000 */
[----:B------:R-:W-:Y:S01]  /*76a0*/  IMAD R18, R6, R29, R18 ;  /* 0x0000001d06127224 */ /* 0x000fe200078e0212 */
[----:B------:R-:W-:Y:S01]  /*76b0*/  @!P2 IADD3 R58, PT, PT, R58, -R6, RZ ;  /* 0x800000063a3aa210 */ /* 0x000fe20007ffe0ff */
[----:B------:R-:W-:Y:S01]  /*76c0*/  @!P6 IMAD.IADD R17, R17, 0x1, -R6 ;  /* 0x000000011111e824 */ /* 0x000fe200078e0a06 */
[C---:B------:R-:W-:Y:S01]  /*76d0*/  ISETP.GT.U32.AND P1, PT, R6.reuse, R101, PT ;  /* 0x000000650600720c */ /* 0x040fe20003f24070 */
[C---:B------:R-:W-:Y:S01]  /*76e0*/  IMAD.HI.U32 R30, R7.reuse, R59, RZ ;  /* 0x0000003b071e7227 */ /* 0x040fe200078e00ff */
[C---:B------:R-:W-:Y:S01]  /*76f0*/  ISETP.GT.U32.AND P6, PT, R6.reuse, R145, PT ;  /* 0x000000910600720c */ /* 0x040fe20003fc4070 */
[----:B------:R-:W-:Y:S01]  /*7700*/  STL [R1+0x150], R43 ;  /* 0x0001502b01007387 */ /* 0x000fe20000100800 */
[----:B------:R-:W-:Y:S01]  /*7710*/  ISETP.GT.U32.AND P2, PT, R6, R18, PT ;  /* 0x000000120600720c */ /* 0x000fe20003f44070 */
[----:B------:R-:W-:-:S02]  /*7720*/  IMAD.HI.U32 R34, R7, R102, RZ ;  /* 0x0000006607227227 */ /* 0x000fc400078e00ff */
[----:B------:R-:W-:Y:S02]  /*7730*/  STL [R1+0xc4], R42 ;  /* 0x0000c42a01007387 */ /* 0x000fe40000100800 */
[----:B------:R-:W-:-:S04]  /*7740*/  IMAD.HI.U32 R37, R7, R146, RZ ;  /* 0x0000009207257227 */ /* 0x000fc800078e00ff */
[----:B------:R-:W-:Y:S02]  /*7750*/  IMAD.MOV R30, RZ, RZ, -R30 ;  /* 0x000000ffff1e7224 */ /* 0x000fe400078e0a1e */
[----:B------:R-:W-:Y:S02]  /*7760*/  IMAD.MOV R39, RZ, RZ, -R34 ;  /* 0x000000ffff277224 */ /* 0x000fe400078e0a22 */
[C---:B------:R-:W-:Y:S02]  /*7770*/  IMAD R59, R6.reuse, R30, R59 ;  /* 0x0000001e063b7224 */ /* 0x040fe400078e023b */
[----:B------:R-:W-:Y:S02]  /*7780*/  IMAD.MOV R37, RZ, RZ, -R37 ;  /* 0x000000ffff257224 */ /* 0x000fe400078e0a25 */
[----:B------:R-:W-:Y:S02]  /*7790*/  IMAD R102, R6, R39, R102 ;  /* 0x0000002706667224 */ /* 0x000fe400078e0266 */
[----:B------:R-:W-:-:S02]  /*77a0*/  VIADD R0, R4, 0xa5 ;  /* 0x000000a504007836 */ /* 0x000fc40000000000 */
[C---:B------:R-:W-:Y:S02]  /*77b0*/  IMAD R146, R6.reuse, R37, R146 ;  /* 0x0000002506927224 */ /* 0x040fe400078e0292 */
[--C-:B------:R-:W-:Y:S01]  /*77c0*/  @!P1 IMAD.IADD R101, R101, 0x1, -R6.reuse ;  /* 0x0000000165659824 */ /* 0x100fe200078e0a06 */
[C---:B------:R-:W-:Y:S01]  /*77d0*/  ISETP.GT.U32.AND P1, PT, R6.reuse, R59, PT ;  /* 0x0000003b0600720c */ /* 0x040fe20003f24070 */
[--C-:B------:R-:W-:Y:S01]  /*77e0*/  @!P6 IMAD.IADD R145, R145, 0x1, -R6.reuse ;  /* 0x000000019191e824 */ /* 0x100fe200078e0a06 */
[----:B------:R-:W-:Y:S01]  /*77f0*/  ISETP.GT.U32.AND P6, PT, R6, R102, PT ;  /* 0x000000660600720c */ /* 0x000fe20003fc4070 */
[--C-:B------:R-:W-:Y:S01]  /*7800*/  @!P2 IMAD.IADD R18, R18, 0x1, -R6.reuse ;  /* 0x000000011212a824 */ /* 0x100fe200078e0a06 */
[----:B------:R-:W-:Y:S01]  /*7810*/  IABS R16, R0 ;  /* 0x0000000000107213 */ /* 0x000fe20000000000 */
[----:B------:R-:W-:Y:S01]  /*7820*/  VIADD R41, R4, 0xa6 ;  /* 0x000000a604297836 */ /* 0x000fe20000000000 */
[C---:B------:R-:W-:Y:S01]  /*7830*/  ISETP.GT.U32.AND P2, PT, R6.reuse, R146, PT ;  /* 0x000000920600720c */ /* 0x040fe20003f44070 */
[C---:B------:R-:W-:Y:S01]  /*7840*/  IMAD.HI.U32 R30, R7.reuse, R103, RZ ;  /* 0x00000067071e7227 */ /* 0x040fe200078e00ff */
[----:B------:R-:W-:Y:S02]  /*7850*/  STL [R1+0x154], R0 ;  /* 0x0001540001007387 */ /* 0x000fe40000100800 */
[----:B------:R-:W-:Y:S01]  /*7860*/  IABS R60, R41 ;  /* 0x00000029003c7213 */ /* 0x000fe20000000000 */
[----:B------:R-:W-:Y:S01]  /*7870*/  IMAD.HI.U32 R29, R7, R16, RZ ;  /* 0x00000010071d7227 */ /* 0x000fe200078e00ff */
[----:B------:R-:W-:Y:S03]  /*7880*/  STL [R1+0x158], R41 ;  /* 0x0001582901007387 */ /* 0x000fe60000100800 */
[----:B------:R-:W-:Y:S01]  /*7890*/  IMAD.MOV R29, RZ, RZ, -R29 ;  /* 0x000000ffff1d7224 */ /* 0x000fe200078e0a1d */
[----:B------:R1:W-:Y:S01]  /*78a0*/  STL [R1+0x15c], R40 ;  /* 0x00015c2801007387 */ /* 0x0003e20000100800 */
[--C-:B------:R-:W-:Y:S01]  /*78b0*/  @!P1 IMAD.IADD R59, R59, 0x1, -R6.reuse ;  /* 0x000000013b3b9824 */ /* 0x100fe200078e0a06 */
[----:B------:R-:W-:Y:S01]  /*78c0*/  ISETP.GT.U32.AND P1, PT, R6, R145, PT ;  /* 0x000000910600720c */ /* 0x000fe20003f24070 */
[----:B------:R-:W-:Y:S01]  /*78d0*/  @!P6 IMAD.IADD R102, R102, 0x1, -R6 ;  /* 0x000000016666e824 */ /* 0x000fe200078e0a06 */
[C---:B------:R-:W-:Y:S01]  /*78e0*/  ISETP.GT.U32.AND P6, PT, R6.reuse, R18, PT ;  /* 0x000000120600720c */ /* 0x040fe20003fc4070 */
[----:B------:R-:W-:-:S02]  /*78f0*/  IMAD R16, R6, R29, R16 ;  /* 0x0000001d06107224 */ /* 0x000fc400078e0210 */
[----:B------:R-:W-:Y:S01]  /*7900*/  IMAD.HI.U32 R29, R7, R60, RZ ;  /* 0x0000003c071d7227 */ /* 0x000fe200078e00ff */
[----:B------:R-:W-:Y:S02]  /*7910*/  ISETP.GT.U32.AND P5, PT, R6, R102, PT ;  /* 0x000000660600720c */ /* 0x000fe40003fa4070 */
[----:B-1----:R-:W-:Y:S01]  /*7920*/  IADD3 R40, PT, PT, R4, 0xc2, RZ ;  /* 0x000000c204287810 */ /* 0x002fe20007ffe0ff */
[----:B------:R-:W-:Y:S01]  /*7930*/  @!P2 IMAD.IADD R146, R146, 0x1, -R6 ;  /* 0x000000019292a824 */ /* 0x000fe200078e0a06 */
[C---:B------:R-:W-:Y:S01]  /*7940*/  ISETP.GT.U32.AND P2, PT, R6.reuse, R59, PT ;  /* 0x0000003b0600720c */ /* 0x040fe20003f44070 */
[----:B------:R-:W-:Y:S01]  /*7950*/  IMAD.MOV R37, RZ, RZ, -R29 ;  /* 0x000000ffff257224 */ /* 0x000fe200078e0a1d */
[----:B------:R-:W-:Y:S01]  /*7960*/  IABS R170, R40 ;  /* 0x0000002800aa7213 */ /* 0x000fe20000000000 */
[----:B------:R-:W-:Y:S02]  /*7970*/  IMAD.MOV R30, RZ, RZ, -R30 ;  /* 0x000000ffff1e7224 */ /* 0x000fe400078e0a1e */
[----:B------:R-:W-:-:S02]  /*7980*/  IMAD R60, R6, R37, R60 ;  /* 0x00000025063c7224 */ /* 0x000fc400078e023c */
[----:B------:R-:W-:Y:S02]  /*7990*/  IMAD R103, R6, R30, R103 ;  /* 0x0000001e06677224 */ /* 0x000fe400078e0267 */
[----:B------:R-:W-:Y:S02]  /*79a0*/  VIADD R0, R4, 0xa8 ;  /* 0x000000a804007836 */ /* 0x000fe40000000000 */
[--C-:B------:R-:W-:Y:S01]  /*79b0*/  @!P1 IMAD.IADD R145, R145, 0x1, -R6.reuse ;  /* 0x0000000191919824 */ /* 0x100fe200078e0a06 */
[----:B------:R-:W-:Y:S01]  /*79c0*/  ISETP.GT.U32.AND P1, PT, R6, R16, PT ;  /* 0x000000100600720c */ /* 0x000fe20003f24070 */
[--C-:B------:R-:W-:Y:S01]  /*79d0*/  @!P6 IMAD.IADD R18, R18, 0x1, -R6.reuse ;  /* 0x000000011212e824 */ /* 0x100fe200078e0a06 */
[C---:B------:R-:W-:Y:S01]  /*79e0*/  ISETP.GT.U32.AND P6, PT, R6.reuse, R60, PT ;  /* 0x0000003c0600720c */ /* 0x040fe20003fc4070 */
[--C-:B------:R-:W-:Y:S01]  /*79f0*/  @!P2 IMAD.IADD R59, R59, 0x1, -R6.reuse ;  /* 0x000000013b3ba824 */ /* 0x100fe200078e0a06 */
[----:B------:R-:W-:Y:S01]  /*7a00*/  ISETP.GT.U32.AND P2, PT, R6, R103, PT ;  /* 0x000000670600720c */ /* 0x000fe20003f44070 */
[C---:B------:R-:W-:Y:S01]  /*7a10*/  VIADD R34, R4.reuse, 0xab ;  /* 0x000000ab04227836 */ /* 0x040fe20000000000 */
[----:B------:R-:W-:Y:S01]  /*7a20*/  IABS R147, R0 ;  /* 0x0000000000937213 */ /* 0x000fe20000000000 */
[----:B------:R-:W-:Y:S01]  /*7a30*/  VIADD R37, R4, 0xaa ;  /* 0x000000aa04257836 */ /* 0x000fe20000000000 */
[----:B------:R1:W-:Y:S01]  /*7a40*/  STL [R1+0x160], R0 ;  /* 0x0001600001007387 */ /* 0x0003e20000100800 */
[----:B------:R-:W-:Y:S01]  /*7a50*/  @!P5 IMAD.IADD R102, R102, 0x1, -R6 ;  /* 0x000000016666d824 */ /* 0x000fe200078e0a06 */
[----:B------:R-:W-:Y:S01]  /*7a60*/  IABS R104, R34 ;  /* 0x0000002200687213 */ /* 0x000fe20000000000 */
[----:B------:R-:W-:Y:S01]  /*7a70*/  IMAD.HI.U32 R29, R7, R147, RZ ;  /* 0x00000093071d7227 */ /* 0x000fe200078e00ff */
[----:B------:R-:W-:-:S03]  /*7a80*/  IABS R61, R37 ;  /* 0x00000025003d7213 */ /* 0x000fc60000000000 */
[----:B------:R-:W-:Y:S01]  /*7a90*/  IMAD.MOV R29, RZ, RZ, -R29 ;  /* 0x000000ffff1d7224 */ /* 0x000fe200078e0a1d */
[----:B------:R-:W-:Y:S01]  /*7aa0*/  @!P6 IADD3 R60, PT, PT, R60, -R6, RZ ;  /* 0x800000063c3ce210 */ /* 0x000fe20007ffe0ff */
[--C-:B------:R-:W-:Y:S01]  /*7ab0*/  @!P1 IMAD.IADD R16, R16, 0x1, -R6.reuse ;  /* 0x0000000110109824 */ /* 0x100fe200078e0a06 */
[----:B------:R-:W-:Y:S01]  /*7ac0*/  ISETP.GE.AND P1, PT, R31, RZ, PT ;  /* 0x000000ff1f00720c */ /* 0x000fe20003f26270 */
[----:B-1----:R-:W-:Y:S02]  /*7ad0*/  VIADD R0, R4, 0xa9 ;  /* 0x000000a904007836 */ /* 0x002fe40000000000 */
[----:B------:R-:W-:Y:S01]  /*7ae0*/  @!P2 IMAD.IADD R103, R103, 0x1, -R6 ;  /* 0x000000016767a824 */ /* 0x000fe200078e0a06 */
[C---:B------:R-:W-:Y:S01]  /*7af0*/  ISETP.GT.U32.AND P2, PT, R6.reuse, R60, PT ;  /* 0x0000003c0600720c */ /* 0x040fe20003f44070 */
[C---:B------:R-:W-:Y:S01]  /*7b00*/  IMAD R147, R6.reuse, R29, R147 ;  /* 0x0000001d06937224 */ /* 0x040fe200078e0293 */
[----:B------:R1:W-:Y:S01]  /*7b10*/  STL [R1+0x168], R0 ;  /* 0x0001680001007387 */ /* 0x0003e20000100800 */
[----:B------:R-:W-:Y:S01]  /*7b20*/  IMAD.HI.U32 R30, R7, R104, RZ ;  /* 0x00000068071e7227 */ /* 0x000fe200078e00ff */
[----:B------:R-:W-:-:S02]  /*7b30*/  ISETP.GT.U32.AND P6, PT, R6, R16, PT ;  /* 0x000000100600720c */ /* 0x000fc40003fc4070 */
[----:B------:R-:W-:Y:S01]  /*7b40*/  STL [R1+0x17c], R37 ;  /* 0x00017c2501007387 */ /* 0x000fe20000100800 */
[----:B------:R-:W-:Y:S01]  /*7b50*/  IMAD.MOV R30, RZ, RZ, -R30 ;  /* 0x000000ffff1e7224 */ /* 0x000fe200078e0a1e */
[C---:B------:R-:W-:Y:S01]  /*7b60*/  ISETP.GT.U32.AND P5, PT, R6.reuse, R147, PT ;  /* 0x000000930600720c */ /* 0x040fe20003fa4070 */
[----:B------:R-:W-:Y:S01]  /*7b70*/  @!P3 IMAD.MOV R23, RZ, RZ, -R23 ;  /* 0x000000ffff17b224 */ /* 0x000fe200078e0a17 */
[----:B------:R2:W-:Y:S01]  /*7b80*/  STL [R1+0x180], R34 ;  /* 0x0001802201007387 */ /* 0x0005e20000100800 */
[----:B------:R-:W-:Y:S01]  /*7b90*/  IMAD R104, R6, R30, R104 ;  /* 0x0000001e06687224 */ /* 0x000fe200078e0268 */
[----:B------:R-:W-:Y:S01]  /*7ba0*/  IABS R169, R0 ;  /* 0x0000000000a97213 */ /* 0x000fe20000000000 */
[--C-:B------:R-:W-:Y:S01]  /*7bb0*/  @!P2 IMAD.IADD R60, R60, 0x1, -R6.reuse ;  /* 0x000000013c3ca824 */ /* 0x100fe200078e0a06 */
[----:B------:R-:W-:Y:S01]  /*7bc0*/  ISETP.GT.U32.AND P3, PT, R6, R146, PT ;  /* 0x000000920600720c */ /* 0x000fe20003f64070 */
[----:B-1----:R-:W-:Y:S01]  /*7bd0*/  VIADD R0, R4, 0xac ;  /* 0x000000ac04007836 */ /* 0x002fe20000000000 */
[----:B------:R-:W-:Y:S01]  /*7be0*/  ISETP.GT.U32.AND P2, PT, R6, R104, PT ;  /* 0x000000680600720c */ /* 0x000fe20003f44070 */
[----:B------:R-:W-:Y:S01]  /*7bf0*/  @!P6 IMAD.IADD R16, R16, 0x1, -R6 ;  /* 0x000000011010e824 */ /* 0x000fe200078e0a06 */
[----:B------:R-:W-:Y:S01]  /*7c00*/  IABS R30, R4 ;  /* 0x00000004001e7213 */ /* 0x000fe20000000000 */
[----:B------:R-:W-:Y:S01]  /*7c10*/  IMAD.HI.U32 R29, R7, R169, RZ ;  /* 0x000000a9071d7227 */ /* 0x000fe200078e00ff */
[----:B------:R1:W-:Y:S01]  /*7c20*/  STL [R1+0x184], R0 ;  /* 0x0001840001007387 */ /* 0x0003e20000100800 */
[----:B------:R-:W-:-:S02]  /*7c30*/  IABS R148, R0 ;  /* 0x0000000000947213 */ /* 0x000fc40000000000 */
[----:B--2---:R-:W-:-:S04]  /*7c40*/  IMAD.HI.U32 R34, R7, R61, RZ ;  /* 0x0000003d07227227 */ /* 0x004fc800078e00ff */
[----:B------:R-:W-:Y:S02]  /*7c50*/  IMAD.MOV R34, RZ, RZ, -R34 ;  /* 0x000000ffff227224 */ /* 0x000fe400078e0a22 */
[--C-:B------:R-:W-:Y:S01]  /*7c60*/  @!P5 IMAD.IADD R147, R147, 0x1, -R6.reuse ;  /* 0x000000019393d824 */ /* 0x100fe200078e0a06 */
[C---:B------:R-:W-:Y:S01]  /*7c70*/  ISETP.GT.U32.AND P5, PT, R6.reuse, R103, PT ;  /* 0x000000670600720c */ /* 0x040fe20003fa4070 */
[----:B------:R-:W-:Y:S02]  /*7c80*/  IMAD R61, R6, R34, R61 ;  /* 0x00000022063d7224 */ /* 0x000fe400078e023d */
[----:B-1----:R-:W-:Y:S02]  /*7c90*/  VIADD R0, R4, 0xae ;  /* 0x000000ae04007836 */ /* 0x002fe40000000000 */
[----:B------:R-:W-:Y:S01]  /*7ca0*/  IMAD.MOV R29, RZ, RZ, -R29 ;  /* 0x000000ffff1d7224 */ /* 0x000fe200078e0a1d */
[----:B------:R-:W-:Y:S01]  /*7cb0*/  ISETP.GT.U32.AND P6, PT, R6, R61, PT ;  /* 0x0000003d0600720c */ /* 0x000fe20003fc4070 */
[----:B------:R-:W-:Y:S01]  /*7cc0*/  VIADD R37, R4, 0xad ;  /* 0x000000ad04257836 */ /* 0x000fe20000000000 */
[----:B------:R-:W-:Y:S01]  /*7cd0*/  IABS R62, R0 ;  /* 0x00000000003e7213 */ /* 0x000fe20000000000 */
[----:B------:R-:W-:-:S02]  /*7ce0*/  @!P2 IMAD.IADD R104, R104, 0x1, -R6 ;  /* 0x000000016868a824 */ /* 0x000fc400078e0a06 */
[C---:B------:R-:W-:Y:S01]  /*7cf0*/  IMAD R169, R6.reuse, R29, R169 ;  /* 0x0000001d06a97224 */ /* 0x040fe200078e02a9 */
[----:B------:R-:W-:Y:S01]  /*7d00*/  IABS R185, R37 ;  /* 0x0000002500b97213 */ /* 0x000fe20000000000 */
[----:B------:R-:W-:Y:S01]  /*7d10*/  @!P4 IMAD.MOV R166, RZ, RZ, -R166 ;  /* 0x000000ffffa6c224 */ /* 0x000fe200078e0aa6 */
[----:B------:R-:W-:Y:S01]  /*7d20*/  ISETP.GT.U32.AND P4, PT, R6, R104, PT ;  /* 0x000000680600720c */ /* 0x000fe20003f84070 */
[--C-:B------:R-:W-:Y:S01]  /*7d30*/  @!P3 IMAD.IADD R146, R146, 0x1, -R6.reuse ;  /* 0x000000019292b824 */ /* 0x100fe200078e0a06 */
[----:B------:R-:W-:Y:S01]  /*7d40*/  ISETP.GT.U32.AND P3, PT, R6, R169, PT ;  /* 0x000000a90600720c */ /* 0x000fe20003f64070 */
[--C-:B------:R-:W-:Y:S01]  /*7d50*/  @!P5 IMAD.IADD R103, R103, 0x1, -R6.reuse ;  /* 0x000000016767d824 */ /* 0x100fe200078e0a06 */
[----:B------:R-:W-:Y:S01]  /*7d60*/  ISETP.GE.AND P5, PT, R28, RZ, PT ;  /* 0x000000ff1c00720c */ /* 0x000fe20003fa6270 */
[----:B------:R-:W-:Y:S01]  /*7d70*/  @!P6 IMAD.IADD R61, R61, 0x1, -R6 ;  /* 0x000000013d3de824 */ /* 0x000fe200078e0a06 */
[----:B------:R-:W-:Y:S01]  /*7d80*/  ISETP.GE.AND P6, PT, R25, RZ, PT ;  /* 0x000000ff1900720c */ /* 0x000fe20003fc6270 */
[C---:B------:R-:W-:Y:S01]  /*7d90*/  IMAD.HI.U32 R25, R7.reuse, R62, RZ ;  /* 0x0000003e07197227 */ /* 0x040fe200078e00ff */
[----:B------:R-:W-:Y:S02]  /*7da0*/  STL [R1+0x174], R37 ;  /* 0x0001742501007387 */ /* 0x000fe40000100800 */
[----:B------:R-:W-:Y:S01]  /*7db0*/  ISETP.GT.U32.AND P2, PT, R6, R61, PT ;  /* 0x0000003d0600720c */ /* 0x000fe20003f44070 */
[----:B------:R-:W-:Y:S01]  /*7dc0*/  IMAD.HI.U32 R28, R7, R185, RZ ;  /* 0x000000b9071c7227 */ /* 0x000fe200078e00ff */
[----:B------:R1:W-:Y:S01]  /*7dd0*/  STL [R1+0x178], R0 ;  /* 0x0001780001007387 */ /* 0x0003e20000100800 */
[----:B------:R-:W-:-:S02]  /*7de0*/  @!P4 IADD3 R104, PT, PT, R104, -R6, RZ ;  /* 0x800000066868c210 */ /* 0x000fc40007ffe0ff */
[----:B------:R-:W-:Y:S02]  /*7df0*/  IMAD.MOV R25, RZ, RZ, -R25 ;  /* 0x000000ffff197224 */ /* 0x000fe400078e0a19 */
[----:B------:R-:W-:Y:S02]  /*7e00*/  IMAD.MOV R28, RZ, RZ, -R28 ;  /* 0x000000ffff1c7224 */ /* 0x000fe400078e0a1c */
[C---:B------:R-:W-:Y:S02]  /*7e10*/  IMAD R62, R6.reuse, R25, R62 ;  /* 0x00000019063e7224 */ /* 0x040fe400078e023e */
[C---:B------:R-:W-:Y:S02]  /*7e20*/  IMAD R185, R6.reuse, R28, R185 ;  /* 0x0000001c06b97224 */ /* 0x040fe400078e02b9 */
[----:B------:R-:W-:Y:S01]  /*7e30*/  IMAD.HI.U32 R29, R7, R148, RZ ;  /* 0x00000094071d7227 */ /* 0x000fe200078e00ff */
[----:B------:R-:W-:-:S03]  /*7e40*/  ISETP.GT.U32.AND P4, PT, R6, R62, PT ;  /* 0x0000003e0600720c */ /* 0x000fc60003f84070 */
[--C-:B------:R-:W-:Y:S02]  /*7e50*/  @!P3 IMAD.IADD R169, R169, 0x1, -R6.reuse ;  /* 0x00000001a9a9b824 */ /* 0x100fe400078e0a06 */
[----:B------:R-:W-:Y:S01]  /*7e60*/  @!P2 IMAD.IADD R61, R61, 0x1, -R6 ;  /* 0x000000013d3da824 */ /* 0x000fe200078e0a06 */
[C---:B------:R-:W-:Y:S01]  /*7e70*/  ISETP.GT.U32.AND P2, PT, R6.reuse, R185, PT ;  /* 0x000000b90600720c */ /* 0x040fe20003f44070 */
[----:B------:R-:W-:Y:S01]  /*7e80*/  IMAD.MOV R29, RZ, RZ, -R29 ;  /* 0x000000ffff1d7224 */ /* 0x000fe200078e0a1d */
[C---:B------:R-:W-:Y:S01]  /*7e90*/  ISETP.GT.U32.AND P3, PT, R6.reuse, R169, PT ;  /* 0x000000a90600720c */ /* 0x040fe20003f64070 */
[----:B------:R-:W-:Y:S01]  /*7ea0*/  @!P0 IMAD.MOV R208, RZ, RZ, -R208 ;  /* 0x000000ffffd08224 */ /* 0x000fe200078e0ad0 */
[C---:B------:R-:W-:Y:S01]  /*7eb0*/  ISETP.GT.U32.AND P0, PT, R6.reuse, R147, PT ;  /* 0x000000930600720c */ /* 0x040fe20003f04070 */
[----:B------:R-:W-:Y:S02]  /*7ec0*/  IMAD R148, R6, R29, R148 ;  /* 0x0000001d06947224 */ /* 0x000fe400078e0294 */
[----:B------:R-:W-:-:S02]  /*7ed0*/  VIADD R29, R4, 0xb0 ;  /* 0x000000b0041d7836 */ /* 0x000fc40000000000 */
[----:B------:R-:W-:Y:S02]  /*7ee0*/  VIADD R31, R4, 0xaf ;  /* 0x000000af041f7836 */ /* 0x000fe40000000000 */
[--C-:B------:R-:W-:Y:S01]  /*7ef0*/  @!P4 IMAD.IADD R62, R62, 0x1, -R6.reuse ;  /* 0x000000013e3ec824 */ /* 0x100fe200078e0a06 */
[----:B------:R-:W-:Y:S01]  /*7f00*/  IABS R149, R29 ;  /* 0x0000001d00957213 */ /* 0x000fe20000000000 */
[--C-:B------:R-:W-:Y:S01]  /*7f10*/  @!P2 IMAD.IADD R185, R185, 0x1, -R6.reuse ;  /* 0x00000001b9b9a824 */ /* 0x100fe200078e0a06 */
[----:B------:R-:W-:Y:S01]  /*7f20*/  IABS R105, R31 ;  /* 0x0000001f00697213 */ /* 0x000fe20000000000 */
[----:B-1----:R-:W-:Y:S01]  /*7f30*/  VIADD R0, R4, 0xb1 ;  /* 0x000000b104007836 */ /* 0x002fe20000000000 */
[----:B------:R-:W-:Y:S01]  /*7f40*/  @!P3 IADD3 R169, PT, PT, R169, -R6, RZ ;  /* 0x80000006a9a9b210 */ /* 0x000fe20007ffe0ff */
[----:B------:R-:W-:Y:S01]  /*7f50*/  @!P0 IMAD.IADD R147, R147, 0x1, -R6 ;  /* 0x0000000193938824 */ /* 0x000fe200078e0a06 */
[C---:B------:R-:W-:Y:S01]  /*7f60*/  ISETP.GT.U32.AND P4, PT, R6.reuse, R62, PT ;  /* 0x0000003e0600720c */ /* 0x040fe20003f84070 */
[----:B------:R-:W-:Y:S01]  /*7f70*/  IMAD.HI.U32 R25, R7, R149, RZ ;  /* 0x0000009507197227 */ /* 0x000fe200078e00ff */
[C---:B------:R-:W-:Y:S01]  /*7f80*/  ISETP.GT.U32.AND P0, PT, R6.reuse, R148, PT ;  /* 0x000000940600720c */ /* 0x040fe20003f04070 */
[----:B------:R1:W-:Y:S01]  /*7f90*/  STL [R1+0x164], R31 ;  /* 0x0001641f01007387 */ /* 0x0003e20000100800 */
[----:B------:R-:W-:Y:S01]  /*7fa0*/  ISETP.GE.AND P3, PT, R27, RZ, PT ;  /* 0x000000ff1b00720c */ /* 0x000fe20003f66270 */
[----:B------:R-:W-:Y:S01]  /*7fb0*/  IMAD.HI.U32 R27, R7, R105, RZ ;  /* 0x00000069071b7227 */ /* 0x000fe200078e00ff */
[----:B------:R-:W-:Y:S01]  /*7fc0*/  ISETP.GT.U32.AND P2, PT, R6, R185, PT ;  /* 0x000000b90600720c */ /* 0x000fe20003f44070 */
[----:B------:R2:W-:Y:S01]  /*7fd0*/  STL [R1+0x16c], R29 ;  /* 0x00016c1d01007387 */ /* 0x0005e20000100800 */
[----:B------:R-:W-:Y:S01]  /*7fe0*/  IABS R181, R0 ;  /* 0x0000000000b57213 */ /* 0x000fe20000000000 */
[----:B------:R-:W-:-:S02]  /*7ff0*/  IMAD.MOV R25, RZ, RZ, -R25 ;  /* 0x000000ffff197224 */ /* 0x000fc400078e0a19 */
[----:B------:R-:W-:Y:S01]  /*8000*/  IMAD.MOV R27, RZ, RZ, -R27 ;  /* 0x000000ffff1b7224 */ /* 0x000fe200078e0a1b */
[----:B------:R-:W-:Y:S01]  /*8010*/  STL [R1+0x170], R0 ;  /* 0x0001700001007387 */ /* 0x000fe20000100800 */
[----:B------:R-:W-:Y:S01]  /*8020*/  IMAD R149, R6, R25, R149 ;  /* 0x0000001906957224 */ /* 0x000fe200078e0295 */
[----:B-1----:R-:W-:Y:S01]  /*8030*/  IADD3 R31, PT, PT, R4, 0xb4, RZ ;  /* 0x000000b4041f7810 */ /* 0x002fe20007ffe0ff */
[----:B------:R-:W-:Y:S02]  /*8040*/  IMAD R105, R6, R27, R105 ;  /* 0x0000001b06697224 */ /* 0x000fe400078e0269 */
[--C-:B------:R-:W-:Y:S01]  /*8050*/  @!P4 IMAD.IADD R62, R62, 0x1, -R6.reuse ;  /* 0x000000013e3ec824 */ /* 0x100fe200078e0a06 */
[----:B------:R-:W-:Y:S01]  /*8060*/  ISETP.GT.U32.AND P4, PT, R6, R149, PT ;  /* 0x000000950600720c */ /* 0x000fe20003f84070 */
[--C-:B------:R-:W-:Y:S01]  /*8070*/  @!P0 IMAD.IADD R148, R148, 0x1, -R6.reuse ;  /* 0x0000000194948824 */ /* 0x100fe200078e0a06 */
[----:B------:R-:W-:Y:S01]  /*8080*/  IABS R150, R31 ;  /* 0x0000001f00967213 */ /* 0x000fe20000000000 */
[----:B------:R-:W-:Y:S01]  /*8090*/  @!P2 IMAD.IADD R185, R185, 0x1, -R6 ;  /* 0x00000001b9b9a824 */ /* 0x000fe200078e0a06 */
[----:B------:R-:W-:Y:S01]  /*80a0*/  ISETP.GT.U32.AND P2, PT, R6, R105, PT ;  /* 0x000000690600720c */ /* 0x000fe20003f44070 */
[----:B------:R-:W-:Y:S01]  /*80b0*/  VIADD R37, R4, 0xb2 ;  /* 0x000000b204257836 */ /* 0x000fe20000000000 */
[----:B------:R-:W-:Y:S01]  /*80c0*/  ISETP.GT.U32.AND P0, PT, R6, R148, PT ;  /* 0x000000940600720c */ /* 0x000fe20003f04070 */
[----:B------:R-:W-:-:S02]  /*80d0*/  VIADD R34, R4, 0xb3 ;  /* 0x000000b304227836 */ /* 0x000fc40000000000 */
[----:B--2---:R-:W-:Y:S01]  /*80e0*/  VIADD R29, R4, 0xb5 ;  /* 0x000000b5041d7836 */ /* 0x004fe20000000000 */
[----:B------:R-:W-:Y:S01]  /*80f0*/  IABS R63, R37 ;  /* 0x00000025003f7213 */ /* 0x000fe20000000000 */
[----:B------:R-:W-:Y:S01]  /*8100*/  STL [R1+0xc0], R37 ;  /* 0x0000c02501007387 */ /* 0x000fe20000100800 */
[----:B------:R-:W-:Y:S01]  /*8110*/  IMAD.HI.U32 R28, R7, R30, RZ ;  /* 0x0000001e071c7227 */ /* 0x000fe200078e00ff */
[----:B------:R-:W-:Y:S02]  /*8120*/  IABS R106, R34 ;  /* 0x00000022006a7213 */ /* 0x000fe40000000000 */
[----:B------:R-:W-:Y:S01]  /*8130*/  STL [R1+0xb8], R34 ;  /* 0x0000b82201007387 */ /* 0x000fe20000100800 */
[--C-:B------:R-:W-:Y:S01]  /*8140*/  @!P4 IMAD.IADD R149, R149, 0x1, -R6.reuse ;  /* 0x000000019595c824 */ /* 0x100fe200078e0a06 */
[----:B------:R-:W-:Y:S01]  /*8150*/  IABS R177, R29 ;  /* 0x0000001d00b17213 */ /* 0x000fe20000000000 */
[--C-:B------:R-:W-:Y:S01]  /*8160*/  @!P2 IMAD.IADD R105, R105, 0x1, -R6.reuse ;  /* 0x000000016969a824 */ /* 0x100fe200078e0a06 */
[----:B------:R-:W-:Y:S01]  /*8170*/  STL [R1+0xb4], R31 ;  /* 0x0000b41f01007387 */ /* 0x000fe20000100800 */
[----:B------:R-:W-:Y:S01]  /*8180*/  @!P0 IMAD.IADD R148, R148, 0x1, -R6 ;  /* 0x0000000194948824 */ /* 0x000fe200078e0a06 */
[C---:B------:R-:W-:Y:S01]  /*8190*/  ISETP.GT.U32.AND P4, PT, R6.reuse, R149, PT ;  /* 0x000000950600720c */ /* 0x040fe20003f84070 */
[----:B------:R-:W-:Y:S01]  /*81a0*/  IMAD.MOV R28, RZ, RZ, -R28 ;  /* 0x000000ffff1c7224 */ /* 0x000fe200078e0a1c */
[----:B------:R1:W-:Y:S01]  /*81b0*/  STL [R1+0xac], R29 ;  /* 0x0000ac1d01007387 */ /* 0x0003e20000100800 */
[----:B------:R-:W-:Y:S01]  /*81c0*/  ISETP.GE.AND P0, PT, R21, RZ, PT ;  /* 0x000000ff1500720c */ /* 0x000fe20003f06270 */
[----:B------:R-:W-:Y:S01]  /*81d0*/  IMAD.HI.U32 R21, R7, R181, RZ ;  /* 0x000000b507157227 */ /* 0x000fe200078e00ff */
[----:B------:R-:W-:-:S03]  /*81e0*/  ISETP.GT.U32.AND P2, PT, R6, R105, PT ;  /* 0x000000690600720c */ /* 0x000fc60003f44070 */
[----:B------:R-:W-:Y:S02]  /*81f0*/  IMAD.MOV R21, RZ, RZ, -R21 ;  /* 0x000000ffff157224 */ /* 0x000fe400078e0a15 */
[----:B------:R-:W-:Y:S02]  /*8200*/  IMAD R30, R6, R28, R30 ;  /* 0x0000001c061e7224 */ /* 0x000fe400078e021e */
[----:B-1----:R-:W-:-:S04]  /*8210*/  IMAD.HI.U32 R29, R7, R63, RZ ;  /* 0x0000003f071d7227 */ /* 0x002fc800078e00ff */
[----:B------:R-:W-:Y:S01]  /*8220*/  IMAD.MOV R29, RZ, RZ, -R29 ;  /* 0x000000ffff1d7224 */ /* 0x000fe200078e0a1d */
[----:B------:R-:W-:Y:S01]  /*8230*/  @!P0 IADD3 R205, PT, PT, -R205, RZ, RZ ;  /* 0x000000ffcdcd8210 */ /* 0x000fe20007ffe1ff */
[C---:B------:R-:W-:Y:S01]  /*8240*/  IMAD R181, R6.reuse, R21, R181 ;  /* 0x0000001506b57224 */ /* 0x040fe200078e02b5 */
[----:B------:R-:W-:Y:S01]  /*8250*/  @!P2 IADD3 R105, PT, PT, R105, -R6, RZ ;  /* 0x800000066969a210 */ /* 0x000fe20007ffe0ff */
[C---:B------:R-:W-:Y:S02]  /*8260*/  IMAD R63, R6.reuse, R29, R63 ;  /* 0x0000001d063f7224 */ /* 0x040fe400078e023f */
[----:B------:R-:W-:Y:S01]  /*8270*/  @!P4 IMAD.IADD R149, R149, 0x1, -R6 ;  /* 0x000000019595c824 */ /* 0x000fe200078e0a06 */
[C---:B------:R-:W-:Y:S01]  /*8280*/  ISETP.GT.U32.AND P2, PT, R6.reuse, R181, PT ;  /* 0x000000b50600720c */ /* 0x040fe20003f44070 */
[----:B------:R-:W-:Y:S01]  /*8290*/  IMAD.HI.U32 R27, R7, R150, RZ ;  /* 0x00000096071b7227 */ /* 0x000fe200078e00ff */
[----:B------:R-:W-:-:S03]  /*82a0*/  ISETP.GT.U32.AND P4, PT, R6, R63, PT ;  /* 0x0000003f0600720c */ /* 0x000fc60003f84070 */
[----:B------:R-:W-:-:S04]  /*82b0*/  IMAD.HI.U32 R28, R7, R106, RZ ;  /* 0x0000006a071c7227 */ /* 0x000fc800078e00ff */
[----:B------:R-:W-:Y:S02]  /*82c0*/  IMAD.MOV R27, RZ, RZ, -R27 ;  /* 0x000000ffff1b7224 */ /* 0x000fe400078e0a1b */
[----:B------:R-:W-:Y:S02]  /*82d0*/  IMAD.MOV R28, RZ, RZ, -R28 ;  /* 0x000000ffff1c7224 */ /* 0x000fe400078e0a1c */
[--C-:B------:R-:W-:Y:S02]  /*82e0*/  @!P2 IMAD.IADD R181, R181, 0x1, -R6.reuse ;  /* 0x00000001b5b5a824 */ /* 0x100fe400078e0a06 */
[----:B------:R-:W-:Y:S02]  /*82f0*/  @!P4 IMAD.IADD R63, R63, 0x1, -R6 ;  /* 0x000000013f3fc824 */ /* 0x000fe400078e0a06 */
[C---:B------:R-:W-:Y:S01]  /*8300*/  IMAD R150, R6.reuse, R27, R150 ;  /* 0x0000001b06967224 */ /* 0x040fe200078e0296 */
[C---:B------:R-:W-:Y:S01]  /*8310*/  ISETP.GT.U32.AND P2, PT, R6.reuse, R181, PT ;  /* 0x000000b50600720c */ /* 0x040fe20003f44070 */
[C---:B------:R-:W-:Y:S01]  /*8320*/  IMAD R106, R6.reuse, R28, R106 ;  /* 0x0000001c066a7224 */ /* 0x040fe200078e026a */
[----:B------:R-:W-:Y:S01]  /*8330*/  ISETP.GT.U32.AND P4, PT, R6, R63, PT ;  /* 0x0000003f0600720c */ /* 0x000fe20003f84070 */
[----:B------:R-:W-:-:S02]  /*8340*/  VIADD R0, R4, 0xb6 ;  /* 0x000000b604007836 */ /* 0x000fc40000000000 */
[----:B------:R-:W-:-:S03]  /*8350*/  IMAD.HI.U32 R25, R7, R177, RZ ;  /* 0x000000b107197227 */ /* 0x000fc600078e00ff */
[----:B------:R-:W-:Y:S01]  /*8360*/  IABS R64, R0 ;  /* 0x0000000000407213 */ /* 0x000fe20000000000 */
[----:B------:R-:W-:Y:S01]  /*8370*/  IMAD.MOV R25, RZ, RZ, -R25 ;  /* 0x000000ffff197224 */ /* 0x000fe200078e0a19 */
[----:B------:R1:W-:Y:S01]  /*8380*/  STL [R1+0xa8], R0 ;  /* 0x0000a80001007387 */ /* 0x0003e20000100800 */
[----:B------:R-:W-:Y:S02]  /*8390*/  VIADD R37, R4, 0xb8 ;  /* 0x000000b804257836 */ /* 0x000fe40000000000 */
[--C-:B------:R-:W-:Y:S01]  /*83a0*/  @!P2 IMAD.IADD R181, R181, 0x1, -R6.reuse ;  /* 0x00000001b5b5a824 */ /* 0x100fe200078e0a06 */
[C---:B------:R-:W-:Y:S01]  /*83b0*/  ISETP.GT.U32.AND P2, PT, R6.reuse, R106, PT ;  /* 0x0000006a0600720c */ /* 0x040fe20003f44070 */
[----:B------:R-:W-:Y:S01]  /*83c0*/  @!P4 IMAD.IADD R63, R63, 0x1, -R6 ;  /* 0x000000013f3fc824 */ /* 0x000fe200078e0a06 */
[----:B------:R-:W-:Y:S01]  /*83d0*/  ISETP.GT.U32.AND P4, PT, R6, R150, PT ;  /* 0x000000960600720c */ /* 0x000fe20003f84070 */
[----:B------:R-:W-:Y:S01]  /*83e0*/  IMAD.HI.U32 R21, R7, R64, RZ ;  /* 0x0000004007157227 */ /* 0x000fe200078e00ff */
[----:B------:R-:W-:-:S03]  /*83f0*/  IABS R151, R37 ;  /* 0x0000002500977213 */ /* 0x000fc60000000000 */
[----:B------:R-:W-:Y:S02]  /*8400*/  IMAD.MOV R21, RZ, RZ, -R21 ;  /* 0x000000ffff157224 */ /* 0x000fe400078e0a15 */
[C---:B------:R-:W-:Y:S02]  /*8410*/  IMAD R177, R6.reuse, R25, R177 ;  /* 0x0000001906b17224 */ /* 0x040fe400078e02b1 */
[----:B------:R-:W-:Y:S02]  /*8420*/  IMAD R64, R6, R21, R64 ;  /* 0x0000001506407224 */ /* 0x000fe400078e0240 */
[--C-:B------:R-:W-:Y:S02]  /*8430*/  @!P2 IMAD.IADD R106, R106, 0x1, -R6.reuse ;  /* 0x000000016a6aa824 */ /* 0x100fe400078e0a06 */
[----:B------:R-:W-:Y:S02]  /*8440*/  @!P4 IMAD.IADD R150, R150, 0x1, -R6 ;  /* 0x000000019696c824 */ /* 0x000fe400078e0a06 */
[----:B------:R-:W-:Y:S01]  /*8450*/  VIADD R39, R4, 0xb7 ;  /* 0x000000b704277836 */ /* 0x000fe20000000000 */
[----:B------:R-:W-:Y:S01]  /*8460*/  ISETP.GT.U32.AND P2, PT, R6, R106, PT ;  /* 0x0000006a0600720c */ /* 0x000fe20003f44070 */
[----:B------:R-:W-:Y:S01]  /*8470*/  VIADD R34, R4, 0xb9 ;  /* 0x000000b904227836 */ /* 0x000fe20000000000 */
[----:B------:R-:W-:Y:S01]  /*8480*/  ISETP.GT.U32.AND P4, PT, R6, R150, PT ;  /* 0x000000960600720c */ /* 0x000fe20003f84070 */
[----:B------:R-:W-:Y:S01]  /*8490*/  VIADD R31, R4, 0xba ;  /* 0x000000ba041f7836 */ /* 0x000fe20000000000 */
[----:B------:R-:W-:Y:S01]  /*84a0*/  IABS R107, R39 ;  /* 0x00000027006b7213 */ /* 0x000fe20000000000 */
[----:B------:R-:W-:Y:S01]  /*84b0*/  STL [R1+0xa0], R39 ;  /* 0x0000a02701007387 */ /* 0x000fe20000100800 */
[----:B------:R-:W-:Y:S01]  /*84c0*/  IMAD.HI.U32 R29, R7, R151, RZ ;  /* 0x00000097071d7227 */ /* 0x000fe200078e00ff */
[----:B------:R-:W-:-:S02]  /*84d0*/  IABS R21, R34 ;  /* 0x0000002200157213 */ /* 0x000fc40000000000 */
[----:B------:R-:W-:Y:S01]  /*84e0*/  STL [R1+0x9c], R37 ;  /* 0x00009c2501007387 */ /* 0x000fe20000100800 */
[----:B------:R-:W-:Y:S01]  /*84f0*/  IABS R65, R31 ;  /* 0x0000001f00417213 */ /* 0x000fe20000000000 */
[----:B-1----:R-:W-:Y:S01]  /*8500*/  VIADD R0, R4, 0xbb ;  /* 0x000000bb04007836 */ /* 0x002fe20000000000 */
[----:B------:R-:W-:Y:S01]  /*8510*/  IADD3 R29, PT, PT, -R29, RZ, RZ ;  /* 0x000000ff1d1d7210 */ /* 0x000fe20007ffe1ff */
[--C-:B------:R-:W-:Y:S01]  /*8520*/  @!P2 IMAD.IADD R106, R106, 0x1, -R6.reuse ;  /* 0x000000016a6aa824 */ /* 0x100fe200078e0a06 */
[----:B------:R-:W-:Y:S01]  /*8530*/  ISETP.GT.U32.AND P2, PT, R6, R177, PT ;  /* 0x000000b10600720c */ /* 0x000fe20003f44070 */
[--C-:B------:R-:W-:Y:S01]  /*8540*/  @!P4 IMAD.IADD R150, R150, 0x1, -R6.reuse ;  /* 0x000000019696c824 */ /* 0x100fe200078e0a06 */
[C---:B------:R-:W-:Y:S01]  /*8550*/  ISETP.GT.U32.AND P4, PT, R6.reuse, R64, PT ;  /* 0x000000400600720c */ /* 0x040fe20003f84070 */
[----:B------:R-:W-:Y:S01]  /*8560*/  STL [R1+0x94], R34 ;  /* 0x0000942201007387 */ /* 0x000fe20000100800 */
[----:B------:R-:W-:Y:S01]  /*8570*/  IMAD R151, R6, R29, R151 ;  /* 0x0000001d06977224 */ /* 0x000fe200078e0297 */
[----:B------:R-:W-:Y:S01]  /*8580*/  IABS R69, R0 ;  /* 0x0000000000457213 */ /* 0x000fe20000000000 */
[C---:B------:R-:W-:Y:S01]  /*8590*/  IMAD.HI.U32 R27, R7.reuse, R65, RZ ;  /* 0x00000041071b7227 */ /* 0x040fe200078e00ff */
[----:B------:R1:W-:Y:S03]  /*85a0*/  STL [R1+0x90], R31 ;  /* 0x0000901f01007387 */ /* 0x0003e60000100800 */
[----:B------:R-:W-:Y:S01]  /*85b0*/  IMAD.HI.U32 R28, R7, R21, RZ ;  /* 0x00000015071c7227 */ /* 0x000fe200078e00ff */
[----:B------:R2:W-:Y:S03]  /*85c0*/  STL [R1+0x88], R0 ;  /* 0x0000880001007387 */ /* 0x0005e60000100800 */
[----:B------:R-:W-:-:S02]  /*85d0*/  @!P2 IMAD.IADD R177, R177, 0x1, -R6 ;  /* 0x00000001b1b1a824 */ /* 0x000fc400078e0a06 */
[----:B------:R-:W-:Y:S02]  /*85e0*/  @!P4 IMAD.IADD R64, R64, 0x1, -R6 ;  /* 0x000000014040c824 */ /* 0x000fe400078e0a06 */
[----:B-1----:R-:W-:Y:S01]  /*85f0*/  IMAD.HI.U32 R31, R7, R107, RZ ;  /* 0x0000006b071f7227 */ /* 0x002fe200078e00ff */
[C---:B------:R-:W-:Y:S02]  /*8600*/  ISETP.GT.U32.AND P2, PT, R6.reuse, R177, PT ;  /* 0x000000b10600720c */ /* 0x040fe40003f44070 */
[C---:B------:R-:W-:Y:S01]  /*8610*/  ISETP.GT.U32.AND P4, PT, R6.reuse, R64, PT ;  /* 0x000000400600720c */ /* 0x040fe20003f84070 */
[----:B------:R-:W-:Y:S02]  /*8620*/  IMAD.MOV R31, RZ, RZ, -R31 ;  /* 0x000000ffff1f7224 */ /* 0x000fe400078e0a1f */
[----:B------:R-:W-:Y:S02]  /*8630*/  IMAD.MOV R27, RZ, RZ, -R27 ;  /* 0x000000ffff1b7224 */ /* 0x000fe400078e0a1b */
[----:B------:R-:W-:-:S02]  /*8640*/  IMAD R107, R6, R31, R107 ;  /* 0x0000001f066b7224 */ /* 0x000fc400078e026b */
[----:B------:R-:W-:Y:S02]  /*8650*/  IMAD.MOV R28, RZ, RZ, -R28 ;  /* 0x000000ffff1c7224 */ /* 0x000fe400078e0a1c */
[C---:B------:R-:W-:Y:S02]  /*8660*/  IMAD R65, R6.reuse, R27, R65 ;  /* 0x0000001b06417224 */ /* 0x040fe400078e0241 */
[--C-:B------:R-:W-:Y:S01]  /*8670*/  @!P2 IMAD.IADD R177, R177, 0x1, -R6.reuse ;  /* 0x00000001b1b1a824 */ /* 0x100fe200078e0a06 */
[----:B------:R-:W-:Y:S01]  /*8680*/  ISETP.GT.U32.AND P2, PT, R6, R107, PT ;  /* 0x0000006b0600720c */ /* 0x000fe20003f44070 */
[----:B------:R-:W-:Y:S01]  /*8690*/  @!P4 IMAD.IADD R64, R64, 0x1, -R6 ;  /* 0x000000014040c824 */ /* 0x000fe200078e0a06 */
[C---:B------:R-:W-:Y:S01]  /*86a0*/  ISETP.GT.U32.AND P4, PT, R6.reuse, R151, PT ;  /* 0x000000970600720c */ /* 0x040fe20003f84070 */
[----:B------:R-:W-:Y:S02]  /*86b0*/  IMAD R21, R6, R28, R21 ;  /* 0x0000001c06157224 */ /* 0x000fe400078e0215 */
[----:B--2---:R-:W-:-:S02]  /*86c0*/  VIADD R0, R4, 0xbc ;  /* 0x000000bc04007836 */ /* 0x004fc40000000000 */
[----:B------:R-:W-:-:S03]  /*86d0*/  IMAD.HI.U32 R25, R7, R69, RZ ;  /* 0x0000004507197227 */ /* 0x000fc600078e00ff */
[----:B------:R-:W-:Y:S01]  /*86e0*/  IABS R81, R0 ;  /* 0x0000000000517213 */ /* 0x000fe20000000000 */
[----:B------:R-:W-:Y:S01]  /*86f0*/  IMAD.MOV R25, RZ, RZ, -R25 ;  /* 0x000000ffff197224 */ /* 0x000fe200078e0a19 */
[----:B------:R1:W-:Y:S01]  /*8700*/  STL [R1+0x84], R0 ;  /* 0x0000840001007387 */ /* 0x0003e20000100800 */
[--C-:B------:R-:W-:Y:S02]  /*8710*/  @!P2 IMAD.IADD R107, R107, 0x1, -R6.reuse ;  /* 0x000000016b6ba824 */ /* 0x100fe400078e0a06 */
[----:B------:R-:W-:Y:S02]  /*8720*/  @!P4 IMAD.IADD R151, R151, 0x1, -R6 ;  /* 0x000000019797c824 */ /* 0x000fe400078e0a06 */
[----:B------:R-:W-:Y:S01]  /*8730*/  IMAD.HI.U32 R27, R7, R81, RZ ;  /* 0x00000051071b7227 */ /* 0x000fe200078e00ff */
[C---:B------:R-:W-:Y:S02]  /*8740*/  ISETP.GT.U32.AND P2, PT, R6.reuse, R107, PT ;  /* 0x0000006b0600720c */ /* 0x040fe40003f44070 */
[----:B------:R-:W-:Y:S01]  /*8750*/  ISETP.GT.U32.AND P4, PT, R6, R151, PT ;  /* 0x000000970600720c */ /* 0x000fe20003f84070 */
[----:B------:R-:W-:Y:S01]  /*8760*/  IMAD.MOV R27, RZ, RZ, -R27 ;  /* 0x000000ffff1b7224 */ /* 0x000fe200078e0a1b */
[----:B-1----:R-:W-:Y:S01]  /*8770*/  IADD3 R0, PT, PT, R4, 0xc0, RZ ;  /* 0x000000c004007810 */ /* 0x002fe20007ffe0ff */
[----:B------:R-:W-:-:S02]  /*8780*/  IMAD R69, R6, R25, R69 ;  /* 0x0000001906457224 */ /* 0x000fc400078e0245 */
[----:B------:R-:W-:Y:S01]  /*8790*/  IMAD R81, R6, R27, R81 ;  /* 0x0000001b06517224 */ /* 0x000fe200078e0251 */
[----:B------:R-:W-:Y:S01]  /*87a0*/  IABS R125, R0 ;  /* 0x00000000007d7213 */ /* 0x000fe20000000000 */
[C---:B------:R-:W-:Y:S02]  /*87b0*/  VIADD R34, R4.reuse, 0xbd ;  /* 0x000000bd04227836 */ /* 0x040fe40000000000 */
[----:B------:R-:W-:Y:S02]  /*87c0*/  VIADD R25, R4, 0xbe ;  /* 0x000000be04197836 */ /* 0x000fe40000000000 */
[--C-:B------:R-:W-:Y:S01]  /*87d0*/  @!P2 IMAD.IADD R107, R107, 0x1, -R6.reuse ;  /* 0x000000016b6ba824 */ /* 0x100fe200078e0a06 */
[C---:B------:R-:W-:Y:S01]  /*87e0*/  ISETP.GT.U32.AND P2, PT, R6.reuse, R21, PT ;  /* 0x000000150600720c */ /* 0x040fe20003f44070 */
[----:B------:R-:W-:Y:S01]  /*87f0*/  @!P4 IMAD.IADD R151, R151, 0x1, -R6 ;  /* 0x000000019797c824 */ /* 0x000fe200078e0a06 */
[----:B------:R-:W-:Y:S01]  /*8800*/  ISETP.GT.U32.AND P4, PT, R6, R65, PT ;  /* 0x000000410600720c */ /* 0x000fe20003f84070 */
[----:B------:R-:W-:Y:S01]  /*8810*/  STL [R1+0x7c], R34 ;  /* 0x00007c2201007387 */ /* 0x000fe20000100800 */
[----:B------:R-:W-:Y:S01]  /*8820*/  IABS R180, R34 ;  /* 0x0000002200b47213 */ /* 0x000fe20000000000 */
[----:B------:R-:W-:-:S02]  /*8830*/  VIADD R163, R4, 0xbf ;  /* 0x000000bf04a37836 */ /* 0x000fc40000000000 */
[----:B------:R1:W-:Y:S01]  /*8840*/  STL [R1+0x78], R25 ;  /* 0x0000781901007387 */ /* 0x0003e20000100800 */
[C---:B------:R-:W-:Y:S02]  /*8850*/  IMAD.HI.U32 R27, R7.reuse, R125, RZ ;  /* 0x0000007d071b7227 */ /* 0x040fe400078e00ff */
[----:B------:R-:W-:Y:S02]  /*8860*/  IABS R112, R163 ;  /* 0x000000a300707213 */ /* 0x000fe40000000000 */
[----:B------:R-:W-:-:S04]  /*8870*/  IMAD.HI.U32 R31, R7, R180, RZ ;  /* 0x000000b4071f7227 */ /* 0x000fc800078e00ff */
[--C-:B------:R-:W-:Y:S01]  /*8880*/  @!P4 IMAD.IADD R65, R65, 0x1, -R6.reuse ;  /* 0x000000014141c824 */ /* 0x100fe200078e0a06 */
[----:B-1----:R-:W-:Y:S01]  /*8890*/  IABS R25, R25 ;  /* 0x0000001900197213 */ /* 0x002fe20000000000 */
[----:B------:R-:W-:Y:S02]  /*88a0*/  @!P2 IMAD.IADD R21, R21, 0x1, -R6 ;  /* 0x000000011515a824 */ /* 0x000fe400078e0a06 */
[----:B------:R-:W-:Y:S01]  /*88b0*/  IMAD.MOV R31, RZ, RZ, -R31 ;  /* 0x000000ffff1f7224 */ /* 0x000fe200078e0a1f */
[C---:B------:R-:W-:Y:S01]  /*88c0*/  ISETP.GT.U32.AND P4, PT, R6.reuse, R65, PT ;  /* 0x000000410600720c */ /* 0x040fe20003f84070 */
[----:B------:R-:W-:Y:S01]  /*88d0*/  IMAD.HI.U32 R29, R7, R25, RZ ;  /* 0x00000019071d7227 */ /* 0x000fe200078e00ff */
[----:B------:R-:W-:-:S03]  /*88e0*/  ISETP.GT.U32.AND P2, PT, R6, R21, PT ;  /* 0x000000150600720c */ /* 0x000fc60003f44070 */
[----:B------:R-:W-:Y:S02]  /*88f0*/  IMAD.MOV R29, RZ, RZ, -R29 ;  /* 0x000000ffff1d7224 */ /* 0x000fe400078e0a1d */
[C---:B------:R-:W-:Y:S02]  /*8900*/  IMAD R180, R6.reuse, R31, R180 ;  /* 0x0000001f06b47224 */ /* 0x040fe400078e02b4 */
[----:B------:R-:W-:Y:S02]  /*8910*/  IMAD R25, R6, R29, R25 ;  /* 0x0000001d06197224 */ /* 0x000fe400078e0219 */
[----:B------:R-:W-:-:S04]  /*8920*/  IMAD.HI.U32 R28, R7, R112, RZ ;  /* 0x00000070071c7227 */ /* 0x000fc800078e00ff */
[----:B------:R-:W-:Y:S01]  /*8930*/  @!P4 IMAD.IADD R65, R65, 0x1, -R6 ;  /* 0x000000014141c824 */ /* 0x000fe200078e0a06 */
[----:B------:R-:W-:Y:S01]  /*8940*/  @!P2 IADD3 R21, PT, PT, R21, -R6, RZ ;  /* 0x800000061515a210 */ /* 0x000fe20007ffe0ff */
[----:B------:R-:W-:Y:S01]  /*8950*/  IMAD.MOV R27, RZ, RZ, -R27 ;  /* 0x000000ffff1b7224 */ /* 0x000fe200078e0a1b */
[C---:B------:R-:W-:Y:S01]  /*8960*/  ISETP.GT.U32.AND P4, PT, R6.reuse, R81, PT ;  /* 0x000000510600720c */ /* 0x040fe20003f84070 */
[----:B------:R-:W-:Y:S01]  /*8970*/  IMAD.MOV R28, RZ, RZ, -R28 ;  /* 0x000000ffff1c7224 */ /* 0x000fe200078e0a1c */
[----:B------:R-:W-:Y:S01]  /*8980*/  ISETP.GT.U32.AND P2, PT, R6, R69, PT ;  /* 0x000000450600720c */ /* 0x000fe20003f44070 */
[----:B------:R-:W-:Y:S02]  /*8990*/  VIADD R41, R4, 0xc1 ;  /* 0x000000c104297836 */ /* 0x000fe40000000000 */
[----:B------:R-:W-:Y:S02]  /*89a0*/  IMAD R125, R6, R27, R125 ;  /* 0x0000001b067d7224 */ /* 0x000fe400078e027d */
[----:B------:R-:W-:Y:S01]  /*89b0*/  VIADD R39, R4, 0xc3 ;  /* 0x000000c304277836 */ /* 0x000fe20000000000 */
[----:B------:R-:W-:Y:S01]  /*89c0*/  IABS R156, R41 ;  /* 0x00000029009c7213 */ /* 0x000fe20000000000 */
[----:B------:R-:W-:Y:S01]  /*89d0*/  IMAD R112, R6, R28, R112 ;  /* 0x0000001c06707224 */ /* 0x000fe200078e0270 */
[----:B------:R-:W-:Y:S01]  /*89e0*/  STL [R1+0xdc], R41 ;  /* 0x0000dc2901007387 */ /* 0x000fe20000100800 */
[----:B------:R-:W-:Y:S01]  /*89f0*/  VIADD R37, R4, 0xc4 ;  /* 0x000000c404257836 */ /* 0x000fe20000000000 */
[----:B------:R-:W-:Y:S01]  /*8a00*/  IABS R27, R39 ;  /* 0x00000027001b7213 */ /* 0x000fe20000000000 */
[--C-:B------:R-:W-:Y:S01]  /*8a10*/  @!P4 IMAD.IADD R81, R81, 0x1, -R6.reuse ;  /* 0x000000015151c824 */ /* 0x100fe200078e0a06 */
[----:B------:R-:W-:Y:S01]  /*8a20*/  STL [R1+0x6df8], R40 ;  /* 0x006df82801007387 */ /* 0x000fe20000100800 */
[----:B------:R-:W-:-:S02]  /*8a30*/  @!P2 IMAD.IADD R69, R69, 0x1, -R6 ;  /* 0x000000014545a824 */ /* 0x000fc400078e0a06 */
[----:B------:R-:W-:Y:S01]  /*8a40*/  VIADD R34, R4, 0xc5 ;  /* 0x000000c504227836 */ /* 0x000fe20000000000 */
[C---:B------:R-:W-:Y:S01]  /*8a50*/  ISETP.GT.U32.AND P4, PT, R6.reuse, R81, PT ;  /* 0x000000510600720c */ /* 0x040fe20003f84070 */
[----:B------:R1:W-:Y:S01]  /*8a60*/  STL [R1+0x6dfc], R39 ;  /* 0x006dfc2701007387 */ /* 0x0003e20000100800 */
[----:B------:R-:W-:Y:S01]  /*8a70*/  ISETP.GT.U32.AND P2, PT, R6, R69, PT ;  /* 0x000000450600720c */ /* 0x000fe20003f44070 */
[----:B------:R-:W-:Y:S01]  /*8a80*/  @!P5 IMAD.MOV R182, RZ, RZ, -R182 ;  /* 0x000000ffffb6d224 */ /* 0x000fe200078e0ab6 */
[----:B------:R-:W-:Y:S01]  /*8a90*/  IABS R70, R34 ;  /* 0x0000002200467213 */ /* 0x000fe20000000000 */
[----:B------:R2:W-:Y:S01]  /*8aa0*/  STL [R1+0x6e00], R37 ;  /* 0x006e002501007387 */ /* 0x0005e20000100800 */
[----:B------:R-:W-:-:S03]  /*8ab0*/  IMAD.HI.U32 R28, R7, R27, RZ ;  /* 0x0000001b071c7227 */ /* 0x000fc600078e00ff */
[----:B------:R3:W-:Y:S01]  /*8ac0*/  STL [R1+0x6e08], R34 ;  /* 0x006e082201007387 */ /* 0x0007e20000100800 */
[----:B------:R-:W-:Y:S01]  /*8ad0*/  IMAD.MOV R28, RZ, RZ, -R28 ;  /* 0x000000ffff1c7224 */ /* 0x000fe200078e0a1c */
[----:B-1----:R-:W-:Y:S01]  /*8ae0*/  IABS R39, R37 ;  /* 0x0000002500277213 */ /* 0x002fe20000000000 */
[----:B------:R-:W-:Y:S02]  /*8af0*/  VIADD R44, R4, 0xc6 ;  /* 0x000000c6042c7836 */ /* 0x000fe40000000000 */
[--C-:B------:R-:W-:Y:S01]  /*8b00*/  @!P4 IMAD.IADD R81, R81, 0x1, -R6.reuse ;  /* 0x000000015151c824 */ /* 0x100fe200078e0a06 */
[C---:B------:R-:W-:Y:S01]  /*8b10*/  ISETP.GT.U32.AND P4, PT, R6.reuse, R25, PT ;  /* 0x000000190600720c */ /* 0x040fe20003f84070 */
[----:B------:R-:W-:Y:S01]  /*8b20*/  @!P2 IMAD.IADD R69, R69, 0x1, -R6 ;  /* 0x000000014545a824 */ /* 0x000fe200078e0a06 */
[----:B------:R-:W-:Y:S01]  /*8b30*/  ISETP.GT.U32.AND P2, PT, R6, R180, PT ;  /* 0x000000b40600720c */ /* 0x000fe20003f44070 */
[----:B--2---:R-:W-:Y:S01]  /*8b40*/  IMAD.HI.U32 R37, R7, R156, RZ ;  /* 0x0000009c07257227 */ /* 0x004fe200078e00ff */
[----:B------:R-:W-:Y:S01]  /*8b50*/  IABS R82, R44 ;  /* 0x0000002c00527213 */ /* 0x000fe20000000000 */
[----:B------:R-:W-:Y:S02]  /*8b60*/  STL [R1+0x6e04], R44 ;  /* 0x006e042c01007387 */ /* 0x000fe40000100800 */
[----:B------:R-:W-:-:S02]  /*8b70*/  IMAD.MOV R37, RZ, RZ, -R37 ;  /* 0x000000ffff257224 */ /* 0x000fc400078e0a25 */
[----:B---3--:R-:W-:-:S04]  /*8b80*/  IMAD.HI.U32 R34, R7, R170, RZ ;  /* 0x000000aa07227227 */ /* 0x008fc800078e00ff */
[----:B------:R-:W-:Y:S01]  /*8b90*/  @!P4 IADD3 R25, PT, PT, R25, -R6, RZ ;  /* 0x800000061919c210 */ /* 0x000fe20007ffe0ff */
[----:B------:R-:W-:Y:S02]  /*8ba0*/  IMAD R156, R6, R37, R156 ;  /* 0x00000025069c7224 */ /* 0x000fe400078e029c */
[----:B------:R-:W-:Y:S01]  /*8bb0*/  @!P2 IMAD.IADD R180, R180, 0x1, -R6 ;  /* 0x00000001b4b4a824 */ /* 0x000fe200078e0a06 */
[----:B------:R-:W-:Y:S01]  /*8bc0*/  ISETP.GT.U32.AND P4, PT, R6, R25, PT ;  /* 0x000000190600720c */ /* 0x000fe20003f84070 */
[----:B------:R-:W-:-:S03]  /*8bd0*/  IMAD.HI.U32 R29, R7, R39, RZ ;  /* 0x00000027071d7227 */ /* 0x000fc600078e00ff */
[C---:B------:R-:W-:Y:S01]  /*8be0*/  ISETP.GT.U32.AND P2, PT, R6.reuse, R180, PT ;  /* 0x000000b40600720c */ /* 0x040fe20003f44070 */
[----:B------:R-:W-:Y:S01]  /*8bf0*/  IMAD.MOV R34, RZ, RZ, -R34 ;  /* 0x000000ffff227224 */ /* 0x000fe200078e0a22 */
[----:B------:R-:W-:Y:S01]  /*8c00*/  IADD3 R29, PT, PT, -R29, RZ, RZ ;  /* 0x000000ff1d1d7210 */ /* 0x000fe20007ffe1ff */
[C---:B------:R-:W-:Y:S02]  /*8c10*/  IMAD R27, R6.reuse, R28, R27 ;  /* 0x0000001c061b7224 */ /* 0x040fe400078e021b */
[C---:B------:R-:W-:Y:S02]  /*8c20*/  IMAD R170, R6.reuse, R34, R170 ;  /* 0x0000002206aa7224 */ /* 0x040fe400078e02aa */
[C---:B------:R-:W-:Y:S02]  /*8c30*/  IMAD R39, R6.reuse, R29, R39 ;  /* 0x0000001d06277224 */ /* 0x040fe400078e0227 */
[----:B------:R-:W-:Y:S01]  /*8c40*/  @!P4 IMAD.IADD R25, R25, 0x1, -R6 ;  /* 0x000000011919c824 */ /* 0x000fe200078e0a06 */
[----:B------:R-:W-:Y:S01]  /*8c50*/  ISETP.GT.U32.AND P4, PT, R6, R125, PT ;  /* 0x0000007d0600720c */ /* 0x000fe20003f84070 */
[----:B------:R-:W-:-:S02]  /*8c60*/  VIADD R42, R4, 0xc8 ;  /* 0x000000c8042a7836 */ /* 0x000fc40000000000 */
[----:B------:R-:W-:Y:S01]  /*8c70*/  @!P2 IMAD.IADD R180, R180, 0x1, -R6 ;  /* 0x00000001b4b4a824 */ /* 0x000fe200078e0a06 */
[----:B------:R-:W-:Y:S01]  /*8c80*/  ISETP.GT.U32.AND P2, PT, R6, R112, PT ;  /* 0x000000700600720c */ /* 0x000fe20003f44070 */
[----:B------:R-:W-:Y:S01]  /*8c90*/  IMAD.HI.U32 R31, R7, R70, RZ ;  /* 0x00000046071f7227 */ /* 0x000fe200078e00ff */
[----:B------:R-:W-:-:S03]  /*8ca0*/  IABS R126, R42 ;  /* 0x0000002a007e7213 */ /* 0x000fc60000000000 */
[----:B------:R-:W-:Y:S02]  /*8cb0*/  IMAD.MOV R31, RZ, RZ, -R31 ;  /* 0x000000ffff1f7224 */ /* 0x000fe400078e0a1f */
[----:B------:R-:W-:Y:S02]  /*8cc0*/  IMAD.HI.U32 R37, R7, R82, RZ ;  /* 0x0000005207257227 */ /* 0x000fe400078e00ff */
[----:B------:R-:W-:Y:S02]  /*8cd0*/  @!P4 IADD3 R125, PT, PT, R125, -R6, RZ ;  /* 0x800000067d7dc210 */ /* 0x000fe40007ffe0ff */
[C---:B------:R-:W-:Y:S01]  /*8ce0*/  ISETP.GT.U32.AND P4, PT, R6.reuse, R30, PT ;  /* 0x0000001e0600720c */ /* 0x040fe20003f84070 */
[----:B------:R-:W-:Y:S02]  /*8cf0*/  IMAD R70, R6, R31, R70 ;  /* 0x0000001f06467224 */ /* 0x000fe400078e0246 */
[----:B------:R-:W-:Y:S01]  /*8d00*/  @!P2 IMAD.IADD R112, R112, 0x1, -R6 ;  /* 0x000000017070a824 */ /* 0x000fe200078e0a06 */
[----:B------:R-:W-:Y:S01]  /*8d10*/  ISETP.GT.U32.AND P2, PT, R6, R156, PT ;  /* 0x0000009c0600720c */ /* 0x000fe20003f44070 */
[----:B------:R-:W-:-:S02]  /*8d20*/  VIADD R43, R4, 0xc7 ;  /* 0x000000c7042b7836 */ /* 0x000fc40000000000 */
[----:B------:R-:W-:-:S03]  /*8d30*/  IMAD.HI.U32 R31, R7, R126, RZ ;  /* 0x0000007e071f7227 */ /* 0x000fc600078e00ff */
[----:B------:R-:W-:Y:S01]  /*8d40*/  IABS R113, R43 ;  /* 0x0000002b00717213 */ /* 0x000fe20000000000 */
[----:B------:R-:W-:Y:S01]  /*8d50*/  IMAD.MOV R37, RZ, RZ, -R37 ;  /* 0x000000ffff257224 */ /* 0x000fe200078e0a25 */
[----:B------:R-:W-:Y:S01]  /*8d60*/  STL [R1+0x6e0c], R43 ;  /* 0x006e0c2b01007387 */ /* 0x000fe20000100800 */
[--C-:B------:R-:W-:Y:S02]  /*8d70*/  @!P4 IMAD.IADD R30, R30, 0x1, -R6.reuse ;  /* 0x000000011e1ec824 */ /* 0x100fe400078e0a06 */
[----:B------:R-:W-:Y:S01]  /*8d80*/  IMAD.MOV R31, RZ, RZ, -R31 ;  /* 0x000000ffff1f7224 */ /* 0x000fe200078e0a1f */
[----:B------:R-:W-:Y:S01]  /*8d90*/  STL [R1+0x6e10], R42 ;  /* 0x006e102a01007387 */ /* 0x000fe20000100800 */
[----:B------:R-:W-:Y:S01]  /*8da0*/  @!P2 IMAD.IADD R156, R156, 0x1, -R6 ;  /* 0x000000019c9ca824 */ /* 0x000fe200078e0a06 */
[C---:B------:R-:W-:Y:S01]  /*8db0*/  ISETP.GT.U32.AND P2, PT, R6.reuse, R112, PT ;  /* 0x000000700600720c */ /* 0x040fe20003f44070 */
[C---:B------:R-:W-:Y:S01]  /*8dc0*/  IMAD R82, R6.reuse, R37, R82 ;  /* 0x0000002506527224 */ /* 0x040fe200078e0252 */
[----:B------:R-:W-:Y:S01]  /*8dd0*/  ISETP.GT.U32.AND P4, PT, R6, R30, PT ;  /* 0x0000001e0600720c */ /* 0x000fe20003f84070 */
[----:B------:R-:W-:Y:S01]  /*8de0*/  VIADD R41, R4, 0xc9 ;  /* 0x000000c904297836 */ /* 0x000fe20000000000 */
[C---:B------:R-:W-:Y:S01]  /*8df0*/  ISETP.GT.U32.AND P5, PT, R6.reuse, R156, PT ;  /* 0x0000009c0600720c */ /* 0x040fe20003fa4070 */
[----:B------:R-:W-:-:S02]  /*8e00*/  IMAD R126, R6, R31, R126 ;  /* 0x0000001f067e7224 */ /* 0x000fc400078e027e */
[----:B------:R-:W-:Y:S01]  /*8e10*/  @!P1 IMAD.MOV R207, RZ, RZ, -R207 ;  /* 0x000000ffffcf9224 */ /* 0x000fe200078e0acf */
[----:B------:R-:W-:Y:S01]  /*8e20*/  ISETP.GT.U32.AND P1, PT, R6, R125, PT ;  /* 0x0000007d0600720c */ /* 0x000fe20003f24070 */
[----:B------:R-:W-:Y:S01]  /*8e30*/  IMAD.HI.U32 R34, R7, R113, RZ ;  /* 0x0000007107227227 */ /* 0x000fe200078e00ff */
[----:B------:R-:W-:Y:S01]  /*8e40*/  IABS R157, R41 ;  /* 0x00000029009d7213 */ /* 0x000fe20000000000 */
[----:B------:R1:W-:Y:S02]  /*8e50*/  STL [R1+0x6e14], R41 ;  /* 0x006e142901007387 */ /* 0x0003e40000100800 */
[--C-:B------:R-:W-:Y:S01]  /*8e60*/  @!P2 IMAD.IADD R112, R112, 0x1, -R6.reuse ;  /* 0x000000017070a824 */ /* 0x100fe200078e0a06 */
[----:B------:R-:W-:Y:S01]  /*8e70*/  ISETP.GT.U32.AND P2, PT, R6, R170, PT ;  /* 0x000000aa0600720c */ /* 0x000fe20003f44070 */
[--C-:B------:R-:W-:Y:S01]  /*8e80*/  @!P4 IMAD.IADD R30, R30, 0x1, -R6.reuse ;  /* 0x000000011e1ec824 */ /* 0x100fe200078e0a06 */
[----:B------:R-:W-:Y:S01]  /*8e90*/  ISETP.GT.U32.AND P4, PT, R6, R39, PT ;  /* 0x000000270600720c */ /* 0x000fe20003f84070 */
[----:B------:R-:W-:Y:S01]  /*8ea0*/  @!P5 IMAD.IADD R156, R156, 0x1, -R6 ;  /* 0x000000019c9cd824 */ /* 0x000fe200078e0a06 */
[----:B------:R-:W-:Y:S01]  /*8eb0*/  ISETP.GT.U32.AND P5, PT, R6, R27, PT ;  /* 0x0000001b0600720c */ /* 0x000fe20003fa4070 */
[----:B------:R-:W-:-:S02]  /*8ec0*/  IMAD.MOV R34, RZ, RZ, -R34 ;  /* 0x000000ffff227224 */ /* 0x000fc400078e0a22 */
[C---:B------:R-:W-:Y:S01]  /*8ed0*/  VIADD R40, R4.reuse, 0xca ;  /* 0x000000ca04287836 */ /* 0x040fe20000000000 */
[----:B-1----:R-:W-:Y:S01]  /*8ee0*/  IADD3 R41, PT, PT, R4, 0xce, RZ ;  /* 0x000000ce04297810 */ /* 0x002fe20007ffe0ff */
[----:B------:R-:W-:-:S03]  /*8ef0*/  IMAD.HI.U32 R29, R7, R157, RZ ;  /* 0x0000009d071d7227 */ /* 0x000fc600078e00ff */
[----:B------:R1:W-:Y:S01]  /*8f00*/  STL [R1+0x6e1c], R40 ;  /* 0x006e1c2801007387 */ /* 0x0003e20000100800 */
[--C-:B------:R-:W-:Y:S01]  /*8f10*/  @!P2 IMAD.IADD R170, R170, 0x1, -R6.reuse ;  /* 0x00000001aaaaa824 */ /* 0x100fe200078e0a06 */
[----:B------:R-:W-:Y:S01]  /*8f20*/  IABS R171, R40 ;  /* 0x0000002800ab7213 */ /* 0x000fe20000000000 */
[--C-:B------:R-:W-:Y:S01]  /*8f30*/  @!P4 IMAD.IADD R39, R39, 0x1, -R6.reuse ;  /* 0x000000012727c824 */ /* 0x100fe200078e0a06 */
[----:B------:R-:W-:Y:S01]  /*8f40*/  IABS R83, R41 ;  /* 0x0000002900537213 */ /* 0x000fe20000000000 */
[----:B------:R-:W-:Y:S01]  /*8f50*/  @!P5 IMAD.IADD R27, R27, 0x1, -R6 ;  /* 0x000000011b1bd824 */ /* 0x000fe200078e0a06 */
[C---:B------:R-:W-:Y:S01]  /*8f60*/  ISETP.GT.U32.AND P2, PT, R6.reuse, R170, PT ;  /* 0x000000aa0600720c */ /* 0x040fe20003f44070 */
[C---:B------:R-:W-:Y:S01]  /*8f70*/  IMAD R113, R6.reuse, R34, R113 ;  /* 0x0000002206717224 */ /* 0x040fe200078e0271 */
[----:B------:R-:W-:Y:S01]  /*8f80*/  ISETP.GT.U32.AND P4, PT, R6, R39, PT ;  /* 0x000000270600720c */ /* 0x000fe20003f84070 */
[----:B------:R-:W-:Y:S01]  /*8f90*/  VIADD R43, R4, 0xcb ;  /* 0x000000cb042b7836 */ /* 0x000fe20000000000 */
[----:B------:R-:W-:Y:S01]  /*8fa0*/  ISETP.GT.U32.AND P5, PT, R6, R27, PT ;  /* 0x0000001b0600720c */ /* 0x000fe20003fa4070 */
[----:B------:R-:W-:-:S02]  /*8fb0*/  IMAD.MOV R29, RZ, RZ, -R29 ;  /* 0x000000ffff1d7224 */ /* 0x000fc400078e0a1d */
[C---:B-1----:R-:W-:Y:S01]  /*8fc0*/  VIADD R40, R4.reuse, 0xcc ;  /* 0x000000cc04287836 */ /* 0x042fe20000000000 */
[----:B------:R-:W-:Y:S01]  /*8fd0*/  STL [R1+0x6e18], R43 ;  /* 0x006e182b01007387 */ /* 0x000fe20000100800 */
[--C-:B------:R-:W-:Y:S01]  /*8fe0*/  @!P1 IMAD.IADD R125, R125, 0x1, -R6.reuse ;  /* 0x000000017d7d9824 */ /* 0x100fe200078e0a06 */
[C---:B------:R-:W-:Y:S01]  /*8ff0*/  ISETP.GE.AND P1, PT, R4.reuse, RZ, PT ;  /* 0x000000ff0400720c */ /* 0x040fe20003f26270 */
[----:B------:R-:W-:Y:S01]  /*9000*/  VIADD R42, R4, 0xcd ;  /* 0x000000cd042a7836 */ /* 0x000fe20000000000 */
[----:B------:R1:W-:Y:S01]  /*9010*/  STL [R1+0x6e20], R40 ;  /* 0x006e202801007387 */ /* 0x0003e20000100800 */
[--C-:B------:R-:W-:Y:S01]  /*9020*/  @!P2 IMAD.IADD R170, R170, 0x1, -R6.reuse ;  /* 0x00000001aaaaa824 */ /* 0x100fe200078e0a06 */
[C---:B------:R-:W-:Y:S01]  /*9030*/  ISETP.GT.U32.AND P2, PT, R6.reuse, R82, PT ;  /* 0x000000520600720c */ /* 0x040fe20003f44070 */
[--C-:B------:R-:W-:Y:S01]  /*9040*/  @!P4 IMAD.IADD R39, R39, 0x1, -R6.reuse ;  /* 0x000000012727c824 */ /* 0x100fe200078e0a06 */
[C---:B------:R-:W-:Y:S01]  /*9050*/  ISETP.GT.U32.AND P4, PT, R6.reuse, R126, PT ;  /* 0x0000007e0600720c */ /* 0x040fe20003f84070 */
[----:B------:R-:W-:Y:S01]  /*9060*/  @!P5 IMAD.IADD R27, R27, 0x1, -R6 ;  /* 0x000000011b1bd824 */ /* 0x000fe200078e0a06 */
[C---:B------:R-:W-:Y:S01]  /*9070*/  ISETP.GT.U32.AND P5, PT, R6.reuse, R113, PT ;  /* 0x000000710600720c */ /* 0x040fe20003fa4070 */
[----:B------:R-:W-:Y:S01]  /*9080*/  IMAD R157, R6, R29, R157 ;  /* 0x0000001d069d7224 */ /* 0x000fe200078e029d */
[----:B------:R-:W-:Y:S01]  /*9090*/  STL [R1+0x6e24], R42 ;  /* 0x006e242a01007387 */ /* 0x000fe20000100800 */
[----:B------:R-:W-:Y:S01]  /*90a0*/  VIADD R29, R4, 0xcf ;  /* 0x000000cf041d7836 */ /* 0x000fe20000000000 */
[----:B-1----:R-:W-:Y:S01]  /*90b0*/  IABS R40, R40 ;  /* 0x0000002800287213 */ /* 0x002fe20000000000 */
[----:B------:R-:W-:Y:S01]  /*90c0*/  IMAD.HI.U32 R28, R7, R171, RZ ;  /* 0x000000ab071c7227 */ /* 0x000fe200078e00ff */
[----:B------:R-:W-:Y:S01]  /*90d0*/  STL [R1+0x6e28], R41 ;  /* 0x006e282901007387 */ /* 0x000fe20000100800 */
[----:B------:R-:W-:-:S02]  /*90e0*/  IABS R71, R42 ;  /* 0x0000002a00477213 */ /* 0x000fc40000000000 */
[--C-:B------:R-:W-:Y:S01]  /*90f0*/  @!P2 IMAD.IADD R82, R82, 0x1, -R6.reuse ;  /* 0x000000015252a824 */ /* 0x100fe200078e0a06 */
[----:B------:R1:W-:Y:S01]  /*9100*/  STL [R1+0x6e2c], R29 ;  /* 0x006e2c1d01007387 */ /* 0x0003e20000100800 */
[----:B------:R-:W-:Y:S01]  /*9110*/  @!P4 IMAD.IADD R126, R126, 0x1, -R6 ;  /* 0x000000017e7ec824 */ /* 0x000fe200078e0a06 */
[----:B------:R-:W-:Y:S01]  /*9120*/  IABS R114, R29 ;  /* 0x0000001d00727213 */ /* 0x000fe20000000000 */
[----:B------:R-:W-:Y:S01]  /*9130*/  IMAD.MOV R28, RZ, RZ, -R28 ;  /* 0x000000ffff1c7224 */ /* 0x000fe200078e0a1c */
[C---:B------:R-:W-:Y:S01]  /*9140*/  ISETP.GT.U32.AND P2, PT, R6.reuse, R82, PT ;  /* 0x000000520600720c */ /* 0x040fe20003f44070 */
[----:B------:R-:W-:Y:S01]  /*9150*/  IMAD.MOV.U32 R198, RZ, RZ, R30 ;  /* 0x000000ffffc67224 */ /* 0x000fe200078e001e */
[C---:B------:R-:W-:Y:S01]  /*9160*/  ISETP.GT.U32.AND P4, PT, R6.reuse, R126, PT ;  /* 0x0000007e0600720c */ /* 0x040fe20003f84070 */
[----:B------:R-:W-:Y:S01]  /*9170*/  IMAD R171, R6, R28, R171 ;  /* 0x0000001c06ab7224 */ /* 0x000fe200078e02ab */
[----:B------:R-:W-:Y:S01]  /*9180*/  IABS R28, R43 ;  /* 0x0000002b001c7213 */ /* 0x000fe20000000000 */
[----:B------:R-:W-:Y:S01]  /*9190*/  @!P5 IMAD.IADD R113, R113, 0x1, -R6 ;  /* 0x000000017171d824 */ /* 0x000fe200078e0a06 */
[----:B------:R-:W-:Y:S01]  /*91a0*/  IADD3 R43, PT, PT, R4, 0xd6, RZ ;  /* 0x000000d6042b7810 */ /* 0x000fe20007ffe0ff */
[----:B-1----:R-:W-:-:S03]  /*91b0*/  IMAD.HI.U32 R29, R7, R40, RZ ;  /* 0x00000028071d7227 */ /* 0x002fc600078e00ff */
[C---:B------:R-:W-:Y:S01]  /*91c0*/  ISETP.GT.U32.AND P5, PT, R6.reuse, R113, PT ;  /* 0x000000710600720c */ /* 0x040fe20003fa4070 */
[----:B------:R-:W-:Y:S01]  /*91d0*/  IMAD.MOV R29, RZ, RZ, -R29 ;  /* 0x000000ffff1d7224 */ /* 0x000fe200078e0a1d */
[----:B------:R-:W-:Y:S01]  /*91e0*/  IABS R84, R43 ;  /* 0x0000002b00547213 */ /* 0x000fe20000000000 */
[----:B------:R-:W-:Y:S01]  /*91f0*/  @!P1 IMAD.MOV R198, RZ, RZ, -R198 ;  /* 0x000000ffffc69224 */ /* 0x000fe200078e0ac6 */
[C---:B------:R-:W-:Y:S01]  /*9200*/  ISETP.GT.U32.AND P1, PT, R6.reuse, R70, PT ;  /* 0x000000460600720c */ /* 0x040fe20003f24070 */
[----:B------:R-:W-:Y:S01]  /*9210*/  IMAD R40, R6, R29, R40 ;  /* 0x0000001d06287224 */ /* 0x000fe200078e0228 */
[----:B------:R-:W-:Y:S01]  /*9220*/  @!P2 IADD3 R82, PT, PT, R82, -R6, RZ ;  /* 0x800000065252a210 */ /* 0x000fe20007ffe0ff */
[----:B------:R-:W-:Y:S01]  /*9230*/  IMAD.HI.U32 R31, R7, R28, RZ ;  /* 0x0000001c071f7227 */ /* 0x000fe200078e00ff */
[----:B------:R-:W-:-:S03]  /*9240*/  ISETP.GT.U32.AND P2, PT, R6, R171, PT ;  /* 0x000000ab0600720c */ /* 0x000fc60003f44070 */
[----:B------:R-:W-:Y:S01]  /*9250*/  @!P4 IMAD.IADD R126, R126, 0x1, -R6 ;  /* 0x000000017e7ec824 */ /* 0x000fe200078e0a06 */
[----:B------:R-:W-:Y:S01]  /*9260*/  ISETP.GT.U32.AND P4, PT, R6, R40, PT ;  /* 0x000000280600720c */ /* 0x000fe20003f84070 */
[----:B------:R-:W-:Y:S02]  /*9270*/  IMAD.MOV R31, RZ, RZ, -R31 ;  /* 0x000000ffff1f7224 */ /* 0x000fe400078e0a1f */
[----:B------:R-:W-:-:S04]  /*9280*/  IMAD.HI.U32 R34, R7, R71, RZ ;  /* 0x0000004707227227 */ /* 0x000fc800078e00ff */
[----:B------:R-:W-:Y:S02]  /*9290*/  IMAD R28, R6, R31, R28 ;  /* 0x0000001f061c7224 */ /* 0x000fe400078e021c */
[----:B------:R-:W-:Y:S02]  /*92a0*/  @!P1 IMAD.IADD R70, R70, 0x1, -R6 ;  /* 0x0000000146469824 */ /* 0x000fe400078e0a06 */
[----:B------:R-:W-:Y:S02]  /*92b0*/  IMAD.MOV R34, RZ, RZ, -R34 ;  /* 0x000000ffff227224 */ /* 0x000fe400078e0a22 */
[----:B------:R-:W-:Y:S01]  /*92c0*/  VIADD R41, R4, 0xd0 ;  /* 0x000000d004297836 */ /* 0x000fe20000000000 */
[C---:B------:R-:W-:Y:S01]  /*92d0*/  ISETP.GT.U32.AND P1, PT, R6.reuse, R70, PT ;  /* 0x000000460600720c */ /* 0x040fe20003f24070 */
[--C-:B------:R-:W-:Y:S01]  /*92e0*/  @!P5 IMAD.IADD R113, R113, 0x1, -R6.reuse ;  /* 0x000000017171d824 */ /* 0x100fe200078e0a06 */
[C---:B------:R-:W-:Y:S01]  /*92f0*/  ISETP.GT.U32.AND P5, PT, R6.reuse, R28, PT ;  /* 0x0000001c0600720c */ /* 0x040fe20003fa4070 */
[----:B------:R-:W-:Y:S01]  /*9300*/  IMAD R71, R6, R34, R71 ;  /* 0x0000002206477224 */ /* 0x000fe200078e0247 */
[----:B------:R-:W-:Y:S01]  /*9310*/  IABS R127, R41 ;  /* 0x00000029007f7213 */ /* 0x000fe20000000000 */
[----:B------:R-:W-:Y:S01]  /*9320*/  VIADD R37, R4, 0xd1 ;  /* 0x000000d104257836 */ /* 0x000fe20000000000 */
[----:B------:R-:W-:Y:S01]  /*9330*/  @!P4 IADD3 R40, PT, PT, R40, -R6, RZ ;  /* 0x800000062828c210 */ /* 0x000fe20007ffe0ff */
[----:B------:R-:W-:Y:S01]  /*9340*/  @!P2 IMAD.IADD R171, R171, 0x1, -R6 ;  /* 0x00000001ababa824 */ /* 0x000fe200078e0a06 */
[----:B------:R-:W-:Y:S01]  /*9350*/  STL [R1+0x6e30], R41 ;  /* 0x006e302901007387 */ /* 0x000fe20000100800 */
[----:B------:R-:W-:Y:S01]  /*9360*/  VIADD R34, R4, 0xd2 ;  /* 0x000000d204227836 */ /* 0x000fe20000000000 */
[C---:B------:R-:W-:Y:S01]  /*9370*/  ISETP.GT.U32.AND P4, PT, R6.reuse, R40, PT ;  /* 0x000000280600720c */ /* 0x040fe20003f84070 */
[----:B------:R-:W-:Y:S01]  /*9380*/  IMAD.HI.U32 R31, R7, R83, RZ ;  /* 0x00000053071f7227 */ /* 0x000fe200078e00ff */
[----:B------:R-:W-:Y:S01]  /*9390*/  STL [R1+0x6e34], R37 ;  /* 0x006e342501007387 */ /* 0x000fe20000100800 */
[----:B------:R-:W-:-:S02]  /*93a0*/  ISETP.GT.U32.AND P2, PT, R6, R171, PT ;  /* 0x000000ab0600720c */ /* 0x000fc40003f44070 */
[----:B------:R-:W-:Y:S01]  /*93b0*/  IABS R172, R34 ;  /* 0x0000002200ac7213 */ /* 0x000fe20000000000 */
[----:B------:R1:W-:Y:S01]  /*93c0*/  STL [R1+0x6e38], R34 ;  /* 0x006e382201007387 */ /* 0x0003e20000100800 */
[----:B------:R-:W-:Y:S01]  /*93d0*/  IMAD.MOV R31, RZ, RZ, -R31 ;  /* 0x000000ffff1f7224 */ /* 0x000fe200078e0a1f */
[----:B------:R-:W-:Y:S01]  /*93e0*/  IABS R158, R37 ;  /* 0x00000025009e7213 */ /* 0x000fe20000000000 */
[--C-:B------:R-:W-:Y:S02]  /*93f0*/  @!P5 IMAD.IADD R28, R28, 0x1, -R6.reuse ;  /* 0x000000011c1cd824 */ /* 0x100fe400078e0a06 */
[----:B------:R-:W-:Y:S01]  /*9400*/  @!P1 IMAD.IADD R70, R70, 0x1, -R6 ;  /* 0x0000000146469824 */ /* 0x000fe200078e0a06 */
[C---:B------:R-:W-:Y:S01]  /*9410*/  ISETP.GT.U32.AND P1, PT, R6.reuse, R157, PT ;  /* 0x0000009d0600720c */ /* 0x040fe20003f24070 */
[----:B------:R-:W-:Y:S01]  /*9420*/  IMAD.HI.U32 R29, R7, R114, RZ ;  /* 0x00000072071d7227 */ /* 0x000fe200078e00ff */
[----:B------:R-:W-:-:S03]  /*9430*/  ISETP.GT.U32.AND P5, PT, R6, R28, PT ;  /* 0x0000001c0600720c */ /* 0x000fc60003fa4070 */
[----:B-1----:R-:W-:-:S04]  /*9440*/  IMAD.HI.U32 R34, R7, R127, RZ ;  /* 0x0000007f07227227 */ /* 0x002fc800078e00ff */
[----:B------:R-:W-:Y:S02]  /*9450*/  IMAD.MOV R34, RZ, RZ, -R34 ;  /* 0x000000ffff227224 */ /* 0x000fe400078e0a22 */
[C---:B------:R-:W-:Y:S02]  /*9460*/  IMAD R83, R6.reuse, R31, R83 ;  /* 0x0000001f06537224 */ /* 0x040fe400078e0253 */
[C---:B------:R-:W-:Y:S02]  /*9470*/  IMAD R127, R6.reuse, R34, R127 ;  /* 0x00000022067f7224 */ /* 0x040fe400078e027f */
[----:B------:R-:W-:Y:S02]  /*9480*/  IMAD.MOV R29, RZ, RZ, -R29 ;  /* 0x000000ffff1d7224 */ /* 0x000fe400078e0a1d */
[--C-:B------:R-:W-:Y:S01]  /*9490*/  @!P2 IMAD.IADD R171, R171, 0x1, -R6.reuse ;  /* 0x00000001ababa824 */ /* 0x100fe200078e0a06 */
[----:B------:R-:W-:Y:S01]  /*94a0*/  ISETP.GT.U32.AND P2, PT, R6, R83, PT ;  /* 0x000000530600720c */ /* 0x000fe20003f44070 */
[----:B------:R-:W-:Y:S01]  /*94b0*/  @!P4 IMAD.IADD R40, R40, 0x1, -R6 ;  /* 0x000000012828c824 */ /* 0x000fe200078e0a06 */
[C---:B------:R-:W-:Y:S01]  /*94c0*/  ISETP.GT.U32.AND P4, PT, R6.reuse, R127, PT ;  /* 0x0000007f0600720c */ /* 0x040fe20003f84070 */
[----:B------:R-:W-:-:S02]  /*94d0*/  IMAD R114, R6, R29, R114 ;  /* 0x0000001d06727224 */ /* 0x000fc400078e0272 */
[C---:B------:R-:W-:Y:S02]  /*94e0*/  VIADD R29, R4.reuse, 0xd3 ;  /* 0x000000d3041d7836 */ /* 0x040fe40000000000 */
[----:B------:R-:W-:Y:S02]  /*94f0*/  VIADD R31, R4, 0xd4 ;  /* 0x000000d4041f7836 */ /* 0x000fe40000000000 */
[--C-:B------:R-:W-:Y:S01]  /*9500*/  @!P1 IMAD.IADD R157, R157, 0x1, -R6.reuse ;  /* 0x000000019d9d9824 */ /* 0x100fe200078e0a06 */
[----:B------:R-:W-:Y:S01]  /*9510*/  STL [R1+0x6e3c], R29 ;  /* 0x006e3c1d01007387 */ /* 0x000fe20000100800 */
[--C-:B------:R-:W-:Y:S01]  /*9520*/  @!P5 IMAD.IADD R28, R28, 0x1, -R6.reuse ;  /* 0x000000011c1cd824 */ /* 0x100fe200078e0a06 */
[----:B------:R-:W-:Y:S01]  /*9530*/  IABS R41, R31 ;  /* 0x0000001f00297213 */ /* 0x000fe20000000000 */
[----:B------:R-:W-:Y:S01]  /*9540*/  @!P2 IMAD.IADD R83, R83, 0x1, -R6 ;  /* 0x000000015353a824 */ /* 0x000fe200078e0a06 */
[----:B------:R1:W-:Y:S01]  /*9550*/  STL [R1+0x6e44], R31 ;  /* 0x006e441f01007387 */ /* 0x0003e20000100800 */
[C---:B------:R-:W-:Y:S01]  /*9560*/  ISETP.GT.U32.AND P5, PT, R6.reuse, R114, PT ;  /* 0x000000720600720c */ /* 0x040fe20003fa4070 */
[----:B------:R-:W-:Y:S01]  /*9570*/  IMAD.HI.U32 R37, R7, R172, RZ ;  /* 0x000000ac07257227 */ /* 0x000fe200078e00ff */
[----:B------:R-:W-:-:S02]  /*9580*/  ISETP.GT.U32.AND P1, PT, R6, R157, PT ;  /* 0x0000009d0600720c */ /* 0x000fc40003f24070 */
[----:B------:R-:W-:Y:S01]  /*9590*/  @!P4 IADD3 R127, PT, PT, R127, -R6, RZ ;  /* 0x800000067f7fc210 */ /* 0x000fe20007ffe0ff */
[----:B------:R-:W-:Y:S01]  /*95a0*/  IMAD.MOV R37, RZ, RZ, -R37 ;  /* 0x000000ffff257224 */ /* 0x000fe200078e0a25 */
[----:B------:R-:W-:Y:S01]  /*95b0*/  ISETP.GT.U32.AND P2, PT, R6, R83, PT ;  /* 0x000000530600720c */ /* 0x000fe20003f44070 */
[----:B------:R-:W-:Y:S01]  /*95c0*/  VIADD R44, R4, 0xd5 ;  /* 0x000000d5042c7836 */ /* 0x000fe20000000000 */
[----:B------:R-:W-:Y:S01]  /*95d0*/  ISETP.GT.U32.AND P4, PT, R6, R127, PT ;  /* 0x0000007f0600720c */ /* 0x000fe20003f84070 */
[----:B-1----:R-:W-:Y:S01]  /*95e0*/  IMAD.HI.U32 R31, R7, R158, RZ ;  /* 0x0000009e071f7227 */ /* 0x002fe200078e00ff */
[----:B------:R-:W-:Y:S02]  /*95f0*/  IABS R29, R29 ;  /* 0x0000001d001d7213 */ /* 0x000fe40000000000 */
[----:B------:R-:W-:Y:S01]  /*9600*/  STL [R1+0x6e40], R44 ;  /* 0x006e402c01007387 */ /* 0x000fe20000100800 */
[----:B------:R-:W-:Y:S01]  /*9610*/  IMAD.MOV R31, RZ, RZ, -R31 ;  /* 0x000000ffff1f7224 */ /* 0x000fe200078e0a1f */
[----:B------:R-:W-:Y:S01]  /*9620*/  IABS R72, R44 ;  /* 0x0000002c00487213 */ /* 0x000fe20000000000 */
[----:B------:R-:W-:Y:S01]  /*9630*/  @!P5 IMAD.IADD R114, R114, 0x1, -R6 ;  /* 0x000000017272d824 */ /* 0x000fe200078e0a06 */
[----:B------:R-:W-:Y:S01]  /*9640*/  STL [R1+0x6e48], R43 ;  /* 0x006e482b01007387 */ /* 0x000fe20000100800 */
[----:B------:R-:W-:-:S02]  /*9650*/  IMAD R158, R6, R31, R158 ;  /* 0x0000001f069e7224 */ /* 0x000fc400078e029e */
[----:B------:R-:W-:Y:S01]  /*9660*/  IMAD.HI.U32 R31, R7, R41, RZ ;  /* 0x00000029071f7227 */ /* 0x000fe200078e00ff */
[----:B------:R-:W-:-:S03]  /*9670*/  ISETP.GT.U32.AND P5, PT, R6, R114, PT ;  /* 0x000000720600720c */ /* 0x000fc60003fa4070 */
[----:B------:R-:W-:Y:S02]  /*9680*/  IMAD.MOV R31, RZ, RZ, -R31 ;  /* 0x000000ffff1f7224 */ /* 0x000fe400078e0a1f */
[----:B------:R-:W-:Y:S01]  /*9690*/  @!P1 IMAD.IADD R157, R157, 0x1, -R6 ;  /* 0x000000019d9d9824 */ /* 0x000fe200078e0a06 */
[C---:B------:R-:W-:Y:S01]  /*96a0*/  ISETP.GT.U32.AND P1, PT, R6.reuse, R71, PT ;  /* 0x000000470600720c */ /* 0x040fe20003f24070 */
[C---:B------:R-:W-:Y:S02]  /*96b0*/  IMAD R172, R6.reuse, R37, R172 ;  /* 0x0000002506ac7224 */ /* 0x040fe400078e02ac */
[----:B------:R-:W-:Y:S02]  /*96c0*/  IMAD R41, R6, R31, R41 ;  /* 0x0000001f06297224 */ /* 0x000fe400078e0229 */
[----:B------:R-:W-:-:S04]  /*96d0*/  IMAD.HI.U32 R34, R7, R29, RZ ;  /* 0x0000001d07227227 */ /* 0x000fc800078e00ff */
[--C-:B------:R-:W-:Y:S01]  /*96e0*/  @!P2 IMAD.IADD R83, R83, 0x1, -R6.reuse ;  /* 0x000000015353a824 */ /* 0x100fe200078e0a06 */
[C---:B------:R-:W-:Y:S01]  /*96f0*/  ISETP.GT.U32.AND P2, PT, R6.reuse, R172, PT ;  /* 0x000000ac0600720c */ /* 0x040fe20003f44070 */
[----:B------:R-:W-:Y:S01]  /*9700*/  @!P4 IMAD.IADD R127, R127, 0x1, -R6 ;  /* 0x000000017f7fc824 */ /* 0x000fe200078e0a06 */
[----:B------:R-:W-:Y:S01]  /*9710*/  ISETP.GT.U32.AND P4, PT, R6, R41, PT ;  /* 0x000000290600720c */ /* 0x000fe20003f84070 */
[----:B------:R-:W-:Y:S02]  /*9720*/  IMAD.MOV R34, RZ, RZ, -R34 ;  /* 0x000000ffff227224 */ /* 0x000fe400078e0a22 */
[----:B------:R-:W-:Y:S02]  /*9730*/  VIADD R42, R4, 0xd7 ;  /* 0x000000d7042a7836 */ /* 0x000fe40000000000 */
[----:B------:R-:W-:Y:S02]  /*9740*/  IMAD R29, R6, R34, R29 ;  /* 0x00000022061d7224 */ /* 0x000fe400078e021d */
[----:B------:R-:W-:Y:S01]  /*9750*/  @!P1 IMAD.IADD R71, R71, 0x1, -R6 ;  /* 0x0000000147479824 */ /* 0x000fe200078e0a06 */
[----:B------:R1:W-:Y:S01]  /*9760*/  STL [R1+0x6e4c], R42 ;  /* 0x006e4c2a01007387 */ /* 0x0003e20000100800 */
[----:B------:R-:W-:Y:S01]  /*9770*/  IABS R115, R42 ;  /* 0x0000002a00737213 */ /* 0x000fe20000000000 */
[----:B------:R-:W-:-:S02]  /*9780*/  IMAD.HI.U32 R31, R7, R84, RZ ;  /* 0x00000054071f7227 */ /* 0x000fc400078e00ff */
[----:B------:R-:W-:Y:S02]  /*9790*/  ISETP.GT.U32.AND P1, PT, R6, R71, PT ;  /* 0x000000470600720c */ /* 0x000fe40003f24070 */
[--C-:B------:R-:W-:Y:S01]  /*97a0*/  @!P5 IMAD.IADD R114, R114, 0x1, -R6.reuse ;  /* 0x000000017272d824 */ /* 0x100fe200078e0a06 */
[----:B------:R-:W-:Y:S01]  /*97b0*/  ISETP.GT.U32.AND P5, PT, R6, R29, PT ;  /* 0x0000001d0600720c */ /* 0x000fe20003fa4070 */
[----:B------:R-:W-:Y:S01]  /*97c0*/  IMAD.MOV R31, RZ, RZ, -R31 ;  /* 0x000000ffff1f7224 */ /* 0x000fe200078e0a1f */
[----:B------:R-:W-:Y:S01]  /*97d0*/  @!P4 IADD3 R41, PT, PT, R41, -R6, RZ ;  /* 0x800000062929c210 */ /* 0x000fe20007ffe0ff */
[----:B-1----:R-:W-:Y:S02]  /*97e0*/  VIADD R42, R4, 0xd8 ;  /* 0x000000d8042a7836 */ /* 0x002fe40000000000 */
[----:B------:R-:W-:Y:S01]  /*97f0*/  @!P2 IMAD.IADD R172, R172, 0x1, -R6 ;  /* 0x00000001acaca824 */ /* 0x000fe200078e0a06 */
[C---:B------:R-:W-:Y:S01]  /*9800*/  ISETP.GT.U32.AND P4, PT, R6.reuse, R41, PT ;  /* 0x000000290600720c */ /* 0x040fe20003f84070 */
[C---:B------:R-:W-:Y:S01]  /*9810*/  IMAD R84, R6.reuse, R31, R84 ;  /* 0x0000001f06547224 */ /* 0x040fe200078e0254 */
[----:B------:R-:W-:Y:S01]  /*9820*/  IABS R128, R42 ;  /* 0x0000002a00807213 */ /* 0x000fe20000000000 */
[C---:B------:R-:W-:Y:S01]  /*9830*/  IMAD.HI.U32 R30, R7.reuse, R115, RZ ;  /* 0x00000073071e7227 */ /* 0x040fe200078e00ff */
[----:B------:R-:W-:Y:S01]  /*9840*/  ISETP.GT.U32.AND P2, PT, R6, R172, PT ;  /* 0x000000ac0600720c */ /* 0x000fe20003f44070 */
[----:B------:R-:W-:Y:S02]  /*9850*/  STL [R1+0x6e50], R42 ;  /* 0x006e502a01007387 */ /* 0x000fe40000100800 */
[----:B------:R-:W-:Y:S01]  /*9860*/  IMAD.HI.U32 R31, R7, R128, RZ ;  /* 0x00000080071f7227 */ /* 0x000fe200078e00ff */
[----:B------:R-:W-:-:S03]  /*9870*/  IADD3 R30, PT, PT, -R30, RZ, RZ ;  /* 0x000000ff1e1e7210 */ /* 0x000fc60007ffe1ff */
[----:B------:R-:W-:Y:S02]  /*9880*/  VIADD R37, R4, 0xd9 ;  /* 0x000000d904257836 */ /* 0x000fe40000000000 */
[----:B------:R-:W-:Y:S02]  /*9890*/  IMAD.MOV R31, RZ, RZ, -R31 ;  /* 0x000000ffff1f7224 */ /* 0x000fe400078e0a1f */
[--C-:B------:R-:W-:Y:S01]  /*98a0*/  @!P5 IMAD.IADD R29, R29, 0x1, -R6.reuse ;  /* 0x000000011d1dd824 */ /* 0x100fe200078e0a06 */
[----:B------:R-:W-:Y:S01]  /*98b0*/  IABS R159, R37 ;  /* 0x00000025009f7213 */ /* 0x000fe20000000000 */
[----:B------:R-:W-:Y:S01]  /*98c0*/  IMAD.HI.U32 R34, R7, R72, RZ ;  /* 0x0000004807227227 */ /* 0x000fe200078e00ff */
[----:B------:R1:W-:Y:S02]  /*98d0*/  STL [R1+0x6e54], R37 ;  /* 0x006e542501007387 */ /* 0x0003e40000100800 */
[C---:B------:R-:W-:Y:S01]  /*98e0*/  ISETP.GT.U32.AND P5, PT, R6.reuse, R29, PT ;  /* 0x0000001d0600720c */ /* 0x040fe20003fa4070 */
[----:B------:R-:W-:Y:S01]  /*98f0*/  @!P1 IMAD.IADD R71, R71, 0x1, -R6 ;  /* 0x0000000147479824 */ /* 0x000fe200078e0a06 */
[C---:B------:R-:W-:Y:S01]  /*9900*/  ISETP.GT.U32.AND P1, PT, R6.reuse, R158, PT ;  /* 0x0000009e0600720c */ /* 0x040fe20003f24070 */
[----:B------:R-:W-:-:S02]  /*9910*/  IMAD R128, R6, R31, R128 ;  /* 0x0000001f06807224 */ /* 0x000fc400078e0280 */
[----:B------:R-:W-:Y:S02]  /*9920*/  IMAD.MOV R34, RZ, RZ, -R34 ;  /* 0x000000ffff227224 */ /* 0x000fe400078e0a22 */
[----:B------:R-:W-:Y:S02]  /*9930*/  IMAD R115, R6, R30, R115 ;  /* 0x0000001e06737224 */ /* 0x000fe400078e0273 */
[----:B------:R-:W-:-:S04]  /*9940*/  IMAD.HI.U32 R30, R7, R159, RZ ;  /* 0x0000009f071e7227 */ /* 0x000fc800078e00ff */
[----:B-1----:R-:W-:Y:S02]  /*9950*/  VIADD R37, R4, 0xda ;  /* 0x000000da04257836 */ /* 0x002fe40000000000 */
[--C-:B------:R-:W-:Y:S01]  /*9960*/  @!P4 IMAD.IADD R41, R41, 0x1, -R6.reuse ;  /* 0x000000012929c824 */ /* 0x100fe200078e0a06 */
[----:B------:R-:W-:Y:S01]  /*9970*/  ISETP.GT.U32.AND P4, PT, R6, R128, PT ;  /* 0x000000800600720c */ /* 0x000fe20003f84070 */
[----:B------:R-:W-:Y:S01]  /*9980*/  @!P2 IMAD.IADD R172, R172, 0x1, -R6 ;  /* 0x00000001acaca824 */ /* 0x000fe200078e0a06 */
[C---:B------:R-:W-:Y:S01]  /*9990*/  ISETP.GT.U32.AND P2, PT, R6.reuse, R84, PT ;  /* 0x000000540600720c */ /* 0x040fe20003f44070 */
[----:B------:R-:W-:Y:S01]  /*99a0*/  IMAD R72, R6, R34, R72 ;  /* 0x0000002206487224 */ /* 0x000fe200078e0248 */
[----:B------:R-:W-:Y:S01]  /*99b0*/  IABS R173, R37 ;  /* 0x0000002500ad7213 */ /* 0x000fe20000000000 */
[----:B------:R-:W-:Y:S01]  /*99c0*/  IMAD.MOV R30, RZ, RZ, -R30 ;  /* 0x000000ffff1e7224 */ /* 0x000fe200078e0a1e */
[----:B------:R-:W-:Y:S01]  /*99d0*/  STL [R1+0x6e58], R37 ;  /* 0x006e582501007387 */ /* 0x000fe20000100800 */
[----:B------:R-:W-:-:S02]  /*99e0*/  VIADD R34, R4, 0xdb ;  /* 0x000000db04227836 */ /* 0x000fc40000000000 */
[----:B------:R-:W-:Y:S02]  /*99f0*/  IMAD R159, R6, R30, R159 ;  /* 0x0000001e069f7224 */ /* 0x000fe400078e029f */
[----:B------:R-:W-:Y:S01]  /*9a00*/  VIADD R42, R4, 0xdc ;  /* 0x000000dc042a7836 */ /* 0x000fe20000000000 */
[----:B------:R1:W-:Y:S01]  /*9a10*/  STL [R1+0x6e5c], R34 ;  /* 0x006e5c2201007387 */ /* 0x0003e20000100800 */
[----:B------:R-:W-:Y:S01]  /*9a20*/  IABS R30, R34 ;  /* 0x00000022001e7213 */ /* 0x000fe20000000000 */
[--C-:B------:R-:W-:Y:S01]  /*9a30*/  @!P1 IMAD.IADD R158, R158, 0x1, -R6.reuse ;  /* 0x000000019e9e9824 */ /* 0x100fe200078e0a06 */
[----:B------:R-:W-:Y:S01]  /*9a40*/  @!P4 IADD3 R128, PT, PT, R128, -R6, RZ ;  /* 0x800000068080c210 */ /* 0x000fe20007ffe0ff */
[--C-:B------:R-:W-:Y:S01]  /*9a50*/  @!P5 IMAD.IADD R29, R29, 0x1, -R6.reuse ;  /* 0x000000011d1dd824 */ /* 0x100fe200078e0a06 */
[----:B------:R2:W-:Y:S01]  /*9a60*/  STL [R1+0x6e60], R42 ;  /* 0x006e602a01007387 */ /* 0x0005e20000100800 */
[----:B------:R-:W-:Y:S01]  /*9a70*/  ISETP.GT.U32.AND P5, PT, R6, R115, PT ;  /* 0x000000730600720c */ /* 0x000fe20003fa4070 */
[----:B------:R-:W-:Y:S01]  /*9a80*/  @!P2 IMAD.IADD R84, R84, 0x1, -R6 ;  /* 0x000000015454a824 */ /* 0x000fe200078e0a06 */
[C---:B------:R-:W-:Y:S01]  /*9a90*/  ISETP.GT.U32.AND P1, PT, R6.reuse, R158, PT ;  /* 0x0000009e0600720c */ /* 0x040fe20003f24070 */
[----:B------:R-:W-:Y:S01]  /*9aa0*/  IMAD.HI.U32 R31, R7, R30, RZ ;  /* 0x0000001e071f7227 */ /* 0x000fe200078e00ff */
[----:B------:R-:W-:-:S02]  /*9ab0*/  ISETP.GT.U32.AND P4, PT, R6, R128, PT ;  /* 0x000000800600720c */ /* 0x000fc40003f84070 */
[----:B------:R-:W-:Y:S01]  /*9ac0*/  ISETP.GT.U32.AND P2, PT, R6, R84, PT ;  /* 0x000000540600720c */ /* 0x000fe20003f44070 */
[----:B-1----:R-:W-:Y:S01]  /*9ad0*/  IMAD.HI.U32 R34, R7, R173, RZ ;  /* 0x000000ad07227227 */ /* 0x002fe200078e00ff */
[----:B--2---:R-:W-:-:S03]  /*9ae0*/  IABS R42, R42 ;  /* 0x0000002a002a7213 */ /* 0x004fc60000000000 */
[----:B------:R-:W-:Y:S02]  /*9af0*/  IMAD.MOV R34, RZ, RZ, -R34 ;  /* 0x000000ffff227224 */ /* 0x000fe400078e0a22 */
[----:B------:R-:W-:Y:S02]  /*9b00*/  @!P5 IMAD.IADD R115, R115, 0x1, -R6 ;  /* 0x000000017373d824 */ /* 0x000fe400078e0a06 */
[C---:B------:R-:W-:Y:S02]  /*9b10*/  IMAD R173, R6.reuse, R34, R173 ;  /* 0x0000002206ad7224 */ /* 0x040fe400078e02ad */
[----:B------:R-:W-:Y:S01]  /*9b20*/  IMAD.HI.U32 R34, R7, R42, RZ ;  /* 0x0000002a07227227 */ /* 0x000fe200078e00ff */
[----:B------:R-:W-:-:S03]  /*9b30*/  ISETP.GT.U32.AND P5, PT, R6, R115, PT ;  /* 0x000000730600720c */ /* 0x000fc60003fa4070 */
[----:B------:R-:W-:Y:S02]  /*9b40*/  IMAD.MOV R34, RZ, RZ, -R34 ;  /* 0x000000ffff227224 */ /* 0x000fe400078e0a22 */
[----:B------:R-:W-:Y:S01]  /*9b50*/  @!P1 IMAD.IADD R158, R158, 0x1, -R6 ;  /* 0x000000019e9e9824 */ /* 0x000fe200078e0a06 */
[C---:B------:R-:W-:Y:S01]  /*9b60*/  ISETP.GT.U32.AND P1, PT, R6.reuse, R72, PT ;  /* 0x000000480600720c */ /* 0x040fe20003f24070 */
[----:B------:R-:W-:Y:S02]  /*9b70*/  IMAD R42, R6, R34, R42 ;  /* 0x00000022062a7224 */ /* 0x000fe400078e022a */
[--C-:B------:R-:W-:Y:S02]  /*9b80*/  @!P4 IMAD.IADD R128, R128, 0x1, -R6.reuse ;  /* 0x000000018080c824 */ /* 0x100fe400078e0a06 */
[----:B------:R-:W-:Y:S01]  /*9b90*/  VIADD R43, R4, 0xde ;  /* 0x000000de042b7836 */ /* 0x000fe20000000000 */
[----:B------:R-:W-:Y:S01]  /*9ba0*/  ISETP.GT.U32.AND P4, PT, R6, R42, PT ;  /* 0x0000002a0600720c */ /* 0x000fe20003f84070 */
[----:B------:R-:W-:Y:S01]  /*9bb0*/  @!P2 IMAD.IADD R84, R84, 0x1, -R6 ;  /* 0x000000015454a824 */ /* 0x000fe200078e0a06 */
[----:B------:R-:W-:Y:S01]  /*9bc0*/  ISETP.GT.U32.AND P2, PT, R6, R173, PT ;  /* 0x000000ad0600720c */ /* 0x000fe20003f44070 */
[----:B------:R-:W-:Y:S01]  /*9bd0*/  VIADD R37, R4, 0xdd ;  /* 0x000000dd04257836 */ /* 0x000fe20000000000 */
[----:B------:R-:W-:Y:S01]  /*9be0*/  IABS R85, R43 ;  /* 0x0000002b00557213 */ /* 0x000fe20000000000 */
[----:B------:R-:W-:-:S02]  /*9bf0*/  IMAD.MOV R31, RZ, RZ, -R31 ;  /* 0x000000ffff1f7224 */ /* 0x000fc400078e0a1f */
[----:B------:R-:W-:Y:S01]  /*9c00*/  @!P1 IMAD.IADD R72, R72, 0x1, -R6 ;  /* 0x0000000148489824 */ /* 0x000fe200078e0a06 */
[----:B------:R-:W-:Y:S01]  /*9c10*/  STL [R1+0x6e64], R37 ;  /* 0x006e642501007387 */ /* 0x000fe20000100800 */
[C---:B------:R-:W-:Y:S01]  /*9c20*/  IMAD R30, R6.reuse, R31, R30 ;  /* 0x0000001f061e7224 */ /* 0x040fe200078e021e */
[----:B------:R-:W-:Y:S01]  /*9c30*/  IABS R73, R37 ;  /* 0x0000002500497213 */ /* 0x000fe20000000000 */
[----:B------:R-:W-:Y:S01]  /*9c40*/  IMAD.HI.U32 R34, R7, R85, RZ ;  /* 0x0000005507227227 */ /* 0x000fe200078e00ff */
[----:B------:R1:W-:Y:S01]  /*9c50*/  STL [R1+0x6e68], R43 ;  /* 0x006e682b01007387 */ /* 0x0003e20000100800 */
[C---:B------:R-:W-:Y:S02]  /*9c60*/  ISETP.GT.U32.AND P1, PT, R6.reuse, R72, PT ;  /* 0x000000480600720c */ /* 0x040fe40003f24070 */
[--C-:B------:R-:W-:Y:S01]  /*9c70*/  @!P5 IMAD.IADD R115, R115, 0x1, -R6.reuse ;  /* 0x000000017373d824 */ /* 0x100fe200078e0a06 */
[----:B------:R-:W-:Y:S01]  /*9c80*/  ISETP.GT.U32.AND P5, PT, R6, R30, PT ;  /* 0x0000001e0600720c */ /* 0x000fe20003fa4070 */
[----:B------:R-:W-:-:S02]  /*9c90*/  @!P4 IMAD.IADD R42, R42, 0x1, -R6 ;  /* 0x000000012a2ac824 */ /* 0x000fc400078e0a06 */
[----:B------:R-:W-:Y:S02]  /*9ca0*/  IMAD.MOV R34, RZ, RZ, -R34 ;  /* 0x000000ffff227224 */ /* 0x000fe400078e0a22 */
[----:B------:R-:W-:Y:S01]  /*9cb0*/  @!P2 IMAD.IADD R173, R173, 0x1, -R6 ;  /* 0x00000001adada824 */ /* 0x000fe200078e0a06 */
[----:B------:R-:W-:Y:S01]  /*9cc0*/  ISETP.GT.U32.AND P4, PT, R6, R42, PT ;  /* 0x0000002a0600720c */ /* 0x000fe20003f84070 */
[----:B-1----:R-:W-:Y:S02]  /*9cd0*/  VIADD R43, R4, 0xe0 ;  /* 0x000000e0042b7836 */ /* 0x002fe40000000000 */
[C---:B------:R-:W-:Y:S01]  /*9ce0*/  IMAD R85, R6.reuse, R34, R85 ;  /* 0x0000002206557224 */ /* 0x040fe200078e0255 */
[----:B------:R-:W-:Y:S01]  /*9cf0*/  ISETP.GT.U32.AND P2, PT, R6, R173, PT ;  /* 0x000000ad0600720c */ /* 0x000fe20003f44070 */
[----:B------:R-:W-:Y:S01]  /*9d00*/  VIADD R37, R4, 0xdf ;  /* 0x000000df04257836 */ /* 0x000fe20000000000 */
[----:B------:R-:W-:Y:S01]  /*9d10*/  IABS R129, R43 ;  /* 0x0000002b00817213 */ /* 0x000fe20000000000 */
[----:B------:R-:W-:Y:S01]  /*9d20*/  IMAD.HI.U32 R31, R7, R73, RZ ;  /* 0x00000049071f7227 */ /* 0x000fe200078e00ff */
[----:B------:R-:W-:-:S02]  /*9d30*/  @!P5 IADD3 R30, PT, PT, R30, -R6, RZ ;  /* 0x800000061e1ed210 */ /* 0x000fc40007ffe0ff */
[----:B------:R-:W-:Y:S01]  /*9d40*/  IABS R116, R37 ;  /* 0x0000002500747213 */ /* 0x000fe20000000000 */
[----:B------:R-:W-:Y:S01]  /*9d50*/  IMAD.HI.U32 R34, R7, R129, RZ ;  /* 0x0000008107227227 */ /* 0x000fe200078e00ff */
[----:B------:R-:W-:Y:S01]  /*9d60*/  ISETP.GT.U32.AND P5, PT, R6, R30, PT ;  /* 0x0000001e0600720c */ /* 0x000fe20003fa4070 */
[----:B------:R-:W-:Y:S02]  /*9d70*/  STL [R1+0x6e6c], R37 ;  /* 0x006e6c2501007387 */ /* 0x000fe40000100800 */
[----:B------:R-:W-:Y:S02]  /*9d80*/  IMAD.MOV R34, RZ, RZ, -R34 ;  /* 0x000000ffff227224 */ /* 0x000fe400078e0a22 */
[----:B------:R-:W-:Y:S01]  /*9d90*/  IMAD.MOV R31, RZ, RZ, -R31 ;  /* 0x000000ffff1f7224 */ /* 0x000fe200078e0a1f */
[----:B------:R1:W-:Y:S01]  /*9da0*/  STL [R1+0x6e70], R43 ;  /* 0x006e702b01007387 */ /* 0x0003e20000100800 */
[----:B------:R-:W-:Y:S01]  /*9db0*/  @!P1 IMAD.IADD R72, R72, 0x1, -R6 ;  /* 0x0000000148489824 */ /* 0x000fe200078e0a06 */
[C---:B------:R-:W-:Y:S01]  /*9dc0*/  ISETP.GT.U32.AND P1, PT, R6.reuse, R159, PT ;  /* 0x0000009f0600720c */ /* 0x040fe20003f24070 */
[----:B------:R-:W-:-:S02]  /*9dd0*/  IMAD R129, R6, R34, R129 ;  /* 0x0000002206817224 */ /* 0x000fc400078e0281 */
[----:B------:R-:W-:Y:S02]  /*9de0*/  IMAD R73, R6, R31, R73 ;  /* 0x0000001f06497224 */ /* 0x000fe400078e0249 */
[----:B------:R-:W-:-:S04]  /*9df0*/  IMAD.HI.U32 R31, R7, R116, RZ ;  /* 0x00000074071f7227 */ /* 0x000fc800078e00ff */
[--C-:B------:R-:W-:Y:S01]  /*9e00*/  @!P4 IMAD.IADD R42, R42, 0x1, -R6.reuse ;  /* 0x000000012a2ac824 */ /* 0x100fe200078e0a06 */
[C---:B------:R-:W-:Y:S01]  /*9e10*/  ISETP.GT.U32.AND P4, PT, R6.reuse, R129, PT ;  /* 0x000000810600720c */ /* 0x040fe20003f84070 */
[--C-:B------:R-:W-:Y:S01]  /*9e20*/  @!P2 IMAD.IADD R173, R173, 0x1, -R6.reuse ;  /* 0x00000001adada824 */ /* 0x100fe200078e0a06 */
[C---:B------:R-:W-:Y:S01]  /*9e30*/  ISETP.GT.U32.AND P2, PT, R6.reuse, R85, PT ;  /* 0x000000550600720c */ /* 0x040fe20003f44070 */
[----:B------:R-:W-:Y:S02]  /*9e40*/  IMAD.MOV R31, RZ, RZ, -R31 ;  /* 0x000000ffff1f7224 */ /* 0x000fe400078e0a1f */
[----:B------:R-:W-:Y:S02]  /*9e50*/  @!P1 IMAD.IADD R159, R159, 0x1, -R6 ;  /* 0x000000019f9f9824 */ /* 0x000fe400078e0a06 */
[----:B------:R-:W-:Y:S02]  /*9e60*/  IMAD R116, R6, R31, R116 ;  /* 0x0000001f06747224 */ /* 0x000fe400078e0274 */
[----:B-1----:R-:W-:Y:S01]  /*9e70*/  VIADD R43, R4, 0xe2 ;  /* 0x000000e2042b7836 */ /* 0x002fe20000000000 */
[----:B------:R-:W-:Y:S01]  /*9e80*/  ISETP.GT.U32.AND P1, PT, R6, R159, PT ;  /* 0x0000009f0600720c */ /* 0x000fe20003f24070 */
[----:B------:R-:W-:-:S02]  /*9e90*/  VIADD R37, R4, 0xe1 ;  /* 0x000000e104257836 */ /* 0x000fc40000000000 */
[--C-:B------:R-:W-:Y:S01]  /*9ea0*/  @!P5 IMAD.IADD R30, R30, 0x1, -R6.reuse ;  /* 0x000000011e1ed824 */ /* 0x100fe200078e0a06 */
[C---:B------:R-:W-:Y:S01]  /*9eb0*/  ISETP.GT.U32.AND P5, PT, R6.reuse, R116, PT ;  /* 0x000000740600720c */ /* 0x040fe20003fa4070 */
[--C-:B------:R-:W-:Y:S01]  /*9ec0*/  @!P4 IMAD.IADD R129, R129, 0x1, -R6.reuse ;  /* 0x000000018181c824 */ /* 0x100fe200078e0a06 */
[----:B------:R-:W-:Y:S01]  /*9ed0*/  IABS R174, R43 ;  /* 0x0000002b00ae7213 */ /* 0x000fe20000000000 */
[----:B------:R-:W-:Y:S01]  /*9ee0*/  @!P2 IMAD.IADD R85, R85, 0x1, -R6 ;  /* 0x000000015555a824 */ /* 0x000fe200078e0a06 */
[----:B------:R-:W-:Y:S01]  /*9ef0*/  IABS R160, R37 ;  /* 0x0000002500a07213 */ /* 0x000fe20000000000 */
[----:B------:R1:W-:Y:S01]  /*9f00*/  STL [R1+0x6e74], R37 ;  /* 0x006e742501007387 */ /* 0x0003e20000100800 */
[C---:B------:R-:W-:Y:S01]  /*9f10*/  ISETP.GT.U32.AND P4, PT, R6.reuse, R129, PT ;  /* 0x000000810600720c */ /* 0x040fe20003f84070 */
[C---:B------:R-:W-:Y:S01]  /*9f20*/  IMAD.HI.U32 R34, R7.reuse, R174, RZ ;  /* 0x000000ae07227227 */ /* 0x040fe200078e00ff */
[----:B------:R-:W-:Y:S01]  /*9f30*/  ISETP.GT.U32.AND P2, PT, R6, R85, PT ;  /* 0x000000550600720c */ /* 0x000fe20003f44070 */
[----:B------:R2:W-:Y:S02]  /*9f40*/  STL [R1+0x6e78], R43 ;  /* 0x006e782b01007387 */ /* 0x0005e40000100800 */
[----:B------:R-:W-:-:S04]  /*9f50*/  IMAD.HI.U32 R31, R7, R160, RZ ;  /* 0x000000a0071f7227 */ /* 0x000fc800078e00ff */
[----:B------:R-:W-:Y:S01]  /*9f60*/  IMAD.MOV R34, RZ, RZ, -R34 ;  /* 0x000000ffff227224 */ /* 0x000fe200078e0a22 */
[----:B-1----:R-:W-:Y:S01]  /*9f70*/  IADD3 R37, PT, PT, R4, 0xe3, RZ ;  /* 0x000000e304257810 */ /* 0x002fe20007ffe0ff */
[----:B------:R-:W-:Y:S02]  /*9f80*/  IMAD.MOV R31, RZ, RZ, -R31 ;  /* 0x000000ffff1f7224 */ /* 0x000fe400078e0a1f */
[--C-:B------:R-:W-:Y:S01]  /*9f90*/  @!P5 IMAD.IADD R116, R116, 0x1, -R6.reuse ;  /* 0x000000017474d824 */ /* 0x100fe200078e0a06 */
[----:B------:R-:W-:Y:S01]  /*9fa0*/  @!P4 IADD3 R129, PT, PT, R129, -R6, RZ ;  /* 0x800000068181c210 */ /* 0x000fe20007ffe0ff */
[----:B------:R-:W-:Y:S01]  /*9fb0*/  @!P1 IMAD.IADD R159, R159, 0x1, -R6 ;  /* 0x000000019f9f9824 */ /* 0x000fe200078e0a06 */
[C---:B------:R-:W-:Y:S01]  /*9fc0*/  ISETP.GT.U32.AND P1, PT, R6.reuse, R73, PT ;  /* 0x000000490600720c */ /* 0x040fe20003f24070 */
[C---:B------:R-:W-:Y:S01]  /*9fd0*/  IMAD R174, R6.reuse, R34, R174 ;  /* 0x0000002206ae7224 */ /* 0x040fe200078e02ae */
[C---:B------:R-:W-:Y:S01]  /*9fe0*/  ISETP.GT.U32.AND P5, PT, R6.reuse, R116, PT ;  /* 0x000000740600720c */ /* 0x040fe20003fa4070 */
[C---:B------:R-:W-:Y:S01]  /*9ff0*/  IMAD R160, R6.reuse, R31, R160 ;  /* 0x0000001f06a07224 */ /* 0x040fe200078e02a0 */
[----:B------:R-:W-:Y:S01]  /*a000*/  IABS R31, R37 ;  /* 0x00000025001f7213 */ /* 0x000fe20000000000 */
[--C-:B------:R-:W-:Y:S01]  /*a010*/  @!P2 IMAD.IADD R85, R85, 0x1, -R6.reuse ;  /* 0x000000015555a824 */ /* 0x100fe200078e0a06 */
[----:B------:R-:W-:Y:S01]  /*a020*/  ISETP.GT.U32.AND P4, PT, R6, R174, PT ;  /* 0x000000ae0600720c */ /* 0x000fe20003f84070 */
[----:B--2---:R-:W-:Y:S01]  /*a030*/  VIADD R43, R4, 0xe4 ;  /* 0x000000e4042b7836 */ /* 0x004fe20000000000 */
[----:B------:R-:W-:Y:S01]  /*a040*/  ISETP.GE.AND P2, PT, R33, RZ, PT ;  /* 0x000000ff2100720c */ /* 0x000fe20003f46270 */
[----:B------:R-:W-:Y:S01]  /*a050*/  IMAD.HI.U32 R33, R7, R31, RZ ;  /* 0x0000001f07217227 */ /* 0x000fe200078e00ff */
[----:B------:R1:W-:Y:S03]  /*a060*/  STL [R1+0x6e7c], R37 ;  /* 0x006e7c2501007387 */ /* 0x0003e60000100800 */
[----:B------:R-:W-:Y:S01]  /*a070*/  IMAD.MOV R33, RZ, RZ, -R33 ;  /* 0x000000ffff217224 */ /* 0x000fe200078e0a21 */
[----:B------:R2:W-:Y:S01]  /*a080*/  STL [R1+0x6e80], R43 ;  /* 0x006e802b01007387 */ /* 0x0005e20000100800 */
[----:B------:R-:W-:-:S02]  /*a090*/  @!P1 IMAD.IADD R73, R73, 0x1, -R6 ;  /* 0x0000000149499824 */ /* 0x000fc400078e0a06 */
[--C-:B------:R-:W-:Y:S01]  /*a0a0*/  @!P5 IMAD.IADD R116, R116, 0x1, -R6.reuse ;  /* 0x000000017474d824 */ /* 0x100fe200078e0a06 */
[----:B------:R-:W-:Y:S01]  /*a0b0*/  ISETP.GE.AND P5, PT, R32, RZ, PT ;  /* 0x000000ff2000720c */ /* 0x000fe20003fa6270 */
[C---:B------:R-:W-:Y:S01]  /*a0c0*/  IMAD R31, R6.reuse, R33, R31 ;  /* 0x00000021061f7224 */ /* 0x040fe200078e021f */
[----:B------:R-:W-:Y:S01]  /*a0d0*/  ISETP.GT.U32.AND P1, PT, R6, R73, PT ;  /* 0x000000490600720c */ /* 0x000fe20003f24070 */
[C---:B-1----:R-:W-:Y:S02]  /*a0e0*/  VIADD R37, R4.reuse, 0xe5 ;  /* 0x000000e504257836 */ /* 0x042fe40000000000 */
[C---:B------:R-:W-:Y:S01]  /*a0f0*/  VIADD R33, R4.reuse, 0xe6 ;  /* 0x000000e604217836 */ /* 0x040fe20000000000 */
[----:B--2---:R-:W-:Y:S01]  /*a100*/  IABS R43, R43 ;  /* 0x0000002b002b7213 */ /* 0x004fe20000000000 */
[----:B------:R-:W-:Y:S01]  /*a110*/  VIADD R32, R4, 0xe7 ;  /* 0x000000e704207836 */ /* 0x000fe20000000000 */
[----:B------:R1:W-:Y:S01]  /*a120*/  STL [R1+0x6e84], R37 ;  /* 0x006e842501007387 */ /* 0x0003e20000100800 */
[----:B------:R-:W-:Y:S01]  /*a130*/  @!P4 IMAD.IADD R174, R174, 0x1, -R6 ;  /* 0x00000001aeaec824 */ /* 0x000fe200078e0a06 */
[----:B------:R-:W-:Y:S01]  /*a140*/  IABS R74, R37 ;  /* 0x00000025004a7213 */ /* 0x000fe20000000000 */
[----:B------:R-:W-:Y:S01]  /*a150*/  VIADD R46, R4, 0xe8 ;  /* 0x000000e8042e7836 */ /* 0x000fe20000000000 */
[----:B------:R2:W-:Y:S01]  /*a160*/  STL [R1+0x6e90], R33 ;  /* 0x006e902101007387 */ /* 0x0005e20000100800 */
[----:B------:R-:W-:Y:S01]  /*a170*/  IABS R117, R32 ;  /* 0x0000002000757213 */ /* 0x000fe20000000000 */
[----:B------:R-:W-:Y:S01]  /*a180*/  @!P3 IMAD.MOV R206, RZ, RZ, -R206 ;  /* 0x000000ffffceb224 */ /* 0x000fe200078e0ace */
[C---:B------:R-:W-:Y:S01]  /*a190*/  ISETP.GT.U32.AND P4, PT, R6.reuse, R174, PT ;  /* 0x000000ae0600720c */ /* 0x040fe20003f84070 */
[----:B------:R3:W-:Y:S01]  /*a1a0*/  STL [R1+0x6ea4], R32 ;  /* 0x006ea42001007387 */ /* 0x0007e20000100800 */
[----:B------:R-:W-:Y:S01]  /*a1b0*/  @!P1 IMAD.IADD R73, R73, 0x1, -R6 ;  /* 0x0000000149499824 */ /* 0x000fe200078e0a06 */
[----:B------:R-:W-:Y:S01]  /*a1c0*/  ISETP.GT.U32.AND P1, PT, R6, R160, PT ;  /* 0x000000a00600720c */ /* 0x000fe20003f24070 */
[C---:B-1----:R-:W-:Y:S01]  /*a1d0*/  IMAD.HI.U32 R37, R7.reuse, R117, RZ ;  /* 0x0000007507257227 */ /* 0x042fe200078e00ff */
[----:B------:R-:W-:Y:S01]  /*a1e0*/  IABS R86, R33 ;  /* 0x0000002100567213 */ /* 0x000fe20000000000 */
[----:B------:R-:W-:Y:S01]  /*a1f0*/  STL [R1+0x6ea0], R46 ;  /* 0x006ea02e01007387 */ /* 0x000fe20000100800 */
[----:B------:R-:W-:Y:S01]  /*a200*/  IABS R130, R46 ;  /* 0x0000002e00827213 */ /* 0x000fe20000000000 */
[----:B--2---:R-:W-:-:S04]  /*a210*/  IMAD.HI.U32 R33, R7, R74, RZ ;  /* 0x0000004a07217227 */ /* 0x004fc800078e00ff */
[----:B---3--:R-:W-:-:S04]  /*a220*/  IMAD.HI.U32 R32, R7, R43, RZ ;  /* 0x0000002b07207227 */ /* 0x008fc800078e00ff */
[----:B------:R-:W-:Y:S02]  /*a230*/  IMAD.MOV R32, RZ, RZ, -R32 ;  /* 0x000000ffff207224 */ /* 0x000fe400078e0a20 */
[----:B------:R-:W-:Y:S02]  /*a240*/  @!P4 IMAD.IADD R174, R174, 0x1, -R6 ;  /* 0x00000001aeaec824 */ /* 0x000fe400078e0a06 */
[----:B------:R-:W-:Y:S02]  /*a250*/  IMAD R43, R6, R32, R43 ;  /* 0x00000020062b7224 */ /* 0x000fe400078e022b */
[----:B------:R-:W-:-:S03]  /*a260*/  IMAD.HI.U32 R34, R7, R86, RZ ;  /* 0x0000005607227227 */ /* 0x000fc600078e00ff */
[----:B------:R-:W-:Y:S01]  /*a270*/  ISETP.GT.U32.AND P4, PT, R6, R43, PT ;  /* 0x0000002b0600720c */ /* 0x000fe20003f84070 */
[----:B------:R-:W-:Y:S02]  /*a280*/  IMAD.MOV R32, RZ, RZ, -R33 ;  /* 0x000000ffff207224 */ /* 0x000fe400078e0a21 */
[----:B------:R-:W-:Y:S01]  /*a290*/  IMAD.MOV R33, RZ, RZ, -R34 ;  /* 0x000000ffff217224 */ /* 0x000fe200078e0a22 */
[----:B------:R-:W-:Y:S01]  /*a2a0*/  IADD3 R34, PT, PT, -R37, RZ, RZ ;  /* 0x000000ff25227210 */ /* 0x000fe20007ffe1ff */
[----:B------:R-:W-:Y:S02]  /*a2b0*/  @!P1 IMAD.IADD R160, R160, 0x1, -R6 ;  /* 0x00000001a0a09824 */ /* 0x000fe400078e0a06 */
[C---:B------:R-:W-:Y:S02]  /*a2c0*/  IMAD R86, R6.reuse, R33, R86 ;  /* 0x0000002106567224 */ /* 0x040fe400078e0256 */
[C---:B------:R-:W-:Y:S01]  /*a2d0*/  IMAD R74, R6.reuse, R32, R74 ;  /* 0x00000020064a7224 */ /* 0x040fe200078e024a */
[----:B------:R-:W-:Y:S01]  /*a2e0*/  ISETP.GT.U32.AND P1, PT, R6, R160, PT ;  /* 0x000000a00600720c */ /* 0x000fe20003f24070 */
[----:B------:R-:W-:-:S04]  /*a2f0*/  IMAD.HI.U32 R32, R7, R130, RZ ;  /* 0x0000008207207227 */ /* 0x000fc800078e00ff */
[--C-:B------:R-:W-:Y:S01]  /*a300*/  @!P4 IMAD.IADD R43, R43, 0x1, -R6.reuse ;  /* 0x000000012b2bc824 */ /* 0x100fe200078e0a06 */
[C---:B------:R-:W-:Y:S01]  /*a310*/  ISETP.GT.U32.AND P4, PT, R6.reuse, R86, PT ;  /* 0x000000560600720c */ /* 0x040fe20003f84070 */
[----:B------:R-:W-:Y:S01]  /*a320*/  IMAD R117, R6, R34, R117 ;  /* 0x0000002206757224 */ /* 0x000fe200078e0275 */
[----:B------:R-:W-:Y:S01]  /*a330*/  IADD3 R32, PT, PT, -R32, RZ, RZ ;  /* 0x000000ff20207210 */ /* 0x000fe20007ffe1ff */
[----:B------:R-:W-:Y:S01]  /*a340*/  VIADD R45, R4, 0xe9 ;  /* 0x000000e9042d7836 */ /* 0x000fe20000000000 */
[----:B------:R-:W-:Y:S01]  /*a350*/  ISETP.GT.U32.AND P3, PT, R6, R43, PT ;  /* 0x0000002b0600720c */ /* 0x000fe20003f64070 */
[----:B------:R-:W-:Y:S02]  /*a360*/  VIADD R44, R4, 0xea ;  /* 0x000000ea042c7836 */ /* 0x000fe40000000000 */
[----:B------:R-:W-:Y:S01]  /*a370*/  @!P1 IMAD.IADD R160, R160, 0x1, -R6 ;  /* 0x00000001a0a09824 */ /* 0x000fe200078e0a06 */
[C---:B------:R-:W-:Y:S01]  /*a380*/  ISETP.GT.U32.AND P1, PT, R6.reuse, R31, PT ;  /* 0x0000001f0600720c */ /* 0x040fe20003f24070 */
[----:B------:R-:W-:Y:S01]  /*a390*/  IMAD R130, R6, R32, R130 ;  /* 0x0000002006827224 */ /* 0x000fe200078e0282 */
[----:B------:R-:W-:Y:S01]  /*a3a0*/  IABS R161, R45 ;  /* 0x0000002d00a17213 */ /* 0x000fe20000000000 */
[----:B------:R1:W-:Y:S01]  /*a3b0*/  STL [R1+0x6eac], R45 ;  /* 0x006eac2d01007387 */ /* 0x0003e20000100800 */
[----:B------:R-:W-:Y:S01]  /*a3c0*/  IABS R175, R44 ;  /* 0x0000002c00af7213 */ /* 0x000fe20000000000 */
[----:B------:R-:W-:-:S02]  /*a3d0*/  @!P4 IMAD.IADD R86, R86, 0x1, -R6 ;  /* 0x000000015656c824 */ /* 0x000fc400078e0a06 */
[----:B------:R-:W-:Y:S01]  /*a3e0*/  IMAD.HI.U32 R33, R7, R161, RZ ;  /* 0x000000a107217227 */ /* 0x000fe200078e00ff */
[----:B------:R2:W-:Y:S02]  /*a3f0*/  STL [R1+0x6eb4], R44 ;  /* 0x006eb42c01007387 */ /* 0x0005e40000100800 */
[C---:B------:R-:W-:Y:S01]  /*a400*/  ISETP.GT.U32.AND P4, PT, R6.reuse, R86, PT ;  /* 0x000000560600720c */ /* 0x040fe20003f84070 */
[--C-:B------:R-:W-:Y:S01]  /*a410*/  @!P3 IMAD.IADD R43, R43, 0x1, -R6.reuse ;  /* 0x000000012b2bb824 */ /* 0x100fe200078e0a06 */
[----:B------:R-:W-:Y:S01]  /*a420*/  ISETP.GT.U32.AND P3, PT, R6, R117, PT ;  /* 0x000000750600720c */ /* 0x000fe20003f64070 */
[----:B------:R-:W-:Y:S02]  /*a430*/  @!P1 IMAD.IADD R31, R31, 0x1, -R6 ;  /* 0x000000011f1f9824 */ /* 0x000fe400078e0a06 */
[----:B------:R-:W-:-:S03]  /*a440*/  IMAD.HI.U32 R34, R7, R175, RZ ;  /* 0x000000af07227227 */ /* 0x000fc600078e00ff */
[----:B------:R-:W-:Y:S01]  /*a450*/  ISETP.GT.U32.AND P1, PT, R6, R31, PT ;  /* 0x0000001f0600720c */ /* 0x000fe20003f24070 */
[----:B------:R-:W-:Y:S02]  /*a460*/  IMAD.MOV R33, RZ, RZ, -R33 ;  /* 0x000000ffff217224 */ /* 0x000fe400078e0a21 */
[----:B------:R-:W-:Y:S02]  /*a470*/  IMAD.MOV R34, RZ, RZ, -R34 ;  /* 0x000000ffff227224 */ /* 0x000fe400078e0a22 */
[--C-:B------:R-:W-:Y:S01]  /*a480*/  @!P4 IMAD.IADD R86, R86, 0x1, -R6.reuse ;  /* 0x000000015656c824 */ /* 0x100fe200078e0a06 */
[C---:B------:R-:W-:Y:S01]  /*a490*/  ISETP.GT.U32.AND P4, PT, R6.reuse, R130, PT ;  /* 0x000000820600720c */ /* 0x040fe20003f84070 */
[--C-:B------:R-:W-:Y:S02]  /*a4a0*/  @!P3 IMAD.IADD R117, R117, 0x1, -R6.reuse ;  /* 0x000000017575b824 */ /* 0x100fe400078e0a06 */
[C---:B------:R-:W-:Y:S02]  /*a4b0*/  IMAD R161, R6.reuse, R33, R161 ;  /* 0x0000002106a17224 */ /* 0x040fe400078e02a1 */
[C---:B------:R-:W-:Y:S01]  /*a4c0*/  IMAD R175, R6.reuse, R34, R175 ;  /* 0x0000002206af7224 */ /* 0x040fe200078e02af */
[C---:B------:R-:W-:Y:S01]  /*a4d0*/  ISETP.GT.U32.AND P3, PT, R6.reuse, R117, PT ;  /* 0x000000750600720c */ /* 0x040fe20003f64070 */
[----:B------:R-:W-:Y:S01]  /*a4e0*/  @!P1 IMAD.IADD R31, R31, 0x1, -R6 ;  /* 0x000000011f1f9824 */ /* 0x000fe200078e0a06 */
[----:B------:R-:W-:Y:S01]  /*a4f0*/  ISETP.GT.U32.AND P1, PT, R6, R74, PT ;  /* 0x0000004a0600720c */ /* 0x000fe20003f24070 */
[----:B-1----:R-:W-:-:S02]  /*a500*/  VIADD R45, R4, 0xeb ;  /* 0x000000eb042d7836 */ /* 0x002fc40000000000 */
[----:B--2---:R-:W-:Y:S02]  /*a510*/  VIADD R44, R4, 0xec ;  /* 0x000000ec042c7836 */ /* 0x004fe40000000000 */
[----:B------:R-:W-:Y:S01]  /*a520*/  @!P4 IADD3 R130, PT, PT, R130, -R6, RZ ;  /* 0x800000068282c210 */ /* 0x000fe20007ffe0ff */
[----:B------:R-:W-:Y:S01]  /*a530*/  STL [R1+0x6ebc], R45 ;  /* 0x006ebc2d01007387 */ /* 0x000fe20000100800 */
[----:B------:R-:W-:Y:S01]  /*a540*/  IABS R32, R45 ;  /* 0x0000002d00207213 */ /* 0x000fe20000000000 */
[----:B------:R-:W-:Y:S01]  /*a550*/  VIADD R37, R4, 0xed ;  /* 0x000000ed04257836 */ /* 0x000fe20000000000 */
[C---:B------:R-:W-:Y:S01]  /*a560*/  ISETP.GT.U32.AND P4, PT, R6.reuse, R130, PT ;  /* 0x000000820600720c */ /* 0x040fe20003f84070 */
[----:B------:R1:W-:Y:S01]  /*a570*/  STL [R1+0x6ec4], R44 ;  /* 0x006ec42c01007387 */ /* 0x0003e20000100800 */
[--C-:B------:R-:W-:Y:S01]  /*a580*/  @!P3 IMAD.IADD R117, R117, 0x1, -R6.reuse ;  /* 0x000000017575b824 */ /* 0x100fe200078e0a06 */
[----:B------:R-:W-:Y:S01]  /*a590*/  ISETP.GT.U32.AND P3, PT, R6, R161, PT ;  /* 0x000000a10600720c */ /* 0x000fe20003f64070 */
[--C-:B------:R-:W-:Y:S01]  /*a5a0*/  @!P1 IMAD.IADD R74, R74, 0x1, -R6.reuse ;  /* 0x000000014a4a9824 */ /* 0x100fe200078e0a06 */
[----:B------:R-:W-:Y:S01]  /*a5b0*/  IABS R75, R37 ;  /* 0x00000025004b7213 */ /* 0x000fe20000000000 */
[C---:B------:R-:W-:Y:S01]  /*a5c0*/  VIADD R76, R4.reuse, 0xee ;  /* 0x000000ee044c7836 */ /* 0x040fe20000000000 */
[----:B------:R2:W-:Y:S01]  /*a5d0*/  STL [R1+0x6ed8], R37 ;  /* 0x006ed82501007387 */ /* 0x0005e20000100800 */
[----:B------:R-:W-:Y:S01]  /*a5e0*/  VIADD R46, R4, 0xef ;  /* 0x000000ef042e7836 */ /* 0x000fe20000000000 */
[----:B------:R-:W-:Y:S01]  /*a5f0*/  ISETP.GT.U32.AND P1, PT, R6, R74, PT ;  /* 0x0000004a0600720c */ /* 0x000fe20003f24070 */
[C---:B------:R-:W-:Y:S01]  /*a600*/  IMAD.HI.U32 R34, R7.reuse, R75, RZ ;  /* 0x0000004b07227227 */ /* 0x040fe200078e00ff */
[----:B-1----:R-:W-:Y:S01]  /*a610*/  IABS R44, R44 ;  /* 0x0000002c002c7213 */ /* 0x002fe20000000000 */
[----:B------:R1:W-:Y:S01]  /*a620*/  STL [R1+0x6ed4], R76 ;  /* 0x006ed44c01007387 */ /* 0x0003e20000100800 */
[----:B------:R-:W-:Y:S01]  /*a630*/  IABS R87, R76 ;  /* 0x0000004c00577213 */ /* 0x000fe20000000000 */
[--C-:B------:R-:W-:Y:S01]  /*a640*/  @!P4 IMAD.IADD R130, R130, 0x1, -R6.reuse ;  /* 0x000000018282c824 */ /* 0x100fe200078e0a06 */
[C---:B------:R-:W-:Y:S01]  /*a650*/  ISETP.GT.U32.AND P4, PT, R6.reuse, R175, PT ;  /* 0x000000af0600720c */ /* 0x040fe20003f84070 */
[----:B------:R-:W-:Y:S01]  /*a660*/  IMAD.HI.U32 R33, R7, R44, RZ ;  /* 0x0000002c07217227 */ /* 0x000fe200078e00ff */
[----:B------:R-:W-:Y:S01]  /*a670*/  @!P3 IADD3 R161, PT, PT, R161, -R6, RZ ;  /* 0x80000006a1a1b210 */ /* 0x000fe20007ffe0ff */
[----:B------:R-:W-:Y:S01]  /*a680*/  STL [R1+0x6ee0], R46 ;  /* 0x006ee02e01007387 */ /* 0x000fe20000100800 */
[----:B------:R-:W-:Y:S01]  /*a690*/  IABS R118, R46 ;  /* 0x0000002e00767213 */ /* 0x000fe20000000000 */
[----:B------:R-:W-:Y:S01]  /*a6a0*/  IMAD.MOV R33, RZ, RZ, -R33 ;  /* 0x000000ffff217224 */ /* 0x000fe200078e0a21 */
[----:B------:R-:W-:Y:S01]  /*a6b0*/  ISETP.GT.U32.AND P3, PT, R6, R161, PT ;  /* 0x000000a10600720c */ /* 0x000fe20003f64070 */
[----:B------:R-:W-:Y:S01]  /*a6c0*/  @!P1 IMAD.IADD R74, R74, 0x1, -R6 ;  /* 0x000000014a4a9824 */ /* 0x000fe200078e0a06 */
[----:B------:R-:W-:Y:S01]  /*a6d0*/  ISETP.GE.AND P1, PT, R15, RZ, PT ;  /* 0x000000ff0f00720c */ /* 0x000fe20003f26270 */
[----:B------:R-:W-:-:S04]  /*a6e0*/  IMAD.HI.U32 R15, R7, R32, RZ ;  /* 0x00000020070f7227 */ /* 0x000fc800078e00ff */
[----:B------:R-:W-:Y:S02]  /*a6f0*/  @!P4 IMAD.IADD R175, R175, 0x1, -R6 ;  /* 0x00000001afafc824 */ /* 0x000fe400078e0a06 */
[----:B------:R-:W-:Y:S02]  /*a700*/  IMAD.MOV R15, RZ, RZ, -R15 ;  /* 0x000000ffff0f7224 */ /* 0x000fe400078e0a0f */
[C---:B------:R-:W-:Y:S01]  /*a710*/  IMAD R44, R6.reuse, R33, R44 ;  /* 0x00000021062c7224 */ /* 0x040fe200078e022c */
[C---:B------:R-:W-:Y:S01]  /*a720*/  ISETP.GT.U32.AND P4, PT, R6.reuse, R175, PT ;  /* 0x000000af0600720c */ /* 0x040fe20003f84070 */
[C---:B------:R-:W-:Y:S02]  /*a730*/  IMAD R32, R6.reuse, R15, R32 ;  /* 0x0000000f06207224 */ /* 0x040fe400078e0220 */
[----:B------:R-:W-:Y:S02]  /*a740*/  @!P3 IMAD.IADD R161, R161, 0x1, -R6 ;  /* 0x00000001a1a1b824 */ /* 0x000fe400078e0a06 */
[----:B------:R-:W-:Y:S01]  /*a750*/  IMAD.MOV R34, RZ, RZ, -R34 ;  /* 0x000000ffff227224 */ /* 0x000fe200078e0a22 */
[----:B------:R-:W-:Y:S01]  /*a760*/  ISETP.GT.U32.AND P3, PT, R6, R32, PT ;  /* 0x000000200600720c */ /* 0x000fe20003f64070 */
[----:B------:R-:W-:-:S04]  /*a770*/  IMAD.HI.U32 R15, R7, R87, RZ ;  /* 0x00000057070f7227 */ /* 0x000fc800078e00ff */
[C---:B------:R-:W-:Y:S02]  /*a780*/  IMAD R75, R6.reuse, R34, R75 ;  /* 0x00000022064b7224 */ /* 0x040fe400078e024b */
[--C-:B------:R-:W-:Y:S01]  /*a790*/  @!P4 IMAD.IADD R175, R175, 0x1, -R6.reuse ;  /* 0x00000001afafc824 */ /* 0x100fe200078e0a06 */
[----:B------:R-:W-:Y:S01]  /*a7a0*/  ISETP.GT.U32.AND P4, PT, R6, R44, PT ;  /* 0x0000002c0600720c */ /* 0x000fe20003f84070 */
[----:B------:R-:W-:Y:S02]  /*a7b0*/  IMAD.MOV R15, RZ, RZ, -R15 ;  /* 0x000000ffff0f7224 */ /* 0x000fe400078e0a0f */
[----:B------:R-:W-:Y:S02]  /*a7c0*/  VIADD R45, R4, 0xf0 ;  /* 0x000000f0042d7836 */ /* 0x000fe40000000000 */
[----:B------:R-:W-:Y:S01]  /*a7d0*/  @!P3 IADD3 R32, PT, PT, R32, -R6, RZ ;  /* 0x800000062020b210 */ /* 0x000fe20007ffe0ff */
[C---:B------:R-:W-:Y:S02]  /*a7e0*/  IMAD R87, R6.reuse, R15, R87 ;  /* 0x0000000f06577224 */ /* 0x040fe400078e0257 */
[----:B------:R-:W-:Y:S01]  /*a7f0*/  IABS R131, R45 ;  /* 0x0000002d00837213 */ /* 0x000fe20000000000 */
[----:B------:R-:W-:Y:S01]  /*a800*/  IMAD.HI.U32 R33, R7, R118, RZ ;  /* 0x0000007607217227 */ /* 0x000fe200078e00ff */
[----:B------:R-:W-:Y:S01]  /*a810*/  ISETP.GT.U32.AND P3, PT, R6, R32, PT ;  /* 0x000000200600720c */ /* 0x000fe20003f64070 */
[----:B------:R-:W-:Y:S02]  /*a820*/  STL [R1+0x6ee8], R45 ;  /* 0x006ee82d01007387 */ /* 0x000fe40000100800 */
[----:B------:R-:W-:-:S02]  /*a830*/  @!P4 IMAD.IADD R44, R44, 0x1, -R6 ;  /* 0x000000012c2cc824 */ /* 0x000fc400078e0a06 */
[----:B--2---:R-:W-:Y:S02]  /*a840*/  VIADD R37, R4, 0xf1 ;  /* 0x000000f104257836 */ /* 0x004fe40000000000 */
[----:B------:R-:W-:Y:S01]  /*a850*/  IMAD.MOV R33, RZ, RZ, -R33 ;  /* 0x000000ffff217224 */ /* 0x000fe200078e0a21 */
[----:B------:R-:W-:Y:S01]  /*a860*/  ISETP.GT.U32.AND P4, PT, R6, R44, PT ;  /* 0x0000002c0600720c */ /* 0x000fe20003f84070 */
[----:B------:R-:W-:Y:S01]  /*a870*/  IMAD.HI.U32 R34, R7, R131, RZ ;  /* 0x0000008307227227 */ /* 0x000fe200078e00ff */
[----:B------:R-:W-:Y:S01]  /*a880*/  IABS R162, R37 ;  /* 0x0000002500a27213 */ /* 0x000fe20000000000 */
[----:B------:R2:W-:Y:S02]  /*a890*/  STL [R1+0x6ee4], R37 ;  /* 0x006ee42501007387 */ /* 0x0005e40000100800 */
[----:B------:R-:W-:Y:S01]  /*a8a0*/  @!P3 IMAD.IADD R32, R32, 0x1, -R6 ;  /* 0x000000012020b824 */ /* 0x000fe200078e0a06 */
[C---:B------:R-:W-:Y:S01]  /*a8b0*/  ISETP.GT.U32.AND P3, PT, R6.reuse, R75, PT ;  /* 0x0000004b0600720c */ /* 0x040fe20003f64070 */
[----:B------:R-:W-:-:S02]  /*a8c0*/  IMAD R118, R6, R33, R118 ;  /* 0x0000002106767224 */ /* 0x000fc400078e0276 */
[----:B------:R-:W-:Y:S02]  /*a8d0*/  IMAD.MOV R34, RZ, RZ, -R34 ;  /* 0x000000ffff227224 */ /* 0x000fe400078e0a22 */
[----:B-1----:R-:W-:Y:S02]  /*a8e0*/  VIADD R76, R4, 0xf2 ;  /* 0x000000f2044c7836 */ /* 0x002fe40000000000 */
[----:B------:R-:W-:Y:S01]  /*a8f0*/  @!P4 IMAD.IADD R44, R44, 0x1, -R6 ;  /* 0x000000012c2cc824 */ /* 0x000fe200078e0a06 */
[C---:B------:R-:W-:Y:S01]  /*a900*/  ISETP.GT.U32.AND P4, PT, R6.reuse, R87, PT ;  /* 0x000000570600720c */ /* 0x040fe20003f84070 */
[----:B------:R-:W-:Y:S01]  /*a910*/  IMAD R131, R6, R34, R131 ;  /* 0x0000002206837224 */ /* 0x000fe200078e0283 */
[----:B------:R-:W-:Y:S01]  /*a920*/  IABS R176, R76 ;  /* 0x0000004c00b07213 */ /* 0x000fe20000000000 */
[----:B--2---:R-:W-:Y:S01]  /*a930*/  IMAD.HI.U32 R37, R7, R162, RZ ;  /* 0x000000a207257227 */ /* 0x004fe200078e00ff */
[----:B------:R-:W-:Y:S01]  /*a940*/  STL [R1+0x6edc], R76 ;  /* 0x006edc4c01007387 */ /* 0x000fe20000100800 */
[----:B------:R-:W-:-:S02]  /*a950*/  @!P3 IADD3 R75, PT, PT, R75, -R6, RZ ;  /* 0x800000064b4bb210 */ /* 0x000fc40007ffe0ff */
[----:B------:R-:W-:Y:S02]  /*a960*/  IMAD.MOV R37, RZ, RZ, -R37 ;  /* 0x000000ffff257224 */ /* 0x000fe400078e0a25 */
[----:B------:R-:W-:Y:S01]  /*a970*/  ISETP.GT.U32.AND P3, PT, R6, R75, PT ;  /* 0x0000004b0600720c */ /* 0x000fe20003f64070 */
[----:B------:R-:W-:-:S04]  /*a980*/  IMAD.HI.U32 R34, R7, R176, RZ ;  /* 0x000000b007227227 */ /* 0x000fc800078e00ff */
[----:B------:R-:W-:Y:S02]  /*a990*/  @!P4 IMAD.IADD R87, R87, 0x1, -R6 ;  /* 0x000000015757c824 */ /* 0x000fe400078e0a06 */
[----:B------:R-:W-:Y:S02]  /*a9a0*/  IMAD R162, R6, R37, R162 ;  /* 0x0000002506a27224 */ /* 0x000fe400078e02a2 */
[----:B------:R-:W-:Y:S01]  /*a9b0*/  VIADD R46, R4, 0xf3 ;  /* 0x000000f3042e7836 */ /* 0x000fe20000000000 */
[----:B------:R-:W-:Y:S01]  /*a9c0*/  ISETP.GT.U32.AND P4, PT, R6, R87, PT ;  /* 0x000000570600720c */ /* 0x000fe20003f84070 */
[----:B------:R-:W-:Y:S02]  /*a9d0*/  VIADD R45, R4, 0xf4 ;  /* 0x000000f4042d7836 */ /* 0x000fe40000000000 */
[----:B------:R-:W-:Y:S01]  /*a9e0*/  @!P3 IMAD.IADD R75, R75, 0x1, -R6 ;  /* 0x000000014b4bb824 */ /* 0x000fe200078e0a06 */
[----:B------:R-:W-:Y:S01]  /*a9f0*/  ISETP.GT.U32.AND P3, PT, R6, R118, PT ;  /* 0x000000760600720c */ /* 0x000fe20003f64070 */
[----:B------:R-:W-:Y:S01]  /*aa00*/  VIADD R15, R4, 0xf5 ;  /* 0x000000f5040f7836 */ /* 0x000fe20000000000 */
[----:B------:R1:W-:Y:S01]  /*aa10*/  STL [R1+0x6ed0], R46 ;  /* 0x006ed02e01007387 */ /* 0x0003e20000100800 */
[----:B------:R-:W-:Y:S01]  /*aa20*/  IMAD.MOV R34, RZ, RZ, -R34 ;  /* 0x000000ffff227224 */ /* 0x000fe200078e0a22 */
[----:B------:R-:W-:Y:S01]  /*aa30*/  IABS R33, R46 ;  /* 0x0000002e00217213 */ /* 0x000fe20000000000 */
[----:B------:R-:W-:Y:S01]  /*aa40*/  @!P6 IMAD.MOV R111, RZ, RZ, -R111 ;  /* 0x000000ffff6fe224 */ /* 0x000fe200078e0a6f */
[----:B------:R2:W-:Y:S01]  /*aa50*/  STL [R1+0x6ecc], R45 ;  /* 0x006ecc2d01007387 */ /* 0x0005e20000100800 */
[----:B------:R-:W-:-:S02]  /*aa60*/  IMAD R176, R6, R34, R176 ;  /* 0x0000002206b07224 */ /* 0x000fc400078e02b0 */
[----:B------:R-:W-:Y:S01]  /*aa70*/  @!P4 IMAD.IADD R87, R87, 0x1, -R6 ;  /* 0x000000015757c824 */ /* 0x000fe200078e0a06 */
[----:B------:R-:W-:Y:S01]  /*aa80*/  ISETP.GT.U32.AND P4, PT, R6, R131, PT ;  /* 0x000000830600720c */ /* 0x000fe20003f84070 */
[----:B------:R3:W-:Y:S01]  /*aa90*/  STL [R1+0x6ec8], R15 ;  /* 0x006ec80f01007387 */ /* 0x0007e20000100800 */
[----:B-1----:R-:W-:-:S04]  /*aaa0*/  IMAD.HI.U32 R46, R7, R33, RZ ;  /* 0x00000021072e7227 */ /* 0x002fc800078e00ff */
[----:B------:R-:W-:Y:S01]  /*aab0*/  @!P3 IMAD.IADD R118, R118, 0x1, -R6 ;  /* 0x000000017676b824 */ /* 0x000fe200078e0a06 */
[----:B------:R-:W-:Y:S01]  /*aac0*/  ISETP.GT.U32.AND P3, PT, R6, R162, PT ;  /* 0x000000a20600720c */ /* 0x000fe20003f64070 */
[----:B------:R-:W-:Y:S01]  /*aad0*/  IMAD.MOV R34, RZ, RZ, -R46 ;  /* 0x000000ffff227224 */ /* 0x000fe200078e0a2e */
[----:B--2---:R-:W-:Y:S01]  /*aae0*/  IABS R45, R45 ;  /* 0x0000002d002d7213 */ /* 0x004fe20000000000 */
[----:B------:R-:W-:Y:S01]  /*aaf0*/  VIADD R89, R4, 0xf8 ;  /* 0x000000f804597836 */ /* 0x000fe20000000000 */
[----:B---3--:R-:W-:Y:S01]  /*ab00*/  IABS R15, R15 ;  /* 0x0000000f000f7213 */ /* 0x008fe20000000000 */
[C---:B------:R-:W-:Y:S02]  /*ab10*/  IMAD R33, R6.reuse, R34, R33 ;  /* 0x0000002206217224 */ /* 0x040fe400078e0221 */
[----:B------:R-:W-:Y:S01]  /*ab20*/  @!P4 IMAD.IADD R131, R131, 0x1, -R6 ;  /* 0x000000018383c824 */ /* 0x000fe200078e0a06 */
[----:B------:R-:W-:Y:S01]  /*ab30*/  ISETP.GT.U32.AND P4, PT, R6, R118, PT ;  /* 0x000000760600720c */ /* 0x000fe20003f84070 */
[----:B------:R-:W-:Y:S01]  /*ab40*/  IMAD.HI.U32 R37, R7, R45, RZ ;  /* 0x0000002d07257227 */ /* 0x000fe200078e00ff */
[----:B------:R-:W-:-:S02]  /*ab50*/  IABS R132, R89 ;  /* 0x0000005900847213 */ /* 0x000fc40000000000 */
[----:B------:R-:W-:Y:S01]  /*ab60*/  ISETP.GT.U32.AND P6, PT, R6, R131, PT ;  /* 0x000000830600720c */ /* 0x000fe20003fc4070 */
[----:B------:R-:W-:Y:S02]  /*ab70*/  @!P3 IMAD.IADD R162, R162, 0x1, -R6 ;  /* 0x00000001a2a2b824 */ /* 0x000fe400078e0a06 */
[----:B------:R-:W-:-:S03]  /*ab80*/  IMAD.HI.U32 R76, R7, R15, RZ ;  /* 0x0000000f074c7227 */ /* 0x000fc600078e00ff */
[----:B------:R-:W-:Y:S01]  /*ab90*/  ISETP.GT.U32.AND P3, PT, R6, R162, PT ;  /* 0x000000a20600720c */ /* 0x000fe20003f64070 */
[----:B------:R-:W-:Y:S02]  /*aba0*/  IMAD.MOV R37, RZ, RZ, -R37 ;  /* 0x000000ffff257224 */ /* 0x000fe400078e0a25 */
[----:B------:R-:W-:Y:S01]  /*abb0*/  @!P4 IMAD.IADD R118, R118, 0x1, -R6 ;  /* 0x000000017676c824 */ /* 0x000fe200078e0a06 */
[C---:B------:R-:W-:Y:S01]  /*abc0*/  ISETP.GT.U32.AND P4, PT, R6.reuse, R176, PT ;  /* 0x000000b00600720c */ /* 0x040fe20003f84070 */
[----:B------:R-:W-:Y:S02]  /*abd0*/  IMAD.MOV R46, RZ, RZ, -R76 ;  /* 0x000000ffff2e7224 */ /* 0x000fe400078e0a4c */
[C---:B------:R-:W-:Y:S01]  /*abe0*/  IMAD R45, R6.reuse, R37, R45 ;  /* 0x00000025062d7224 */ /* 0x040fe200078e022d */
[----:B------:R-:W-:Y:S01]  /*abf0*/  @!P6 IADD3 R131, PT, PT, R131, -R6, RZ ;  /* 0x800000068383e210 */ /* 0x000fe20007ffe0ff */
[C---:B------:R-:W-:Y:S01]  /*ac00*/  IMAD R15, R6.reuse, R46, R15 ;  /* 0x0000002e060f7224 */ /* 0x040fe200078e020f */
[----:B------:R-:W-:Y:S01]  /*ac10*/  ISETP.GT.U32.AND P6, PT, R6, R33, PT ;  /* 0x000000210600720c */ /* 0x000fe20003fc4070 */
[----:B------:R-:W-:-:S02]  /*ac20*/  VIADD R119, R4, 0xf6 ;  /* 0x000000f604777836 */ /* 0x000fc40000000000 */
[--C-:B------:R-:W-:Y:S01]  /*ac30*/  @!P3 IMAD.IADD R162, R162, 0x1, -R6.reuse ;  /* 0x00000001a2a2b824 */ /* 0x100fe200078e0a06 */
[----:B------:R-:W-:Y:S01]  /*ac40*/  ISETP.GT.U32.AND P3, PT, R6, R45, PT ;  /* 0x0000002d0600720c */ /* 0x000fe20003f64070 */
[----:B------:R-:W-:Y:S01]  /*ac50*/  VIADD R120, R4, 0xf7 ;  /* 0x000000f704787836 */ /* 0x000fe20000000000 */
[----:B------:R1:W-:Y:S01]  /*ac60*/  STL [R1+0x6ec0], R119 ;  /* 0x006ec07701007387 */ /* 0x0003e20000100800 */
[----:B------:R-:W-:Y:S01]  /*ac70*/  @!P4 IMAD.IADD R176, R176, 0x1, -R6 ;  /* 0x00000001b0b0c824 */ /* 0x000fe200078e0a06 */
[----:B------:R-:W-:Y:S01]  /*ac80*/  ISETP.GT.U32.AND P4, PT, R6, R15, PT ;  /* 0x0000000f0600720c */ /* 0x000fe20003f84070 */
[C---:B------:R-:W-:Y:S01]  /*ac90*/  VIADD R88, R4.reuse, 0xf9 ;  /* 0x000000f904587836 */ /* 0x040fe20000000000 */
[----:B------:R-:W-:Y:S01]  /*aca0*/  STL [R1+0x6eb8], R120 ;  /* 0x006eb87801007387 */ /* 0x000fe20000100800 */
[----:B------:R-:W-:Y:S01]  /*acb0*/  IABS R37, R120 ;  /* 0x0000007800257213 */ /* 0x000fe20000000000 */
[----:B------:R-:W-:Y:S02]  /*acc0*/  IMAD.HI.U32 R76, R7, R132, RZ ;  /* 0x00000084074c7227 */ /* 0x000fe400078e00ff */
[----:B------:R-:W-:Y:S01]  /*acd0*/  STL [R1+0x6eb0], R89 ;  /* 0x006eb05901007387 */ /* 0x000fe20000100800 */
[----:B-1----:R-:W-:Y:S01]  /*ace0*/  IABS R119, R119 ;  /* 0x0000007700777213 */ /* 0x002fe20000000000 */
[----:B------:R-:W-:-:S02]  /*acf0*/  VIADD R178, R4, 0xfa ;  /* 0x000000fa04b27836 */ /* 0x000fc40000000000 */
[----:B------:R1:W-:Y:S01]  /*ad00*/  STL [R1+0x6ea8], R88 ;  /* 0x006ea85801007387 */ /* 0x0003e20000100800 */
[--C-:B------:R-:W-:Y:S01]  /*ad10*/  @!P6 IMAD.IADD R33, R33, 0x1, -R6.reuse ;  /* 0x000000012121e824 */ /* 0x100fe200078e0a06 */
[----:B------:R-:W-:Y:S01]  /*ad20*/  ISETP.GT.U32.AND P6, PT, R6, R176, PT ;  /* 0x000000b00600720c */ /* 0x000fe20003fc4070 */
[--C-:B------:R-:W-:Y:S01]  /*ad30*/  @!P3 IMAD.IADD R45, R45, 0x1, -R6.reuse ;  /* 0x000000012d2db824 */ /* 0x100fe200078e0a06 */
[----:B------:R-:W-:Y:S01]  /*ad40*/  IADD3 R76, PT, PT, -R76, RZ, RZ ;  /* 0x000000ff4c4c7210 */ /* 0x000fe20007ffe1ff */
[----:B------:R-:W-:Y:S01]  /*ad50*/  @!P4 IMAD.IADD R15, R15, 0x1, -R6 ;  /* 0x000000010f0fc824 */ /* 0x000fe200078e0a06 */
[----:B------:R2:W-:Y:S01]  /*ad60*/  STL [R1+0x6e9c], R178 ;  /* 0x006e9cb201007387 */ /* 0x0005e20000100800 */
[C---:B------:R-:W-:Y:S01]  /*ad70*/  IMAD.HI.U32 R34, R7.reuse, R119, RZ ;  /* 0x0000007707227227 */ /* 0x040fe200078e00ff */
[C---:B------:R-:W-:Y:S02]  /*ad80*/  ISETP.GT.U32.AND P0, PT, R6.reuse, R45, PT ;  /* 0x0000002d0600720c */ /* 0x040fe40003f04070 */
[----:B-1----:R-:W-:Y:S01]  /*ad90*/  IABS R88, R88 ;  /* 0x0000005800587213 */ /* 0x002fe20000000000 */
[----:B------:R-:W-:Y:S01]  /*ada0*/  IMAD.HI.U32 R46, R7, R37, RZ ;  /* 0x00000025072e7227 */ /* 0x000fe200078e00ff */
[----:B------:R-:W-:-:S02]  /*adb0*/  ISETP.GT.U32.AND P3, PT, R6, R33, PT ;  /* 0x000000210600720c */ /* 0x000fc40003f64070 */
[----:B------:R-:W-:Y:S01]  /*adc0*/  ISETP.GT.U32.AND P4, PT, R6, R15, PT ;  /* 0x0000000f0600720c */ /* 0x000fe20003f84070 */
[----:B------:R-:W-:Y:S01]  /*add0*/  IMAD.MOV R34, RZ, RZ, -R34 ;  /* 0x000000ffff227224 */ /* 0x000fe200078e0a22 */
[----:B--2---:R-:W-:Y:S01]  /*ade0*/  IABS R178, R178 ;  /* 0x000000b200b27213 */ /* 0x004fe20000000000 */
[----:B------:R-:W-:-:S04]  /*adf0*/  IMAD.HI.U32 R89, R7, R88, RZ ;  /* 0x0000005807597227 */ /* 0x000fc800078e00ff */
[----:B------:R-:W-:Y:S02]  /*ae00*/  IMAD.MOV R46, RZ, RZ, -R46 ;  /* 0x000000ffff2e7224 */ /* 0x000fe400078e0a2e */
[----:B------:R-:W-:Y:S02]  /*ae10*/  VIADD R120, R4, 0xfc ;  /* 0x000000fc04787836 */ /* 0x000fe40000000000 */
[C---:B------:R-:W-:Y:S02]  /*ae20*/  IMAD R119, R6.reuse, R34, R119 ;  /* 0x0000002206777224 */ /* 0x040fe400078e0277 */
[----:B------:R-:W-:Y:S02]  /*ae30*/  IMAD R132, R6, R76, R132 ;  /* 0x0000004c06847224 */ /* 0x000fe400078e0284 */
[----:B------:R-:W-:Y:S02]  /*ae40*/  IMAD.MOV R89, RZ, RZ, -R89 ;  /* 0x000000ffff597224 */ /* 0x000fe400078e0a59 */
[----:B------:R-:W-:-:S04]  /*ae50*/  IMAD.HI.U32 R76, R7, R178, RZ ;  /* 0x000000b2074c7227 */ /* 0x000fc800078e00ff */
[----:B------:R-:W-:Y:S02]  /*ae60*/  VIADD R34, R4, 0xfb ;  /* 0x000000fb04227836 */ /* 0x000fe40000000000 */
[----:B------:R-:W-:Y:S01]  /*ae70*/  IMAD R37, R6, R46, R37 ;  /* 0x0000002e06257224 */ /* 0x000fe200078e0225 */
[----:B------:R-:W-:Y:S01]  /*ae80*/  IABS R46, R120 ;  /* 0x00000078002e7213 */ /* 0x000fe20000000000 */
[----:B------:R-:W-:Y:S01]  /*ae90*/  @!P6 IMAD.IADD R176, R176, 0x1, -R6 ;  /* 0x00000001b0b0e824 */ /* 0x000fe200078e0a06 */
[C---:B------:R-:W-:Y:S01]  /*aea0*/  ISETP.GT.U32.AND P6, PT, R6.reuse, R119, PT ;  /* 0x000000770600720c */ /* 0x040fe20003fc4070 */
[C---:B------:R-:W-:Y:S01]  /*aeb0*/  IMAD R88, R6.reuse, R89, R88 ;  /* 0x0000005906587224 */ /* 0x040fe200078e0258 */
[----:B------:R1:W-:Y:S01]  /*aec0*/  STL [R1+0x6e98], R34 ;  /* 0x006e982201007387 */ /* 0x0003e20000100800 */
[----:B------:R-:W-:Y:S02]  /*aed0*/  IMAD.MOV R76, RZ, RZ, -R76 ;  /* 0x000000ffff4c7224 */ /* 0x000fe400078e0a4c */
[----:B------:R-:W-:Y:S01]  /*aee0*/  @!P0 IMAD.IADD R45, R45, 0x1, -R6 ;  /* 0x000000012d2d8824 */ /* 0x000fe200078e0a06 */
[----:B------:R2:W-:Y:S01]  /*aef0*/  STL [R1+0x6e94], R120 ;  /* 0x006e947801007387 */ /* 0x0005e20000100800 */
[C---:B------:R-:W-:Y:S01]  /*af00*/  IMAD R178, R6.reuse, R76, R178 ;  /* 0x0000004c06b27224 */ /* 0x040fe200078e02b2 */
[C---:B------:R-:W-:Y:S01]  /*af10*/  ISETP.GT.U32.AND P0, PT, R6.reuse, R132, PT ;  /* 0x000000840600720c */ /* 0x040fe20003f04070 */
[--C-:B------:R-:W-:Y:S01]  /*af20*/  @!P3 IMAD.IADD R33, R33, 0x1, -R6.reuse ;  /* 0x000000012121b824 */ /* 0x100fe200078e0a06 */
[----:B------:R-:W-:Y:S01]  /*af30*/  ISETP.GT.U32.AND P3, PT, R6, R37, PT ;  /* 0x000000250600720c */ /* 0x000fe20003f64070 */
[--C-:B------:R-:W-:Y:S01]  /*af40*/  @!P4 IMAD.IADD R15, R15, 0x1, -R6.reuse ;  /* 0x000000010f0fc824 */ /* 0x100fe200078e0a06 */
[----:B-1----:R-:W-:Y:S01]  /*af50*/  IABS R34, R34 ;  /* 0x0000002200227213 */ /* 0x002fe20000000000 */
[----:B------:R-:W-:Y:S01]  /*af60*/  VIADD R76, R4, 0xfd ;  /* 0x000000fd044c7836 */ /* 0x000fe20000000000 */
[C---:B------:R-:W-:Y:S01]  /*af70*/  ISETP.GT.U32.AND P4, PT, R6.reuse, R88, PT ;  /* 0x000000580600720c */ /* 0x040fe20003f84070 */
[----:B------:R-:W-:Y:S01]  /*af80*/  @!P6 IMAD.IADD R119, R119, 0x1, -R6 ;  /* 0x000000017777e824 */ /* 0x000fe200078e0a06 */
[----:B------:R-:W-:Y:S01]  /*af90*/  ISETP.GT.U32.AND P6, PT, R6, R178, PT ;  /* 0x000000b20600720c */ /* 0x000fe20003fc4070 */
[C---:B--2---:R-:W-:Y:S01]  /*afa0*/  IMAD.HI.U32 R120, R7.reuse, R46, RZ ;  /* 0x0000002e07787227 */ /* 0x044fe200078e00ff */
[----:B------:R1:W-:Y:S03]  /*afb0*/  STL [R1+0x6e8c], R76 ;  /* 0x006e8c4c01007387 */ /* 0x0003e60000100800 */
[----:B------:R-:W-:Y:S01]  /*afc0*/  IMAD.MOV R120, RZ, RZ, -R120 ;  /* 0x000000ffff787224 */ /* 0x000fe200078e0a78 */
[----:B------:R-:W-:Y:S01]  /*afd0*/  STL [R1+0x6fa8], R176 ;  /* 0x006fa8b001007387 */ /* 0x000fe20000100800 */
[----:B------:R-:W-:-:S03]  /*afe0*/  IMAD.HI.U32 R89, R7, R34, RZ ;  /* 0x0000002207597227 */ /* 0x000fc600078e00ff */
[----:B------:R-:W-:Y:S01]  /*aff0*/  STL [R1+0x6fa4], R33 ;  /* 0x006fa42101007387 */ /* 0x000fe20000100800 */
[----:B------:R-:W-:Y:S01]  /*b000*/  IMAD R46, R6, R120, R46 ;  /* 0x00000078062e7224 */ /* 0x000fe200078e022e */
[----:B-1----:R-:W-:Y:S01]  /*b010*/  IABS R76, R76 ;  /* 0x0000004c004c7213 */ /* 0x002fe20000000000 */
[----:B------:R-:W-:Y:S01]  /*b020*/  IMAD.MOV R89, RZ, RZ, -R89 ;  /* 0x000000ffff597224 */ /* 0x000fe200078e0a59 */
[----:B------:R-:W-:Y:S01]  /*b030*/  @!P4 IADD3 R88, PT, PT, R88, -R6, RZ ;  /* 0x800000065858c210 */ /* 0x000fe20007ffe0ff */
[----:B------:R-:W-:Y:S02]  /*b040*/  VIADD R120, R4, 0xfe ;  /* 0x000000fe04787836 */ /* 0x000fe40000000000 */
[----:B------:R-:W-:-:S03]  /*b050*/  IMAD.HI.U32 R4, R7, R76, RZ ;  /* 0x0000004c07047227 */ /* 0x000fc600078e00ff */
[----:B------:R-:W-:Y:S01]  /*b060*/  STL [R1+0x6e88], R120 ;  /* 0x006e887801007387 */ /* 0x000fe20000100800 */
[----:B------:R-:W-:Y:S01]  /*b070*/  IMAD R34, R6, R89, R34 ;  /* 0x0000005906227224 */ /* 0x000fe200078e0222 */
[----:B------:R-:W-:Y:S01]  /*b080*/  IABS R89, R120 ;  /* 0x0000007800597213 */ /* 0x000fe20000000000 */
[--C-:B------:R-:W-:Y:S02]  /*b090*/  @!P0 IMAD.IADD R132, R132, 0x1, -R6.reuse ;  /* 0x0000000184848824 */ /* 0x100fe400078e0a06 */
[----:B------:R-:W-:Y:S01]  /*b0a0*/  @!P3 IMAD.IADD R37, R37, 0x1, -R6 ;  /* 0x000000012525b824 */ /* 0x000fe200078e0a06 */
[C---:B------:R-:W-:Y:S01]  /*b0b0*/  ISETP.GT.U32.AND P3, PT, R6.reuse, R119, PT ;  /* 0x000000770600720c */ /* 0x040fe20003f64070 */
[----:B------:R-:W-:Y:S01]  /*b0c0*/  IMAD.MOV R4, RZ, RZ, -R4 ;  /* 0x000000ffff047224 */ /* 0x000fe200078e0a04 */
[C---:B------:R-:W-:Y:S01]  /*b0d0*/  ISETP.GT.U32.AND P4, PT, R6.reuse, R132, PT ;  /* 0x000000840600720c */ /* 0x040fe20003f84070 */
[----:B------:R-:W-:Y:S01]  /*b0e0*/  @!P2 IMAD.MOV R11, RZ, RZ, -R11 ;  /* 0x000000ffff0ba224 */ /* 0x000fe200078e0a0b */
[C---:B------:R-:W-:Y:S01]  /*b0f0*/  ISETP.GT.U32.AND P2, PT, R6.reuse, R88, PT ;  /* 0x000000580600720c */ /* 0x040fe20003f44070 */
[----:B------:R-:W-:Y:S01]  /*b100*/  IMAD.HI.U32 R7, R7, R89, RZ ;  /* 0x0000005907077227 */ /* 0x000fe200078e00ff */
[----:B------:R-:W-:-:S03]  /*b110*/  ISETP.GT.U32.AND P0, PT, R6, R37, PT ;  /* 0x000000250600720c */ /* 0x000fc60003f04070 */
[----:B------:R-:W-:Y:S02]  /*b120*/  IMAD R76, R6, R4, R76 ;  /* 0x00000004064c7224 */ /* 0x000fe400078e024c */
[----:B------:R-:W1:Y:S01]  /*b130*/  S2R R4, SR_TID.X ;  /* 0x0000000000047919 */ /* 0x000e620000002100 */
[--C-:B------:R-:W-:Y:S02]  /*b140*/  @!P6 IMAD.IADD R178, R178, 0x1, -R6.reuse ;  /* 0x00000001b2b2e824 */ /* 0x100fe400078e0a06 */
[----:B------:R-:W-:Y:S02]  /*b150*/  IMAD.MOV R7, RZ, RZ, -R7 ;  /* 0x000000ffff077224 */ /* 0x000fe400078e0a07 */
[--C-:B------:R-:W-:Y:S01]  /*b160*/  @!P3 IMAD.IADD R119, R119, 0x1, -R6.reuse ;  /* 0x000000017777b824 */ /* 0x100fe200078e0a06 */
[C---:B------:R-:W-:Y:S01]  /*b170*/  ISETP.GT.U32.AND P6, PT, R6.reuse, R178, PT ;  /* 0x000000b20600720c */ /* 0x040fe20003fc4070 */
[C---:B------:R-:W-:Y:S01]  /*b180*/  IMAD R89, R6.reuse, R7, R89 ;  /* 0x0000000706597224 */ /* 0x040fe200078e0259 */
[----:B------:R-:W-:Y:S01]  /*b190*/  ISETP.GT.U32.AND P3, PT, R6, R34, PT ;  /* 0x000000220600720c */ /* 0x000fe20003f64070 */
[--C-:B------:R-:W-:Y:S01]  /*b1a0*/  @!P4 IMAD.IADD R132, R132, 0x1, -R6.reuse ;  /* 0x000000018484c824 */ /* 0x100fe200078e0a06 */
[----:B------:R-:W-:Y:S01]  /*b1b0*/  ISETP.GT.U32.AND P4, PT, R6, R76, PT ;  /* 0x0000004c0600720c */ /* 0x000fe20003f84070 */
[--C-:B------:R-:W-:Y:S01]  /*b1c0*/  @!P2 IMAD.IADD R88, R88, 0x1, -R6.reuse ;  /* 0x000000015858a824 */ /* 0x100fe200078e0a06 */
[C---:B------:R-:W-:Y:S01]  /*b1d0*/  ISETP.GT.U32.AND P2, PT, R6.reuse, R89, PT ;  /* 0x000000590600720c */ /* 0x040fe20003f44070 */
[----:B------:R-:W-:Y:S01]  /*b1e0*/  @!P0 IMAD.IADD R37, R37, 0x1, -R6 ;  /* 0x0000000125258824 */ /* 0x000fe200078e0a06 */
[----:B------:R-:W-:Y:S01]  /*b1f0*/  ISETP.GT.U32.AND P0, PT, R6, R46, PT ;  /* 0x0000002e0600720c */ /* 0x000fe20003f04070 */
[----:B------:R-:W-:-:S02]  /*b200*/  @!P5 IMAD.MOV R204, RZ, RZ, -R204 ;  /* 0x000000ffffccd224 */ /* 0x000fc400078e0acc */
[----:B------:R-:W-:Y:S01]  /*b210*/  @!P1 IMAD.MOV R122, RZ, RZ, -R122 ;  /* 0x000000ffff7a9224 */ /* 0x000fe200078e0a7a */
[----:B------:R-:W-:Y:S01]  /*b220*/  ISETP.GE.AND P1, PT, R121, RZ, PT ;  /* 0x000000ff7900720c */ /* 0x000fe20003f26270 */
[--C-:B------:R-:W-:Y:S01]  /*b230*/  @!P6 IMAD.IADD R178, R178, 0x1, -R6.reuse ;  /* 0x00000001b2b2e824 */ /* 0x100fe200078e0a06 */
[----:B------:R-:W-:Y:S01]  /*b240*/  ISETP.GE.AND P6, PT, R9, RZ, PT ;  /* 0x000000ff0900720c */ /* 0x000fe20003fc6270 */
[--C-:B------:R-:W-:Y:S01]  /*b250*/  @!P3 IMAD.IADD R34, R34, 0x1, -R6.reuse ;  /* 0x000000012222b824 */ /* 0x100fe200078e0a06 */
[----:B------:R-:W2:Y:S01]  /*b260*/  LDC R9, c[0x0][0x3ac] ;  /* 0x0000eb00ff097b82 */ /* 0x000ea20000000800 */
[--C-:B------:R-:W-:Y:S01]  /*b270*/  @!P4 IMAD.IADD R76, R76, 0x1, -R6.reuse ;  /* 0x000000014c4cc824 */ /* 0x100fe200078e0a06 */
[----:B------:R-:W3:Y:S01]  /*b280*/  LDL.LU R121, [R1+0x708c] ;  /* 0x00708c0001797983 */ /* 0x000ee20000300800 */
[----:B------:R-:W-:Y:S01]  /*b290*/  @!P2 IMAD.IADD R89, R89, 0x1, -R6 ;  /* 0x000000015959a824 */ /* 0x000fe200078e0a06 */
[----:B------:R-:W-:Y:S02]  /*b2a0*/  ISETP.GE.AND P3, PT, R8, RZ, PT ;  /* 0x000000ff0800720c */ /* 0x000fe40003f66270 */
[----:B------:R-:W-:-:S02]  /*b2b0*/  @!P0 IADD3 R46, PT, PT, R46, -R6, RZ ;  /* 0x800000062e2e8210 */ /* 0x000fc40007ffe0ff */
[C---:B------:R-:W-:Y:S02]  /*b2c0*/  ISETP.GT.U32.AND P0, PT, R6.reuse, R34, PT ;  /* 0x000000220600720c */ /* 0x040fe40003f04070 */
[C---:B------:R-:W-:Y:S02]  /*b2d0*/  ISETP.GT.U32.AND P4, PT, R6.reuse, R46, PT ;  /* 0x0000002e0600720c */ /* 0x040fe40003f84070 */
[C---:B------:R-:W-:Y:S02]  /*b2e0*/  ISETP.GT.U32.AND P2, PT, R6.reuse, R76, PT ;  /* 0x0000004c0600720c */ /* 0x040fe40003f44070 */
[----:B------:R-:W-:Y:S02]  /*b2f0*/  ISETP.GT.U32.AND P5, PT, R6, R89, PT ;  /* 0x000000590600720c */ /* 0x000fe40003fa4070 */
[----:B-1----:R-:W-:-:S05]  /*b300*/  LOP3.LUT R7, R4, 0x3f, RZ, 0xc0, !PT ;  /* 0x0000003f04077812 */ /* 0x002fca00078ec0ff */
[----:B------:R-:W-:Y:S01]  /*b310*/  IMAD R7, R7, UR39, RZ ;  /* 0x0000002707077c24 */ /* 0x000fe2000f8e02ff */
[----:B------:R-:W-:Y:S01]  /*b320*/  @!P6 IADD3 R203, PT, PT, -R203, RZ, RZ ;  /* 0x000000ffcbcbe210 */ /* 0x000fe20007ffe1ff */
[--C-:B------:R-:W-:Y:S02]  /*b330*/  @!P0 IMAD.IADD R34, R34, 0x1, -R6.reuse ;  /* 0x0000000122228824 */ /* 0x100fe400078e0a06 */
[--C-:B------:R-:W-:Y:S02]  /*b340*/  @!P4 IMAD.IADD R46, R46, 0x1, -R6.reuse ;  /* 0x000000012e2ec824 */ /* 0x100fe400078e0a06 */
[--C-:B------:R-:W-:Y:S02]  /*b350*/  @!P2 IMAD.IADD R76, R76, 0x1, -R6.reuse ;  /* 0x000000014c4ca824 */ /* 0x100fe400078e0a06 */
[----:B------:R-:W-:Y:S01]  /*b360*/  @!P5 IMAD.IADD R89, R89, 0x1, -R6 ;  /* 0x000000015959d824 */ /* 0x000fe200078e0a06 */
[----:B----4-:R-:W-:Y:S01]  /*b370*/  LEA R6, P5, R7, UR4, 0x2 ;  /* 0x0000000407067c11 */ /* 0x010fe2000f8a10ff */
[----:B--2---:R-:W-:Y:S01]  /*b380*/  IMAD R9, R9, 0x40, R7 ;  /* 0x0000004009097824 */ /* 0x004fe200078e0207 */
[----:B------:R-:W-:Y:S01]  /*b390*/  ISETP.GE.AND P0, PT, R196, RZ, PT ;  /* 0x000000ffc400720c */ /* 0x000fe20003f06270 */
[----:B------:R-:W-:Y:S01]  /*b3a0*/  @!P3 IMAD.MOV R24, RZ, RZ, -R24 ;  /* 0x000000ffff18b224 */ /* 0x000fe200078e0a18 */
[----:B------:R-:W2:Y:S01]  /*b3b0*/  LDL.LU R196, [R1+0x7088] ;  /* 0x0070880001c47983 */ /* 0x000ea20000300800 */
[----:B------:R-:W-:Y:S01]  /*b3c0*/  ISETP.GE.AND P4, PT, R38, RZ, PT ;  /* 0x000000ff2600720c */ /* 0x000fe20003f86270 */
[----:B------:R-:W-:Y:S01]  /*b3d0*/  @!P1 IMAD.MOV R202, RZ, RZ, -R202 ;  /* 0x000000ffffca9224 */ /* 0x000fe200078e0aca */
[----:B------:R-:W-:Y:S01]  /*b3e0*/  LEA.HI.X.SX32 R7, R7, UR5, 0x2, P5 ;  /* 0x0000000507077c11 */ /* 0x000fe2000a8f16ff */
[----:B------:R-:W4:Y:S01]  /*b3f0*/  LDL.LU R38, [R1+0x7084] ;  /* 0x0070840001267983 */ /* 0x000f220000300800 */
[----:B------:R-:W-:Y:S01]  /*b400*/  ISETP.GE.AND P2, PT, R197, RZ, PT ;  /* 0x000000ffc500720c */ /* 0x000fe20003f46270 */
[----:B------:R-:W1:Y:S02]  /*b410*/  LDCU UR39, c[0x0][0x3b0] ;  /* 0x00007600ff2777ac */ /* 0x000e640008000800 */
[----:B------:R-:W2:Y:S01]  /*b420*/  LDL.LU R197, [R1+0x7080] ;  /* 0x0070800001c57983 */ /* 0x000ea20000300800 */
[----:B------:R-:W-:Y:S01]  /*b430*/  ISETP.GE.AND P5, PT, R5, RZ, PT ;  /* 0x000000ff0500720c */ /* 0x000fe20003fa6270 */
[----:B------:R-:W1:Y:S02]  /*b440*/  LDCU UR5, c[0x0][0x3b0] ;  /* 0x00007600ff0577ac */ /* 0x000e640008000800 */
[----:B------:R1:W-:Y:S04]  /*b450*/  STL [R1+0x6f90], R6 ;  /* 0x006f900601007387 */ /* 0x0003e80000100800 */
[----:B-1----:R-:W2:Y:S04]  /*b460*/  LDL.LU R6, [R1] ;  /* 0x0000000001067983 */ /* 0x002ea80000300800 */
[----:B------:R1:W-:Y:S04]  /*b470*/  STL [R1+0x6f8c], R7 ;  /* 0x006f8c0701007387 */ /* 0x0003e80000100800 */
[----:B------:R-:W2:Y:S04]  /*b480*/  LDL.LU R5, [R1+0x707c] ;  /* 0x00707c0001057983 */ /* 0x000ea80000300800 */
[----:B------:R-:W3:Y:S04]  /*b490*/  LDL.LU R33, [R1+0xc] ;  /* 0x00000c0001217983 */ /* 0x000ee80000300800 */
[----:B------:R-:W3:Y:S01]  /*b4a0*/  LDL.LU R176, [R1+0x8] ;  /* 0x0000080001b07983 */ /* 0x000ee20000300800 */
[C---:B------:R-:W-:Y:S01]  /*b4b0*/  LEA R8, P6, R9.reuse, UR40, 0x2 ;  /* 0x0000002809087c11 */ /* 0x040fe2000f8c10ff */
[----:B------:R-:W-:Y:S01]  /*b4c0*/  @!P0 IMAD.MOV R167, RZ, RZ, -R167 ;  /* 0x000000ffffa78224 */ /* 0x000fe200078e0aa7 */
[----:B------:R-:W-:Y:S01]  /*b4d0*/  ISETP.GE.AND P3, PT, R200, RZ, PT ;  /* 0x000000ffc800720c */ /* 0x000fe20003f66270 */
[----:B------:R-:W-:Y:S01]  /*b4e0*/  @!P4 IMAD.MOV R252, RZ, RZ, -R252 ;  /* 0x000000fffffcc224 */ /* 0x000fe200078e0afc */
[----:B------:R-:W-:Y:S01]  /*b4f0*/  LEA.HI.X.SX32 R9, R9, UR41, 0x2, P6 ;  /* 0x0000002909097c11 */ /* 0x000fe2000b0f16ff */
[----:B------:R-:W-:Y:S01]  /*b500*/  STL [R1+0x6f98], R8 ;  /* 0x006f980801007387 */ /* 0x000fe20000100800 */
[----:B------:R-:W-:Y:S01]  /*b510*/  ISETP.GE.AND P1, PT, R110, RZ, PT ;  /* 0x000000ff6e00720c */ /* 0x000fe20003f26270 */
[----:B------:R-:W-:Y:S01]  /*b520*/  @!P2 IMAD.MOV R251, RZ, RZ, -R251 ;  /* 0x000000fffffba224 */ /* 0x000fe200078e0afb */
[----:B------:R-:W-:Y:S01]  /*b530*/  ISETP.GE.AND P4, PT, R123, RZ, PT ;  /* 0x000000ff7b00720c */ /* 0x000fe20003f86270 */
[----:B------:R1:W-:Y:S01]  /*b540*/  STL [R1+0x6f94], R9 ;  /* 0x006f940901007387 */ /* 0x0003e20000100800 */
[----:B------:R-:W-:Y:S01]  /*b550*/  @!P5 IMAD.MOV R20, RZ, RZ, -R20 ;  /* 0x000000ffff14d224 */ /* 0x000fe200078e0a14 */
[----:B------:R-:W1:Y:S02]  /*b560*/  LDCU UR41, c[0x0][0x3b0] ;  /* 0x00007600ff2977ac */ /* 0x000e640008000800 */
[----:B------:R-:W4:Y:S01]  /*b570*/  LDL.LU R200, [R1+0x14] ;  /* 0x0000140001c87983 */ /* 0x000f220000300800 */
[----:B------:R-:W-:Y:S01]  /*b580*/  ISETP.GE.AND P2, PT, R154, RZ, PT ;  /* 0x000000ff9a00720c */ /* 0x000fe20003f46270 */
[----:B------:R-:W1:Y:S01]  /*b590*/  S2UR UR76, SR_CgaCtaId ;  /* 0x00000000004c79c3 */ /* 0x000e620000008800 */
[----:B------:R-:W1:Y:S01]  /*b5a0*/  LDCU UR40, c[0x0][0x3b0] ;  /* 0x00007600ff2877ac */ /* 0x000e620008000800 */
[----:B------:R-:W4:Y:S04]  /*b5b0*/  LDL.LU R110, [R1+0x10] ;  /* 0x00001000016e7983 */ /* 0x000f280000300800 */
[----:B------:R-:W4:Y:S01]  /*b5c0*/  LDL.LU R123, [R1+0x7078] ;  /* 0x00707800017b7983 */ /* 0x000f220000300800 */
[----:B------:R-:W-:-:S02]  /*b5d0*/  ISETP.GE.AND P5, PT, R199, RZ, PT ;  /* 0x000000ffc700720c */ /* 0x000fc40003fa6270 */
[----:B--2---:R-:W-:Y:S02]  /*b5e0*/  ISETP.NE.AND P0, PT, R5, RZ, PT ;  /* 0x000000ff0500720c */ /* 0x004fe40003f05270 */
[----:B------:R-:W-:-:S04]  /*b5f0*/  LOP3.LUT R5, RZ, R5, RZ, 0x33, !PT ;  /* 0x00000005ff057212 */ /* 0x000fc800078e33ff */
[C---:B-1----:R-:W-:Y:S02]  /*b600*/  SEL R7, R5.reuse, R198, !P0 ;  /* 0x000000c605077207 */ /* 0x042fe40004000000 */
[----:B------:R-:W-:Y:S01]  /*b610*/  SEL R6, R5, R6, !P0 ;  /* 0x0000000605067207 */ /* 0x000fe20004000000 */
[----:B------:R-:W2:Y:S02]  /*b620*/  LDL.LU R198, [R1+0x7074] ;  /* 0x0070740001c67983 */ /* 0x000ea40000300800 */
[----:B------:R-:W-:Y:S01]  /*b630*/  IMAD R7, R7, UR75, RZ ;  /* 0x0000004b07077c24 */ /* 0x000fe2000f8e02ff */
[C---:B---3--:R-:W-:Y:S01]  /*b640*/  SEL R33, R5.reuse, R33, !P0 ;  /* 0x0000002105217207 */ /* 0x048fe20004000000 */
[----:B------:R-:W3:Y:S01]  /*b650*/  LDL.LU R9, [R1+0x1c] ;  /* 0x00001c0001097983 */ /* 0x000ee20000300800 */
[----:B------:R-:W-:Y:S01]  /*b660*/  IMAD R6, R6, UR42, RZ ;  /* 0x0000002a06067c24 */ /* 0x000fe2000f8e02ff */
[----:B------:R-:W-:Y:S01]  /*b670*/  SEL R176, R5, R176, !P0 ;  /* 0x000000b005b07207 */ /* 0x000fe20004000000 */
[----:B------:R-:W-:Y:S01]  /*b680*/  @!P3 IMAD.MOV R47, RZ, RZ, -R47 ;  /* 0x000000ffff2fb224 */ /* 0x000fe200078e0a2f */
[----:B------:R-:W2:Y:S01]  /*b690*/  LDL.LU R154, [R1+0x7070] ;  /* 0x00707000019a7983 */ /* 0x000ea20000300800 */
[----:B------:R-:W-:-:S02]  /*b6a0*/  IMAD R33, R33, UR43, RZ ;  /* 0x0000002b21217c24 */ /* 0x000fc4000f8e02ff */
[----:B------:R-:W-:Y:S01]  /*b6b0*/  @!P1 IMAD.MOV R90, RZ, RZ, -R90 ;  /* 0x000000ffff5a9224 */ /* 0x000fe200078e0a5a */
[----:B------:R-:W2:Y:S01]  /*b6c0*/  LDL.LU R8, [R1+0x18] ;  /* 0x0000180001087983 */ /* 0x000ea20000300800 */
[----:B------:R-:W-:Y:S01]  /*b6d0*/  IMAD R176, R176, UR44, RZ ;  /* 0x0000002cb0b07c24 */ /* 0x000fe2000f8e02ff */
[C---:B----4-:R-:W-:Y:S01]  /*b6e0*/  SEL R200, R5.reuse, R200, !P0 ;  /* 0x000000c805c87207 */ /* 0x050fe20004000000 */
[----:B------:R-:W-:Y:S01]  /*b6f0*/  @!P4 IMAD.MOV R134, RZ, RZ, -R134 ;  /* 0x000000ffff86c224 */ /* 0x000fe200078e0a86 */
[----:B------:R1:W-:Y:S01]  /*b700*/  STL [R1+0x198], R7 ;  /* 0x0001980701007387 */ /* 0x0003e20000100800 */
[----:B------:R-:W-:Y:S02]  /*b710*/  SEL R110, R5, R110, !P0 ;  /* 0x0000006e056e7207 */ /* 0x000fe40004000000 */
[----:B------:R-:W-:Y:S01]  /*b720*/  @!P2 IADD3 R66, PT, PT, -R66, RZ, RZ ;  /* 0x000000ff4242a210 */ /* 0x000fe20007ffe1ff */
[----:B------:R-:W-:Y:S01]  /*b730*/  @!P5 IMAD.MOV R48, RZ, RZ, -R48 ;  /* 0x000000ffff30d224 */ /* 0x000fe200078e0a30 */
[----:B------:R-:W-:Y:S01]  /*b740*/  ISETP.GE.AND P3, PT, R168, RZ, PT ;  /* 0x000000ffa800720c */ /* 0x000fe20003f66270 */
[----:B------:R-:W4:Y:S01]  /*b750*/  LDCU UR43, c[0x0][0x3b0] ;  /* 0x00007600ff2b77ac */ /* 0x000f220008000800 */
[----:B-1----:R-:W4:Y:S01]  /*b760*/  LDL.LU R7, [R1+0x24] ;  /* 0x0000240001077983 */ /* 0x002f220000300800 */
[----:B------:R-:W-:Y:S01]  /*b770*/  ISETP.GE.AND P1, PT, R201, RZ, PT ;  /* 0x000000ffc900720c */ /* 0x000fe20003f26270 */
[----:B------:R-:W1:Y:S02]  /*b780*/  LDCU UR75, c[0x0][0x3b0] ;  /* 0x00007600ff4b77ac */ /* 0x000e640008000800 */
[----:B------:R1:W-:Y:S01]  /*b790*/  STL [R1+0x194], R6 ;  /* 0x0001940601007387 */ /* 0x0003e20000100800 */
[C---:B------:R-:W-:Y:S01]  /*b7a0*/  SEL R123, R5.reuse, R123, !P0 ;  /* 0x0000007b057b7207 */ /* 0x040fe20004000000 */
[----:B------:R-:W-:Y:S01]  /*b7b0*/  ULEA UR4, UR76, UR77, 0x18 ;  /* 0x0000004d4c047291 */ /* 0x000fe2000f8ec0ff */
[----:B------:R-:W-:Y:S01]  /*b7c0*/  IMAD R200, R200, UR45, RZ ;  /* 0x0000002dc8c87c24 */ /* 0x000fe2000f8e02ff */
[----:B------:R-:W-:Y:S01]  /*b7d0*/  SEL R121, R5, R121, !P0 ;  /* 0x0000007905797207 */ /* 0x000fe20004000000 */
[----:B------:R-:W-:Y:S01]  /*b7e0*/  IMAD R110, R110, UR46, RZ ;  /* 0x0000002e6e6e7c24 */ /* 0x000fe2000f8e02ff */
[----:B------:R-:W-:Y:S01]  /*b7f0*/  ISETP.GE.AND P4, PT, R13, RZ, PT ;  /* 0x000000ff0d00720c */ /* 0x000fe20003f86270 */
[----:B------:R-:W2:Y:S01]  /*b800*/  LDCU UR42, c[0x0][0x3b0] ;  /* 0x00007600ff2a77ac */ /* 0x000ea20008000800 */
[----:B-1----:R-:W4:Y:S01]  /*b810*/  LDL.LU R6, [R1+0x20] ;  /* 0x0000200001067983 */ /* 0x002f220000300800 */
[----:B------:R-:W-:Y:S01]  /*b820*/  ISETP.GE.AND P2, PT, R250, RZ, PT ;  /* 0x000000fffa00720c */ /* 0x000fe20003f46270 */
[----:B------:R-:W1:Y:S02]  /*b830*/  LDCU UR44, c[0x0][0x3b0] ;  /* 0x00007600ff2c77ac */ /* 0x000e640008000800 */
[----:B------:R-:W4:Y:S01]  /*b840*/  LDL.LU R199, [R1+0x706c] ;  /* 0x00706c0001c77983 */ /* 0x000f220000300800 */
[----:B------:R-:W-:-:S02]  /*b850*/  ISETP.GE.AND P5, PT, R249, RZ, PT ;  /* 0x000000fff900720c */ /* 0x000fc40003fa6270 */
[C---:B---3--:R-:W-:Y:S01]  /*b860*/  SEL R9, R5.reuse, R9, !P0 ;  /* 0x0000000905097207 */ /* 0x048fe20004000000 */
[----:B------:R3:W-:Y:S01]  /*b870*/  STL [R1+0x190], R33 ;  /* 0x0001902101007387 */ /* 0x0007e20000100800 */
[C---:B--2---:R-:W-:Y:S02]  /*b880*/  SEL R8, R5.reuse, R8, !P0 ;  /* 0x0000000805087207 */ /* 0x044fe40004000000 */
[C---:B----4-:R-:W-:Y:S01]  /*b890*/  SEL R7, R5.reuse, R7, !P0 ;  /* 0x0000000705077207 */ /* 0x050fe20004000000 */
[----:B---3--:R-:W2:Y:S01]  /*b8a0*/  LDL.LU R33, [R1+0x2c] ;  /* 0x00002c0001217983 */ /* 0x008ea20000300800 */
[----:B------:R-:W-:Y:S01]  /*b8b0*/  @!P3 IMAD.MOV R91, RZ, RZ, -R91 ;  /* 0x000000ffff5bb224 */ /* 0x000fe200078e0a5b */
[C---:B------:R-:W-:Y:S01]  /*b8c0*/  SEL R154, R5.reuse, R154, !P0 ;  /* 0x0000009a059a7207 */ /* 0x040fe20004000000 */
[----:B------:R-:W-:Y:S01]  /*b8d0*/  @!P1 IMAD.MOV R135, RZ, RZ, -R135 ;  /* 0x000000ffff879224 */ /* 0x000fe200078e0a87 */
[----:B------:R3:W-:Y:S01]  /*b8e0*/  STL [R1+0x18c], R176 ;  /* 0x00018cb001007387 */ /* 0x0007e20000100800 */
[C---:B------:R-:W-:Y:S01]  /*b8f0*/  SEL R198, R5.reuse, R198, !P0 ;  /* 0x000000c605c67207 */ /* 0x040fe20004000000 */
[----:B------:R-:W4:Y:S01]  /*b900*/  LDCU UR45, c[0x0][0x3b0] ;  /* 0x00007600ff2d77ac */ /* 0x000f220008000800 */
[----:B------:R-:W-:-:S02]  /*b910*/  SEL R38, R5, R38, !P0 ;  /* 0x0000002605267207 */ /* 0x000fc40004000000 */
[----:B------:R-:W-:Y:S01]  /*b920*/  SEL R195, R5, R195, !P0 ;  /* 0x000000c305c37207 */ /* 0x000fe20004000000 */
[----:B------:R-:W1:Y:S01]  /*b930*/  LDCU UR46, c[0x0][0x3b0] ;  /* 0x00007600ff2e77ac */ /* 0x000e620008000800 */
[----:B---3--:R-:W3:Y:S01]  /*b940*/  LDL.LU R176, [R1+0x28] ;  /* 0x0000280001b07983 */ /* 0x008ee20000300800 */
[----:B------:R-:W-:Y:S01]  /*b950*/  IMAD R9, R9, UR47, RZ ;  /* 0x0000002f09097c24 */ /* 0x000fe2000f8e02ff */
[----:B------:R-:W-:Y:S01]  /*b960*/  SEL R6, R5, R6, !P0 ;  /* 0x0000000605067207 */ /* 0x000fe20004000000 */
[----:B------:R-:W-:Y:S01]  /*b970*/  IMAD R8, R8, UR48, RZ ;  /* 0x0000003008087c24 */ /* 0x000fe2000f8e02ff */
[----:B------:R-:W3:Y:S01]  /*b980*/  LDL.LU R168, [R1+0x7068] ;  /* 0x0070680001a87983 */ /* 0x000ee20000300800 */
[----:B------:R-:W-:Y:S01]  /*b990*/  IMAD R7, R7, UR49, RZ ;  /* 0x0000003107077c24 */ /* 0x000fe2000f8e02ff */
[----:B------:R-:W-:Y:S01]  /*b9a0*/  ISETP.GE.AND P3, PT, R248, RZ, PT ;  /* 0x000000fff800720c */ /* 0x000fe20003f66270 */
[----:B------:R-:W-:Y:S01]  /*b9b0*/  IMAD R6, R6, UR50, RZ ;  /* 0x0000003206067c24 */ /* 0x000fe2000f8e02ff */
[----:B------:R1:W-:Y:S01]  /*b9c0*/  STL [R1+0x58], R200 ;  /* 0x000058c801007387 */ /* 0x0003e20000100800 */
[----:B------:R-:W-:Y:S01]  /*b9d0*/  ISETP.GE.AND P1, PT, R247, RZ, PT ;  /* 0x000000fff700720c */ /* 0x000fe20003f26270 */
[----:B------:R-:W-:Y:S01]  /*b9e0*/  @!P4 IMAD.MOV R78, RZ, RZ, -R78 ;  /* 0x000000ffff4ec224 */ /* 0x000fe200078e0a4e */
[C---:B------:R-:W-:Y:S01]  /*b9f0*/  SEL R196, R5.reuse, R196, !P0 ;  /* 0x000000c405c47207 */ /* 0x040fe20004000000 */
[----:B------:R-:W-:Y:S01]  /*ba00*/  @!P2 IMAD.MOV R49, RZ, RZ, -R49 ;  /* 0x000000ffff31a224 */ /* 0x000fe200078e0a31 */
[C---:B------:R-:W-:Y:S01]  /*ba10*/  SEL R199, R5.reuse, R199, !P0 ;  /* 0x000000c705c77207 */ /* 0x040fe20004000000 */
[----:B------:R-:W-:Y:S01]  /*ba20*/  @!P5 IMAD.MOV R92, RZ, RZ, -R92 ;  /* 0x000000ffff5cd224 */ /* 0x000fe200078e0a5c */
[C---:B------:R-:W-:Y:S01]  /*ba30*/  SEL R197, R5.reuse, R197, !P0 ;  /* 0x000000c505c57207 */ /* 0x040fe20004000000 */
[----:B------:R-:W2:Y:S01]  /*ba40*/  LDCU UR47, c[0x0][0x3b0] ;  /* 0x00007600ff2f77ac */ /* 0x000ea20008000800 */
[----:B-1----:R-:W4:Y:S02]  /*ba50*/  LDL.LU R200, [R1+0x7064] ;  /* 0x0070640001c87983 */ /* 0x002f240000300800 */
[----:B------:R-:W-:Y:S01]  /*ba60*/  @!P3 IMAD.MOV R136, RZ, RZ, -R136 ;  /* 0x000000ffff88b224 */ /* 0x000fe200078e0a88 */
[C---:B------:R-:W-:Y:S01]  /*ba70*/  SEL R183, R5.reuse, R183, !P0 ;  /* 0x000000b705b77207 */ /* 0x040fe20004000000 */
[----:B------:R-:W1:Y:S01]  /*ba80*/  LDCU UR49, c[0x0][0x3b0] ;  /* 0x00007600ff3177ac */ /* 0x000e620008000800 */
[----:B------:R1:W-:Y:S01]  /*ba90*/  STL [R1+0x5c], R110 ;  /* 0x00005c6e01007387 */ /* 0x0003e20000100800 */
[----:B------:R-:W-:-:S02]  /*baa0*/  SEL R2, R5, R2, !P0 ;  /* 0x0000000205027207 */ /* 0x000fc40004000000 */
[C---:B------:R-:W-:Y:S01]  /*bab0*/  SEL R3, R5.reuse, R3, !P0 ;  /* 0x0000000305037207 */ /* 0x040fe20004000000 */
[----:B------:R-:W2:Y:S01]  /*bac0*/  LDCU UR77, c[0x0][0x3b0] ;  /* 0x00007600ff4d77ac */ /* 0x000ea20008000800 */
[C---:B------:R-:W-:Y:S02]  /*bad0*/  SEL R134, R5.reuse, R134, !P0 ;  /* 0x0000008605867207 */ /* 0x040fe40004000000 */
[C---:B------:R-:W-:Y:S01]  /*bae0*/  SEL R68, R5.reuse, R68, !P0 ;  /* 0x0000004405447207 */ /* 0x040fe20004000000 */
[----:B------:R-:W2:Y:S01]  /*baf0*/  LDCU UR48, c[0x0][0x3b0] ;  /* 0x00007600ff3077ac */ /* 0x000ea20008000800 */
[----:B-1----:R-:W4:Y:S01]  /*bb00*/  LDL.LU R110, [R1+0x7060] ;  /* 0x00706000016e7983 */ /* 0x002f220000300800 */
[C---:B------:R-:W-:Y:S01]  /*bb10*/  SEL R135, R5.reuse, R135, !P0 ;  /* 0x0000008705877207 */ /* 0x040fe20004000000 */
[----:B------:R-:W1:Y:S02]  /*bb20*/  LDCU UR50, c[0x0][0x3b0] ;  /* 0x00007600ff3277ac */ /* 0x000e640008000800 */
[----:B------:R-:W4:Y:S01]  /*bb30*/  LDL.LU R201, [R1+0x705c] ;  /* 0x00705c0001c97983 */ /* 0x000f220000300800 */
[C---:B------:R-:W-:Y:S01]  /*bb40*/  SEL R108, R5.reuse, R108, !P0 ;  /* 0x0000006c056c7207 */ /* 0x040fe20004000000 */
[----:B------:R-:W1:Y:S02]  /*bb50*/  LDCU UR76, c[0x0][0x3b0] ;  /* 0x00007600ff4c77ac */ /* 0x000e640008000800 */
[----:B------:R-:W-:Y:S04]  /*bb60*/  STL [R1+0x54], R9 ;  /* 0x0000540901007387 */ /* 0x000fe80000100800 */
[----:B------:R-:W-:Y:S04]  /*bb70*/  STL [R1+0x50], R8 ;  /* 0x0000500801007387 */ /* 0x000fe80000100800 */
[----:B------:R-:W4:Y:S04]  /*bb80*/  LDL.LU R13, [R1+0x7058] ;  /* 0x00705800010d7983 */ /* 0x000f280000300800 */
[----:B------:R2:W-:Y:S04]  /*bb90*/  STL [R1+0x4c], R7 ;  /* 0x00004c0701007387 */ /* 0x0005e80000100800 */
[----:B------:R1:W-:Y:S04]  /*bba0*/  STL [R1+0x48], R6 ;  /* 0x0000480601007387 */ /* 0x0003e80000100800 */
[----:B------:R-:W4:Y:S01]  /*bbb0*/  LDL.LU R250, [R1+0x7054] ;  /* 0x0070540001fa7983 */ /* 0x000f220000300800 */
[----:B--2---:R-:W-:-:S05]  /*bbc0*/  SEL R7, R5, R33, !P0 ;  /* 0x0000002105077207 */ /* 0x004fca0004000000 */
[----:B------:R-:W-:Y:S01]  /*bbd0*/  IMAD R7, R7, UR51, RZ ;  /* 0x0000003307077c24 */ /* 0x000fe2000f8e02ff */
[----:B------:R-:W-:Y:S02]  /*bbe0*/  ISETP.GE.AND P4, PT, R246, RZ, PT ;  /* 0x000000fff600720c */ /* 0x000fe40003f86270 */
[C---:B---3--:R-:W-:Y:S02]  /*bbf0*/  SEL R168, R5.reuse, R168, !P0 ;  /* 0x000000a805a87207 */ /* 0x048fe40004000000 */
[C---:B-1----:R-:W-:Y:S01]  /*bc00*/  SEL R6, R5.reuse, R176, !P0 ;  /* 0x000000b005067207 */ /* 0x042fe20004000000 */
[----:B------:R-:W-:Y:S01]  /*bc10*/  STL [R1+0x44], R7 ;  /* 0x0000440701007387 */ /* 0x000fe20000100800 */
[----:B----4-:R-:W-:-:S03]  /*bc20*/  SEL R200, R5, R200, !P0 ;  /* 0x000000c805c87207 */ /* 0x010fc60004000000 */
[----:B------:R-:W-:Y:S01]  /*bc30*/  IMAD R6, R6, UR52, RZ ;  /* 0x0000003406067c24 */ /* 0x000fe2000f8e02ff */
[----:B------:R-:W-:Y:S02]  /*bc40*/  ISETP.GE.AND P2, PT, R245, RZ, PT ;  /* 0x000000fff500720c */ /* 0x000fe40003f46270 */
[C---:B------:R-:W-:Y:S02]  /*bc50*/  SEL R201, R5.reuse, R201, !P0 ;  /* 0x000000c905c97207 */ /* 0x040fe40004000000 */
[----:B------:R1:W-:Y:S01]  /*bc60*/  STL [R1+0x40], R6 ;  /* 0x0000400601007387 */ /* 0x0003e20000100800 */
[----:B------:R-:W-:-:S03]  /*bc70*/  SEL R13, R5, R13, !P0 ;  /* 0x0000000d050d7207 */ /* 0x000fc60004000000 */
[----:B------:R-:W2:Y:S01]  /*bc80*/  LDL.LU R249, [R1+0x7050] ;  /* 0x0070500001f97983 */ /* 0x000ea20000300800 */
[----:B------:R-:W-:Y:S01]  /*bc90*/  SEL R250, R5, R250, !P0 ;  /* 0x000000fa05fa7207 */ /* 0x000fe20004000000 */
[----:B-1----:R-:W-:Y:S01]  /*bca0*/  IMAD R6, R13, UR53, RZ ;  /* 0x000000350d067c24 */ /* 0x002fe2000f8e02ff */
[----:B------:R-:W-:Y:S02]  /*bcb0*/  SEL R110, R5, R110, !P0 ;  /* 0x0000006e056e7207 */ /* 0x000fe40004000000 */
[----:B------:R-:W-:Y:S02]  /*bcc0*/  ISETP.GE.AND P5, PT, R244, RZ, PT ;  /* 0x000000fff400720c */ /* 0x000fe40003fa6270 */
[----:B------:R-:W-:Y:S01]  /*bcd0*/  ISETP.GE.AND P3, PT, R243, RZ, PT ;  /* 0x000000fff300720c */ /* 0x000fe20003f66270 */
[----:B------:R1:W-:Y:S01]  /*bce0*/  STL [R1+0x38], R6 ;  /* 0x0000380601007387 */ /* 0x0003e20000100800 */
[----:B------:R-:W-:Y:S01]  /*bcf0*/  @!P1 IMAD.MOV R12, RZ, RZ, -R12 ;  /* 0x000000ffff0c9224 */ /* 0x000fe200078e0a0c */
[----:B------:R-:W3:Y:S01]  /*bd00*/  LDCU UR51, c[0x0][0x3b0] ;  /* 0x00007600ff3377ac */ /* 0x000ee20008000800 */
[----:B------:R-:W-:Y:S01]  /*bd10*/  @!P4 IMAD.MOV R50, RZ, RZ, -R50 ;  /* 0x000000ffff32c224 */ /* 0x000fe200078e0a32 */
[----:B------:R-:W-:Y:S01]  /*bd20*/  @!P2 IADD3 R93, PT, PT, -R93, RZ, RZ ;  /* 0x000000ff5d5da210 */ /* 0x000fe20007ffe1ff */
[----:B------:R-:W4:Y:S01]  /*bd30*/  LDCU UR53, c[0x0][0x3b0] ;  /* 0x00007600ff3577ac */ /* 0x000f220008000800 */
[----:B-1----:R-:W-:Y:S01]  /*bd40*/  IMAD R6, R250, UR54, RZ ;  /* 0x00000036fa067c24 */ /* 0x002fe2000f8e02ff */
[C---:B------:R-:W-:Y:S01]  /*bd50*/  SEL R136, R5.reuse, R136, !P0 ;  /* 0x0000008805887207 */ /* 0x040fe20004000000 */
[----:B------:R-:W-:Y:S01]  /*bd60*/  IMAD R68, R68, UR12, RZ ;  /* 0x0000000c44447c24 */ /* 0x000fe2000f8e02ff */
[C---:B------:R-:W-:Y:S01]  /*bd70*/  SEL R191, R5.reuse, R191, !P0 ;  /* 0x000000bf05bf7207 */ /* 0x040fe20004000000 */
[----:B------:R-:W-:Y:S01]  /*bd80*/  IMAD R108, R108, UR20, RZ ;  /* 0x000000146c6c7c24 */ /* 0x000fe2000f8e02ff */
[----:B------:R1:W-:Y:S01]  /*bd90*/  STL [R1+0x3c], R6 ;  /* 0x00003c0601007387 */ /* 0x0003e20000100800 */
[C---:B------:R-:W-:Y:S01]  /*bda0*/  SEL R190, R5.reuse, R190, !P0 ;  /* 0x000000be05be7207 */ /* 0x040fe20004000000 */
[----:B------:R-:W1:Y:S02]  /*bdb0*/  LDCU UR52, c[0x0][0x3b0] ;  /* 0x00007600ff3477ac */ /* 0x000e640008000800 */
[----:B------:R-:W3:Y:S01]  /*bdc0*/  LDL.LU R248, [R1+0x704c] ;  /* 0x00704c0001f87983 */ /* 0x000ee20000300800 */
[----:B--2---:R-:W-:Y:S01]  /*bdd0*/  SEL R249, R5, R249, !P0 ;  /* 0x000000f905f97207 */ /* 0x004fe20004000000 */
[----:B-1----:R-:W-:Y:S01]  /*bde0*/  IMAD R6, R201, UR55, RZ ;  /* 0x00000037c9067c24 */ /* 0x002fe2000f8e02ff */
[----:B------:R-:W-:Y:S01]  /*bdf0*/  ISETP.GE.AND P1, PT, R242, RZ, PT ;  /* 0x000000fff200720c */ /* 0x000fe20003f26270 */
[----:B------:R-:W-:Y:S01]  /*be00*/  @!P5 IMAD.MOV R137, RZ, RZ, -R137 ;  /* 0x000000ffff89d224 */ /* 0x000fe200078e0a89 */
[----:B------:R-:W-:Y:S01]  /*be10*/  ISETP.GE.AND P4, PT, R241, RZ, PT ;  /* 0x000000fff100720c */ /* 0x000fe20003f86270 */
[----:B------:R-:W-:Y:S01]  /*be20*/  @!P3 IMAD.MOV R109, RZ, RZ, -R109 ;  /* 0x000000ffff6db224 */ /* 0x000fe200078e0a6d */
[----:B------:R1:W-:Y:S01]  /*be30*/  STL [R1+0x34], R6 ;  /* 0x0000340601007387 */ /* 0x0003e20000100800 */
[----:B------:R-:W-:Y:S01]  /*be40*/  ISETP.GE.AND P2, PT, R240, RZ, PT ;  /* 0x000000fff000720c */ /* 0x000fe20003f46270 */
[----:B------:R-:W2:Y:S01]  /*be50*/  LDCU UR12, c[0x0][0x3b0] ;  /* 0x00007600ff0c77ac */ /* 0x000ea20008000800 */
[----:B------:R-:W2:Y:S01]  /*be60*/  LDCU UR20, c[0x0][0x3b0] ;  /* 0x00007600ff1477ac */ /* 0x000ea20008000800 */
[----:B-1----:R-:W-:Y:S01]  /*be70*/  IMAD R6, R249, UR56, RZ ;  /* 0x00000038f9067c24 */ /* 0x002fe2000f8e02ff */
[C---:B------:R-:W-:Y:S01]  /*be80*/  SEL R189, R5.reuse, R189, !P0 ;  /* 0x000000bd05bd7207 */ /* 0x040fe20004000000 */
[----:B------:R-:W1:Y:S03]  /*be90*/  LDCU UR54, c[0x0][0x3b0] ;  /* 0x00007600ff3677ac */ /* 0x000e660008000800 */
[----:B------:R1:W-:Y:S01]  /*bea0*/  STL [R1+0x30], R6 ;  /* 0x0000300601007387 */ /* 0x0003e20000100800 */
[----:B---3--:R-:W-:-:S03]  /*beb0*/  SEL R248, R5, R248, !P0 ;  /* 0x000000f805f87207 */ /* 0x008fc60004000000 */
[----:B------:R-:W3:Y:S01]  /*bec0*/  LDL.LU R247, [R1+0x7048] ;  /* 0x0070480001f77983 */ /* 0x000ee20000300800 */
[----:B-1----:R-:W-:Y:S01]  /*bed0*/  IMAD R6, R110, UR57, RZ ;  /* 0x000000396e067c24 */ /* 0x002fe2000f8e02ff */
[----:B------:R-:W-:Y:S01]  /*bee0*/  ISETP.GE.AND P5, PT, R239, RZ, PT ;  /* 0x000000ffef00720c */ /* 0x000fe20003fa6270 */
[----:B------:R-:W-:Y:S01]  /*bef0*/  IMAD.MOV.U32 R201, RZ, RZ, R79 ;  /* 0x000000ffffc97224 */ /* 0x000fe200078e004f */
[----:B------:R-:W-:Y:S01]  /*bf00*/  ISETP.GE.AND P3, PT, R238, RZ, PT ;  /* 0x000000ffee00720c */ /* 0x000fe20003f66270 */
[----:B------:R-:W-:Y:S01]  /*bf10*/  @!P1 IMAD.MOV R51, RZ, RZ, -R51 ;  /* 0x000000ffff339224 */ /* 0x000fe200078e0a33 */
[----:B------:R1:W-:Y:S01]  /*bf20*/  STL [R1+0x2c], R6 ;  /* 0x00002c0601007387 */ /* 0x0003e20000100800 */
[----:B------:R-:W-:Y:S01]  /*bf30*/  @!P2 IMAD.MOV R138, RZ, RZ, -R138 ;  /* 0x000000ffff8aa224 */ /* 0x000fe200078e0a8a */
[----:B------:R-:W2:Y:S01]  /*bf40*/  LDCU UR55, c[0x0][0x3b0] ;  /* 0x00007600ff3777ac */ /* 0x000ea20008000800 */
[----:B------:R-:W-:Y:S02]  /*bf50*/  IMAD R191, R191, UR22, RZ ;  /* 0x00000016bfbf7c24 */ /* 0x000fe4000f8e02ff */
[----:B------:R-:W-:Y:S01]  /*bf60*/  IMAD R190, R190, UR26, RZ ;  /* 0x0000001abebe7c24 */ /* 0x000fe2000f8e02ff */
[----:B------:R-:W2:Y:S01]  /*bf70*/  LDCU UR57, c[0x0][0x3b0] ;  /* 0x00007600ff3977ac */ /* 0x000ea20008000800 */
[----:B-1----:R-:W-:Y:S01]  /*bf80*/  IMAD R6, R248, UR58, RZ ;  /* 0x0000003af8067c24 */ /* 0x002fe2000f8e02ff */
[C---:B------:R-:W-:Y:S01]  /*bf90*/  SEL R137, R5.reuse, R137, !P0 ;  /* 0x0000008905897207 */ /* 0x040fe20004000000 */
[----:B------:R-:W1:Y:S03]  /*bfa0*/  LDCU UR56, c[0x0][0x3b0] ;  /* 0x00007600ff3877ac */ /* 0x000e660008000800 */
[----:B------:R1:W-:Y:S01]  /*bfb0*/  STL [R1+0x28], R6 ;  /* 0x0000280601007387 */ /* 0x0003e20000100800 */
[----:B---3--:R-:W-:-:S03]  /*bfc0*/  SEL R247, R5, R247, !P0 ;  /* 0x000000f705f77207 */ /* 0x008fc60004000000 */
[----:B------:R-:W3:Y:S01]  /*bfd0*/  LDL.LU R246, [R1+0x7044] ;  /* 0x0070440001f67983 */ /* 0x000ee20000300800 */
[----:B-1----:R-:W-:Y:S02]  /*bfe0*/  IMAD R6, R200, UR59, RZ ;  /* 0x0000003bc8067c24 */ /* 0x002fe4000f8e02ff */
[----:B------:R-:W-:Y:S01]  /*bff0*/  IMAD.MOV.U32 R110, RZ, RZ, R94 ;  /* 0x000000ffff6e7224 */ /* 0x000fe200078e005e */
[----:B------:R-:W-:Y:S01]  /*c000*/  ISETP.GE.AND P1, PT, R237, RZ, PT ;  /* 0x000000ffed00720c */ /* 0x000fe20003f26270 */
[----:B------:R-:W-:Y:S01]  /*c010*/  IMAD R248, R123, UR69, RZ ;  /* 0x000000457bf87c24 */ /* 0x000fe2000f8e02ff */
[----:B------:R1:W-:Y:S01]  /*c020*/  STL [R1+0x24], R6 ;  /* 0x0000240601007387 */ /* 0x0003e20000100800 */
[----:B------:R-:W-:Y:S01]  /*c030*/  ISETP.GE.AND P2, PT, R235, RZ, PT ;  /* 0x000000ffeb00720c */ /* 0x000fe20003f46270 */
[----:B------:R-:W2:Y:S01]  /*c040*/  LDCU UR58, c[0x0][0x3b0] ;  /* 0x00007600ff3a77ac */ /* 0x000ea20008000800 */
[----:B------:R-:W2:Y:S01]  /*c050*/  LDCU UR22, c[0x0][0x3b0] ;  /* 0x00007600ff1677ac */ /* 0x000ea20008000800 */
[----:B-1----:R-:W-:Y:S01]  /*c060*/  IMAD R6, R247, UR60, RZ ;  /* 0x0000003cf7067c24 */ /* 0x002fe2000f8e02ff */
[----:B------:R-:W1:Y:S04]  /*c070*/  LDCU UR26, c[0x0][0x3b0] ;  /* 0x00007600ff1a77ac */ /* 0x000e680008000800 */
[----:B------:R1:W-:Y:S01]  /*c080*/  STL [R1+0x20], R6 ;  /* 0x0000200601007387 */ /* 0x0003e20000100800 */
[----:B---3--:R-:W-:-:S03]  /*c090*/  SEL R246, R5, R246, !P0 ;  /* 0x000000f605f67207 */ /* 0x008fc60004000000 */
[----:B------:R-:W3:Y:S01]  /*c0a0*/  LDL.LU R245, [R1+0x7040] ;  /* 0x0070400001f57983 */ /* 0x000ee20000300800 */
[----:B-1----:R-:W-:Y:S01]  /*c0b0*/  IMAD R6, R168, UR61, RZ ;  /* 0x0000003da8067c24 */ /* 0x002fe2000f8e02ff */
[----:B------:R-:W-:Y:S01]  /*c0c0*/  SEL R94, R5, R194, !P0 ;  /* 0x000000c2055e7207 */ /* 0x000fe20004000000 */
[----:B------:R-:W-:Y:S01]  /*c0d0*/  IMAD.MOV.U32 R123, RZ, RZ, R36 ;  /* 0x000000ffff7b7224 */ /* 0x000fe200078e0024 */
[----:B------:R-:W1:Y:S02]  /*c0e0*/  LDCU UR59, c[0x0][0x3b0] ;  /* 0x00007600ff3b77ac */ /* 0x000e640008000800 */
[----:B------:R2:W-:Y:S01]  /*c0f0*/  STL [R1+0x18], R6 ;  /* 0x0000180601007387 */ /* 0x0005e20000100800 */
[----:B------:R-:W-:Y:S01]  /*c100*/  @!P4 IMAD.MOV R110, RZ, RZ, -R110 ;  /* 0x000000ffff6ec224 */ /* 0x000fe200078e0a6e */
[----:B------:R-:W1:Y:S01]  /*c110*/  LDCU UR61, c[0x0][0x3b0] ;  /* 0x00007600ff3d77ac */ /* 0x000e620008000800 */
[----:B------:R-:W-:Y:S01]  /*c120*/  IMAD.MOV.U32 R200, RZ, RZ, R141 ;  /* 0x000000ffffc87224 */ /* 0x000fe200078e008d */
[----:B------:R-:W1:Y:S01]  /*c130*/  LDCU UR69, c[0x0][0x3b0] ;  /* 0x00007600ff4577ac */ /* 0x000e620008000800 */
[----:B--2---:R-:W-:-:S02]  /*c140*/  IMAD R6, R246, UR62, RZ ;  /* 0x0000003ef6067c24 */ /* 0x004fc4000f8e02ff */
[----:B------:R-:W-:Y:S01]  /*c150*/  IMAD R189, R189, UR30, RZ ;  /* 0x0000001ebdbd7c24 */ /* 0x000fe2000f8e02ff */
[C---:B------:R-:W-:Y:S01]  /*c160*/  SEL R138, R5.reuse, R138, !P0 ;  /* 0x0000008a058a7207 */ /* 0x040fe20004000000 */
[----:B------:R-:W2:Y:S01]  /*c170*/  LDCU UR60, c[0x0][0x3b0] ;  /* 0x00007600ff3c77ac */ /* 0x000ea20008000800 */
[----:B------:R1:W-:Y:S01]  /*c180*/  STL [R1+0x1c], R6 ;  /* 0x00001c0601007387 */ /* 0x0003e20000100800 */
[----:B---3--:R-:W-:-:S03]  /*c190*/  SEL R245, R5, R245, !P0 ;  /* 0x000000f505f57207 */ /* 0x008fc60004000000 */
[----:B------:R-:W3:Y:S01]  /*c1a0*/  LDL.LU R244, [R1+0x703c] ;  /* 0x00703c0001f47983 */ /* 0x000ee20000300800 */
[----:B-1----:R-:W-:Y:S01]  /*c1b0*/  IMAD R6, R199, UR63, RZ ;  /* 0x0000003fc7067c24 */ /* 0x002fe2000f8e02ff */
[----:B------:R-:W-:Y:S01]  /*c1c0*/  ISETP.GE.AND P4, PT, R236, RZ, PT ;  /* 0x000000ffec00720c */ /* 0x000fe20003f86270 */
[----:B------:R-:W-:Y:S01]  /*c1d0*/  @!P5 IMAD.MOV R123, RZ, RZ, -R123 ;  /* 0x000000ffff7bd224 */ /* 0x000fe200078e0a7b */
[----:B------:R-:W1:Y:S02]  /*c1e0*/  LDCU UR63, c[0x0][0x3b0] ;  /* 0x00007600ff3f77ac */ /* 0x000e640008000800 */
[----:B------:R2:W-:Y:S01]  /*c1f0*/  STL [R1+0x14], R6 ;  /* 0x0000140601007387 */ /* 0x0005e20000100800 */
[----:B------:R-:W-:Y:S01]  /*c200*/  IMAD.MOV.U32 R168, RZ, RZ, R95 ;  /* 0x000000ffffa87224 */ /* 0x000fe200078e005f */
[----:B------:R-:W1:Y:S01]  /*c210*/  LDCU UR30, c[0x0][0x3b0] ;  /* 0x00007600ff1e77ac */ /* 0x000e620008000800 */
[----:B------:R-:W-:Y:S02]  /*c220*/  IMAD.MOV.U32 R194, RZ, RZ, R67 ;  /* 0x000000ffffc27224 */ /* 0x000fe400078e0043 */
[----:B------:R-:W-:Y:S01]  /*c230*/  IMAD R246, R197, UR74, RZ ;  /* 0x0000004ac5f67c24 */ /* 0x000fe2000f8e02ff */
[C---:B------:R-:W-:Y:S01]  /*c240*/  SEL R80, R5.reuse, R80, !P0 ;  /* 0x0000005005507207 */ /* 0x040fe20004000000 */
[----:B------:R-:W-:Y:S01]  /*c250*/  IMAD R94, R94, UR10, RZ ;  /* 0x0000000a5e5e7c24 */ /* 0x000fe2000f8e02ff */
[----:B------:R-:W-:Y:S01]  /*c260*/  SEL R179, R5, R179, !P0 ;  /* 0x000000b305b37207 */ /* 0x000fe20004000000 */
[----:B------:R-:W1:Y:S01]  /*c270*/  LDCU UR62, c[0x0][0x3b0] ;  /* 0x00007600ff3e77ac */ /* 0x000e620008000800 */
[----:B--2---:R-:W-:Y:S01]  /*c280*/  IMAD R6, R245, UR64, RZ ;  /* 0x00000040f5067c24 */ /* 0x004fe2000f8e02ff */
[----:B---3--:R-:W-:-:S04]  /*c290*/  SEL R244, R5, R244, !P0 ;  /* 0x000000f405f47207 */ /* 0x008fc80004000000 */
[----:B------:R2:W-:Y:S01]  /*c2a0*/  STL [R1+0x10], R6 ;  /* 0x0000100601007387 */ /* 0x0005e20000100800 */
[----:B------:R-:W-:Y:S01]  /*c2b0*/  ISETP.GE.AND P5, PT, R234, RZ, PT ;  /* 0x000000ffea00720c */ /* 0x000fe20003fa6270 */
[----:B------:R-:W-:Y:S01]  /*c2c0*/  @!P1 IMAD.MOV R168, RZ, RZ, -R168 ;  /* 0x000000ffffa89224 */ /* 0x000fe200078e0aa8 */
[----:B------:R-:W3:Y:S01]  /*c2d0*/  LDCU UR10, c[0x0][0x3b0] ;  /* 0x00007600ff0a77ac */ /* 0x000ee20008000800 */
[----:B------:R-:W3:Y:S01]  /*c2e0*/  LDL.LU R243, [R1+0x7038] ;  /* 0x0070380001f37983 */ /* 0x000ee20000300800 */
[----:B------:R-:W-:Y:S02]  /*c2f0*/  @!P2 IMAD.MOV R194, RZ, RZ, -R194 ;  /* 0x000000ffffc2a224 */ /* 0x000fe400078e0ac2 */
[----:B------:R-:W-:Y:S01]  /*c300*/  IMAD.MOV.U32 R197, RZ, RZ, R14 ;  /* 0x000000ffffc57224 */ /* 0x000fe200078e000e */
[C---:B------:R-:W-:Y:S01]  /*c310*/  SEL R188, R5.reuse, R188, !P0 ;  /* 0x000000bc05bc7207 */ /* 0x040fe20004000000 */
[----:B------:R-:W-:Y:S01]  /*c320*/  IMAD.MOV.U32 R199, RZ, RZ, R97 ;  /* 0x000000ffffc77224 */ /* 0x000fe200078e0061 */
[C---:B------:R-:W-:Y:S01]  /*c330*/  SEL R187, R5.reuse, R187, !P0 ;  /* 0x000000bb05bb7207 */ /* 0x040fe20004000000 */
[----:B--2---:R-:W-:Y:S01]  /*c340*/  IMAD R6, R154, UR65, RZ ;  /* 0x000000419a067c24 */ /* 0x004fe2000f8e02ff */
[C---:B------:R-:W-:Y:S01]  /*c350*/  SEL R186, R5.reuse, R186, !P0 ;  /* 0x000000ba05ba7207 */ /* 0x040fe20004000000 */
[----:B------:R-:W-:Y:S01]  /*c360*/  IMAD R80, R80, UR28, RZ ;  /* 0x0000001c50507c24 */ /* 0x000fe2000f8e02ff */
[----:B------:R-:W-:Y:S01]  /*c370*/  SEL R251, R5, R251, !P0 ;  /* 0x000000fb05fb7207 */ /* 0x000fe20004000000 */
[----:B------:R-:W-:Y:S01]  /*c380*/  IMAD R179, R179, UR32, RZ ;  /* 0x00000020b3b37c24 */ /* 0x000fe2000f8e02ff */
[----:B------:R2:W-:Y:S01]  /*c390*/  STL [R1+0xc], R6 ;  /* 0x00000c0601007387 */ /* 0x0005e20000100800 */
[C---:B------:R-:W-:Y:S01]  /*c3a0*/  SEL R77, R5.reuse, R77, !P0 ;  /* 0x0000004d054d7207 */ /* 0x040fe20004000000 */
[----:B------:R-:W1:Y:S01]  /*c3b0*/  LDCU UR64, c[0x0][0x3b0] ;  /* 0x00007600ff4077ac */ /* 0x000e620008000800 */
[----:B------:R-:W-:-:S02]  /*c3c0*/  SEL R165, R5, R165, !P0 ;  /* 0x000000a505a57207 */ /* 0x000fc40004000000 */
[----:B------:R-:W-:Y:S01]  /*c3d0*/  LOP3.LUT R250, R4, 0x3f, RZ, 0xc0, !PT ;  /* 0x0000003f04fa7812 */ /* 0x000fe200078ec0ff */
[----:B------:R-:W1:Y:S01]  /*c3e0*/  LDCU UR74, c[0x0][0x3b0] ;  /* 0x00007600ff4a77ac */ /* 0x000e620008000800 */
[----:B--2---:R-:W-:Y:S01]  /*c3f0*/  IMAD R6, R244, UR66, RZ ;  /* 0x00000042f4067c24 */ /* 0x004fe2000f8e02ff */
[----:B---3--:R-:W-:-:S04]  /*c400*/  SEL R243, R5, R243, !P0 ;  /* 0x000000f305f37207 */ /* 0x008fc80004000000 */
[----:B------:R2:W-:Y:S01]  /*c410*/  STL [R1+0x8], R6 ;  /* 0x0000080601007387 */ /* 0x0005e20000100800 */
[----:B------:R-:W-:Y:S01]  /*c420*/  IMAD.MOV.U32 R154, RZ, RZ, R52 ;  /* 0x000000ffff9a7224 */ /* 0x000fe200078e0034 */
[----:B------:R-:W-:Y:S01]  /*c430*/  ISETP.GE.AND P1, PT, R232, RZ, PT ;  /* 0x000000ffe800720c */ /* 0x000fe20003f26270 */
[----:B------:R-:W-:Y:S01]  /*c440*/  IMAD R244, R38, UR71, RZ ;  /* 0x0000004726f47c24 */ /* 0x000fe2000f8e02ff */
[----:B------:R-:W3:Y:S01]  /*c450*/  LDL.LU R242, [R1+0x7034] ;  /* 0x0070340001f27983 */ /* 0x000ee20000300800 */
[----:B------:R-:W-:Y:S01]  /*c460*/  ISETP.GE.AND P2, PT, R230, RZ, PT ;  /* 0x000000ffe600720c */ /* 0x000fe20003f46270 */
[----:B------:R-:W1:Y:S01]  /*c470*/  LDCU UR65, c[0x0][0x3b0] ;  /* 0x00007600ff4177ac */ /* 0x000e620008000800 */
[----:B--2---:R-:W-:Y:S01]  /*c480*/  IMAD R6, R198, UR67, RZ ;  /* 0x00000043c6067c24 */ /* 0x004fe2000f8e02ff */
[----:B------:R-:W-:Y:S01]  /*c490*/  @!P3 IADD3 R154, PT, PT, -R154, RZ, RZ ;  /* 0x000000ff9a9ab210 */ /* 0x000fe20007ffe1ff */
[----:B------:R-:W2:Y:S03]  /*c4a0*/  LDCU UR28, c[0x0][0x3b0] ;  /* 0x00007600ff1c77ac */ /* 0x000ea60008000800 */
[----:B------:R1:W-:Y:S01]  /*c4b0*/  STL [R1+0x4], R6 ;  /* 0x0000040601007387 */ /* 0x0003e20000100800 */
[----:B------:R-:W-:Y:S01]  /*c4c0*/  SEL R38, R5, R164, !P0 ;  /* 0x000000a405267207 */ /* 0x000fe20004000000 */
[----:B------:R-:W-:Y:S01]  /*c4d0*/  IMAD.MOV.U32 R198, RZ, RZ, R54 ;  /* 0x000000ffffc67224 */ /* 0x000fe200078e0036 */
[----:B------:R-:W2:Y:S01]  /*c4e0*/  LDCU UR67, c[0x0][0x3b0] ;  /* 0x00007600ff4377ac */ /* 0x000ea20008000800 */
[----:B------:R-:W2:Y:S01]  /*c4f0*/  LDCU UR71, c[0x0][0x3b0] ;  /* 0x00007600ff4777ac */ /* 0x000ea20008000800 */
[----:B-1----:R-:W-:Y:S01]  /*c500*/  IMAD R6, R243, UR68, RZ ;  /* 0x00000044f3067c24 */ /* 0x002fe2000f8e02ff */
[----:B------:R-:W-:Y:S01]  /*c510*/  ISETP.GE.AND P3, PT, R233, RZ, PT ;  /* 0x000000ffe900720c */ /* 0x000fe20003f66270 */
[----:B------:R-:W1:Y:S03]  /*c520*/  LDCU UR32, c[0x0][0x3b0] ;  /* 0x00007600ff2077ac */ /* 0x000e660008000800 */
[----:B------:R1:W-:Y:S01]  /*c530*/  STL [R1], R6 ;  /* 0x0000000601007387 */ /* 0x0003e20000100800 */
[C---:B------:R-:W-:Y:S01]  /*c540*/  SEL R164, R5.reuse, R192, !P0 ;  /* 0x000000c005a47207 */ /* 0x040fe20004000000 */
[----:B------:R-:W-:Y:S01]  /*c550*/  @!P2 IMAD.MOV R198, RZ, RZ, -R198 ;  /* 0x000000ffffc6a224 */ /* 0x000fe200078e0ac6 */
[C---:B------:R-:W-:Y:S01]  /*c560*/  SEL R194, R5.reuse, R194, !P0 ;  /* 0x000000c205c27207 */ /* 0x040fe20004000000 */
[----:B------:R-:W2:Y:S01]  /*c570*/  LDL.LU R241, [R1+0x7030] ;  /* 0x0070300001f17983 */ /* 0x000ea20000300800 */
[----:B------:R-:W-:Y:S01]  /*c580*/  IMAD R188, R188, UR34, RZ ;  /* 0x00000022bcbc7c24 */ /* 0x000fe2000f8e02ff */
[----:B------:R-:W-:Y:S01]  /*c590*/  SEL R155, R5, R155, !P0 ;  /* 0x0000009b059b7207 */ /* 0x000fe20004000000 */
[----:B------:R-:W-:Y:S01]  /*c5a0*/  IMAD.MOV.U32 R192, RZ, RZ, R53 ;  /* 0x000000ffffc07224 */ /* 0x000fe200078e0035 */
[----:B------:R1:W-:Y:S01]  /*c5b0*/  STL [R1+0x6f9c], R248 ;  /* 0x006f9cf801007387 */ /* 0x0003e20000100800 */
[----:B------:R-:W-:Y:S01]  /*c5c0*/  ISETP.GE.AND P2, PT, R225, RZ, PT ;  /* 0x000000ffe100720c */ /* 0x000fe20003f46270 */
[----:B------:R-:W-:Y:S01]  /*c5d0*/  IMAD R186, R186, UR42, RZ ;  /* 0x0000002ababa7c24 */ /* 0x000fe2000f8e02ff */
[----:B------:R-:W1:Y:S01]  /*c5e0*/  LDCU UR34, c[0x0][0x3b0] ;  /* 0x00007600ff2277ac */ /* 0x000e620008000800 */
[----:B------:R-:W4:Y:S01]  /*c5f0*/  LDL.LU R240, [R1+0x702c] ;  /* 0x00702c0001f07983 */ /* 0x000f220000300800 */
[----:B------:R-:W-:-:S02]  /*c600*/  @!P5 IMAD.MOV R192, RZ, RZ, -R192 ;  /* 0x000000ffffc0d224 */ /* 0x000fc400078e0ac0 */
[----:B------:R-:W-:Y:S01]  /*c610*/  IMAD R77, R77, UR44, RZ ;  /* 0x0000002c4d4d7c24 */ /* 0x000fe2000f8e02ff */
[----:B------:R-:W4:Y:S01]  /*c620*/  LDL.LU R239, [R1+0x7028] ;  /* 0x0070280001ef7983 */ /* 0x000f220000300800 */
[----:B------:R-:W-:Y:S01]  /*c630*/  ISETP.GE.AND P5, PT, R229, RZ, PT ;  /* 0x000000ffe500720c */ /* 0x000fe20003fa6270 */
[----:B------:R-:W-:Y:S01]  /*c640*/  IMAD R165, R165, UR48, RZ ;  /* 0x00000030a5a57c24 */ /* 0x000fe2000f8e02ff */
[----:B------:R-:W1:Y:S01]  /*c650*/  LDCU UR42, c[0x0][0x3b0] ;  /* 0x00007600ff2a77ac */ /* 0x000e620008000800 */
[----:B------:R-:W4:Y:S01]  /*c660*/  LDL.LU R238, [R1+0x7024] ;  /* 0x0070240001ee7983 */ /* 0x000f220000300800 */
[----:B------:R-:W1:Y:S03]  /*c670*/  LDCU UR66, c[0x0][0x3b0] ;  /* 0x00007600ff4277ac */ /* 0x000e660008000800 */
[----:B------:R-:W4:Y:S01]  /*c680*/  LDL.LU R237, [R1+0x7020] ;  /* 0x0070200001ed7983 */ /* 0x000f220000300800 */
[----:B---3--:R-:W-:-:S03]  /*c690*/  SEL R242, R5, R242, !P0 ;  /* 0x000000f205f27207 */ /* 0x008fc60004000000 */
[----:B------:R-:W3:Y:S02]  /*c6a0*/  LDL.LU R236, [R1+0x701c] ;  /* 0x00701c0001ec7983 */ /* 0x000ee40000300800 */
[----:B------:R-:W-:Y:S01]  /*c6b0*/  @!P5 IMAD.MOV R199, RZ, RZ, -R199 ;  /* 0x000000ffffc7d224 */ /* 0x000fe200078e0ac7 */
[----:B------:R-:W1:Y:S01]  /*c6c0*/  LDCU UR44, c[0x0][0x3b0] ;  /* 0x00007600ff2c77ac */ /* 0x000e620008000800 */
[----:B------:R-:W-:Y:S01]  /*c6d0*/  IMAD R247, R242, UR70, RZ ;  /* 0x00000046f2f77c24 */ /* 0x000fe2000f8e02ff */
[----:B------:R-:W3:Y:S01]  /*c6e0*/  LDL.LU R235, [R1+0x7018] ;  /* 0x0070180001eb7983 */ /* 0x000ee20000300800 */
[----:B------:R-:W-:Y:S01]  /*c6f0*/  IMAD R242, R196, UR38, RZ ;  /* 0x00000026c4f27c24 */ /* 0x000fe2000f8e02ff */
[----:B------:R-:W1:Y:S01]  /*c700*/  LDCU UR68, c[0x0][0x3b0] ;  /* 0x00007600ff4477ac */ /* 0x000e620008000800 */
[----:B------:R-:W-:Y:S01]  /*c710*/  IMAD.MOV.U32 R196, RZ, RZ, R140 ;  /* 0x000000ffffc47224 */ /* 0x000fe200078e008c */
[----:B------:R-:W3:Y:S01]  /*c720*/  LDL.LU R234, [R1+0x7014] ;  /* 0x0070140001ea7983 */ /* 0x000ee20000300800 */
[----:B--2---:R-:W-:-:S03]  /*c730*/  SEL R241, R5, R241, !P0 ;  /* 0x000000f105f17207 */ /* 0x004fc60004000000 */
[----:B------:R-:W2:Y:S01]  /*c740*/  LDL.LU R233, [R1+0x7010] ;  /* 0x0070100001e97983 */ /* 0x000ea20000300800 */
[----:B------:R-:W-:Y:S01]  /*c750*/  IMAD R38, R38, UR8, RZ ;  /* 0x0000000826267c24 */ /* 0x000fe2000f8e02ff */
[----:B------:R-:W1:Y:S01]  /*c760*/  LDCU UR48, c[0x0][0x3b0] ;  /* 0x00007600ff3077ac */ /* 0x000e620008000800 */
[C---:B----4-:R-:W-:Y:S02]  /*c770*/  SEL R240, R5.reuse, R240, !P0 ;  /* 0x000000f005f07207 */ /* 0x050fe40004000000 */
[----:B------:R-:W-:-:S03]  /*c780*/  SEL R239, R5, R239, !P0 ;  /* 0x000000ef05ef7207 */ /* 0x000fc60004000000 */
[----:B------:R-:W-:Y:S01]  /*c790*/  IMAD R243, R240, UR72, RZ ;  /* 0x00000048f0f37c24 */ /* 0x000fe2000f8e02ff */
[----:B------:R-:W4:Y:S01]  /*c7a0*/  LDL.LU R232, [R1+0x700c] ;  /* 0x00700c0001e87983 */ /* 0x000f220000300800 */
[----:B------:R-:W-:Y:S01]  /*c7b0*/  IMAD R240, R121, UR36, RZ ;  /* 0x0000002479f07c24 */ /* 0x000fe2000f8e02ff */
[C---:B------:R-:W-:Y:S01]  /*c7c0*/  SEL R121, R5.reuse, R193, !P0 ;  /* 0x000000c105797207 */ /* 0x040fe20004000000 */
[----:B------:R-:W-:Y:S01]  /*c7d0*/  IMAD.MOV.U32 R193, RZ, RZ, R139 ;  /* 0x000000ffffc17224 */ /* 0x000fe200078e008b */
[----:B------:R-:W-:Y:S01]  /*c7e0*/  SEL R238, R5, R238, !P0 ;  /* 0x000000ee05ee7207 */ /* 0x000fe20004000000 */
[----:B------:R-:W-:Y:S01]  /*c7f0*/  IMAD R245, R241, UR73, RZ ;  /* 0x00000049f1f57c24 */ /* 0x000fe2000f8e02ff */
[----:B------:R-:W-:Y:S01]  /*c800*/  ISETP.GE.AND P5, PT, R224, RZ, PT ;  /* 0x000000ffe000720c */ /* 0x000fe20003fa6270 */
[----:B------:R-:W-:Y:S01]  /*c810*/  IMAD R241, R239, UR37, RZ ;  /* 0x00000025eff17c24 */ /* 0x000fe2000f8e02ff */
[----:B------:R-:W1:Y:S01]  /*c820*/  LDCU UR38, c[0x0][0x3b0] ;  /* 0x00007600ff2677ac */ /* 0x000e620008000800 */
[----:B------:R-:W-:Y:S01]  /*c830*/  @!P4 IMAD.MOV R193, RZ, RZ, -R193 ;  /* 0x000000ffffc1c224 */ /* 0x000fe200078e0ac1 */
[----:B------:R-:W-:Y:S01]  /*c840*/  ISETP.GE.AND P4, PT, R231, RZ, PT ;  /* 0x000000ffe700720c */ /* 0x000fe20003f86270 */
[----:B------:R-:W-:Y:S01]  /*c850*/  IMAD R239, R238, UR35, RZ ;  /* 0x00000023eeef7c24 */ /* 0x000fe2000f8e02ff */
[----:B------:R-:W4:Y:S01]  /*c860*/  LDL.LU R231, [R1+0x7008] ;  /* 0x0070080001e77983 */ /* 0x000f220000300800 */
[----:B------:R-:W-:Y:S01]  /*c870*/  IMAD R238, R195, UR6, RZ ;  /* 0x00000006c3ee7c24 */ /* 0x000fe2000f8e02ff */
[----:B------:R-:W1:Y:S01]  /*c880*/  LDCU UR8, c[0x0][0x3b0] ;  /* 0x00007600ff0877ac */ /* 0x000e620008000800 */
[----:B------:R-:W-:Y:S01]  /*c890*/  IMAD.MOV.U32 R195, RZ, RZ, R96 ;  /* 0x000000ffffc37224 */ /* 0x000fe200078e0060 */
[----:B------:R-:W4:Y:S01]  /*c8a0*/  LDL.LU R230, [R1+0x7004] ;  /* 0x0070040001e67983 */ /* 0x000f220000300800 */
[----:B------:R-:W-:Y:S01]  /*c8b0*/  @!P1 IMAD.MOV R196, RZ, RZ, -R196 ;  /* 0x000000ffffc49224 */ /* 0x000fe200078e0ac4 */
[----:B---3--:R-:W-:-:S02]  /*c8c0*/  SEL R236, R5, R236, !P0 ;  /* 0x000000ec05ec7207 */ /* 0x008fc40004000000 */
[----:B------:R-:W3:Y:S01]  /*c8d0*/  LDL.LU R229, [R1+0x7000] ;  /* 0x0070000001e57983 */ /* 0x000ee20000300800 */
[----:B------:R-:W-:Y:S02]  /*c8e0*/  @!P3 IADD3 R195, PT, PT, -R195, RZ, RZ ;  /* 0x000000ffc3c3b210 */ /* 0x000fe40007ffe1ff */
[----:B------:R-:W-:Y:S01]  /*c8f0*/  @!P4 IMAD.MOV R197, RZ, RZ, -R197 ;  /* 0x000000ffffc5c224 */ /* 0x000fe200078e0ac5 */
[----:B------:R-:W-:Y:S01]  /*c900*/  ISETP.GE.AND P3, PT, R228, RZ, PT ;  /* 0x000000ffe400720c */ /* 0x000fe20003f66270 */
[----:B------:R-:W-:Y:S01]  /*c910*/  IMAD R164, R164, UR18, RZ ;  /* 0x00000012a4a47c24 */ /* 0x000fe2000f8e02ff */
[----:B------:R-:W3:Y:S01]  /*c920*/  LDL.LU R228, [R1+0x6ffc] ;  /* 0x006ffc0001e47983 */ /* 0x000ee20000300800 */
[----:B------:R-:W-:Y:S01]  /*c930*/  ISETP.GE.AND P1, PT, R227, RZ, PT ;  /* 0x000000ffe300720c */ /* 0x000fe20003f26270 */
[----:B------:R-:W-:Y:S01]  /*c940*/  IMAD R155, R155, UR56, RZ ;  /* 0x000000389b9b7c24 */ /* 0x000fe2000f8e02ff */
[----:B------:R-:W-:Y:S01]  /*c950*/  ISETP.GE.AND P4, PT, R226, RZ, PT ;  /* 0x000000ffe200720c */ /* 0x000fe20003f86270 */
[----:B------:R-:W3:Y:S01]  /*c960*/  LDL.LU R227, [R1+0x6ff8] ;  /* 0x006ff80001e37983 */ /* 0x000ee20000300800 */
[C---:B------:R-:W-:Y:S01]  /*c970*/  SEL R235, R5.reuse, R235, !P0 ;  /* 0x000000eb05eb7207 */ /* 0x040fe20004000000 */
[----:B------:R-:W-:Y:S01]  /*c980*/  IMAD R36, R236, UR9, RZ ;  /* 0x00000009ec247c24 */ /* 0x000fe2000f8e02ff */
[----:B------:R-:W1:Y:S01]  /*c990*/  LDCU UR9, c[0x0][0x3b0] ;  /* 0x00007600ff0977ac */ /* 0x000e620008000800 */
[----:B------:R-:W3:Y:S03]  /*c9a0*/  LDL.LU R226, [R1+0x6ff4] ;  /* 0x006ff40001e27983 */ /* 0x000ee60000300800 */
[----:B------:R-:W-:Y:S01]  /*c9b0*/  @!P3 IADD3 R200, PT, PT, -R200, RZ, RZ ;  /* 0x000000ffc8c8b210 */ /* 0x000fe20007ffe1ff */
[----:B------:R-:W3:Y:S01]  /*c9c0*/  LDL.LU R225, [R1+0x6ff0] ;  /* 0x006ff00001e17983 */ /* 0x000ee20000300800 */
[C---:B------:R-:W-:Y:S01]  /*c9d0*/  SEL R234, R5.reuse, R234, !P0 ;  /* 0x000000ea05ea7207 */ /* 0x040fe20004000000 */
[----:B------:R-:W-:Y:S01]  /*c9e0*/  @!P1 IMAD.MOV R201, RZ, RZ, -R201 ;  /* 0x000000ffffc99224 */ /* 0x000fe200078e0ac9 */
[----:B------:R-:W-:Y:S01]  /*c9f0*/  SEL R139, R5, R19, !P0 ;  /* 0x00000013058b7207 */ /* 0x000fe20004000000 */
[----:B------:R-:W3:Y:S01]  /*ca00*/  LDL.LU R224, [R1+0x6fec] ;  /* 0x006fec0001e07983 */ /* 0x000ee20000300800 */
[----:B------:R-:W-:Y:S01]  /*ca10*/  ISETP.GE.AND P3, PT, R223, RZ, PT ;  /* 0x000000ffdf00720c */ /* 0x000fe20003f66270 */
[----:B------:R-:W-:Y:S01]  /*ca20*/  IMAD R121, R121, UR14, RZ ;  /* 0x0000000e79797c24 */ /* 0x000fe2000f8e02ff */
[----:B------:R-:W-:Y:S01]  /*ca30*/  ISETP.GE.AND P1, PT, R222, RZ, PT ;  /* 0x000000ffde00720c */ /* 0x000fe20003f26270 */
[----:B------:R-:W3:Y:S01]  /*ca40*/  LDL.LU R223, [R1+0x6fe8] ;  /* 0x006fe80001df7983 */ /* 0x000ee20000300800 */
[----:B------:R-:W-:Y:S01]  /*ca50*/  IMAD R52, R235, UR11, RZ ;  /* 0x0000000beb347c24 */ /* 0x000fe2000f8e02ff */
[----:B------:R-:W1:Y:S02]  /*ca60*/  LDCU UR11, c[0x0][0x3b0] ;  /* 0x00007600ff0b77ac */ /* 0x000e640008000800 */
[----:B------:R-:W3:Y:S01]  /*ca70*/  LDL.LU R222, [R1+0x6fe4] ;  /* 0x006fe40001de7983 */ /* 0x000ee20000300800 */
[----:B------:R-:W-:Y:S01]  /*ca80*/  IMAD R95, R234, UR13, RZ ;  /* 0x0000000dea5f7c24 */ /* 0x000fe2000f8e02ff */
[C---:B--2---:R-:W-:Y:S01]  /*ca90*/  SEL R233, R5.reuse, R233, !P0 ;  /* 0x000000e905e97207 */ /* 0x044fe20004000000 */
[----:B------:R-:W2:Y:S01]  /*caa0*/  LDCU UR13, c[0x0][0x3b0] ;  /* 0x00007600ff0d77ac */ /* 0x000ea20008000800 */
[----:B------:R-:W1:Y:S01]  /*cab0*/  LDCU UR14, c[0x0][0x3b0] ;  /* 0x00007600ff0e77ac */ /* 0x000e620008000800 */
[----:B------:R-:W1:Y:S01]  /*cac0*/  LDCU UR18, c[0x0][0x3b0] ;  /* 0x00007600ff1277ac */ /* 0x000e620008000800 */
[----:B----4-:R-:W-:-:S02]  /*cad0*/  SEL R232, R5, R232, !P0 ;  /* 0x000000e805e87207 */ /* 0x010fc40004000000 */
[C---:B------:R-:W-:Y:S01]  /*cae0*/  SEL R140, R5.reuse, R124, !P0 ;  /* 0x0000007c058c7207 */ /* 0x040fe20004000000 */
[----:B------:R-:W4:Y:S01]  /*caf0*/  LDCU UR35, c[0x0][0x3b0] ;  /* 0x00007600ff2377ac */ /* 0x000f220008000800 */
[C---:B------:R-:W-:Y:S01]  /*cb00*/  SEL R193, R5.reuse, R193, !P0 ;  /* 0x000000c105c17207 */ /* 0x040fe20004000000 */
[----:B------:R-:W1:Y:S01]  /*cb10*/  LDCU UR36, c[0x0][0x3b0] ;  /* 0x00007600ff2477ac */ /* 0x000e620008000800 */
[C---:B------:R-:W-:Y:S02]  /*cb20*/  SEL R199, R5.reuse, R199, !P0 ;  /* 0x000000c705c77207 */ /* 0x040fe40004000000 */
[C---:B------:R-:W-:Y:S01]  /*cb30*/  SEL R13, R5.reuse, R237, !P0 ;  /* 0x000000ed050d7207 */ /* 0x040fe20004000000 */
[----:B------:R-:W1:Y:S01]  /*cb40*/  LDCU UR56, c[0x0][0x3b0] ;  /* 0x00007600ff3877ac */ /* 0x000e620008000800 */
[C---:B------:R-:W-:Y:S02]  /*cb50*/  SEL R231, R5.reuse, R231, !P0 ;  /* 0x000000e705e77207 */ /* 0x040fe40004000000 */
[C---:B------:R-:W-:Y:S01]  /*cb60*/  SEL R166, R5.reuse, R166, !P0 ;  /* 0x000000a605a67207 */ /* 0x040fe20004000000 */
[----:B------:R-:W1:Y:S01]  /*cb70*/  LDCU UR6, c[0x0][0x3b0] ;  /* 0x00007600ff0677ac */ /* 0x000e620008000800 */
[C---:B------:R-:W-:Y:S01]  /*cb80*/  SEL R182, R5.reuse, R182, !P0 ;  /* 0x000000b605b67207 */ /* 0x040fe20004000000 */
[----:B------:R-:W1:Y:S01]  /*cb90*/  LDCU UR70, c[0x0][0x3b0] ;  /* 0x00007600ff4677ac */ /* 0x000e620008000800 */
[----:B------:R-:W-:-:S02]  /*cba0*/  SEL R252, R5, R252, !P0 ;  /* 0x000000fc05fc7207 */ /* 0x000fc40004000000 */
        /* <DEDUP_REMOVED lines=8> */
[----:B---3--:R-:W-:-:S05]  /*cc30*/  SEL R224, R5, R224, !P0 ;  /* 0x000000e005e07207 */ /* 0x008fca0004000000 */
[----:B------:R-:W-:Y:S01]  /*cc40*/  IMAD R79, R224, UR33, RZ ;  /* 0x00000021e04f7c24 */ /* 0x000fe2000f8e02ff */
[C---:B------:R-:W-:Y:S01]  /*cc50*/  SEL R224, R5.reuse, R223, !P0 ;  /* 0x000000df05e07207 */ /* 0x040fe20004000000 */
[----:B------:R-:W-:Y:S01]  /*cc60*/  IMAD.MOV.U32 R223, RZ, RZ, R55 ;  /* 0x000000ffffdf7224 */ /* 0x000fe200078e0037 */
[C---:B------:R-:W-:Y:S02]  /*cc70*/  SEL R226, R5.reuse, R226, !P0 ;  /* 0x000000e205e27207 */ /* 0x040fe40004000000 */
[----:B------:R-:W-:Y:S01]  /*cc80*/  SEL R225, R5, R225, !P0 ;  /* 0x000000e105e17207 */ /* 0x000fe20004000000 */
[----:B------:R-:W-:Y:S01]  /*cc90*/  @!P4 IMAD.MOV R223, RZ, RZ, -R223 ;  /* 0x000000ffffdfc224 */ /* 0x000fe200078e0adf */
[----:B------:R-:W-:Y:S01]  /*cca0*/  ISETP.GE.AND P4, PT, R221, RZ, PT ;  /* 0x000000ffdd00720c */ /* 0x000fe20003f86270 */
[----:B-1----:R-:W-:Y:S01]  /*ccb0*/  IMAD R55, R224, UR38, RZ ;  /* 0x00000026e0377c24 */ /* 0x002fe2000f8e02ff */
[----:B------:R-:W3:Y:S01]  /*ccc0*/  LDL.LU R221, [R1+0x6fe0] ;  /* 0x006fe00001dd7983 */ /* 0x000ee20000300800 */
[----:B------:R-:W-:Y:S01]  /*ccd0*/  SEL R224, R5, R222, !P0 ;  /* 0x000000de05e07207 */ /* 0x000fe20004000000 */
[----:B------:R-:W-:Y:S01]  /*cce0*/  IMAD.MOV.U32 R222, RZ, RZ, R98 ;  /* 0x000000ffffde7224 */ /* 0x000fe200078e0062 */
[----:B------:R-:W1:Y:S03]  /*ccf0*/  LDCU UR38, c[0x0][0x3b0] ;  /* 0x00007600ff2677ac */ /* 0x000e660008000800 */
[----:B------:R-:W-:Y:S01]  /*cd00*/  @!P2 IMAD.MOV R222, RZ, RZ, -R222 ;  /* 0x000000ffffdea224 */ /* 0x000fe200078e0ade */
[----:B------:R-:W-:-:S02]  /*cd10*/  ISETP.GE.AND P2, PT, R220, RZ, PT ;  /* 0x000000ffdc00720c */ /* 0x000fc40003f46270 */
[----:B------:R-:W-:Y:S01]  /*cd20*/  SEL R227, R5, R227, !P0 ;  /* 0x000000e305e37207 */ /* 0x000fe20004000000 */
[----:B------:R-:W2:Y:S01]  /*cd30*/  LDL.LU R220, [R1+0x6fdc] ;  /* 0x006fdc0001dc7983 */ /* 0x000ea20000300800 */
[----:B------:R-:W-:Y:S01]  /*cd40*/  IMAD R19, R233, UR15, RZ ;  /* 0x0000000fe9137c24 */ /* 0x000fe2000f8e02ff */
[----:B------:R-:W2:Y:S01]  /*cd50*/  LDCU UR15, c[0x0][0x3b0] ;  /* 0x00007600ff0f77ac */ /* 0x000ea20008000800 */
[----:B------:R-:W-:Y:S02]  /*cd60*/  IMAD R139, R139, UR16, RZ ;  /* 0x000000108b8b7c24 */ /* 0x000fe4000f8e02ff */
[----:B------:R-:W-:Y:S01]  /*cd70*/  IMAD R67, R232, UR17, RZ ;  /* 0x00000011e8437c24 */ /* 0x000fe2000f8e02ff */
[----:B------:R-:W2:Y:S01]  /*cd80*/  LDCU UR16, c[0x0][0x3b0] ;  /* 0x00007600ff1077ac */ /* 0x000ea20008000800 */
[----:B------:R-:W-:Y:S01]  /*cd90*/  IMAD R53, R231, UR19, RZ ;  /* 0x00000013e7357c24 */ /* 0x000fe2000f8e02ff */
[C---:B------:R-:W-:Y:S02]  /*cda0*/  SEL R230, R5.reuse, R230, !P0 ;  /* 0x000000e605e67207 */ /* 0x040fe40004000000 */
[----:B------:R-:W-:Y:S01]  /*cdb0*/  SEL R229, R5, R229, !P0 ;  /* 0x000000e505e57207 */ /* 0x000fe20004000000 */
[----:B-1----:R-:W-:Y:S01]  /*cdc0*/  IMAD R183, R183, UR38, RZ ;  /* 0x00000026b7b77c24 */ /* 0x002fe2000f8e02ff */
[----:B------:R-:W1:Y:S01]  /*cdd0*/  LDCU UR38, c[0x0][0x3b0] ;  /* 0x00007600ff2677ac */ /* 0x000e620008000800 */
[----:B------:R-:W-:-:S02]  /*cde0*/  IMAD R97, R226, UR29, RZ ;  /* 0x0000001de2617c24 */ /* 0x000fc4000f8e02ff */
[----:B------:R-:W-:Y:S01]  /*cdf0*/  IMAD R141, R225, UR31, RZ ;  /* 0x0000001fe18d7c24 */ /* 0x000fe2000f8e02ff */
[----:B------:R-:W2:Y:S01]  /*ce00*/  LDCU UR17, c[0x0][0x3b0] ;  /* 0x00007600ff1177ac */ /* 0x000ea20008000800 */
[----:B------:R-:W-:Y:S01]  /*ce10*/  IMAD R54, R227, UR27, RZ ;  /* 0x0000001be3367c24 */ /* 0x000fe2000f8e02ff */
[----:B------:R-:W2:Y:S01]  /*ce20*/  LDCU UR19, c[0x0][0x3b0] ;  /* 0x00007600ff1377ac */ /* 0x000ea20008000800 */
[C---:B------:R-:W-:Y:S01]  /*ce30*/  SEL R228, R5.reuse, R228, !P0 ;  /* 0x000000e405e47207 */ /* 0x040fe20004000000 */
[----:B------:R-:W-:Y:S01]  /*ce40*/  IMAD R140, R140, UR24, RZ ;  /* 0x000000188c8c7c24 */ /* 0x000fe2000f8e02ff */
[C---:B------:R-:W-:Y:S01]  /*ce50*/  SEL R196, R5.reuse, R196, !P0 ;  /* 0x000000c405c47207 */ /* 0x040fe20004000000 */
[----:B------:R-:W-:Y:S01]  /*ce60*/  IMAD R96, R230, UR21, RZ ;  /* 0x00000015e6607c24 */ /* 0x000fe2000f8e02ff */
[----:B------:R-:W2:Y:S01]  /*ce70*/  LDCU UR33, c[0x0][0x3b0] ;  /* 0x00007600ff2177ac */ /* 0x000ea20008000800 */
[----:B-1----:R-:W-:Y:S01]  /*ce80*/  IMAD R98, R224, UR38, RZ ;  /* 0x00000026e0627c24 */ /* 0x002fe2000f8e02ff */
[C---:B------:R-:W-:Y:S01]  /*ce90*/  SEL R225, R5.reuse, R20, !P0 ;  /* 0x0000001405e17207 */ /* 0x040fe20004000000 */
[----:B------:R-:W1:Y:S01]  /*cea0*/  LDCU UR21, c[0x0][0x3b0] ;  /* 0x00007600ff1577ac */ /* 0x000e620008000800 */
[----:B------:R-:W-:-:S02]  /*ceb0*/  SEL R226, R5, R47, !P0 ;  /* 0x0000002f05e27207 */ /* 0x000fc40004000000 */
[----:B------:R-:W-:Y:S01]  /*cec0*/  SEL R227, R5, R90, !P0 ;  /* 0x0000005a05e37207 */ /* 0x000fe20004000000 */
[----:B------:R-:W-:Y:S01]  /*ced0*/  IMAD R124, R229, UR23, RZ ;  /* 0x00000017e57c7c24 */ /* 0x000fe2000f8e02ff */
[----:B------:R-:W1:Y:S01]  /*cee0*/  LDCU UR23, c[0x0][0x3b0] ;  /* 0x00007600ff1777ac */ /* 0x000e620008000800 */
[----:B------:R-:W-:Y:S01]  /*cef0*/  IMAD R14, R228, UR25, RZ ;  /* 0x00000019e40e7c24 */ /* 0x000fe2000f8e02ff */
[----:B------:R-:W1:Y:S01]  /*cf00*/  LDCU UR24, c[0x0][0x3b0] ;  /* 0x00007600ff1877ac */ /* 0x000e620008000800 */
[----:B------:R-:W1:Y:S01]  /*cf10*/  LDCU UR27, c[0x0][0x3b0] ;  /* 0x00007600ff1b77ac */ /* 0x000e620008000800 */
[----:B------:R-:W1:Y:S01]  /*cf20*/  LDCU UR31, c[0x0][0x3b0] ;  /* 0x00007600ff1f77ac */ /* 0x000e620008000800 */
[----:B------:R-:W-:Y:S01]  /*cf30*/  SEL R223, R5, R223, !P0 ;  /* 0x000000df05df7207 */ /* 0x000fe20004000000 */
[----:B------:R-:W-:Y:S02]  /*cf40*/  IMAD R13, R13, UR7, RZ ;  /* 0x000000070d0d7c24 */ /* 0x000fe4000f8e02ff */
[----:B------:R-:W-:Y:S01]  /*cf50*/  IMAD R166, R166, UR66, RZ ;  /* 0x00000042a6a67c24 */ /* 0x000fe2000f8e02ff */
[----:B------:R-:W1:Y:S01]  /*cf60*/  LDCU UR25, c[0x0][0x3b0] ;  /* 0x00007600ff1977ac */ /* 0x000e620008000800 */
[----:B------:R-:W-:-:S02]  /*cf70*/  IMAD R182, R182, UR68, RZ ;  /* 0x00000044b6b67c24 */ /* 0x000fc4000f8e02ff */
[----:B------:R-:W-:Y:S01]  /*cf80*/  IMAD R111, R111, UR70, RZ ;  /* 0x000000466f6f7c24 */ /* 0x000fe2000f8e02ff */
[----:B------:R-:W1:Y:S01]  /*cf90*/  LDCU UR38, c[0x0][0x3b0] ;  /* 0x00007600ff2677ac */ /* 0x000e620008000800 */
[----:B------:R-:W-:Y:S02]  /*cfa0*/  IMAD R153, R153, UR62, RZ ;  /* 0x0000003e99997c24 */ /* 0x000fe4000f8e02ff */
[----:B------:R-:W-:Y:S01]  /*cfb0*/  IMAD R122, R122, UR72, RZ ;  /* 0x000000487a7a7c24 */ /* 0x000fe2000f8e02ff */
[----:B------:R-:W1:Y:S01]  /*cfc0*/  LDCU UR7, c[0x0][0x3b0] ;  /* 0x00007600ff0777ac */ /* 0x000e620008000800 */
[----:B------:R-:W-:Y:S01]  /*cfd0*/  IMAD R167, R167, UR74, RZ ;  /* 0x0000004aa7a77c24 */ /* 0x000fe2000f8e02ff */
[----:B------:R-:W1:Y:S01]  /*cfe0*/  LDCU UR29, c[0x0][0x3b0] ;  /* 0x00007600ff1d77ac */ /* 0x000e620008000800 */
[C---:B---3--:R-:W-:Y:S01]  /*cff0*/  SEL R224, R5.reuse, R221, !P0 ;  /* 0x000000dd05e07207 */ /* 0x048fe20004000000 */
[----:B------:R-:W-:Y:S01]  /*d000*/  IMAD.MOV.U32 R221, RZ, RZ, R142 ;  /* 0x000000ffffdd7224 */ /* 0x000fe200078e008e */
[----:B------:R-:W-:Y:S01]  /*d010*/  SEL R142, R5, R26, !P0 ;  /* 0x0000001a058e7207 */ /* 0x000fe20004000000 */
[----:B------:R-:W-:Y:S01]  /*d020*/  IMAD R47, R225, UR8, RZ ;  /* 0x00000008e12f7c24 */ /* 0x000fe2000f8e02ff */
[----:B------:R-:W3:Y:S01]  /*d030*/  LDCU UR66, c[0x0][0x3b0] ;  /* 0x00007600ff4277ac */ /* 0x000ee20008000800 */
[----:B------:R-:W-:Y:S01]  /*d040*/  @!P5 IMAD.MOV R221, RZ, RZ, -R221 ;  /* 0x000000ffffddd224 */ /* 0x000fe200078e0add */
[----:B------:R-:W-:Y:S01]  /*d050*/  ISETP.GE.AND P5, PT, R219, RZ, PT ;  /* 0x000000ffdb00720c */ /* 0x000fe20003fa6270 */
[----:B------:R-:W-:Y:S01]  /*d060*/  IMAD R26, R224, UR39, RZ ;  /* 0x00000027e01a7c24 */ /* 0x000fe2000f8e02ff */
[----:B------:R-:W3:Y:S01]  /*d070*/  LDL.LU R219, [R1+0x6fd8] ;  /* 0x006fd80001db7983 */ /* 0x000ee20000300800 */
[----:B------:R-:W-:Y:S01]  /*d080*/  IMAD R90, R226, UR9, RZ ;  /* 0x00000009e25a7c24 */ /* 0x000fe2000f8e02ff */
[----:B--2---:R-:W-:Y:S01]  /*d090*/  SEL R224, R5, R220, !P0 ;  /* 0x000000dc05e07207 */ /* 0x004fe20004000000 */
[----:B------:R-:W-:Y:S01]  /*d0a0*/  IMAD.MOV.U32 R220, RZ, RZ, R133 ;  /* 0x000000ffffdc7224 */ /* 0x000fe200078e0085 */
[----:B------:R-:W-:Y:S01]  /*d0b0*/  MOV R225, R61 ;  /* 0x0000003d00e17202 */ /* 0x000fe20000000f00 */
[----:B-1----:R-:W-:Y:S01]  /*d0c0*/  IMAD R187, R187, UR38, RZ ;  /* 0x00000026bbbb7c24 */ /* 0x002fe2000f8e02ff */
[----:B------:R-:W-:Y:S01]  /*d0d0*/  SEL R226, R5, R66, !P0 ;  /* 0x0000004205e27207 */ /* 0x000fe20004000000 */
[----:B------:R-:W-:Y:S01]  /*d0e0*/  IMAD R142, R142, UR40, RZ ;  /* 0x000000288e8e7c24 */ /* 0x000fe2000f8e02ff */
[----:B------:R-:W-:Y:S01]  /*d0f0*/  @!P3 IADD3 R220, PT, PT, -R220, RZ, RZ ;  /* 0x000000ffdcdcb210 */ /* 0x000fe20007ffe1ff */
[----:B------:R-:W-:Y:S01]  /*d100*/  IMAD R133, R224, UR41, RZ ;  /* 0x00000029e0857c24 */ /* 0x000fe2000f8e02ff */
[----:B------:R-:W-:Y:S01]  /*d110*/  ISETP.GE.AND P3, PT, R218, RZ, PT ;  /* 0x000000ffda00720c */ /* 0x000fe20003f66270 */
[----:B------:R-:W-:Y:S01]  /*d120*/  IMAD R66, R134, UR11, RZ ;  /* 0x0000000b86427c24 */ /* 0x000fe2000f8e02ff */
[----:B------:R-:W2:Y:S01]  /*d130*/  LDL.LU R218, [R1+0x6fd4] ;  /* 0x006fd40001da7983 */ /* 0x000ea20000300800 */
[----:B------:R-:W-:Y:S01]  /*d140*/  IMAD R61, R227, UR10, RZ ;  /* 0x0000000ae33d7c24 */ /* 0x000fe2000f8e02ff */
[----:B------:R-:W1:Y:S01]  /*d150*/  LDCU UR38, c[0x0][0x3b0] ;  /* 0x00007600ff2677ac */ /* 0x000e620008000800 */
[----:B------:R-:W1:Y:S01]  /*d160*/  LDCU UR40, c[0x0][0x3b0] ;  /* 0x00007600ff2877ac */ /* 0x000e620008000800 */
[----:B------:R-:W-:Y:S01]  /*d170*/  SEL R221, R5, R221, !P0 ;  /* 0x000000dd05dd7207 */ /* 0x000fe20004000000 */
[----:B------:R-:W-:Y:S01]  /*d180*/  IMAD R20, R251, UR7, RZ ;  /* 0x00000007fb147c24 */ /* 0x000fe2000f8e02ff */
[----:B------:R-:W1:Y:S01]  /*d190*/  LDCU UR68, c[0x0][0x3b0] ;  /* 0x00007600ff4477ac */ /* 0x000e620008000800 */
[----:B------:R-:W1:Y:S01]  /*d1a0*/  LDCU UR70, c[0x0][0x3b0] ;  /* 0x00007600ff4677ac */ /* 0x000e620008000800 */
[----:B------:R-:W1:Y:S01]  /*d1b0*/  LDCU UR39, c[0x0][0x3b0] ;  /* 0x00007600ff2777ac */ /* 0x000e620008000800 */
[----:B------:R-:W1:Y:S01]  /*d1c0*/  LDCU UR62, c[0x0][0x3b0] ;  /* 0x00007600ff3e77ac */ /* 0x000e620008000800 */
[----:B------:R-:W1:Y:S01]  /*d1d0*/  LDCU UR72, c[0x0][0x3b0] ;  /* 0x00007600ff4877ac */ /* 0x000e620008000800 */
[----:B------:R-:W1:Y:S01]  /*d1e0*/  LDCU UR8, c[0x0][0x3b0] ;  /* 0x00007600ff0877ac */ /* 0x000e620008000800 */
[----:B------:R-:W-:Y:S01]  /*d1f0*/  IMAD R192, R192, UR33, RZ ;  /* 0x00000021c0c07c24 */ /* 0x000fe2000f8e02ff */
[----:B------:R-:W1:Y:S01]  /*d200*/  LDCU UR9, c[0x0][0x3b0] ;  /* 0x00007600ff0977ac */ /* 0x000e620008000800 */
[----:B------:R-:W1:Y:S01]  /*d210*/  LDCU UR74, c[0x0][0x3b0] ;  /* 0x00007600ff4a77ac */ /* 0x000e620008000800 */
[----:B---3--:R-:W-:Y:S01]  /*d220*/  SEL R224, R5, R219, !P0 ;  /* 0x000000db05e07207 */ /* 0x008fe20004000000 */
[----:B------:R-:W-:Y:S01]  /*d230*/  IMAD.MOV.U32 R219, RZ, RZ, R56 ;  /* 0x000000ffffdb7224 */ /* 0x000fe200078e0038 */
[----:B------:R-:W3:Y:S03]  /*d240*/  LDCU UR41, c[0x0][0x3b0] ;  /* 0x00007600ff2977ac */ /* 0x000ee60008000800 */
[----:B------:R-:W-:Y:S01]  /*d250*/  @!P1 IMAD.MOV R219, RZ, RZ, -R219 ;  /* 0x000000ffffdb9224 */ /* 0x000fe200078e0adb */
[----:B------:R-:W-:Y:S01]  /*d260*/  ISETP.GE.AND P1, PT, R217, RZ, PT ;  /* 0x000000ffd900720c */ /* 0x000fe20003f26270 */
[----:B------:R-:W-:Y:S01]  /*d270*/  IMAD R56, R224, UR43, RZ ;  /* 0x0000002be0387c24 */ /* 0x000fe2000f8e02ff */
[----:B------:R-:W3:Y:S01]  /*d280*/  LDL.LU R217, [R1+0x6fd0] ;  /* 0x006fd00001d97983 */ /* 0x000ee20000300800 */
[----:B------:R-:W-:Y:S01]  /*d290*/  IMAD.MOV.U32 R134, RZ, RZ, R104 ;  /* 0x000000ffff867224 */ /* 0x000fe200078e0068 */
[C---:B------:R-:W-:Y:S01]  /*d2a0*/  SEL R227, R5.reuse, R123, !P0 ;  /* 0x0000007b05e37207 */ /* 0x040fe20004000000 */
[----:B------:R-:W1:Y:S01]  /*d2b0*/  LDCU UR43, c[0x0][0x3b0] ;  /* 0x00007600ff2b77ac */ /* 0x000e620008000800 */
[C---:B--2---:R-:W-:Y:S01]  /*d2c0*/  SEL R224, R5.reuse, R218, !P0 ;  /* 0x000000da05e07207 */ /* 0x044fe20004000000 */
[----:B------:R-:W-:Y:S01]  /*d2d0*/  IMAD.MOV.U32 R218, RZ, RZ, R99 ;  /* 0x000000ffffda7224 */ /* 0x000fe200078e0063 */
[----:B------:R-:W2:Y:S03]  /*d2e0*/  LDCU UR7, c[0x0][0x3b0] ;  /* 0x00007600ff0777ac */ /* 0x000ea60008000800 */
[----:B------:R-:W-:Y:S01]  /*d2f0*/  @!P4 IMAD.MOV R218, RZ, RZ, -R218 ;  /* 0x000000ffffdac224 */ /* 0x000fe200078e0ada */
[----:B------:R-:W-:Y:S01]  /*d300*/  ISETP.GE.AND P4, PT, R216, RZ, PT ;  /* 0x000000ffd800720c */ /* 0x000fe20003f86270 */
[----:B------:R-:W1:Y:S01]  /*d310*/  LDCU UR33, c[0x0][0x3b0] ;  /* 0x00007600ff2177ac */ /* 0x000e620008000800 */
[----:B------:R-:W2:Y:S01]  /*d320*/  LDL.LU R216, [R1+0x6fcc] ;  /* 0x006fcc0001d87983 */ /* 0x000ea20000300800 */
[----:B------:R-:W-:Y:S01]  /*d330*/  IMAD R99, R224, UR45, RZ ;  /* 0x0000002de0637c24 */ /* 0x000fe2000f8e02ff */
[C---:B------:R-:W-:Y:S01]  /*d340*/  SEL R104, R5.reuse, R48, !P0 ;  /* 0x0000003005687207 */ /* 0x040fe20004000000 */
[----:B------:R-:W1:Y:S01]  /*d350*/  LDCU UR10, c[0x0][0x3b0] ;  /* 0x00007600ff0a77ac */ /* 0x000e620008000800 */
[----:B------:R-:W1:Y:S01]  /*d360*/  LDCU UR11, c[0x0][0x3b0] ;  /* 0x00007600ff0b77ac */ /* 0x000e620008000800 */
[----:B---3--:R-:W-:Y:S01]  /*d370*/  SEL R224, R5, R217, !P0 ;  /* 0x000000d905e07207 */ /* 0x008fe20004000000 */
[----:B------:R-:W-:Y:S01]  /*d380*/  IMAD R217, R2, UR46, RZ ;  /* 0x0000002e02d97c24 */ /* 0x000fe2000f8e02ff */
[----:B------:R-:W3:Y:S01]  /*d390*/  LDCU UR45, c[0x0][0x3b0] ;  /* 0x00007600ff2d77ac */ /* 0x000ee20008000800 */
[----:B------:R-:W-:-:S02]  /*d3a0*/  IMAD.MOV.U32 R2, RZ, RZ, R143 ;  /* 0x000000ffff027224 */ /* 0x000fc400078e008f */
[----:B------:R-:W-:Y:S02]  /*d3b0*/  IMAD R143, R224, UR47, RZ ;  /* 0x0000002fe08f7c24 */ /* 0x000fe4000f8e02ff */
[----:B------:R-:W-:Y:S01]  /*d3c0*/  IMAD R123, R138, UR27, RZ ;  /* 0x0000001b8a7b7c24 */ /* 0x000fe2000f8e02ff */
[----:B------:R-:W-:Y:S01]  /*d3d0*/  SEL R228, R5, R218, !P0 ;  /* 0x000000da05e47207 */ /* 0x000fe20004000000 */
[----:B------:R-:W-:Y:S01]  /*d3e0*/  @!P2 IMAD.MOV R2, RZ, RZ, -R2 ;  /* 0x000000ffff02a224 */ /* 0x000fe200078e0a02 */
[----:B------:R-:W-:Y:S01]  /*d3f0*/  ISETP.GE.AND P2, PT, R215, RZ, PT ;  /* 0x000000ffd700720c */ /* 0x000fe20003f46270 */
[----:B------:R-:W-:Y:S01]  /*d400*/  IMAD R48, R226, UR12, RZ ;  /* 0x0000000ce2307c24 */ /* 0x000fe2000f8e02ff */
[----:B------:R-:W3:Y:S01]  /*d410*/  LDL.LU R215, [R1+0x6fc8] ;  /* 0x006fc80001d77983 */ /* 0x000ee20000300800 */
[C---:B--2---:R-:W-:Y:S01]  /*d420*/  SEL R224, R5.reuse, R216, !P0 ;  /* 0x000000d805e07207 */ /* 0x044fe20004000000 */
[----:B------:R-:W-:Y:S01]  /*d430*/  IMAD.MOV.U32 R216, RZ, RZ, R184 ;  /* 0x000000ffffd87224 */ /* 0x000fe200078e00b8 */
[C---:B------:R-:W-:Y:S01]  /*d440*/  SEL R226, R5.reuse, R91, !P0 ;  /* 0x0000005b05e27207 */ /* 0x040fe20004000000 */
[----:B------:R-:W2:Y:S02]  /*d450*/  LDCU UR46, c[0x0][0x3b0] ;  /* 0x00007600ff2e77ac */ /* 0x000ea40008000800 */
[----:B------:R-:W-:Y:S01]  /*d460*/  @!P5 IMAD.MOV R216, RZ, RZ, -R216 ;  /* 0x000000ffffd8d224 */ /* 0x000fe200078e0ad8 */
[----:B------:R-:W-:Y:S01]  /*d470*/  ISETP.GE.AND P5, PT, R214, RZ, PT ;  /* 0x000000ffd600720c */ /* 0x000fe20003fa6270 */
[----:B------:R-:W1:Y:S01]  /*d480*/  LDCU UR47, c[0x0][0x3b0] ;  /* 0x00007600ff2f77ac */ /* 0x000e620008000800 */
[----:B------:R-:W2:Y:S01]  /*d490*/  LDL.LU R214, [R1+0x6fc4] ;  /* 0x006fc40001d67983 */ /* 0x000ea20000300800 */
[C---:B------:R-:W-:Y:S01]  /*d4a0*/  SEL R184, R5.reuse, R152, !P0 ;  /* 0x0000009805b87207 */ /* 0x040fe20004000000 */
[----:B------:R-:W-:Y:S01]  /*d4b0*/  IMAD R152, R224, UR49, RZ ;  /* 0x00000031e0987c24 */ /* 0x000fe2000f8e02ff */
[C---:B------:R-:W-:Y:S01]  /*d4c0*/  SEL R138, R5.reuse, R154, !P0 ;  /* 0x0000009a058a7207 */ /* 0x040fe20004000000 */
[----:B------:R-:W-:Y:S01]  /*d4d0*/  IMAD R91, R104, UR13, RZ ;  /* 0x0000000d685b7c24 */ /* 0x000fe2000f8e02ff */
[C---:B------:R-:W-:Y:S01]  /*d4e0*/  SEL R2, R5.reuse, R2, !P0 ;  /* 0x0000000205027207 */ /* 0x040fe20004000000 */
[----:B------:R-:W1:Y:S01]  /*d4f0*/  LDCU UR27, c[0x0][0x3b0] ;  /* 0x00007600ff1b77ac */ /* 0x000e620008000800 */
[----:B------:R-:W1:Y:S01]  /*d500*/  LDCU UR12, c[0x0][0x3b0] ;  /* 0x00007600ff0c77ac */ /* 0x000e620008000800 */
[C---:B---3--:R-:W-:Y:S01]  /*d510*/  SEL R224, R5.reuse, R215, !P0 ;  /* 0x000000d705e07207 */ /* 0x048fe20004000000 */
[----:B------:R-:W-:Y:S01]  /*d520*/  IMAD.MOV.U32 R215, RZ, RZ, R57 ;  /* 0x000000ffffd77224 */ /* 0x000fe200078e0039 */
[C---:B------:R-:W-:Y:S01]  /*d530*/  SEL R57, R5.reuse, R35, !P0 ;  /* 0x0000002305397207 */ /* 0x040fe20004000000 */
[----:B------:R-:W-:Y:S01]  /*d540*/  IMAD R104, R226, UR14, RZ ;  /* 0x0000000ee2687c24 */ /* 0x000fe2000f8e02ff */
[----:B------:R-:W-:Y:S01]  /*d550*/  SEL R154, R5, R168, !P0 ;  /* 0x000000a8059a7207 */ /* 0x000fe20004000000 */
[----:B------:R-:W-:Y:S01]  /*d560*/  IMAD R35, R224, UR51, RZ ;  /* 0x00000033e0237c24 */ /* 0x000fe2000f8e02ff */
[----:B------:R-:W-:Y:S01]  /*d570*/  @!P3 IADD3 R215, PT, PT, -R215, RZ, RZ ;  /* 0x000000ffd7d7b210 */ /* 0x000fe20007ffe1ff */
[----:B------:R-:W-:Y:S01]  /*d580*/  IMAD R184, R184, UR50, RZ ;  /* 0x00000032b8b87c24 */ /* 0x000fe2000f8e02ff */
[----:B------:R-:W-:Y:S01]  /*d590*/  ISETP.GE.AND P3, PT, R213, RZ, PT ;  /* 0x000000ffd500720c */ /* 0x000fe20003f66270 */
[----:B------:R-:W3:Y:S01]  /*d5a0*/  LDCU UR49, c[0x0][0x3b0] ;  /* 0x00007600ff3177ac */ /* 0x000ee20008000800 */
[C---:B--2---:R-:W-:Y:S01]  /*d5b0*/  SEL R224, R5.reuse, R214, !P0 ;  /* 0x000000d605e07207 */ /* 0x044fe20004000000 */
[----:B------:R-:W2:Y:S01]  /*d5c0*/  LDL.LU R213, [R1+0x6fc0] ;  /* 0x006fc00001d57983 */ /* 0x000ea20000300800 */
[----:B------:R-:W-:Y:S01]  /*d5d0*/  IMAD.MOV.U32 R214, RZ, RZ, R100 ;  /* 0x000000ffffd67224 */ /* 0x000fe200078e0064 */
[C---:B------:R-:W-:Y:S01]  /*d5e0*/  SEL R226, R5.reuse, R78, !P0 ;  /* 0x0000004e05e27207 */ /* 0x040fe20004000000 */
[----:B------:R-:W-:Y:S01]  /*d5f0*/  IMAD.MOV.U32 R168, RZ, RZ, R150 ;  /* 0x000000ffffa87224 */ /* 0x000fe200078e0096 */
[----:B------:R-:W3:Y:S01]  /*d600*/  LDL.LU R7, [R1+0x150] ;  /* 0x0001500001077983 */ /* 0x000ee20000300800 */
[----:B------:R-:W-:Y:S01]  /*d610*/  @!P1 IMAD.MOV R214, RZ, RZ, -R214 ;  /* 0x000000ffffd69224 */ /* 0x000fe200078e0ad6 */
[----:B------:R-:W-:Y:S01]  /*d620*/  ISETP.GE.AND P1, PT, R212, RZ, PT ;  /* 0x000000ffd400720c */ /* 0x000fe20003f26270 */
[----:B------:R-:W1:Y:S01]  /*d630*/  LDCU UR51, c[0x0][0x3b0] ;  /* 0x00007600ff3377ac */ /* 0x000e620008000800 */
[----:B------:R-:W3:Y:S01]  /*d640*/  LDL.LU R212, [R1+0x6fbc] ;  /* 0x006fbc0001d47983 */ /* 0x000ee20000300800 */
[----:B------:R-:W-:Y:S01]  /*d650*/  SEL R100, R5, R22, !P0 ;  /* 0x0000001605647207 */ /* 0x000fe20004000000 */
[----:B------:R-:W-:Y:S01]  /*d660*/  IMAD R22, R224, UR53, RZ ;  /* 0x00000035e0167c24 */ /* 0x000fe2000f8e02ff */
[----:B------:R-:W1:Y:S01]  /*d670*/  LDCU UR50, c[0x0][0x3b0] ;  /* 0x00007600ff3277ac */ /* 0x000e620008000800 */
[----:B------:R-:W4:Y:S01]  /*d680*/  LDL.LU R33, [R1+0xc4] ;  /* 0x0000c40001217983 */ /* 0x000f220000300800 */
[----:B------:R-:W-:Y:S01]  /*d690*/  IMAD R78, R135, UR15, RZ ;  /* 0x0000000f874e7c24 */ /* 0x000fe2000f8e02ff */
[----:B------:R-:W1:Y:S01]  /*d6a0*/  LDCU UR14, c[0x0][0x3b0] ;  /* 0x00007600ff0e77ac */ /* 0x000e620008000800 */
[----:B------:R-:W-:Y:S01]  /*d6b0*/  IMAD R138, R138, UR29, RZ ;  /* 0x0000001d8a8a7c24 */ /* 0x000fe2000f8e02ff */
[----:B------:R-:W1:Y:S01]  /*d6c0*/  LDCU UR13, c[0x0][0x3b0] ;  /* 0x00007600ff0d77ac */ /* 0x000e620008000800 */
[C---:B--2---:R-:W-:Y:S01]  /*d6d0*/  SEL R224, R5.reuse, R213, !P0 ;  /* 0x000000d505e07207 */ /* 0x044fe20004000000 */
[----:B------:R-:W-:Y:S01]  /*d6e0*/  IMAD.MOV.U32 R213, RZ, RZ, R144 ;  /* 0x000000ffffd57224 */ /* 0x000fe200078e0090 */
[----:B------:R-:W-:Y:S01]  /*d6f0*/  SEL R135, R5, R49, !P0 ;  /* 0x0000003105877207 */ /* 0x000fe20004000000 */
[----:B------:R-:W-:Y:S01]  /*d700*/  IMAD R150, R154, UR30, RZ ;  /* 0x0000001e9a967c24 */ /* 0x000fe2000f8e02ff */
[----:B------:R-:W2:Y:S01]  /*d710*/  LDCU UR53, c[0x0][0x3b0] ;  /* 0x00007600ff3577ac */ /* 0x000ea20008000800 */
[----:B------:R-:W-:-:S02]  /*d720*/  IMAD R144, R224, UR55, RZ ;  /* 0x00000037e0907c24 */ /* 0x000fc4000f8e02ff */
[----:B------:R-:W-:Y:S01]  /*d730*/  @!P4 IMAD.MOV R213, RZ, RZ, -R213 ;  /* 0x000000ffffd5c224 */ /* 0x000fe200078e0ad5 */
[----:B------:R-:W-:Y:S01]  /*d740*/  ISETP.GE.AND P4, PT, R211, RZ, PT ;  /* 0x000000ffd300720c */ /* 0x000fe20003f86270 */
[----:B------:R-:W-:Y:S01]  /*d750*/  IMAD R49, R226, UR16, RZ ;  /* 0x00000010e2317c24 */ /* 0x000fe2000f8e02ff */
[C---:B---3--:R-:W-:Y:S01]  /*d760*/  SEL R224, R5.reuse, R212, !P0 ;  /* 0x000000d405e07207 */ /* 0x048fe20004000000 */
[----:B------:R-:W3:Y:S01]  /*d770*/  LDL.LU R211, [R1+0x6fb8] ;  /* 0x006fb80001d37983 */ /* 0x000ee20000300800 */
[----:B------:R-:W-:Y:S01]  /*d780*/  IMAD.MOV.U32 R212, RZ, RZ, R17 ;  /* 0x000000ffffd47224 */ /* 0x000fe200078e0011 */
[----:B------:R-:W-:Y:S01]  /*d790*/  SEL R226, R5, R92, !P0 ;  /* 0x0000005c05e27207 */ /* 0x000fe20004000000 */
[----:B------:R-:W-:Y:S01]  /*d7a0*/  IMAD R154, R193, UR31, RZ ;  /* 0x0000001fc19a7c24 */ /* 0x000fe2000f8e02ff */
[----:B------:R-:W2:Y:S01]  /*d7b0*/  LDL.LU R6, [R1+0x154] ;  /* 0x0001540001067983 */ /* 0x000ea20000300800 */
[----:B------:R-:W-:Y:S01]  /*d7c0*/  @!P2 IMAD.MOV R212, RZ, RZ, -R212 ;  /* 0x000000ffffd4a224 */ /* 0x000fe200078e0ad4 */
[----:B------:R-:W-:Y:S01]  /*d7d0*/  ISETP.GE.AND P2, PT, R210, RZ, PT ;  /* 0x000000ffd200720c */ /* 0x000fe20003f46270 */
[----:B------:R-:W-:Y:S01]  /*d7e0*/  IMAD R17, R224, UR57, RZ ;  /* 0x00000039e0117c24 */ /* 0x000fe2000f8e02ff */
[----:B------:R-:W2:Y:S01]  /*d7f0*/  LDL.LU R210, [R1+0x6fb4] ;  /* 0x006fb40001d27983 */ /* 0x000ea20000300800 */
[----:B------:R-:W-:Y:S01]  /*d800*/  IMAD R92, R135, UR17, RZ ;  /* 0x00000011875c7c24 */ /* 0x000fe2000f8e02ff */
[----:B------:R-:W1:Y:S02]  /*d810*/  LDCU UR57, c[0x0][0x3b0] ;  /* 0x00007600ff3977ac */ /* 0x000e640008000800 */
[----:B------:R-:W4:Y:S01]  /*d820*/  LDL.LU R176, [R1+0x158] ;  /* 0x0001580001b07983 */ /* 0x000f220000300800 */
[----:B------:R-:W-:Y:S01]  /*d830*/  IMAD.MOV.U32 R193, RZ, RZ, R177 ;  /* 0x000000ffffc17224 */ /* 0x000fe200078e00b1 */
        /* <DEDUP_REMOVED lines=10> */
[----:B---3--:R-:W-:Y:S01]  /*d8e0*/  SEL R224, R5, R211, !P0 ;  /* 0x000000d305e07207 */ /* 0x008fe20004000000 */
[----:B------:R-:W-:Y:S01]  /*d8f0*/  IMAD R211, R3, UR58, RZ ;  /* 0x0000003a03d37c24 */ /* 0x000fe2000f8e02ff */
[----:B------:R-:W3:Y:S01]  /*d900*/  LDCU UR58, c[0x0][0x3b0] ;  /* 0x00007600ff3a77ac */ /* 0x000ee20008000800 */
[----:B------:R-:W-:Y:S01]  /*d910*/  IMAD.MOV.U32 R3, RZ, RZ, R58 ;  /* 0x000000ffff037224 */ /* 0x000fe200078e003a */
[C---:B------:R-:W-:Y:S01]  /*d920*/  SEL R58, R5.reuse, R10, !P0 ;  /* 0x0000000a053a7207 */ /* 0x040fe20004000000 */
[----:B------:R-:W-:Y:S01]  /*d930*/  IMAD R10, R224, UR59, RZ ;  /* 0x0000003be00a7c24 */ /* 0x000fe2000f8e02ff */
[----:B------:R-:W1:Y:S01]  /*d940*/  LDCU UR59, c[0x0][0x3b0] ;  /* 0x00007600ff3b77ac */ /* 0x000e620008000800 */
[----:B--2---:R-:W-:Y:S01]  /*d950*/  SEL R224, R5, R210, !P0 ;  /* 0x000000d205e07207 */ /* 0x004fe20004000000 */
[----:B------:R-:W-:Y:S01]  /*d960*/  IMAD.MOV.U32 R210, RZ, RZ, R101 ;  /* 0x000000ffffd27224 */ /* 0x000fe200078e0065 */
[----:B------:R-:W2:Y:S01]  /*d970*/  LDCU UR17, c[0x0][0x3b0] ;  /* 0x00007600ff1177ac */ /* 0x000ea20008000800 */
[----:B------:R-:W-:Y:S01]  /*d980*/  @!P5 IMAD.MOV R3, RZ, RZ, -R3 ;  /* 0x000000ffff03d224 */ /* 0x000fe200078e0a03 */
[----:B------:R-:W-:-:S02]  /*d990*/  ISETP.GE.AND P5, PT, R7, RZ, PT ;  /* 0x000000ff0700720c */ /* 0x000fc40003fa6270 */
[----:B------:R-:W-:Y:S01]  /*d9a0*/  @!P3 IADD3 R210, PT, PT, -R210, RZ, RZ ;  /* 0x000000ffd2d2b210 */ /* 0x000fe20007ffe1ff */
[----:B------:R-:W2:Y:S01]  /*d9b0*/  LDL.LU R7, [R1+0x15c] ;  /* 0x00015c0001077983 */ /* 0x000ea20000300800 */
[----:B----4-:R-:W-:Y:S01]  /*d9c0*/  ISETP.GE.AND P3, PT, R33, RZ, PT ;  /* 0x000000ff2100720c */ /* 0x010fe20003f66270 */
[----:B------:R-:W-:Y:S01]  /*d9d0*/  IMAD.MOV.U32 R135, RZ, RZ, R62 ;  /* 0x000000ffff877224 */ /* 0x000fe200078e003e */
[----:B------:R-:W4:Y:S01]  /*d9e0*/  LDCU UR52, c[0x0][0x3b0] ;  /* 0x00007600ff3477ac */ /* 0x000f220008000800 */
[----:B------:R-:W3:Y:S01]  /*d9f0*/  LDL.LU R33, [R1+0x160] ;  /* 0x0001600001217983 */ /* 0x000ee20000300800 */
[----:B------:R-:W-:Y:S01]  /*da00*/  IMAD R101, R224, UR61, RZ ;  /* 0x0000003de0657c24 */ /* 0x000fe2000f8e02ff */
[C---:B------:R-:W-:Y:S01]  /*da10*/  SEL R224, R5.reuse, R209, !P0 ;  /* 0x000000d105e07207 */ /* 0x040fe20004000000 */
[----:B------:R-:W-:Y:S01]  /*da20*/  IMAD.MOV.U32 R209, RZ, RZ, R145 ;  /* 0x000000ffffd17224 */ /* 0x000fe200078e0091 */
[C---:B------:R-:W-:Y:S01]  /*da30*/  SEL R145, R5.reuse, R23, !P0 ;  /* 0x0000001705917207 */ /* 0x040fe20004000000 */
[----:B------:R-:W-:Y:S01]  /*da40*/  IMAD R62, R226, UR18, RZ ;  /* 0x00000012e23e7c24 */ /* 0x000fe2000f8e02ff */
[----:B------:R-:W1:Y:S01]  /*da50*/  LDCU UR61, c[0x0][0x3b0] ;  /* 0x00007600ff3d77ac */ /* 0x000e620008000800 */
[----:B------:R-:W-:Y:S01]  /*da60*/  IMAD R23, R224, UR63, RZ ;  /* 0x0000003fe0177c24 */ /* 0x000fe2000f8e02ff */
[----:B------:R-:W-:Y:S01]  /*da70*/  SEL R224, R5, R208, !P0 ;  /* 0x000000d005e07207 */ /* 0x000fe20004000000 */
[----:B------:R-:W-:-:S02]  /*da80*/  IMAD.MOV.U32 R208, RZ, RZ, R18 ;  /* 0x000000ffffd07224 */ /* 0x000fc400078e0012 */
[----:B------:R-:W-:Y:S01]  /*da90*/  @!P1 IMAD.MOV R209, RZ, RZ, -R209 ;  /* 0x000000ffffd19224 */ /* 0x000fe200078e0ad1 */
[----:B------:R-:W-:Y:S01]  /*daa0*/  ISETP.GE.AND P1, PT, R6, RZ, PT ;  /* 0x000000ff0600720c */ /* 0x000fe20003f26270 */
[----:B------:R-:W-:Y:S01]  /*dab0*/  @!P4 IMAD.MOV R208, RZ, RZ, -R208 ;  /* 0x000000ffffd0c224 */ /* 0x000fe200078e0ad0 */
[----:B------:R-:W4:Y:S01]  /*dac0*/  LDL.LU R6, [R1+0x168] ;  /* 0x0001680001067983 */ /* 0x000f220000300800 */
[----:B------:R-:W-:Y:S01]  /*dad0*/  ISETP.GE.AND P4, PT, R176, RZ, PT ;  /* 0x000000ffb000720c */ /* 0x000fe20003f86270 */
[----:B------:R-:W-:Y:S01]  /*dae0*/  IMAD R177, R194, UR32, RZ ;  /* 0x00000020c2b17c24 */ /* 0x000fe2000f8e02ff */
[C---:B------:R-:W-:Y:S01]  /*daf0*/  SEL R226, R5.reuse, R12, !P0 ;  /* 0x0000000c05e27207 */ /* 0x040fe20004000000 */
[----:B------:R-:W4:Y:S01]  /*db00*/  LDL.LU R176, [R1+0x17c] ;  /* 0x00017c0001b07983 */ /* 0x000f220000300800 */
[----:B------:R-:W-:Y:S01]  /*db10*/  IMAD R18, R224, UR65, RZ ;  /* 0x00000041e0127c24 */ /* 0x000fe2000f8e02ff */
[C---:B------:R-:W-:Y:S01]  /*db20*/  SEL R224, R5.reuse, R207, !P0 ;  /* 0x000000cf05e07207 */ /* 0x040fe20004000000 */
[----:B------:R-:W-:Y:S01]  /*db30*/  IMAD.MOV.U32 R207, RZ, RZ, R59 ;  /* 0x000000ffffcf7224 */ /* 0x000fe200078e003b */
[----:B------:R-:W-:Y:S01]  /*db40*/  SEL R194, R5, R195, !P0 ;  /* 0x000000c305c27207 */ /* 0x000fe20004000000 */
[----:B------:R-:W-:-:S02]  /*db50*/  IMAD R12, R136, UR19, RZ ;  /* 0x00000013880c7c24 */ /* 0x000fc4000f8e02ff */
[----:B------:R-:W-:Y:S01]  /*db60*/  IMAD R58, R58, UR60, RZ ;  /* 0x0000003c3a3a7c24 */ /* 0x000fe2000f8e02ff */
[C---:B------:R-:W-:Y:S01]  /*db70*/  SEL R231, R5.reuse, R208, !P0 ;  /* 0x000000d005e77207 */ /* 0x040fe20004000000 */
[----:B------:R-:W-:Y:S01]  /*db80*/  IMAD R59, R224, UR67, RZ ;  /* 0x00000043e03b7c24 */ /* 0x000fe2000f8e02ff */
[C---:B------:R-:W-:Y:S01]  /*db90*/  SEL R224, R5.reuse, R206, !P0 ;  /* 0x000000ce05e07207 */ /* 0x040fe20004000000 */
[----:B------:R-:W-:Y:S01]  /*dba0*/  IMAD.MOV.U32 R206, RZ, RZ, R102 ;  /* 0x000000ffffce7224 */ /* 0x000fe200078e0066 */
[----:B------:R-:W1:Y:S01]  /*dbb0*/  LDCU UR65, c[0x0][0x3b0] ;  /* 0x00007600ff4177ac */ /* 0x000e620008000800 */
[----:B------:R-:W-:Y:S02]  /*dbc0*/  @!P2 IMAD.MOV R207, RZ, RZ, -R207 ;  /* 0x000000ffffcfa224 */ /* 0x000fe400078e0acf */
[----:B------:R-:W-:Y:S01]  /*dbd0*/  @!P5 IMAD.MOV R206, RZ, RZ, -R206 ;  /* 0x000000ffffced224 */ /* 0x000fe200078e0ace */
[----:B------:R-:W-:Y:S01]  /*dbe0*/  MOV R195, R64 ;  /* 0x0000004000c37202 */ /* 0x000fe20000000f00 */
[----:B------:R-:W-:Y:S01]  /*dbf0*/  IMAD R102, R224, UR69, RZ ;  /* 0x00000045e0667c24 */ /* 0x000fe2000f8e02ff */
[C---:B------:R-:W-:Y:S01]  /*dc00*/  SEL R224, R5.reuse, R205, !P0 ;  /* 0x000000cd05e07207 */ /* 0x040fe20004000000 */
[----:B------:R-:W-:Y:S01]  /*dc10*/  IMAD.MOV.U32 R205, RZ, RZ, R146 ;  /* 0x000000ffffcd7224 */ /* 0x000fe200078e0092 */
[C---:B------:R-:W-:Y:S01]  /*dc20*/  SEL R146, R5.reuse, R11, !P0 ;  /* 0x0000000b05927207 */ /* 0x040fe20004000000 */
[----:B------:R-:W-:Y:S01]  /*dc30*/  IMAD.MOV.U32 R136, RZ, RZ, R105 ;  /* 0x000000ffff887224 */ /* 0x000fe200078e0069 */
[----:B------:R-:W1:Y:S01]  /*dc40*/  LDCU UR60, c[0x0][0x3b0] ;  /* 0x00007600ff3c77ac */ /* 0x000e620008000800 */
[----:B------:R-:W-:Y:S01]  /*dc50*/  IMAD R11, R224, UR5, RZ ;  /* 0x00000005e00b7c24 */ /* 0x000fe2000f8e02ff */
[----:B------:R-:W-:Y:S01]  /*dc60*/  SEL R224, R5, R204, !P0 ;  /* 0x000000cc05e07207 */ /* 0x000fe20004000000 */
[----:B------:R-:W-:Y:S01]  /*dc70*/  IMAD.MOV.U32 R204, RZ, RZ, R16 ;  /* 0x000000ffffcc7224 */ /* 0x000fe200078e0010 */
[----:B------:R-:W-:Y:S01]  /*dc80*/  @!P3 IADD3 R205, PT, PT, -R205, RZ, RZ ;  /* 0x000000ffcdcdb210 */ /* 0x000fe20007ffe1ff */
[----:B------:R-:W-:Y:S01]  /*dc90*/  IMAD R145, R145, UR64, RZ ;  /* 0x0000004091917c24 */ /* 0x000fe2000f8e02ff */
[----:B------:R-:W1:Y:S01]  /*dca0*/  LDCU UR63, c[0x0][0x3b0] ;  /* 0x00007600ff3f77ac */ /* 0x000e620008000800 */
[----:B------:R-:W-:Y:S01]  /*dcb0*/  @!P1 IMAD.MOV R204, RZ, RZ, -R204 ;  /* 0x000000ffffcc9224 */ /* 0x000fe200078e0acc */
[----:B------:R-:W1:Y:S01]  /*dcc0*/  LDCU UR67, c[0x0][0x3b0] ;  /* 0x00007600ff4377ac */ /* 0x000e620008000800 */
[----:B------:R-:W1:Y:S01]  /*dcd0*/  LDCU UR32, c[0x0][0x3b0] ;  /* 0x00007600ff2077ac */ /* 0x000e620008000800 */
[----:B------:R-:W-:Y:S01]  /*dce0*/  IMAD R215, R215, UR49, RZ ;  /* 0x00000031d7d77c24 */ /* 0x000fe2000f8e02ff */
[----:B------:R-:W1:Y:S01]  /*dcf0*/  LDCU UR18, c[0x0][0x3b0] ;  /* 0x00007600ff1277ac */ /* 0x000e620008000800 */
[----:B------:R-:W1:Y:S01]  /*dd00*/  LDCU UR19, c[0x0][0x3b0] ;  /* 0x00007600ff1377ac */ /* 0x000e620008000800 */
[----:B--2---:R-:W-:-:S02]  /*dd10*/  ISETP.GE.AND P2, PT, R7, RZ, PT ;  /* 0x000000ff0700720c */ /* 0x004fc40003f46270 */
[----:B---3--:R-:W-:Y:S01]  /*dd20*/  ISETP.GE.AND P5, PT, R33, RZ, PT ;  /* 0x000000ff2100720c */ /* 0x008fe20003fa6270 */
[----:B------:R-:W2:Y:S01]  /*dd30*/  LDL.LU R7, [R1+0x180] ;  /* 0x0001800001077983 */ /* 0x000ea20000300800 */
[----:B------:R-:W-:Y:S01]  /*dd40*/  IMAD R16, R224, UR71, RZ ;  /* 0x00000047e0107c24 */ /* 0x000fe2000f8e02ff */
[----:B------:R-:W-:Y:S01]  /*dd50*/  SEL R105, R5, R50, !P0 ;  /* 0x0000003205697207 */ /* 0x000fe20004000000 */
[----:B------:R-:W-:Y:S01]  /*dd60*/  IMAD R64, R194, UR34, RZ ;  /* 0x00000022c2407c24 */ /* 0x000fe2000f8e02ff */
[----:B------:R-:W3:Y:S01]  /*dd70*/  LDL.LU R33, [R1+0x184] ;  /* 0x0001840001217983 */ /* 0x000ee20000300800 */
[----:B------:R-:W1:Y:S01]  /*dd80*/  LDCU UR64, c[0x0][0x3b0] ;  /* 0x00007600ff4077ac */ /* 0x000e620008000800 */
[----:B------:R-:W1:Y:S01]  /*dd90*/  LDCU UR5, c[0x0][0x3b0] ;  /* 0x00007600ff0577ac */ /* 0x000e620008000800 */
[----:B----4-:R-:W-:Y:S01]  /*dda0*/  ISETP.GE.AND P3, PT, R6, RZ, PT ;  /* 0x000000ff0600720c */ /* 0x010fe20003f66270 */
[----:B------:R-:W-:Y:S01]  /*ddb0*/  IMAD R146, R146, UR73, RZ ;  /* 0x0000004992927c24 */ /* 0x000fe2000f8e02ff */
[----:B------:R-:W4:Y:S01]  /*ddc0*/  LDL.LU R6, [R1+0x174] ;  /* 0x0001740001067983 */ /* 0x000f220000300800 */
[----:B------:R-:W1:Y:S01]  /*ddd0*/  LDCU UR69, c[0x0][0x3b0] ;  /* 0x00007600ff4577ac */ /* 0x000e620008000800 */
[----:B------:R-:W-:-:S02]  /*dde0*/  ISETP.GE.AND P1, PT, R176, RZ, PT ;  /* 0x000000ffb000720c */ /* 0x000fc40003f26270 */
[----:B------:R-:W4:Y:S01]  /*ddf0*/  LDL.LU R176, [R1+0x178] ;  /* 0x0001780001b07983 */ /* 0x000f220000300800 */
[C---:B------:R-:W-:Y:S01]  /*de00*/  SEL R224, R5.reuse, R203, !P0 ;  /* 0x000000cb05e07207 */ /* 0x040fe20004000000 */
[----:B------:R-:W-:Y:S01]  /*de10*/  IMAD.MOV.U32 R203, RZ, RZ, R60 ;  /* 0x000000ffffcb7224 */ /* 0x000fe200078e003c */
[C---:B------:R-:W-:Y:S01]  /*de20*/  SEL R60, R5.reuse, R24, !P0 ;  /* 0x00000018053c7207 */ /* 0x040fe20004000000 */
[----:B------:R-:W-:Y:S01]  /*de30*/  IMAD R50, R226, UR20, RZ ;  /* 0x00000014e2327c24 */ /* 0x000fe2000f8e02ff */
[----:B------:R-:W1:Y:S01]  /*de40*/  LDCU UR73, c[0x0][0x3b0] ;  /* 0x00007600ff4977ac */ /* 0x000e620008000800 */
[----:B------:R-:W-:Y:S01]  /*de50*/  IMAD R24, R224, UR75, RZ ;  /* 0x0000004be0187c24 */ /* 0x000fe2000f8e02ff */
[----:B------:R-:W-:Y:S01]  /*de60*/  SEL R224, R5, R202, !P0 ;  /* 0x000000ca05e07207 */ /* 0x000fe20004000000 */
[----:B------:R-:W-:Y:S01]  /*de70*/  IMAD.MOV.U32 R202, RZ, RZ, R103 ;  /* 0x000000ffffca7224 */ /* 0x000fe200078e0067 */
[----:B------:R-:W1:Y:S01]  /*de80*/  LDCU UR71, c[0x0][0x3b0] ;  /* 0x00007600ff4777ac */ /* 0x000e620008000800 */
[----:B------:R-:W-:-:S02]  /*de90*/  @!P4 IMAD.MOV R203, RZ, RZ, -R203 ;  /* 0x000000ffffcbc224 */ /* 0x000fc400078e0acb */
[----:B------:R-:W-:Y:S01]  /*dea0*/  @!P2 IMAD.MOV R202, RZ, RZ, -R202 ;  /* 0x000000ffffcaa224 */ /* 0x000fe200078e0aca */
[----:B------:R-:W1:Y:S01]  /*deb0*/  LDCU UR49, c[0x0][0x3b0] ;  /* 0x00007600ff3177ac */ /* 0x000e620008000800 */
[----:B------:R-:W-:Y:S02]  /*dec0*/  IMAD R103, R224, UR77, RZ ;  /* 0x0000004de0677c24 */ /* 0x000fe4000f8e02ff */
[----:B------:R-:W-:Y:S01]  /*ded0*/  IMAD.MOV.U32 R224, RZ, RZ, R147 ;  /* 0x000000ffffe07224 */ /* 0x000fe200078e0093 */
[----:B------:R-:W1:Y:S01]  /*dee0*/  LDCU UR34, c[0x0][0x3b0] ;  /* 0x00007600ff2277ac */ /* 0x000e620008000800 */
[----:B------:R-:W-:Y:S02]  /*def0*/  @!P3 IMAD.MOV R169, RZ, RZ, -R169 ;  /* 0x000000ffffa9b224 */ /* 0x000fe400078e0aa9 */
[----:B------:R-:W-:Y:S02]  /*df00*/  @!P5 IMAD.MOV R224, RZ, RZ, -R224 ;  /* 0x000000ffffe0d224 */ /* 0x000fe400078e0ae0 */
[----:B------:R-:W-:Y:S01]  /*df10*/  @!P1 IMAD.MOV R225, RZ, RZ, -R225 ;  /* 0x000000ffffe19224 */ /* 0x000fe200078e0ae1 */
[----:B------:R-:W-:Y:S01]  /*df20*/  SEL R226, R5, R93, !P0 ;  /* 0x0000005d05e27207 */ /* 0x000fe20004000000 */
[----:B------:R-:W-:Y:S01]  /*df30*/  IMAD R194, R196, UR35, RZ ;  /* 0x00000023c4c27c24 */ /* 0x000fe2000f8e02ff */
[----:B------:R-:W1:Y:S01]  /*df40*/  LDCU UR75, c[0x0][0x3b0] ;  /* 0x00007600ff4b77ac */ /* 0x000e620008000800 */
[----:B------:R-:W-:Y:S01]  /*df50*/  IMAD R60, R60, UR76, RZ ;  /* 0x0000004c3c3c7c24 */ /* 0x000fe2000f8e02ff */
[----:B------:R-:W1:Y:S01]  /*df60*/  LDCU UR20, c[0x0][0x3b0] ;  /* 0x00007600ff1477ac */ /* 0x000e620008000800 */
[----:B------:R-:W1:Y:S01]  /*df70*/  LDCU UR77, c[0x0][0x3b0] ;  /* 0x00007600ff4d77ac */ /* 0x000e620008000800 */
[----:B--2---:R-:W-:-:S02]  /*df80*/  ISETP.GE.AND P4, PT, R7, RZ, PT ;  /* 0x000000ff0700720c */ /* 0x004fc40003f86270 */
[----:B---3--:R-:W-:Y:S01]  /*df90*/  ISETP.GE.AND P2, PT, R33, RZ, PT ;  /* 0x000000ff2100720c */ /* 0x008fe20003f46270 */
[----:B------:R-:W2:Y:S01]  /*dfa0*/  LDL.LU R7, [R1+0x164] ;  /* 0x0001640001077983 */ /* 0x000ea20000300800 */
[----:B----4-:R-:W-:-:S03]  /*dfb0*/  ISETP.GE.AND P5, PT, R6, RZ, PT ;  /* 0x000000ff0600720c */ /* 0x010fc60003fa6270 */
[----:B------:R-:W3:Y:S01]  /*dfc0*/  LDL.LU R33, [R1+0x16c] ;  /* 0x00016c0001217983 */ /* 0x000ee20000300800 */
[----:B------:R-:W-:-:S03]  /*dfd0*/  ISETP.GE.AND P3, PT, R176, RZ, PT ;  /* 0x000000ffb000720c */ /* 0x000fc60003f66270 */
[----:B------:R-:W4:Y:S01]  /*dfe0*/  LDL.LU R6, [R1+0x170] ;  /* 0x0001700001067983 */ /* 0x000f220000300800 */
[----:B------:R-:W-:Y:S01]  /*dff0*/  IMAD R93, R105, UR21, RZ ;  /* 0x00000015695d7c24 */ /* 0x000fe2000f8e02ff */
[C---:B------:R-:W-:Y:S01]  /*e000*/  SEL R196, R5.reuse, R198, !P0 ;  /* 0x000000c605c47207 */ /* 0x040fe20004000000 */
[----:B------:R-:W-:Y:S01]  /*e010*/  IMAD R147, R252, UR6, RZ ;  /* 0x00000006fc937c24 */ /* 0x000fe2000f8e02ff */
[----:B------:R-:W4:Y:S01]  /*e020*/  LDL.LU R176, [R1+0xc0] ;  /* 0x0000c00001b07983 */ /* 0x000f220000300800 */
[----:B------:R-:W-:Y:S01]  /*e030*/  @!P4 IMAD.MOV R134, RZ, RZ, -R134 ;  /* 0x000000ffff86c224 */ /* 0x000fe200078e0a86 */
[----:B------:R-:W-:Y:S01]  /*e040*/  SEL R233, R5, R224, !P0 ;  /* 0x000000e005e97207 */ /* 0x000fe20004000000 */
[----:B------:R-:W-:Y:S01]  /*e050*/  @!P2 IMAD.MOV R148, RZ, RZ, -R148 ;  /* 0x000000ffff94a224 */ /* 0x000fe200078e0a94 */
[----:B------:R-:W1:Y:S01]  /*e060*/  LDCU UR35, c[0x0][0x3b0] ;  /* 0x00007600ff2377ac */ /* 0x000e620008000800 */
[----:B------:R-:W-:Y:S01]  /*e070*/  @!P5 IMAD.MOV R185, RZ, RZ, -R185 ;  /* 0x000000ffffb9d224 */ /* 0x000fe200078e0ab9 */
[----:B------:R-:W1:Y:S01]  /*e080*/  LDCU UR76, c[0x0][0x3b0] ;  /* 0x00007600ff4c77ac */ /* 0x000e620008000800 */
[----:B--2---:R-:W-:Y:S01]  /*e090*/  ISETP.GE.AND P1, PT, R7, RZ, PT ;  /* 0x000000ff0700720c */ /* 0x004fe20003f26270 */
[----:B------:R-:W-:Y:S01]  /*e0a0*/  @!P3 IMAD.MOV R135, RZ, RZ, -R135 ;  /* 0x000000ffff87b224 */ /* 0x000fe200078e0a87 */
[----:B------:R-:W2:Y:S01]  /*e0b0*/  LDL.LU R7, [R1+0xb8] ;  /* 0x0000b80001077983 */ /* 0x000ea20000300800 */
[----:B------:R-:W-:Y:S01]  /*e0c0*/  IMAD R105, R226, UR22, RZ ;  /* 0x00000016e2697c24 */ /* 0x000fe2000f8e02ff */
[----:B------:R-:W-:Y:S01]  /*e0d0*/  SEL R198, R5, R200, !P0 ;  /* 0x000000c805c67207 */ /* 0x000fe20004000000 */
[----:B------:R-:W1:Y:S01]  /*e0e0*/  LDCU UR6, c[0x0][0x3b0] ;  /* 0x00007600ff0677ac */ /* 0x000e620008000800 */
[----:B------:R-:W1:Y:S01]  /*e0f0*/  LDCU UR21, c[0x0][0x3b0] ;  /* 0x00007600ff1577ac */ /* 0x000e620008000800 */
[----:B---3--:R-:W-:-:S02]  /*e100*/  ISETP.GE.AND P4, PT, R33, RZ, PT ;  /* 0x000000ff2100720c */ /* 0x008fc40003f86270 */
[----:B------:R-:W3:Y:S01]  /*e110*/  LDL.LU R33, [R1+0xb4] ;  /* 0x0000b40001217983 */ /* 0x000ee20000300800 */
[----:B----4-:R-:W-:Y:S02]  /*e120*/  ISETP.GE.AND P2, PT, R6, RZ, PT ;  /* 0x000000ff0600720c */ /* 0x010fe40003f46270 */
[----:B------:R-:W-:Y:S01]  /*e130*/  ISETP.GE.AND P5, PT, R176, RZ, PT ;  /* 0x000000ffb000720c */ /* 0x000fe20003fa6270 */
[----:B------:R-:W4:Y:S01]  /*e140*/  LDL.LU R6, [R1+0xac] ;  /* 0x0000ac0001067983 */ /* 0x000f220000300800 */
[----:B------:R-:W-:Y:S01]  /*e150*/  @!P1 IMAD.MOV R136, RZ, RZ, -R136 ;  /* 0x000000ffff889224 */ /* 0x000fe200078e0a88 */
[----:B--2---:R-:W-:Y:S02]  /*e160*/  ISETP.GE.AND P3, PT, R7, RZ, PT ;  /* 0x000000ff0700720c */ /* 0x004fe40003f66270 */
[----:B------:R-:W2:Y:S01]  /*e170*/  LDL.LU R176, [R1+0xa8] ;  /* 0x0000a80001b07983 */ /* 0x000ea20000300800 */
[----:B------:R-:W-:Y:S01]  /*e180*/  SEL R226, R5, R109, !P0 ;  /* 0x0000006d05e27207 */ /* 0x000fe20004000000 */
[----:B------:R-:W1:Y:S02]  /*e190*/  LDCU UR22, c[0x0][0x3b0] ;  /* 0x00007600ff1677ac */ /* 0x000e640008000800 */
[----:B------:R-:W2:Y:S01]  /*e1a0*/  LDL.LU R7, [R1+0xa0] ;  /* 0x0000a00001077983 */ /* 0x000ea20000300800 */
[----:B---3--:R-:W-:-:S03]  /*e1b0*/  ISETP.GE.AND P1, PT, R33, RZ, PT ;  /* 0x000000ff2100720c */ /* 0x008fc60003f26270 */
[----:B------:R-:W3:Y:S01]  /*e1c0*/  LDL.LU R33, [R1+0x9c] ;  /* 0x00009c0001217983 */ /* 0x000ee20000300800 */
[----:B------:R-:W-:Y:S01]  /*e1d0*/  @!P4 IADD3 R149, PT, PT, -R149, RZ, RZ ;  /* 0x000000ff9595c210 */ /* 0x000fe20007ffe1ff */
[----:B------:R-:W-:Y:S01]  /*e1e0*/  @!P2 IMAD.MOV R181, RZ, RZ, -R181 ;  /* 0x000000ffffb5a224 */ /* 0x000fe200078e0ab5 */
[----:B----4-:R-:W-:Y:S02]  /*e1f0*/  ISETP.GE.AND P4, PT, R6, RZ, PT ;  /* 0x000000ff0600720c */ /* 0x010fe40003f86270 */
[----:B------:R-:W4:Y:S01]  /*e200*/  LDL.LU R6, [R1+0x94] ;  /* 0x0000940001067983 */ /* 0x000f220000300800 */
[----:B------:R-:W-:Y:S01]  /*e210*/  IMAD R109, R137, UR23, RZ ;  /* 0x00000017896d7c24 */ /* 0x000fe2000f8e02ff */
[C---:B------:R-:W-:Y:S01]  /*e220*/  SEL R137, R5.reuse, R51, !P0 ;  /* 0x0000003305897207 */ /* 0x040fe20004000000 */
[----:B------:R-:W-:Y:S01]  /*e230*/  IMAD R51, R226, UR24, RZ ;  /* 0x00000018e2337c24 */ /* 0x000fe2000f8e02ff */
[C---:B------:R-:W-:Y:S01]  /*e240*/  SEL R226, R5.reuse, R110, !P0 ;  /* 0x0000006e05e27207 */ /* 0x040fe20004000000 */
[----:B------:R-:W-:Y:S01]  /*e250*/  @!P1 IMAD.MOV R168, RZ, RZ, -R168 ;  /* 0x000000ffffa89224 */ /* 0x000fe200078e0aa8 */
[----:B------:R-:W-:Y:S01]  /*e260*/  SEL R200, R5, R222, !P0 ;  /* 0x000000de05c87207 */ /* 0x000fe20004000000 */
[----:B------:R-:W-:Y:S01]  /*e270*/  IMAD R110, R137, UR25, RZ ;  /* 0x00000019896e7c24 */ /* 0x000fe2000f8e02ff */
[----:B------:R-:W-:Y:S01]  /*e280*/  SEL R235, R5, R136, !P0 ;  /* 0x0000008805eb7207 */ /* 0x000fe20004000000 */
[----:B------:R-:W-:Y:S01]  /*e290*/  IMAD.MOV.U32 R137, RZ, RZ, R63 ;  /* 0x000000ffff897224 */ /* 0x000fe200078e003f */
[----:B------:R-:W1:Y:S01]  /*e2a0*/  LDCU UR23, c[0x0][0x3b0] ;  /* 0x00007600ff1777ac */ /* 0x000e620008000800 */
[----:B------:R-:W-:-:S02]  /*e2b0*/  IMAD R63, R226, UR26, RZ ;  /* 0x0000001ae23f7c24 */ /* 0x000fc4000f8e02ff */
[----:B------:R-:W-:Y:S01]  /*e2c0*/  IMAD.MOV.U32 R226, RZ, RZ, R106 ;  /* 0x000000ffffe27224 */ /* 0x000fe200078e006a */
[----:B------:R-:W1:Y:S01]  /*e2d0*/  LDCU UR24, c[0x0][0x3b0] ;  /* 0x00007600ff1877ac */ /* 0x000e620008000800 */
[----:B------:R-:W-:Y:S02]  /*e2e0*/  @!P5 IMAD.MOV R137, RZ, RZ, -R137 ;  /* 0x000000ffff89d224 */ /* 0x000fe400078e0a89 */
[----:B------:R-:W-:Y:S01]  /*e2f0*/  @!P3 IMAD.MOV R226, RZ, RZ, -R226 ;  /* 0x000000ffffe2b224 */ /* 0x000fe200078e0ae2 */
[----:B--2---:R-:W-:Y:S01]  /*e300*/  ISETP.GE.AND P2, PT, R176, RZ, PT ;  /* 0x000000ffb000720c */ /* 0x004fe20003f46270 */
[----:B------:R-:W-:Y:S01]  /*e310*/  @!P4 IMAD.MOV R193, RZ, RZ, -R193 ;  /* 0x000000ffffc1c224 */ /* 0x000fe200078e0ac1 */
[----:B------:R-:W2:Y:S01]  /*e320*/  LDL.LU R176, [R1+0x90] ;  /* 0x0000900001b07983 */ /* 0x000ea20000300800 */
[----:B----4-:R-:W-:Y:S01]  /*e330*/  ISETP.GE.AND P1, PT, R6, RZ, PT ;  /* 0x000000ff0600720c */ /* 0x010fe20003f26270 */
[----:B------:R-:W-:Y:S01]  /*e340*/  IMAD.MOV.U32 R222, RZ, RZ, R65 ;  /* 0x000000ffffde7224 */ /* 0x000fe200078e0041 */
[----:B------:R-:W-:Y:S01]  /*e350*/  ISETP.GE.AND P5, PT, R7, RZ, PT ;  /* 0x000000ff0700720c */ /* 0x000fe20003fa6270 */
[----:B-1----:R-:W-:Y:S01]  /*e360*/  IMAD R198, R198, UR39, RZ ;  /* 0x00000027c6c67c24 */ /* 0x002fe2000f8e02ff */
[----:B------:R-:W4:Y:S01]  /*e370*/  LDL.LU R7, [R1+0x88] ;  /* 0x0000880001077983 */ /* 0x000f220000300800 */
[----:B---3--:R-:W-:Y:S01]  /*e380*/  ISETP.GE.AND P3, PT, R33, RZ, PT ;  /* 0x000000ff2100720c */ /* 0x008fe20003f66270 */
[----:B------:R-:W-:Y:S01]  /*e390*/  IMAD R106, R227, UR28, RZ ;  /* 0x0000001ce36a7c24 */ /* 0x000fe2000f8e02ff */
[C---:B------:R-:W-:Y:S01]  /*e3a0*/  SEL R168, R5.reuse, R168, !P0 ;  /* 0x000000a805a87207 */ /* 0x040fe20004000000 */
[----:B------:R-:W3:Y:S01]  /*e3b0*/  LDL.LU R33, [R1+0x84] ;  /* 0x0000840001217983 */ /* 0x000ee20000300800 */
[----:B------:R-:W-:Y:S01]  /*e3c0*/  SEL R227, R5, R197, !P0 ;  /* 0x000000c505e37207 */ /* 0x000fe20004000000 */
[----:B------:R-:W1:Y:S02]  /*e3d0*/  LDCU UR25, c[0x0][0x3b0] ;  /* 0x00007600ff1977ac */ /* 0x000e640008000800 */
[----:B------:R-:W4:Y:S01]  /*e3e0*/  LDL.LU R6, [R1+0x7c] ;  /* 0x00007c0001067983 */ /* 0x000f220000300800 */
[----:B------:R-:W-:Y:S01]  /*e3f0*/  IMAD.MOV.U32 R197, RZ, RZ, R107 ;  /* 0x000000ffffc57224 */ /* 0x000fe200078e006b */
[----:B------:R-:W1:Y:S03]  /*e400*/  LDCU UR26, c[0x0][0x3b0] ;  /* 0x00007600ff1a77ac */ /* 0x000e660008000800 */
[----:B------:R-:W-:-:S02]  /*e410*/  @!P5 IMAD.MOV R197, RZ, RZ, -R197 ;  /* 0x000000ffffc5d224 */ /* 0x000fc400078e0ac5 */
[----:B------:R-:W-:Y:S01]  /*e420*/  @!P2 IMAD.MOV R195, RZ, RZ, -R195 ;  /* 0x000000ffffc3a224 */ /* 0x000fe200078e0ac3 */
[C---:B------:R-:W-:Y:S02]  /*e430*/  SEL R137, R5.reuse, R137, !P0 ;  /* 0x0000008905897207 */ /* 0x040fe40004000000 */
[----:B--2---:R-:W-:Y:S01]  /*e440*/  ISETP.GE.AND P4, PT, R176, RZ, PT ;  /* 0x000000ffb000720c */ /* 0x004fe20003f86270 */
[----:B------:R-:W-:Y:S01]  /*e450*/  IMAD R65, R200, UR42, RZ ;  /* 0x0000002ac8417c24 */ /* 0x000fe2000f8e02ff */
[----:B------:R-:W2:Y:S01]  /*e460*/  LDL.LU R176, [R1+0x78] ;  /* 0x0000780001b07983 */ /* 0x000ea20000300800 */
[C---:B------:R-:W-:Y:S01]  /*e470*/  SEL R226, R5.reuse, R226, !P0 ;  /* 0x000000e205e27207 */ /* 0x040fe20004000000 */
[----:B------:R-:W1:Y:S01]  /*e480*/  LDCU UR39, c[0x0][0x3b0] ;  /* 0x00007600ff2777ac */ /* 0x000e620008000800 */
[----:B------:R-:W-:Y:S01]  /*e490*/  SEL R193, R5, R193, !P0 ;  /* 0x000000c105c17207 */ /* 0x000fe20004000000 */
[----:B------:R-:W-:Y:S01]  /*e4a0*/  IMAD R196, R196, UR37, RZ ;  /* 0x00000025c4c47c24 */ /* 0x000fe2000f8e02ff */
[----:B------:R-:W1:Y:S01]  /*e4b0*/  LDCU UR28, c[0x0][0x3b0] ;  /* 0x00007600ff1c77ac */ /* 0x000e620008000800 */
[----:B---3--:R-:W-:Y:S01]  /*e4c0*/  ISETP.GE.AND P5, PT, R33, RZ, PT ;  /* 0x000000ff2100720c */ /* 0x008fe20003fa6270 */
[----:B------:R-:W-:Y:S01]  /*e4d0*/  IMAD R107, R227, UR36, RZ ;  /* 0x00000024e36b7c24 */ /* 0x000fe2000f8e02ff */
[----:B------:R-:W3:Y:S01]  /*e4e0*/  LDL.LU R33, [R1+0x188] ;  /* 0x0001880001217983 */ /* 0x000ee20000300800 */
[----:B------:R-:W-:Y:S01]  /*e4f0*/  IMAD.MOV.U32 R227, RZ, RZ, R151 ;  /* 0x000000ffffe37224 */ /* 0x000fe200078e0097 */
[----:B----4-:R-:W-:Y:S01]  /*e500*/  ISETP.GE.AND P2, PT, R7, RZ, PT ;  /* 0x000000ff0700720c */ /* 0x010fe20003f46270 */
[----:B------:R-:W-:Y:S01]  /*e510*/  IMAD R151, R199, UR38, RZ ;  /* 0x00000026c7977c24 */ /* 0x000fe2000f8e02ff */
[C---:B------:R-:W-:Y:S01]  /*e520*/  SEL R199, R5.reuse, R201, !P0 ;  /* 0x000000c905c77207 */ /* 0x040fe20004000000 */
[----:B------:R-:W-:Y:S01]  /*e530*/  IMAD.MOV.U32 R201, RZ, RZ, R21 ;  /* 0x000000ffffc97224 */ /* 0x000fe200078e0015 */
[----:B------:R-:W-:Y:S01]  /*e540*/  SEL R195, R5, R195, !P0 ;  /* 0x000000c305c37207 */ /* 0x000fe20004000000 */
[----:B------:R-:W-:Y:S01]  /*e550*/  @!P4 IMAD.MOV R222, RZ, RZ, -R222 ;  /* 0x000000ffffdec224 */ /* 0x000fe200078e0ade */
[----:B------:R-:W-:Y:S01]  /*e560*/  ISETP.GE.AND P4, PT, R163, RZ, PT ;  /* 0x000000ffa300720c */ /* 0x000fe20003f86270 */
[----:B------:R-:W-:Y:S01]  /*e570*/  @!P1 IMAD.MOV R201, RZ, RZ, -R201 ;  /* 0x000000ffffc99224 */ /* 0x000fe200078e0ac9 */
[----:B------:R-:W4:Y:S01]  /*e580*/  LDL.LU R163, [R1+0x6fb0] ;  /* 0x006fb00001a37983 */ /* 0x000f220000300800 */
[----:B------:R-:W-:Y:S01]  /*e590*/  IMAD R21, R199, UR40, RZ ;  /* 0x00000028c7157c24 */ /* 0x000fe2000f8e02ff */
[----:B------:R-:W-:Y:S01]  /*e5a0*/  SEL R197, R5, R197, !P0 ;  /* 0x000000c505c57207 */ /* 0x000fe20004000000 */
[----:B------:R-:W-:Y:S01]  /*e5b0*/  IMAD R199, R223, UR41, RZ ;  /* 0x00000029dfc77c24 */ /* 0x000fe2000f8e02ff */
[----:B------:R-:W-:Y:S01]  /*e5c0*/  SEL R223, R5, R220, !P0 ;  /* 0x000000dc05df7207 */ /* 0x000fe20004000000 */
[----:B------:R-:W-:Y:S01]  /*e5d0*/  IMAD R200, R221, UR43, RZ ;  /* 0x0000002bddc87c24 */ /* 0x000fe2000f8e02ff */
[----:B------:R-:W-:Y:S01]  /*e5e0*/  SEL R220, R5, R219, !P0 ;  /* 0x000000db05dc7207 */ /* 0x000fe20004000000 */
[----:B------:R-:W-:Y:S01]  /*e5f0*/  @!P3 IMAD.MOV R227, RZ, RZ, -R227 ;  /* 0x000000ffffe3b224 */ /* 0x000fe200078e0ae3 */
[----:B------:R-:W1:Y:S03]  /*e600*/  LDCU UR38, c[0x0][0x3b0] ;  /* 0x00007600ff2677ac */ /* 0x000e660008000800 */
[----:B------:R-:W-:Y:S01]  /*e610*/  IMAD R218, R220, UR45, RZ ;  /* 0x0000002ddcda7c24 */ /* 0x000fe2000f8e02ff */
[----:B------:R-:W1:Y:S01]  /*e620*/  LDCU UR42, c[0x0][0x3b0] ;  /* 0x00007600ff2a77ac */ /* 0x000e620008000800 */
[----:B------:R-:W-:-:S02]  /*e630*/  IMAD.MOV.U32 R220, RZ, RZ, R69 ;  /* 0x000000ffffdc7224 */ /* 0x000fc400078e0045 */
[----:B------:R-:W-:Y:S01]  /*e640*/  IMAD R137, R137, UR71, RZ ;  /* 0x0000004789897c24 */ /* 0x000fe2000f8e02ff */
[----:B------:R-:W1:Y:S01]  /*e650*/  LDCU UR36, c[0x0][0x3b0] ;  /* 0x00007600ff2477ac */ /* 0x000e620008000800 */
[----:B------:R-:W-:Y:S01]  /*e660*/  @!P2 IMAD.MOV R220, RZ, RZ, -R220 ;  /* 0x000000ffffdca224 */ /* 0x000fe200078e0adc */
[----:B------:R-:W-:Y:S01]  /*e670*/  ISETP.GE.AND P2, PT, R0, RZ, PT ;  /* 0x000000ff0000720c */ /* 0x000fe20003f46270 */
[----:B------:R-:W-:Y:S01]  /*e680*/  IMAD R226, R226, UR72, RZ ;  /* 0x00000048e2e27c24 */ /* 0x000fe2000f8e02ff */
[----:B------:R-:W1:Y:S01]  /*e690*/  LDCU UR37, c[0x0][0x3b0] ;  /* 0x00007600ff2577ac */ /* 0x000e620008000800 */
[----:B--2---:R-:W-:Y:S01]  /*e6a0*/  ISETP.GE.AND P1, PT, R176, RZ, PT ;  /* 0x000000ffb000720c */ /* 0x004fe20003f26270 */
[----:B------:R-:W-:Y:S01]  /*e6b0*/  @!P4 IMAD.MOV R112, RZ, RZ, -R112 ;  /* 0x000000ffff70c224 */ /* 0x000fe200078e0a70 */
[----:B------:R-:W2:Y:S01]  /*e6c0*/  LDL.LU R176, [R1+0xdc] ;  /* 0x0000dc0001b07983 */ /* 0x000ea20000300800 */
[C---:B------:R-:W-:Y:S01]  /*e6d0*/  SEL R201, R5.reuse, R201, !P0 ;  /* 0x000000c905c97207 */ /* 0x040fe20004000000 */
[----:B------:R-:W1:Y:S01]  /*e6e0*/  LDCU UR40, c[0x0][0x3b0] ;  /* 0x00007600ff2877ac */ /* 0x000e620008000800 */
[----:B------:R-:W-:Y:S01]  /*e6f0*/  SEL R222, R5, R222, !P0 ;  /* 0x000000de05de7207 */ /* 0x000fe20004000000 */
[----:B------:R-:W1:Y:S01]  /*e700*/  LDCU UR41, c[0x0][0x3b0] ;  /* 0x00007600ff2977ac */ /* 0x000e620008000800 */
[----:B---3--:R-:W-:Y:S01]  /*e710*/  SHF.L.U32 R221, R33, 0x9, RZ ;  /* 0x0000000921dd7819 */ /* 0x008fe200000006ff */
[----:B------:R-:W-:Y:S01]  /*e720*/  IMAD R69, R228, UR46, RZ ;  /* 0x0000002ee4457c24 */ /* 0x000fe2000f8e02ff */
[----:B------:R-:W3:Y:S02]  /*e730*/  LDCU UR43, c[0x0][0x3b0] ;  /* 0x00007600ff2b77ac */ /* 0x000ee40008000800 */
[----:B------:R-:W-:-:S02]  /*e740*/  LOP3.LUT R248, R221, 0x3f, R4, 0xf8, !PT ;  /* 0x0000003fddf87812 */ /* 0x000fc400078ef804 */
[----:B------:R-:W-:Y:S01]  /*e750*/  SEL R228, R5, R216, !P0 ;  /* 0x000000d805e47207 */ /* 0x000fe20004000000 */
[----:B------:R-:W-:Y:S01]  /*e760*/  IMAD R219, R223, UR44, RZ ;  /* 0x0000002cdfdb7c24 */ /* 0x000fe2000f8e02ff */
[----:B------:R-:W-:Y:S01]  /*e770*/  LOP3.LUT R8, R221, 0x40, R250, 0xfe, !PT ;  /* 0x00000040dd087812 */ /* 0x000fe200078efefa */
[----:B------:R-:W-:Y:S01]  /*e780*/  STL [R1+0x3850], R248 ;  /* 0x003850f801007387 */ /* 0x000fe20000100800 */
[----:B------:R-:W-:Y:S01]  /*e790*/  IMAD R216, R2, UR47, RZ ;  /* 0x0000002f02d87c24 */ /* 0x000fe2000f8e02ff */
[----:B------:R-:W-:Y:S02]  /*e7a0*/  IABS R223, R248 ;  /* 0x000000f800df7213 */ /* 0x000fe40000000000 */
[----:B------:R-:W-:Y:S01]  /*e7b0*/  ISETP.GE.AND P3, PT, R6, RZ, PT ;  /* 0x000000ff0600720c */ /* 0x000fe20003f66270 */
[----:B------:R-:W3:Y:S01]  /*e7c0*/  LDL.LU R0, [R1+0x6fac] ;  /* 0x006fac0001007983 */ /* 0x000ee20000300800 */
[----:B------:R-:W-:Y:S01]  /*e7d0*/  IMAD.MOV.U32 R2, RZ, RZ, R81 ;  /* 0x000000ffff027224 */ /* 0x000fe200078e0051 */
[----:B------:R-:W-:Y:S01]  /*e7e0*/  SEL R221, R5, R212, !P0 ;  /* 0x000000d405dd7207 */ /* 0x000fe20004000000 */
[----:B------:R-:W-:Y:S01]  /*e7f0*/  @!P1 IMAD.MOV R25, RZ, RZ, -R25 ;  /* 0x000000ffff199224 */ /* 0x000fe200078e0a19 */
[----:B------:R-:W3:Y:S01]  /*e800*/  LDL R251, [R1+0x6df8] ;  /* 0x006df80001fb7983 */ /* 0x000ee20000100800 */
[----:B------:R-:W-:Y:S01]  /*e810*/  @!P5 IMAD.MOV R2, RZ, RZ, -R2 ;  /* 0x000000ffff02d224 */ /* 0x000fe200078e0a02 */
[C---:B------:R-:W-:Y:S01]  /*e820*/  LOP3.LUT R9, R248.reuse, 0x80, RZ, 0xfc, !PT ;  /* 0x00000080f8097812 */ /* 0x040fe200078efcff */
[----:B------:R-:W-:Y:S01]  /*e830*/  @!P2 IMAD.MOV R125, RZ, RZ, -R125 ;  /* 0x000000ffff7da224 */ /* 0x000fe200078e0a7d */
[----:B------:R-:W3:Y:S01]  /*e840*/  LDL R236, [R1+0x6dfc] ;  /* 0x006dfc0001ec7983 */ /* 0x000ee20000100800 */
[C---:B------:R-:W-:Y:S01]  /*e850*/  LOP3.LUT R7, R248.reuse, 0x100, RZ, 0xfc, !PT ;  /* 0x00000100f8077812 */ /* 0x040fe200078efcff */
[----:B------:R-:W1:Y:S02]  /*e860*/  LDCU UR46, c[0x0][0x3b0] ;  /* 0x00007600ff2e77ac */ /* 0x000e640008000800 */
[----:B------:R-:W3:Y:S01]  /*e870*/  LDL R249, [R1+0x6e00] ;  /* 0x006e000001f97983 */ /* 0x000ee20000100800 */
[C---:B------:R-:W-:Y:S01]  /*e880*/  LOP3.LUT R4, R248.reuse, 0x140, RZ, 0xfc, !PT ;  /* 0x00000140f8047812 */ /* 0x040fe200078efcff */
[----:B------:R-:W1:Y:S02]  /*e890*/  LDCU UR47, c[0x0][0x3b0] ;  /* 0x00007600ff2f77ac */ /* 0x000e640008000800 */
[----:B------:R-:W3:Y:S01]  /*e8a0*/  LDL R33, [R1+0x6e04] ;  /* 0x006e040001217983 */ /* 0x000ee20000100800 */
[----:B----4-:R-:W-:Y:S01]  /*e8b0*/  IMAD.HI.U32 R229, R163, R223, RZ ;  /* 0x000000dfa3e57227 */ /* 0x010fe200078e00ff */
[C---:B------:R-:W-:Y:S01]  /*e8c0*/  LOP3.LUT R6, R248.reuse, 0xc0, RZ, 0xfc, !PT ;  /* 0x000000c0f8067812 */ /* 0x040fe200078efcff */
[----:B------:R-:W4:Y:S01]  /*e8d0*/  LDCU UR71, c[0x0][0x3b0] ;  /* 0x00007600ff4777ac */ /* 0x000f220008000800 */
[----:B------:R-:W-:Y:S01]  /*e8e0*/  LOP3.LUT R252, R248, 0x180, RZ, 0xfc, !PT ;  /* 0x00000180f8fc7812 */ /* 0x000fe200078efcff */
[----:B------:R-:W-:Y:S01]  /*e8f0*/  IMAD.MOV R229, RZ, RZ, -R229 ;  /* 0x000000ffffe57224 */ /* 0x000fe200078e0ae5 */
[----:B------:R-:W4:Y:S01]  /*e900*/  LDL R237, [R1+0x6e0c] ;  /* 0x006e0c0001ed7983 */ /* 0x000f220000100800 */
[----:B------:R-:W-:Y:S01]  /*e910*/  IMAD R81, R228, UR48, RZ ;  /* 0x00000030e4517c24 */ /* 0x000fe2000f8e02ff */
[C---:B------:R-:W-:Y:S01]  /*e920*/  SEL R228, R5.reuse, R214, !P0 ;  /* 0x000000d605e47207 */ /* 0x040fe20004000000 */
[----:B------:R-:W1:Y:S01]  /*e930*/  LDCU UR72, c[0x0][0x3b0] ;  /* 0x00007600ff4877ac */ /* 0x000e620008000800 */
[----:B------:R-:W-:-:S02]  /*e940*/  SEL R227, R5, R227, !P0 ;  /* 0x000000e305e37207 */ /* 0x000fc40004000000 */
[C---:B------:R-:W-:Y:S01]  /*e950*/  SEL R220, R5.reuse, R220, !P0 ;  /* 0x000000dc05dc7207 */ /* 0x040fe20004000000 */
[----:B------:R-:W-:Y:S01]  /*e960*/  IMAD R168, R168, UR74, RZ ;  /* 0x0000004aa8a87c24 */ /* 0x000fe2000f8e02ff */
[----:B------:R-:W-:Y:S01]  /*e970*/  SEL R112, R5, R112, !P0 ;  /* 0x0000007005707207 */ /* 0x000fe20004000000 */
[----:B------:R-:W-:Y:S01]  /*e980*/  IMAD R201, R201, UR7, RZ ;  /* 0x00000007c9c97c24 */ /* 0x000fe2000f8e02ff */
[----:B------:R-:W1:Y:S01]  /*e990*/  LDCU UR44, c[0x0][0x3b0] ;  /* 0x00007600ff2c77ac */ /* 0x000e620008000800 */
[----:B------:R-:W-:Y:S02]  /*e9a0*/  IMAD R193, R193, UR75, RZ ;  /* 0x0000004bc1c17c24 */ /* 0x000fe4000f8e02ff */
[----:B------:R-:W-:Y:S01]  /*e9b0*/  IMAD R195, R195, UR76, RZ ;  /* 0x0000004cc3c37c24 */ /* 0x000fe2000f8e02ff */
[----:B------:R-:W1:Y:S01]  /*e9c0*/  LDCU UR45, c[0x0][0x3b0] ;  /* 0x00007600ff2d77ac */ /* 0x000e620008000800 */
[----:B--2---:R-:W-:Y:S01]  /*e9d0*/  ISETP.GE.AND P5, PT, R176, RZ, PT ;  /* 0x000000ffb000720c */ /* 0x004fe20003fa6270 */
[----:B------:R-:W2:Y:S01]  /*e9e0*/  LDCU UR48, c[0x0][0x3b0] ;  /* 0x00007600ff3077ac */ /* 0x000ea20008000800 */
[----:B------:R-:W2:Y:S01]  /*e9f0*/  LDL R176, [R1+0x6e08] ;  /* 0x006e080001b07983 */ /* 0x000ea20000100800 */
[----:B---3--:R-:W-:Y:S01]  /*ea00*/  IMAD R214, R0, R229, R223 ;  /* 0x000000e500d67224 */ /* 0x008fe200078e02df */
[C---:B------:R-:W-:Y:S01]  /*ea10*/  SEL R223, R5.reuse, R213, !P0 ;  /* 0x000000d505df7207 */ /* 0x040fe20004000000 */
[----:B------:R-:W-:Y:S01]  /*ea20*/  IMAD R213, R228, UR50, RZ ;  /* 0x00000032e4d57c24 */ /* 0x000fe2000f8e02ff */
[----:B------:R-:W-:Y:S01]  /*ea30*/  IABS R228, R8 ;  /* 0x0000000800e47213 */ /* 0x000fe20000000000 */
[----:B------:R-:W-:Y:S01]  /*ea40*/  STL [R1+0x3854], R8 ;  /* 0x0038540801007387 */ /* 0x000fe20000100800 */
[----:B------:R-:W-:Y:S01]  /*ea50*/  SEL R229, R5, R210, !P0 ;  /* 0x000000d205e57207 */ /* 0x000fe20004000000 */
[----:B------:R-:W-:Y:S01]  /*ea60*/  IMAD R212, R223, UR51, RZ ;  /* 0x00000033dfd47c24 */ /* 0x000fe2000f8e02ff */
[----:B------:R-:W-:Y:S01]  /*ea70*/  SEL R223, R5, R3, !P0 ;  /* 0x0000000305df7207 */ /* 0x000fe20004000000 */
[----:B------:R-:W-:Y:S01]  /*ea80*/  IMAD.HI.U32 R230, R163, R228, RZ ;  /* 0x000000e4a3e67227 */ /* 0x000fe200078e00ff */
[----:B------:R-:W-:Y:S01]  /*ea90*/  IABS R3, R9 ;  /* 0x0000000900037213 */ /* 0x000fe20000000000 */
[----:B------:R-:W-:Y:S01]  /*eaa0*/  STL [R1+0x3858], R9 ;  /* 0x0038580901007387 */ /* 0x000fe20000100800 */
[----:B------:R-:W-:Y:S01]  /*eab0*/  ISETP.GE.AND P1, PT, R236, RZ, PT ;  /* 0x000000ffec00720c */ /* 0x000fe20003f26270 */
[----:B------:R-:W-:Y:S01]  /*eac0*/  IMAD R210, R223, UR53, RZ ;  /* 0x00000035dfd27c24 */ /* 0x000fe2000f8e02ff */
[----:B------:R-:W-:Y:S01]  /*ead0*/  SEL R223, R5, R209, !P0 ;  /* 0x000000d105df7207 */ /* 0x000fe20004000000 */
[----:B------:R-:W-:Y:S01]  /*eae0*/  IMAD R209, R229, UR54, RZ ;  /* 0x00000036e5d17c24 */ /* 0x000fe2000f8e02ff */
[----:B------:R-:W-:Y:S01]  /*eaf0*/  ISETP.GE.AND P4, PT, R249, RZ, PT ;  /* 0x000000fff900720c */ /* 0x000fe20003f86270 */
[----:B------:R-:W-:Y:S01]  /*eb00*/  IMAD.HI.U32 R229, R163, R3, RZ ;  /* 0x00000003a3e57227 */ /* 0x000fe200078e00ff */
[----:B------:R-:W-:Y:S01]  /*eb10*/  SEL R25, R5, R25, !P0 ;  /* 0x0000001905197207 */ /* 0x000fe20004000000 */
[----:B------:R-:W3:Y:S02]  /*eb20*/  LDCU UR50, c[0x0][0x3b0] ;  /* 0x00007600ff3277ac */ /* 0x000ee40008000800 */
[----:B------:R-:W-:-:S02]  /*eb30*/  IMAD.MOV R230, RZ, RZ, -R230 ;  /* 0x000000ffffe67224 */ /* 0x000fc400078e0ae6 */
[----:B------:R-:W-:Y:S01]  /*eb40*/  IMAD.MOV R229, RZ, RZ, -R229 ;  /* 0x000000ffffe57224 */ /* 0x000fe200078e0ae5 */
[----:B------:R-:W-:Y:S01]  /*eb50*/  STL [R1+0x385c], R6 ;  /* 0x00385c0601007387 */ /* 0x000fe20000100800 */
[C---:B------:R-:W-:Y:S01]  /*eb60*/  IMAD R208, R0.reuse, R230, R228 ;  /* 0x000000e600d07224 */ /* 0x040fe200078e02e4 */
[C---:B------:R-:W-:Y:S01]  /*eb70*/  SEL R230, R5.reuse, R207, !P0 ;  /* 0x000000cf05e67207 */ /* 0x040fe20004000000 */
[----:B------:R-:W-:Y:S01]  /*eb80*/  IMAD R207, R0, R229, R3 ;  /* 0x000000e500cf7224 */ /* 0x000fe200078e0203 */
[C---:B------:R-:W-:Y:S01]  /*eb90*/  SEL R229, R5.reuse, R206, !P0 ;  /* 0x000000ce05e57207 */ /* 0x040fe20004000000 */
[----:B------:R-:W-:Y:S01]  /*eba0*/  @!P5 IMAD.MOV R156, RZ, RZ, -R156 ;  /* 0x000000ffff9cd224 */ /* 0x000fe200078e0a9c */
[----:B------:R-:W-:Y:S01]  /*ebb0*/  SEL R3, R5, R205, !P0 ;  /* 0x000000cd05037207 */ /* 0x000fe20004000000 */
[----:B------:R-:W-:Y:S01]  /*ebc0*/  IMAD R206, R230, UR57, RZ ;  /* 0x00000039e6ce7c24 */ /* 0x000fe2000f8e02ff */
[----:B------:R-:W-:Y:S01]  /*ebd0*/  IABS R230, R6 ;  /* 0x0000000600e67213 */ /* 0x000fe20000000000 */
[----:B------:R-:W-:Y:S01]  /*ebe0*/  IMAD R205, R229, UR58, RZ ;  /* 0x0000003ae5cd7c24 */ /* 0x000fe2000f8e02ff */
[----:B------:R-:W-:Y:S01]  /*ebf0*/  SEL R229, R5, R204, !P0 ;  /* 0x000000cc05e57207 */ /* 0x000fe20004000000 */
[----:B------:R-:W-:Y:S01]  /*ec00*/  IMAD R228, R231, UR56, RZ ;  /* 0x00000038e7e47c24 */ /* 0x000fe2000f8e02ff */
[----:B------:R-:W-:Y:S01]  /*ec10*/  SEL R231, R5, R203, !P0 ;  /* 0x000000cb05e77207 */ /* 0x000fe20004000000 */
[----:B------:R-:W-:Y:S01]  /*ec20*/  IMAD R204, R3, UR59, RZ ;  /* 0x0000003b03cc7c24 */ /* 0x000fe2000f8e02ff */
[----:B------:R-:W-:Y:S01]  /*ec30*/  IABS R3, R7 ;  /* 0x0000000700037213 */ /* 0x000fe20000000000 */
[----:B------:R-:W-:Y:S01]  /*ec40*/  IMAD.HI.U32 R232, R163, R230, RZ ;  /* 0x000000e6a3e87227 */ /* 0x000fe200078e00ff */
[----:B------:R-:W-:Y:S01]  /*ec50*/  STL [R1+0x3860], R7 ;  /* 0x0038600701007387 */ /* 0x000fe20000100800 */
[----:B------:R-:W-:Y:S01]  /*ec60*/  ISETP.GE.AND P5, PT, R33, RZ, PT ;  /* 0x000000ff2100720c */ /* 0x000fe20003fa6270 */
[----:B------:R-:W1:Y:S01]  /*ec70*/  LDCU UR54, c[0x0][0x3b0] ;  /* 0x00007600ff3677ac */ /* 0x000e620008000800 */
[----:B------:R-:W-:Y:S01]  /*ec80*/  IMAD R203, R229, UR60, RZ ;  /* 0x0000003ce5cb7c24 */ /* 0x000fe2000f8e02ff */
[----:B------:R-:W-:Y:S01]  /*ec90*/  SEL R229, R5, R202, !P0 ;  /* 0x000000ca05e57207 */ /* 0x000fe20004000000 */
[----:B------:R-:W-:Y:S01]  /*eca0*/  IMAD R202, R231, UR61, RZ ;  /* 0x0000003de7ca7c24 */ /* 0x000fe2000f8e02ff */
[----:B------:R-:W-:Y:S01]  /*ecb0*/  SEL R125, R5, R125, !P0 ;  /* 0x0000007d057d7207 */ /* 0x000fe20004000000 */
[----:B------:R-:W-:Y:S01]  /*ecc0*/  IMAD.HI.U32 R231, R163, R3, RZ ;  /* 0x00000003a3e77227 */ /* 0x000fe200078e00ff */
[----:B------:R-:W1:Y:S03]  /*ecd0*/  LDCU UR74, c[0x0][0x3b0] ;  /* 0x00007600ff4a77ac */ /* 0x000e660008000800 */
[----:B------:R-:W-:Y:S01]  /*ece0*/  IMAD.MOV R232, RZ, RZ, -R232 ;  /* 0x000000ffffe87224 */ /* 0x000fe200078e0ae8 */
[----:B------:R-:W-:Y:S01]  /*ecf0*/  STL [R1+0x386c], R4 ;  /* 0x00386c0401007387 */ /* 0x000fe20000100800 */
[----:B------:R-:W-:Y:S01]  /*ed00*/  IMAD.MOV R231, RZ, RZ, -R231 ;  /* 0x000000ffffe77224 */ /* 0x000fe200078e0ae7 */
[----:B------:R-:W1:Y:S01]  /*ed10*/  LDCU UR75, c[0x0][0x3b0] ;  /* 0x00007600ff4b77ac */ /* 0x000e620008000800 */
[C---:B------:R-:W-:Y:S01]  /*ed20*/  IMAD R224, R0.reuse, R232, R230 ;  /* 0x000000e800e07224 */ /* 0x040fe200078e02e6 */
[C---:B------:R-:W-:Y:S01]  /*ed30*/  SEL R232, R5.reuse, R169, !P0 ;  /* 0x000000a905e87207 */ /* 0x040fe20004000000 */
[----:B------:R-:W-:Y:S01]  /*ed40*/  IMAD R169, R0, R231, R3 ;  /* 0x000000e700a97224 */ /* 0x000fe200078e0203 */
[----:B------:R-:W-:Y:S01]  /*ed50*/  SEL R3, R5, R225, !P0 ;  /* 0x000000e105037207 */ /* 0x000fe20004000000 */
[----:B------:R-:W-:Y:S01]  /*ed60*/  IMAD R227, R227, UR6, RZ ;  /* 0x00000006e3e37c24 */ /* 0x000fe2000f8e02ff */
[C---:B------:R-:W-:Y:S01]  /*ed70*/  SEL R231, R5.reuse, R148, !P0 ;  /* 0x0000009405e77207 */ /* 0x040fe20004000000 */
[----:B------:R-:W-:Y:S01]  /*ed80*/  IMAD R225, R232, UR64, RZ ;  /* 0x00000040e8e17c24 */ /* 0x000fe2000f8e02ff */
[----:B------:R-:W-:Y:S01]  /*ed90*/  SEL R232, R5, R134, !P0 ;  /* 0x0000008605e87207 */ /* 0x000fe20004000000 */
[----:B------:R-:W-:Y:S01]  /*eda0*/  IMAD R134, R3, UR65, RZ ;  /* 0x0000004103867c24 */ /* 0x000fe2000f8e02ff */
[----:B------:R-:W-:Y:S01]  /*edb0*/  IABS R3, R4 ;  /* 0x0000000400037213 */ /* 0x000fe20000000000 */
[----:B------:R-:W-:Y:S01]  /*edc0*/  IMAD R230, R233, UR63, RZ ;  /* 0x0000003fe9e67c24 */ /* 0x000fe2000f8e02ff */
[----:B------:R-:W-:Y:S01]  /*edd0*/  SEL R233, R5, R185, !P0 ;  /* 0x000000b905e97207 */ /* 0x000fe20004000000 */
[----:B------:R-:W-:Y:S01]  /*ede0*/  IMAD R148, R232, UR66, RZ ;  /* 0x00000042e8947c24 */ /* 0x000fe2000f8e02ff */
[----:B------:R-:W-:Y:S01]  /*edf0*/  IABS R232, R252 ;  /* 0x000000fc00e87213 */ /* 0x000fe20000000000 */
[----:B------:R-:W-:Y:S01]  /*ee00*/  IMAD R185, R231, UR67, RZ ;  /* 0x00000043e7b97c24 */ /* 0x000fe2000f8e02ff */
[----:B------:R-:W-:Y:S01]  /*ee10*/  SEL R231, R5, R135, !P0 ;  /* 0x0000008705e77207 */ /* 0x000fe20004000000 */
[----:B------:R-:W-:Y:S01]  /*ee20*/  IMAD.HI.U32 R234, R163, R3, RZ ;  /* 0x00000003a3ea7227 */ /* 0x000fe200078e00ff */
[----:B------:R-:W-:Y:S01]  /*ee30*/  STL [R1+0x3868], R252 ;  /* 0x003868fc01007387 */ /* 0x000fe20000100800 */
[----:B------:R-:W1:Y:S02]  /*ee40*/  LDCU UR76, c[0x0][0x3b0] ;  /* 0x00007600ff4c77ac */ /* 0x000e640008000800 */
[----:B------:R-:W-:Y:S01]  /*ee50*/  IMAD R135, R233, UR68, RZ ;  /* 0x00000044e9877c24 */ /* 0x000fe2000f8e02ff */
[----:B------:R-:W-:Y:S01]  /*ee60*/  IADD3 R234, PT, PT, -R234, RZ, RZ ;  /* 0x000000ffeaea7210 */ /* 0x000fe20007ffe1ff */
[----:B------:R-:W-:Y:S01]  /*ee70*/  IMAD.HI.U32 R233, R163, R232, RZ ;  /* 0x000000e8a3e97227 */ /* 0x000fe200078e00ff */
[----:B------:R-:W3:Y:S01]  /*ee80*/  LDL R236, [R1+0x6e18] ;  /* 0x006e180001ec7983 */ /* 0x000ee20000100800 */
[----:B--2---:R-:W-:-:S02]  /*ee90*/  ISETP.GE.AND P2, PT, R176, RZ, PT ;  /* 0x000000ffb000720c */ /* 0x004fc40003f46270 */
[----:B------:R-:W-:Y:S01]  /*eea0*/  IMAD.MOV R233, RZ, RZ, -R233 ;  /* 0x000000ffffe97224 */ /* 0x000fe200078e0ae9 */
[----:B------:R-:W2:Y:S01]  /*eeb0*/  LDL R249, [R1+0x6e20] ;  /* 0x006e200001f97983 */ /* 0x000ea20000100800 */
[C---:B------:R-:W-:Y:S01]  /*eec0*/  IMAD R136, R0.reuse, R234, R3 ;  /* 0x000000ea00887224 */ /* 0x040fe200078e0203 */
[----:B------:R-:W-:Y:S01]  /*eed0*/  SEL R234, R5, R149, !P0 ;  /* 0x0000009505ea7207 */ /* 0x000fe20004000000 */
[C---:B------:R-:W-:Y:S01]  /*eee0*/  IMAD R232, R0.reuse, R233, R232 ;  /* 0x000000e900e87224 */ /* 0x040fe200078e02e8 */
[----:B------:R-:W2:Y:S01]  /*eef0*/  LDL R176, [R1+0x6e24] ;  /* 0x006e240001b07983 */ /* 0x000ea20000100800 */
[----:B------:R-:W-:Y:S01]  /*ef00*/  IMAD R149, R235, UR70, RZ ;  /* 0x00000046eb957c24 */ /* 0x000fe2000f8e02ff */
[----:B------:R-:W-:Y:S01]  /*ef10*/  @!P4 IADD3 R39, PT, PT, -R39, RZ, RZ ;  /* 0x000000ff2727c210 */ /* 0x000fe20007ffe1ff */
[----:B------:R-:W-:Y:S01]  /*ef20*/  IMAD.MOV.U32 R3, RZ, RZ, R180 ;  /* 0x000000ffff037224 */ /* 0x000fe200078e00b4 */
[----:B------:R-:W2:Y:S01]  /*ef30*/  LDL R233, [R1+0x6e10] ;  /* 0x006e100001e97983 */ /* 0x000ea20000100800 */
[----:B------:R-:W-:Y:S01]  /*ef40*/  @!P1 IMAD.MOV R27, RZ, RZ, -R27 ;  /* 0x000000ffff1b9224 */ /* 0x000fe200078e0a1b */
[----:B------:R-:W-:Y:S01]  /*ef50*/  SEL R156, R5, R156, !P0 ;  /* 0x0000009c059c7207 */ /* 0x000fe20004000000 */
[----:B------:R-:W-:Y:S01]  /*ef60*/  @!P5 IMAD.MOV R82, RZ, RZ, -R82 ;  /* 0x000000ffff52d224 */ /* 0x000fe200078e0a52 */
[----:B------:R-:W2:Y:S01]  /*ef70*/  LDL R235, [R1+0x6e14] ;  /* 0x006e140001eb7983 */ /* 0x000ea20000100800 */
[----:B------:R-:W-:Y:S01]  /*ef80*/  @!P3 IMAD.MOV R3, RZ, RZ, -R3 ;  /* 0x000000ffff03b224 */ /* 0x000fe200078e0a03 */
[----:B------:R-:W-:Y:S01]  /*ef90*/  ISETP.GE.AND P3, PT, R251, RZ, PT ;  /* 0x000000fffb00720c */ /* 0x000fe20003f66270 */
[----:B------:R-:W-:Y:S01]  /*efa0*/  IMAD R223, R223, UR55, RZ ;  /* 0x00000037dfdf7c24 */ /* 0x000fe2000f8e02ff */
[----:B------:R-:W2:Y:S01]  /*efb0*/  LDL R251, [R1+0x6e1c] ;  /* 0x006e1c0001fb7983 */ /* 0x000ea20000100800 */
[----:B------:R-:W-:Y:S01]  /*efc0*/  ISETP.GT.U32.AND P6, PT, R0, R169, PT ;  /* 0x000000a90000720c */ /* 0x000fe20003fc4070 */
[----:B------:R-:W-:Y:S01]  /*efd0*/  IMAD R229, R229, UR62, RZ ;  /* 0x0000003ee5e57c24 */ /* 0x000fe2000f8e02ff */
[----:B------:R-:W1:Y:S01]  /*efe0*/  LDCU UR70, c[0x0][0x3b0] ;  /* 0x00007600ff4677ac */ /* 0x000e620008000800 */
[----:B------:R-:W2:Y:S01]  /*eff0*/  LDL R33, [R1+0x6e28] ;  /* 0x006e280001217983 */ /* 0x000ea20000100800 */
[----:B------:R-:W-:-:S02]  /*f000*/  @!P2 IMAD.MOV R70, RZ, RZ, -R70 ;  /* 0x000000ffff46a224 */ /* 0x000fc400078e0a46 */
[----:B------:R-:W-:Y:S01]  /*f010*/  IMAD R125, R125, UR14, RZ ;  /* 0x0000000e7d7d7c24 */ /* 0x000fe2000f8e02ff */
[----:B------:R-:W1:Y:S03]  /*f020*/  LDCU UR63, c[0x0][0x3b0] ;  /* 0x00007600ff3f77ac */ /* 0x000e660008000800 */
[----:B------:R-:W-:Y:S01]  /*f030*/  @!P3 IMAD.MOV R170, RZ, RZ, -R170 ;  /* 0x000000ffffaab224 */ /* 0x000fe200078e0aaa */
[----:B----4-:R-:W-:Y:S01]  /*f040*/  ISETP.GE.AND P3, PT, R237, RZ, PT ;  /* 0x000000ffed00720c */ /* 0x010fe20003f66270 */
[----:B------:R-:W-:Y:S01]  /*f050*/  IMAD R180, R234, UR5, RZ ;  /* 0x00000005eab47c24 */ /* 0x000fe2000f8e02ff */
[----:B------:R-:W4:Y:S01]  /*f060*/  LDL R237, [R1+0x6e2c] ;  /* 0x006e2c0001ed7983 */ /* 0x000f220000100800 */
[----:B------:R-:W1:Y:S03]  /*f070*/  LDCU UR56, c[0x0][0x3b0] ;  /* 0x00007600ff3877ac */ /* 0x000e660008000800 */
[----:B------:R-:W4:Y:S01]  /*f080*/  LDL R234, [R1+0x6ee8] ;  /* 0x006ee80001ea7983 */ /* 0x000f220000100800 */
[----:B------:R-:W1:Y:S01]  /*f090*/  LDCU UR64, c[0x0][0x3b0] ;  /* 0x00007600ff4077ac */ /* 0x000e620008000800 */
[----:B------:R-:W-:Y:S01]  /*f0a0*/  IMAD R222, R222, UR8, RZ ;  /* 0x00000008dede7c24 */ /* 0x000fe2000f8e02ff */
[----:B------:R-:W1:Y:S04]  /*f0b0*/  LDCU UR57, c[0x0][0x3b0] ;  /* 0x00007600ff3977ac */ /* 0x000e680008000800 */
[----:B------:R-:W-:Y:S01]  /*f0c0*/  @!P3 IMAD.MOV R113, RZ, RZ, -R113 ;  /* 0x000000ffff71b224 */ /* 0x000fe200078e0a71 */
[----:B------:R-:W1:Y:S01]  /*f0d0*/  LDCU UR65, c[0x0][0x3b0] ;  /* 0x00007600ff4177ac */ /* 0x000e620008000800 */
[----:B------:R-:W-:Y:S01]  /*f0e0*/  IMAD R220, R220, UR9, RZ ;  /* 0x00000009dcdc7c24 */ /* 0x000fe2000f8e02ff */
[----:B------:R-:W1:Y:S01]  /*f0f0*/  LDCU UR58, c[0x0][0x3b0] ;  /* 0x00007600ff3a77ac */ /* 0x000e620008000800 */
[----:B------:R-:W1:Y:S01]  /*f100*/  LDCU UR66, c[0x0][0x3b0] ;  /* 0x00007600ff4277ac */ /* 0x000e620008000800 */
[----:B------:R-:W-:Y:S01]  /*f110*/  IMAD R221, R221, UR52, RZ ;  /* 0x00000034dddd7c24 */ /* 0x000fe2000f8e02ff */
[----:B------:R-:W1:Y:S01]  /*f120*/  LDCU UR51, c[0x0][0x3b0] ;  /* 0x00007600ff3377ac */ /* 0x000e620008000800 */
[----:B------:R-:W1:Y:S01]  /*f130*/  LDCU UR59, c[0x0][0x3b0] ;  /* 0x00007600ff3b77ac */ /* 0x000e620008000800 */
[----:B------:R-:W1:Y:S01]  /*f140*/  LDCU UR67, c[0x0][0x3b0] ;  /* 0x00007600ff4377ac */ /* 0x000e620008000800 */
[----:B------:R-:W-:-:S02]  /*f150*/  IMAD R231, R231, UR69, RZ ;  /* 0x00000045e7e77c24 */ /* 0x000fc4000f8e02ff */
[----:B------:R-:W-:Y:S01]  /*f160*/  IMAD R25, R25, UR12, RZ ;  /* 0x0000000c19197c24 */ /* 0x000fe2000f8e02ff */
[----:B------:R-:W1:Y:S01]  /*f170*/  LDCU UR60, c[0x0][0x3b0] ;  /* 0x00007600ff3c77ac */ /* 0x000e620008000800 */
[----:B------:R-:W1:Y:S01]  /*f180*/  LDCU UR68, c[0x0][0x3b0] ;  /* 0x00007600ff4477ac */ /* 0x000e620008000800 */
[----:B------:R-:W-:Y:S02]  /*f190*/  IMAD R197, R197, UR77, RZ ;  /* 0x0000004dc5c57c24 */ /* 0x000fe4000f8e02ff */
[----:B------:R-:W-:Y:S01]  /*f1a0*/  IMAD R112, R112, UR13, RZ ;  /* 0x0000000d70707c24 */ /* 0x000fe2000f8e02ff */
[----:B------:R-:W1:Y:S01]  /*f1b0*/  LDCU UR53, c[0x0][0x3b0] ;  /* 0x00007600ff3577ac */ /* 0x000e620008000800 */
[----:B------:R-:W1:Y:S01]  /*f1c0*/  LDCU UR61, c[0x0][0x3b0] ;  /* 0x00007600ff3d77ac */ /* 0x000e620008000800 */
[----:B------:R-:W1:Y:S01]  /*f1d0*/  LDCU.64 UR6, c[0x0][0x380] ;  /* 0x00007000ff0677ac */ /* 0x000e620008000a00 */
[----:B---3--:R-:W-:Y:S01]  /*f1e0*/  ISETP.GE.AND P5, PT, R236, RZ, PT ;  /* 0x000000ffec00720c */ /* 0x008fe20003fa6270 */
[----:B------:R-:W3:Y:S01]  /*f1f0*/  LDCU UR5, c[0x0][0x3a0] ;  /* 0x00007400ff0577ac */ /* 0x000ee20008000800 */
[----:B------:R-:W3:Y:S01]  /*f200*/  LDL R236, [R1+0x6e3c] ;  /* 0x006e3c0001ec7983 */ /* 0x000ee20000100800 */
[----:B--2---:R-:W-:-:S02]  /*f210*/  ISETP.GE.AND P1, PT, R233, RZ, PT ;  /* 0x000000ffe900720c */ /* 0x004fc40003f26270 */
[----:B------:R-:W-:Y:S01]  /*f220*/  ISETP.GE.AND P4, PT, R235, RZ, PT ;  /* 0x000000ffeb00720c */ /* 0x000fe20003f86270 */
[----:B------:R-:W2:Y:S01]  /*f230*/  LDL R233, [R1+0x6e30] ;  /* 0x006e300001e97983 */ /* 0x000ea20000100800 */
[----:B------:R-:W-:Y:S02]  /*f240*/  ISETP.GE.AND P3, PT, R249, RZ, PT ;  /* 0x000000fff900720c */ /* 0x000fe40003f66270 */
[----:B------:R-:W-:Y:S01]  /*f250*/  SEL R27, R5, R27, !P0 ;  /* 0x0000001b051b7207 */ /* 0x000fe20004000000 */
[----:B------:R-:W2:Y:S01]  /*f260*/  LDL R235, [R1+0x6e34] ;  /* 0x006e340001eb7983 */ /* 0x000ea20000100800 */
[----:B------:R-:W-:Y:S02]  /*f270*/  ISETP.GE.AND P2, PT, R251, RZ, PT ;  /* 0x000000fffb00720c */ /* 0x000fe40003f46270 */
[----:B------:R-:W-:-:S03]  /*f280*/  SEL R39, R5, R39, !P0 ;  /* 0x0000002705277207 */ /* 0x000fc60004000000 */
[----:B------:R-:W-:Y:S01]  /*f290*/  @!P1 IMAD.MOV R126, RZ, RZ, -R126 ;  /* 0x000000ffff7e9224 */ /* 0x000fe200078e0a7e */
[----:B------:R-:W2:Y:S01]  /*f2a0*/  LDL R251, [R1+0x6e38] ;  /* 0x006e380001fb7983 */ /* 0x000ea20000100800 */
[----:B------:R-:W-:Y:S02]  /*f2b0*/  ISETP.GE.AND P1, PT, R176, RZ, PT ;  /* 0x000000ffb000720c */ /* 0x000fe40003f26270 */
[----:B------:R-:W-:Y:S01]  /*f2c0*/  SEL R82, R5, R82, !P0 ;  /* 0x0000005205527207 */ /* 0x000fe20004000000 */
[----:B------:R-:W2:Y:S01]  /*f2d0*/  LDL R249, [R1+0x6e44] ;  /* 0x006e440001f97983 */ /* 0x000ea20000100800 */
[----:B------:R-:W-:Y:S01]  /*f2e0*/  @!P4 IMAD.MOV R157, RZ, RZ, -R157 ;  /* 0x000000ffff9dc224 */ /* 0x000fe200078e0a9d */
[----:B------:R-:W-:Y:S01]  /*f2f0*/  ISETP.GE.AND P4, PT, R33, RZ, PT ;  /* 0x000000ff2100720c */ /* 0x000fe20003f86270 */
[----:B------:R-:W-:Y:S01]  /*f300*/  @!P6 IMAD.IADD R169, R169, 0x1, -R0 ;  /* 0x00000001a9a9e824 */ /* 0x000fe200078e0a00 */
[----:B------:R-:W2:Y:S01]  /*f310*/  LDL R176, [R1+0x6e40] ;  /* 0x006e400001b07983 */ /* 0x000ea20000100800 */
[----:B------:R-:W-:Y:S01]  /*f320*/  SEL R170, R5, R170, !P0 ;  /* 0x000000aa05aa7207 */ /* 0x000fe20004000000 */
[----:B------:R-:W1:Y:S02]  /*f330*/  LDCU UR62, c[0x0][0x3b0] ;  /* 0x00007600ff3e77ac */ /* 0x000e640008000800 */
[----:B------:R-:W2:Y:S01]  /*f340*/  LDL R33, [R1+0x6e48] ;  /* 0x006e480001217983 */ /* 0x000ea20000100800 */
[----:B------:R-:W-:Y:S01]  /*f350*/  @!P2 IMAD.MOV R171, RZ, RZ, -R171 ;  /* 0x000000ffffaba224 */ /* 0x000fe200078e0aab */
[----:B----4-:R-:W-:Y:S01]  /*f360*/  ISETP.GE.AND P2, PT, R237, RZ, PT ;  /* 0x000000ffed00720c */ /* 0x010fe20003f46270 */
[----:B------:R-:W-:Y:S01]  /*f370*/  @!P5 IMAD.MOV R28, RZ, RZ, -R28 ;  /* 0x000000ffff1cd224 */ /* 0x000fe200078e0a1c */
[----:B------:R-:W4:Y:S01]  /*f380*/  LDL R237, [R1+0x6e4c] ;  /* 0x006e4c0001ed7983 */ /* 0x000f220000100800 */
[----:B------:R-:W-:Y:S01]  /*f390*/  @!P3 IMAD.MOV R40, RZ, RZ, -R40 ;  /* 0x000000ffff28b224 */ /* 0x000fe200078e0a28 */
[----:B------:R-:W-:Y:S01]  /*f3a0*/  SEL R70, R5, R70, !P0 ;  /* 0x0000004605467207 */ /* 0x000fe20004000000 */
[----:B------:R-:W-:Y:S01]  /*f3b0*/  @!P1 IMAD.MOV R71, RZ, RZ, -R71 ;  /* 0x000000ffff479224 */ /* 0x000fe200078e0a47 */
[----:B------:R-:W-:Y:S01]  /*f3c0*/  @!P4 IADD3 R83, PT, PT, -R83, RZ, RZ ;  /* 0x000000ff5353c210 */ /* 0x000fe20007ffe1ff */
[----:B------:R-:W1:Y:S01]  /*f3d0*/  LDCU UR55, c[0x0][0x3b0] ;  /* 0x00007600ff3777ac */ /* 0x000e620008000800 */
[----:B------:R-:W-:Y:S01]  /*f3e0*/  SEL R113, R5, R113, !P0 ;  /* 0x0000007105717207 */ /* 0x000fe20004000000 */
[----:B------:R-:W-:Y:S01]  /*f3f0*/  IMAD R156, R156, UR15, RZ ;  /* 0x0000000f9c9c7c24 */ /* 0x000fe2000f8e02ff */
[----:B------:R-:W1:Y:S03]  /*f400*/  LDCU UR52, c[0x0][0x3b0] ;  /* 0x00007600ff3477ac */ /* 0x000e660008000800 */
[----:B------:R-:W-:Y:S01]  /*f410*/  @!P2 IMAD.MOV R114, RZ, RZ, -R114 ;  /* 0x000000ffff72a224 */ /* 0x000fe200078e0a72 */
[----:B------:R-:W1:Y:S01]  /*f420*/  LDCU UR77, c[0x0][0x3b0] ;  /* 0x00007600ff4d77ac */ /* 0x000e620008000800 */
[----:B------:R-:W1:Y:S01]  /*f430*/  LDCU UR69, c[0x0][0x3b0] ;  /* 0x00007600ff4577ac */ /* 0x000e620008000800 */
[----:B---3--:R-:W-:-:S02]  /*f440*/  ISETP.GE.AND P4, PT, R236, RZ, PT ;  /* 0x000000ffec00720c */ /* 0x008fc40003f86270 */
[----:B------:R-:W3:Y:S01]  /*f450*/  LDL R236, [R1+0x6e5c] ;  /* 0x006e5c0001ec7983 */ /* 0x000ee20000100800 */
[----:B--2---:R-:W-:-:S03]  /*f460*/  ISETP.GE.AND P5, PT, R233, RZ, PT ;  /* 0x000000ffe900720c */ /* 0x004fc60003fa6270 */
[----:B------:R-:W2:Y:S01]  /*f470*/  LDL R233, [R1+0x6e50] ;  /* 0x006e500001e97983 */ /* 0x000ea20000100800 */
[----:B------:R-:W-:-:S03]  /*f480*/  ISETP.GE.AND P3, PT, R235, RZ, PT ;  /* 0x000000ffeb00720c */ /* 0x000fc60003f66270 */
[----:B------:R-:W2:Y:S01]  /*f490*/  LDL R235, [R1+0x6e54] ;  /* 0x006e540001eb7983 */ /* 0x000ea20000100800 */
[----:B------:R-:W-:-:S03]  /*f4a0*/  ISETP.GE.AND P1, PT, R251, RZ, PT ;  /* 0x000000fffb00720c */ /* 0x000fc60003f26270 */
[----:B------:R-:W2:Y:S01]  /*f4b0*/  LDL R251, [R1+0x6e58] ;  /* 0x006e580001fb7983 */ /* 0x000ea20000100800 */
[----:B------:R-:W-:Y:S01]  /*f4c0*/  ISETP.GE.AND P2, PT, R249, RZ, PT ;  /* 0x000000fff900720c */ /* 0x000fe20003f46270 */
[----:B------:R-:W-:Y:S02]  /*f4d0*/  @!P5 IMAD.MOV R127, RZ, RZ, -R127 ;  /* 0x000000ffff7fd224 */ /* 0x000fe400078e0a7f */
[----:B------:R-:W2:Y:S01]  /*f4e0*/  LDL R249, [R1+0x6e60] ;  /* 0x006e600001f97983 */ /* 0x000ea20000100800 */
[----:B------:R-:W-:Y:S01]  /*f4f0*/  ISETP.GE.AND P5, PT, R176, RZ, PT ;  /* 0x000000ffb000720c */ /* 0x000fe20003fa6270 */
[----:B------:R-:W-:Y:S02]  /*f500*/  @!P3 IMAD.MOV R158, RZ, RZ, -R158 ;  /* 0x000000ffff9eb224 */ /* 0x000fe400078e0a9e */
[----:B------:R-:W2:Y:S01]  /*f510*/  LDL R176, [R1+0x6e64] ;  /* 0x006e640001b07983 */ /* 0x000ea20000100800 */
[----:B------:R-:W-:-:S03]  /*f520*/  ISETP.GE.AND P3, PT, R33, RZ, PT ;  /* 0x000000ff2100720c */ /* 0x000fc60003f66270 */
[----:B------:R-:W2:Y:S01]  /*f530*/  LDL R33, [R1+0x6e68] ;  /* 0x006e680001217983 */ /* 0x000ea20000100800 */
[----:B------:R-:W-:Y:S01]  /*f540*/  @!P1 IMAD.MOV R172, RZ, RZ, -R172 ;  /* 0x000000ffffac9224 */ /* 0x000fe200078e0aac */
[----:B----4-:R-:W-:Y:S01]  /*f550*/  ISETP.GE.AND P1, PT, R237, RZ, PT ;  /* 0x000000ffed00720c */ /* 0x010fe20003f26270 */
[----:B------:R-:W-:Y:S01]  /*f560*/  @!P4 IMAD.MOV R29, RZ, RZ, -R29 ;  /* 0x000000ffff1dc224 */ /* 0x000fe200078e0a1d */
[----:B------:R-:W4:Y:S01]  /*f570*/  LDL R237, [R1+0x6e6c] ;  /* 0x006e6c0001ed7983 */ /* 0x000f220000100800 */
[----:B------:R-:W-:Y:S02]  /*f580*/  @!P2 IMAD.MOV R41, RZ, RZ, -R41 ;  /* 0x000000ffff29a224 */ /* 0x000fe400078e0a29 */
[----:B------:R-:W-:-:S03]  /*f590*/  @!P5 IMAD.MOV R72, RZ, RZ, -R72 ;  /* 0x000000ffff48d224 */ /* 0x000fc600078e0a48 */
[----:B------:R-:W-:-:S05]  /*f5a0*/  @!P3 IMAD.MOV R84, RZ, RZ, -R84 ;  /* 0x000000ffff54b224 */ /* 0x000fca00078e0a54 */
[----:B------:R-:W-:Y:S01]  /*f5b0*/  @!P1 IMAD.MOV R115, RZ, RZ, -R115 ;  /* 0x000000ffff739224 */ /* 0x000fe200078e0a73 */
[----:B---3--:R-:W-:Y:S02]  /*f5c0*/  ISETP.GE.AND P3, PT, R236, RZ, PT ;  /* 0x000000ffec00720c */ /* 0x008fe40003f66270 */
[----:B------:R-:W3:Y:S01]  /*f5d0*/  LDL R236, [R1+0x6e7c] ;  /* 0x006e7c0001ec7983 */ /* 0x000ee20000100800 */
[----:B--2---:R-:W-:-:S03]  /*f5e0*/  ISETP.GE.AND P4, PT, R233, RZ, PT ;  /* 0x000000ffe900720c */ /* 0x004fc60003f86270 */
[----:B------:R-:W2:Y:S01]  /*f5f0*/  LDL R233, [R1+0x6e70] ;  /* 0x006e700001e97983 */ /* 0x000ea20000100800 */
[----:B------:R-:W-:-:S03]  /*f600*/  ISETP.GE.AND P2, PT, R235, RZ, PT ;  /* 0x000000ffeb00720c */ /* 0x000fc60003f46270 */
[----:B------:R-:W2:Y:S01]  /*f610*/  LDL R235, [R1+0x6e74] ;  /* 0x006e740001eb7983 */ /* 0x000ea20000100800 */
[----:B------:R-:W-:-:S03]  /*f620*/  ISETP.GE.AND P5, PT, R251, RZ, PT ;  /* 0x000000fffb00720c */ /* 0x000fc60003fa6270 */
[----:B------:R-:W2:Y:S01]  /*f630*/  LDL R251, [R1+0x6e78] ;  /* 0x006e780001fb7983 */ /* 0x000ea20000100800 */
[----:B------:R-:W-:Y:S02]  /*f640*/  ISETP.GE.AND P1, PT, R249, RZ, PT ;  /* 0x000000fff900720c */ /* 0x000fe40003f26270 */
[----:B------:R-:W-:Y:S01]  /*f650*/  @!P4 IADD3 R128, PT, PT, -R128, RZ, RZ ;  /* 0x000000ff8080c210 */ /* 0x000fe20007ffe1ff */
        /* <DEDUP_REMOVED lines=21> */
[----:B------:R-:W2:Y:S02]  /*f7b0*/  LDL R251, [R1+0x6eb4] ;  /* 0x006eb40001fb7983 */ /* 0x000ea40000100800 */
[----:B------:R-:W-:Y:S01]  /*f7c0*/  @!P3 IMAD.MOV R129, RZ, RZ, -R129 ;  /* 0x000000ffff81b224 */ /* 0x000fe200078e0a81 */
[----:B------:R-:W-:Y:S02]  /*f7d0*/  ISETP.GE.AND P5, PT, R249, RZ, PT ;  /* 0x000000fff900720c */ /* 0x000fe40003fa6270 */
[----:B------:R-:W2:Y:S01]  /*f7e0*/  LDL R249, [R1+0x6ec4] ;  /* 0x006ec40001f97983 */ /* 0x000ea20000100800 */
[----:B------:R-:W-:Y:S01]  /*f7f0*/  @!P1 IMAD.MOV R160, RZ, RZ, -R160 ;  /* 0x000000ffffa09224 */ /* 0x000fe200078e0aa0 */
[----:B------:R-:W-:Y:S02]  /*f800*/  ISETP.GE.AND P3, PT, R176, RZ, PT ;  /* 0x000000ffb000720c */ /* 0x000fe40003f66270 */
[----:B------:R-:W2:Y:S01]  /*f810*/  LDL R176, [R1+0x6ed8] ;  /* 0x006ed80001b07983 */ /* 0x000ea20000100800 */
[----:B------:R-:W-:-:S03]  /*f820*/  ISETP.GE.AND P1, PT, R33, RZ, PT ;  /* 0x000000ff2100720c */ /* 0x000fc60003f26270 */
[----:B------:R-:W2:Y:S01]  /*f830*/  LDL R33, [R1+0x6ed4] ;  /* 0x006ed40001217983 */ /* 0x000ea20000100800 */
[----:B------:R-:W-:Y:S01]  /*f840*/  @!P4 IADD3 R174, PT, PT, -R174, RZ, RZ ;  /* 0x000000ffaeaec210 */ /* 0x000fe20007ffe1ff */
[----:B------:R-:W-:Y:S01]  /*f850*/  @!P2 IMAD.MOV R31, RZ, RZ, -R31 ;  /* 0x000000ffff1fa224 */ /* 0x000fe200078e0a1f */
[----:B----4-:R-:W-:Y:S01]  /*f860*/  ISETP.GE.AND P4, PT, R237, RZ, PT ;  /* 0x000000ffed00720c */ /* 0x010fe20003f86270 */
[----:B------:R-:W-:Y:S01]  /*f870*/  @!P5 IMAD.MOV R43, RZ, RZ, -R43 ;  /* 0x000000ffff2bd224 */ /* 0x000fe200078e0a2b */
[----:B------:R-:W4:Y:S02]  /*f880*/  LDL R237, [R1+0x6ee0] ;  /* 0x006ee00001ed7983 */ /* 0x000f240000100800 */
[----:B------:R-:W-:-:S03]  /*f890*/  @!P3 IMAD.MOV R74, RZ, RZ, -R74 ;  /* 0x000000ffff4ab224 */ /* 0x000fc600078e0a4a */
[----:B------:R-:W-:-:S06]  /*f8a0*/  @!P1 IMAD.MOV R86, RZ, RZ, -R86 ;  /* 0x000000ffff569224 */ /* 0x000fcc00078e0a56 */
[----:B------:R-:W-:Y:S01]  /*f8b0*/  @!P4 IMAD.MOV R117, RZ, RZ, -R117 ;  /* 0x000000ffff75c224 */ /* 0x000fe200078e0a75 */
[----:B---3--:R-:W-:Y:S02]  /*f8c0*/  ISETP.GE.AND P1, PT, R236, RZ, PT ;  /* 0x000000ffec00720c */ /* 0x008fe40003f26270 */
[----:B------:R-:W3:Y:S01]  /*f8d0*/  LDL R236, [R1+0x6ed0] ;  /* 0x006ed00001ec7983 */ /* 0x000ee20000100800 */
[----:B--2---:R-:W-:Y:S02]  /*f8e0*/  ISETP.GE.AND P2, PT, R233, RZ, PT ;  /* 0x000000ffe900720c */ /* 0x004fe40003f46270 */
[----:B------:R-:W-:Y:S02]  /*f8f0*/  ISETP.GE.AND P5, PT, R235, RZ, PT ;  /* 0x000000ffeb00720c */ /* 0x000fe40003fa6270 */
[----:B------:R-:W-:Y:S01]  /*f900*/  ISETP.GE.AND P3, PT, R251, RZ, PT ;  /* 0x000000fffb00720c */ /* 0x000fe20003f66270 */
[----:B------:R-:W2:Y:S08]  /*f910*/  LDL R235, [R1+0x6ee4] ;  /* 0x006ee40001eb7983 */ /* 0x000eb00000100800 */
[----:B------:R-:W-:Y:S01]  /*f920*/  @!P2 IMAD.MOV R130, RZ, RZ, -R130 ;  /* 0x000000ffff82a224 */ /* 0x000fe200078e0a82 */
[----:B------:R-:W-:Y:S01]  /*f930*/  ISETP.GE.AND P4, PT, R249, RZ, PT ;  /* 0x000000fff900720c */ /* 0x000fe20003f86270 */
[----:B------:R-:W2:Y:S01]  /*f940*/  LDL R251, [R1+0x6edc] ;  /* 0x006edc0001fb7983 */ /* 0x000ea20000100800 */
[----:B------:R-:W-:Y:S01]  /*f950*/  @!P5 IMAD.MOV R161, RZ, RZ, -R161 ;  /* 0x000000ffffa1d224 */ /* 0x000fe200078e0aa1 */
[----:B------:R-:W-:-:S02]  /*f960*/  ISETP.GE.AND P2, PT, R176, RZ, PT ;  /* 0x000000ffb000720c */ /* 0x000fc40003f46270 */
[----:B------:R-:W2:Y:S01]  /*f970*/  LDL R249, [R1+0x6ecc] ;  /* 0x006ecc0001f97983 */ /* 0x000ea20000100800 */
[----:B------:R-:W-:-:S03]  /*f980*/  ISETP.GE.AND P5, PT, R33, RZ, PT ;  /* 0x000000ff2100720c */ /* 0x000fc60003fa6270 */
[----:B------:R-:W2:Y:S04]  /*f990*/  LDL R176, [R1+0x6ec8] ;  /* 0x006ec80001b07983 */ /* 0x000ea80000100800 */
[----:B------:R-:W2:Y:S01]  /*f9a0*/  LDL R33, [R1+0x6ec0] ;  /* 0x006ec00001217983 */ /* 0x000ea20000100800 */
[----:B------:R-:W-:Y:S01]  /*f9b0*/  @!P3 IMAD.MOV R175, RZ, RZ, -R175 ;  /* 0x000000ffffafb224 */ /* 0x000fe200078e0aaf */
[----:B----4-:R-:W-:Y:S01]  /*f9c0*/  ISETP.GE.AND P3, PT, R237, RZ, PT ;  /* 0x000000ffed00720c */ /* 0x010fe20003f66270 */
[----:B------:R-:W-:Y:S01]  /*f9d0*/  @!P1 IMAD.MOV R32, RZ, RZ, -R32 ;  /* 0x000000ffff209224 */ /* 0x000fe200078e0a20 */
[----:B------:R-:W-:Y:S01]  /*f9e0*/  ISETP.GE.AND P1, PT, R234, RZ, PT ;  /* 0x000000ffea00720c */ /* 0x000fe20003f26270 */
[----:B------:R-:W4:Y:S01]  /*f9f0*/  LDL R233, [R1+0x6eb8] ;  /* 0x006eb80001e97983 */ /* 0x000f220000100800 */
[----:B------:R-:W-:-:S03]  /*fa00*/  @!P4 IADD3 R44, PT, PT, -R44, RZ, RZ ;  /* 0x000000ff2c2cc210 */ /* 0x000fc60007ffe1ff */
[----:B------:R-:W4:Y:S01]  /*fa10*/  LDL R234, [R1+0x6ea8] ;  /* 0x006ea80001ea7983 */ /* 0x000f220000100800 */
[----:B------:R-:W-:Y:S02]  /*fa20*/  @!P2 IMAD.MOV R75, RZ, RZ, -R75 ;  /* 0x000000ffff4ba224 */ /* 0x000fe400078e0a4b */
[----:B------:R-:W-:Y:S01]  /*fa30*/  @!P5 IMAD.MOV R87, RZ, RZ, -R87 ;  /* 0x000000ffff57d224 */ /* 0x000fe200078e0a57 */
[----:B------:R-:W4:Y:S02]  /*fa40*/  LDL R237, [R1+0x6eb0] ;  /* 0x006eb00001ed7983 */ /* 0x000f240000100800 */
[----:B------:R-:W-:Y:S02]  /*fa50*/  @!P3 IMAD.MOV R118, RZ, RZ, -R118 ;  /* 0x000000ffff76b224 */ /* 0x000fe400078e0a76 */
        /* <DEDUP_REMOVED lines=11> */
[----:B------:R-:W2:Y:S01]  /*fb10*/  LDL.LU R176, [R1+0x6fa8] ;  /* 0x006fa80001b07983 */ /* 0x000ea20000300800 */
[----:B------:R-:W-:-:S03]  /*fb20*/  ISETP.GE.AND P4, PT, R33, RZ, PT ;  /* 0x000000ff2100720c */ /* 0x000fc60003f86270 */
[----:B------:R-:W2:Y:S02]  /*fb30*/  LDL.LU R33, [R1+0x6fa4] ;  /* 0x006fa40001217983 */ /* 0x000ea40000300800 */
[----:B------:R-:W-:Y:S01]  /*fb40*/  @!P3 IMAD.MOV R45, RZ, RZ, -R45 ;  /* 0x000000ffff2db224 */ /* 0x000fe200078e0a2d */
[----:B----4-:R-:W-:-:S13]  /*fb50*/  ISETP.GE.AND P3, PT, R234, RZ, PT ;  /* 0x000000ffea00720c */ /* 0x010fda0003f66270 */
[----:B------:R-:W-:Y:S01]  /*fb60*/  @!P3 IMAD.MOV R88, RZ, RZ, -R88 ;  /* 0x000000ffff58b224 */ /* 0x000fe200078e0a58 */
[----:B------:R-:W-:Y:S01]  /*fb70*/  ISETP.GE.AND P3, PT, R120, RZ, PT ;  /* 0x000000ff7800720c */ /* 0x000fe20003f66270 */
[----:B--2---:R-:W-:Y:S01]  /*fb80*/  @!P5 IMAD.MOV R33, RZ, RZ, -R33 ;  /* 0x000000ffff21d224 */ /* 0x004fe200078e0a21 */
[----:B------:R-:W-:Y:S02]  /*fb90*/  ISETP.GE.AND P5, PT, R237, RZ, PT ;  /* 0x000000ffed00720c */ /* 0x000fe40003fa6270 */
[----:B------:R-:W-:-:S05]  /*fba0*/  LOP3.LUT R237, R248, 0x1c0, RZ, 0xfc, !PT ;  /* 0x000001c0f8ed7812 */ /* 0x000fca00078efcff */
[----:B------:R-:W-:Y:S04]  /*fbb0*/  STL [R1+0x3864], R237 ;  /* 0x003864ed01007387 */ /* 0x000fe80000100800 */
[----:B------:R-:W2:Y:S01]  /*fbc0*/  LDL.LU R120, [R1+0x6fa0] ;  /* 0x006fa00001787983 */ /* 0x000ea20000300800 */
[----:B------:R-:W-:Y:S01]  /*fbd0*/  @!P2 IMAD.MOV R176, RZ, RZ, -R176 ;  /* 0x000000ffffb0a224 */ /* 0x000fe200078e0ab0 */
[----:B------:R-:W-:Y:S01]  /*fbe0*/  ISETP.GE.AND P2, PT, R233, RZ, PT ;  /* 0x000000ffe900720c */ /* 0x000fe20003f46270 */
[----:B------:R-:W-:Y:S02]  /*fbf0*/  IMAD.MOV.U32 R233, RZ, RZ, R15 ;  /* 0x000000ffffe97224 */ /* 0x000fe400078e000f */
[----:B------:R-:W-:Y:S02]  /*fc00*/  IMAD.MOV.U32 R234, RZ, RZ, R37 ;  /* 0x000000ffffea7224 */ /* 0x000fe400078e0025 */
[----:B------:R-:W-:Y:S01]  /*fc10*/  @!P4 IMAD.MOV R119, RZ, RZ, -R119 ;  /* 0x000000ffff77c224 */ /* 0x000fe200078e0a77 */
[----:B------:R-:W-:Y:S01]  /*fc20*/  @!P1 IADD3 R233, PT, PT, -R233, RZ, RZ ;  /* 0x000000ffe9e99210 */ /* 0x000fe20007ffe1ff */
[----:B------:R-:W-:Y:S01]  /*fc30*/  @!P5 IMAD.MOV R132, RZ, RZ, -R132 ;  /* 0x000000ffff84d224 */ /* 0x000fe200078e0a84 */
[----:B------:R-:W-:-:S02]  /*fc40*/  ISETP.GE.AND P1, PT, R235, RZ, PT ;  /* 0x000000ffeb00720c */ /* 0x000fc40003f26270 */
[----:B------:R-:W-:-:S03]  /*fc50*/  ISETP.GE.AND P4, PT, R251, RZ, PT ;  /* 0x000000fffb00720c */ /* 0x000fc60003f86270 */
[----:B------:R-:W-:Y:S01]  /*fc60*/  @!P2 IMAD.MOV R234, RZ, RZ, -R234 ;  /* 0x000000ffffeaa224 */ /* 0x000fe200078e0aea */
[----:B---3--:R-:W-:Y:S02]  /*fc70*/  ISETP.GE.AND P2, PT, R236, RZ, PT ;  /* 0x000000ffec00720c */ /* 0x008fe40003f46270 */
[----:B------:R-:W-:Y:S02]  /*fc80*/  ISETP.GE.AND P5, PT, R249, RZ, PT ;  /* 0x000000fff900720c */ /* 0x000fe40003fa6270 */
[----:B------:R-:W-:-:S05]  /*fc90*/  IABS R15, R237 ;  /* 0x000000ed000f7213 */ /* 0x000fca0000000000 */
[----:B------:R-:W-:-:S04]  /*fca0*/  IMAD.HI.U32 R163, R163, R15, RZ ;  /* 0x0000000fa3a37227 */ /* 0x000fc800078e00ff */
[----:B------:R-:W-:Y:S02]  /*fcb0*/  IMAD.MOV R163, RZ, RZ, -R163 ;  /* 0x000000ffffa37224 */ /* 0x000fe400078e0aa3 */
[----:B------:R-:W-:Y:S01]  /*fcc0*/  @!P1 IMAD.MOV R178, RZ, RZ, -R178 ;  /* 0x000000ffffb29224 */ /* 0x000fe200078e0ab2 */
[----:B------:R-:W-:Y:S01]  /*fcd0*/  @!P5 IADD3 R76, PT, PT, -R76, RZ, RZ ;  /* 0x000000ff4c4cd210 */ /* 0x000fe20007ffe1ff */
[----:B------:R-:W-:Y:S02]  /*fce0*/  @!P4 IMAD.MOV R34, RZ, RZ, -R34 ;  /* 0x000000ffff22c224 */ /* 0x000fe400078e0a22 */
[----:B------:R-:W-:Y:S02]  /*fcf0*/  @!P2 IMAD.MOV R46, RZ, RZ, -R46 ;  /* 0x000000ffff2ea224 */ /* 0x000fe400078e0a2e */
[----:B------:R-:W-:Y:S01]  /*fd00*/  @!P3 IMAD.MOV R89, RZ, RZ, -R89 ;  /* 0x000000ffff59b224 */ /* 0x000fe200078e0a59 */
[C---:B------:R-:W-:Y:S01]  /*fd10*/  SEL R37, R5.reuse, R181, !P0 ;  /* 0x000000b505257207 */ /* 0x040fe20004000000 */
[----:B------:R-:W-:Y:S01]  /*fd20*/  IMAD R15, R0, R163, R15 ;  /* 0x000000a3000f7224 */ /* 0x000fe200078e020f */
[----:B------:R-:W-:-:S02]  /*fd30*/  SEL R163, R5, R2, !P0 ;  /* 0x0000000205a37207 */ /* 0x000fc40004000000 */
[C---:B------:R-:W-:Y:S02]  /*fd40*/  SEL R181, R5.reuse, R3, !P0 ;  /* 0x0000000305b57207 */ /* 0x040fe40004000000 */
[C---:B------:R-:W-:Y:S02]  /*fd50*/  SEL R126, R5.reuse, R126, !P0 ;  /* 0x0000007e057e7207 */ /* 0x040fe40004000000 */
[C---:B------:R-:W-:Y:S02]  /*fd60*/  SEL R157, R5.reuse, R157, !P0 ;  /* 0x0000009d059d7207 */ /* 0x040fe40004000000 */
[C---:B------:R-:W-:Y:S02]  /*fd70*/  SEL R171, R5.reuse, R171, !P0 ;  /* 0x000000ab05ab7207 */ /* 0x040fe40004000000 */
[C---:B------:R-:W-:Y:S02]  /*fd80*/  SEL R235, R5.reuse, R28, !P0 ;  /* 0x0000001c05eb7207 */ /* 0x040fe40004000000 */
        /* <DEDUP_REMOVED lines=49> */
[----:B------:R-:W-:Y:S01]  /*100a0*/  SEL R76, R5, R76, !P0 ;  /* 0x0000004c054c7207 */ /* 0x000fe20004000000 */
[----:B------:R-:W3:Y:S01]  /*100b0*/  S2R R29, SR_TID.X ;  /* 0x00000000001d7919 */ /* 0x000ee20000002100 */
[C---:B------:R-:W-:Y:S02]  /*100c0*/  ISETP.GT.U32.AND P3, PT, R0.reuse, R208, PT ;  /* 0x000000d00000720c */ /* 0x040fe40003f64070 */
[C---:B------:R-:W-:Y:S01]  /*100d0*/  ISETP.GT.U32.AND P2, PT, R0.reuse, R224, PT ;  /* 0x000000e00000720c */ /* 0x040fe20003f44070 */
[----:B------:R-:W-:Y:S01]  /*100e0*/  IMAD R37, R37, UR73, RZ ;  /* 0x0000004925257c24 */ /* 0x000fe2000f8e02ff */
[----:B------:R-:W-:Y:S01]  /*100f0*/  ISETP.GT.U32.AND P4, PT, R0, R207, PT ;  /* 0x000000cf0000720c */ /* 0x000fe20003f84070 */
[----:B------:R-:W4:Y:S01]  /*10100*/  LDCU UR73, c[0x0][0x3a0] ;  /* 0x00007400ff4977ac */ /* 0x000f220008000800 */
[----:B------:R-:W-:-:S07]  /*10110*/  IMAD.SHL.U32 R3, R250, 0x4, RZ ;  /* 0x00000004fa037824 */ /* 0x000fce00078e00ff */
[--C-:B------:R-:W-:Y:S01]  /*10120*/  @!P3 IMAD.IADD R208, R208, 0x1, -R0.reuse ;  /* 0x00000001d0d0b824 */ /* 0x100fe200078e0a00 */
[----:B------:R-:W-:Y:S01]  /*10130*/  ISETP.GT.U32.AND P3, PT, R0, R232, PT ;  /* 0x000000e80000720c */ /* 0x000fe20003f64070 */
[--C-:B------:R-:W-:Y:S02]  /*10140*/  @!P2 IMAD.IADD R224, R224, 0x1, -R0.reuse ;  /* 0x00000001e0e0a824 */ /* 0x100fe400078e0a00 */
[----:B------:R-:W-:Y:S01]  /*10150*/  @!P4 IMAD.IADD R207, R207, 0x1, -R0 ;  /* 0x00000001cfcfc824 */ /* 0x000fe200078e0a00 */
[----:B------:R-:W-:Y:S01]  /*10160*/  ISETP.GT.U32.AND P4, PT, R0, R15, PT ;  /* 0x0000000f0000720c */ /* 0x000fe20003f84070 */
[----:B------:R-:W-:Y:S01]  /*10170*/  IMAD.U32 R2, RZ, RZ, UR4 ;  /* 0x00000004ff027e24 */ /* 0x000fe2000f8e00ff */
[C---:B------:R-:W-:Y:S02]  /*10180*/  LOP3.LUT R251, R3.reuse, 0x10, RZ, 0x3c, !PT ;  /* 0x0000001003fb7812 */ /* 0x040fe400078e3cff */
[----:B----4-:R-:W-:Y:S02]  /*10190*/  ISETP.GE.AND P1, PT, R250, UR73, PT ;  /* 0x00000049fa007c0c */ /* 0x010fe4000bf26270 */
[----:B------:R-:W-:-:S02]  /*101a0*/  LOP3.LUT R250, R3, 0x30, RZ, 0x3c, !PT ;  /* 0x0000003003fa7812 */ /* 0x000fc400078e3cff */
[----:B------:R-:W-:Y:S01]  /*101b0*/  IADD3 R251, PT, PT, R2, 0x100000, R251 ;  /* 0x0010000002fb7810 */ /* 0x000fe20007ffe0fb */
[----:B------:R-:W-:Y:S01]  /*101c0*/  @!P3 IMAD.IADD R232, R232, 0x1, -R0 ;  /* 0x00000001e8e8b824 */ /* 0x000fe200078e0a00 */
[----:B------:R-:W-:Y:S01]  /*101d0*/  IADD3 R250, PT, PT, R2, 0x100000, R250 ;  /* 0x0010000002fa7810 */ /* 0x000fe20007ffe0fa */
[----:B------:R-:W-:Y:S01]  /*101e0*/  STL [R1+0x6f4c], R3 ;  /* 0x006f4c0301007387 */ /* 0x000fe20000100800 */
[----:B------:R-:W-:Y:S01]  /*101f0*/  LOP3.LUT R249, R3, 0x50, RZ, 0x3c, !PT ;  /* 0x0000005003f97812 */ /* 0x000fe200078e3cff */
[----:B------:R-:W-:Y:S01]  /*10200*/  @!P4 IMAD.IADD R15, R15, 0x1, -R0 ;  /* 0x000000010f0fc824 */ /* 0x000fe200078e0a00 */
[----:B------:R-:W-:Y:S01]  /*10210*/  LOP3.LUT R28, R3, 0x70, RZ, 0x3c, !PT ;  /* 0x00000070031c7812 */ /* 0x000fe200078e3cff */
[----:B------:R3:W-:Y:S01]  /*10220*/  STL.64 [R1+0x6ef0], R250 ;  /* 0x006ef0fa01007387 */ /* 0x0007e20000100a00 */
[----:B------:R-:W-:Y:S01]  /*10230*/  ISETP.GT.U32.AND P3, PT, R0, R232, PT ;  /* 0x000000e80000720c */ /* 0x000fe20003f64070 */
[----:B------:R-:W-:Y:S01]  /*10240*/  UIADD3 UR5, UPT, UPT, UR5, 0x7f, URZ ;  /* 0x0000007f05057890 */ /* 0x000fe2000fffe0ff */
[----:B------:R-:W-:-:S02]  /*10250*/  IADD3 R249, PT, PT, R2, 0x100000, R249 ;  /* 0x0010000002f97810 */ /* 0x000fc40007ffe0f9 */
[----:B------:R-:W-:Y:S01]  /*10260*/  IADD3 R2, PT, PT, R2, 0x100000, R28 ;  /* 0x0010000002027810 */ /* 0x000fe20007ffe01c */
[----:B------:R-:W-:Y:S01]  /*10270*/  UISETP.GT.AND UP0, UPT, UR5, 0x7f, UPT ;  /* 0x0000007f0500788c */ /* 0x000fe2000bf04270 */
[----:B---3--:R-:W-:Y:S01]  /*10280*/  LOP3.LUT R250, R29, 0x3f, RZ, 0xc0, !PT ;  /* 0x0000003f1dfa7812 */ /* 0x008fe200078ec0ff */
[----:B------:R-:W-:Y:S03]  /*10290*/  STL [R1+0x6f50], R249 ;  /* 0x006f50f901007387 */ /* 0x000fe60000100800 */
[----:B------:R-:W-:Y:S01]  /*102a0*/  LOP3.LUT R251, R250, 0x40, RZ, 0xfc, !PT ;  /* 0x00000040fafb7812 */ /* 0x000fe200078efcff */
[----:B------:R-:W-:Y:S01]  /*102b0*/  STL [R1+0x6f54], R2 ;  /* 0x006f540201007387 */ /* 0x000fe20000100800 */
[----:B------:R-:W-:Y:S01]  /*102c0*/  USEL UR73, URZ, 0x4, !UP0 ;  /* 0x00000004ff497887 */ /* 0x000fe2000c000000 */
[----:B------:R-:W-:Y:S02]  /*102d0*/  ISETP.GT.U32.AND P2, PT, R0, R208, PT ;  /* 0x000000d00000720c */ /* 0x000fe40003f44070 */
[----:B------:R-:W-:Y:S01]  /*102e0*/  ISETP.GE.AND P6, PT, R8, RZ, PT ;  /* 0x000000ff0800720c */ /* 0x000fe20003fc6270 */
[----:B------:R-:W-:Y:S01]  /*102f0*/  @!P3 IMAD.IADD R232, R232, 0x1, -R0 ;  /* 0x00000001e8e8b824 */ /* 0x000fe200078e0a00 */
[----:B------:R-:W-:-:S09]  /*10300*/  ISETP.GE.AND P3, PT, R7, RZ, PT ;  /* 0x000000ff0700720c */ /* 0x000fd20003f66270 */
[----:B------:R-:W-:Y:S01]  /*10310*/  @!P2 IMAD.IADD R208, R208, 0x1, -R0 ;  /* 0x00000001d0d0a824 */ /* 0x000fe200078e0a00 */
[C---:B------:R-:W-:Y:S02]  /*10320*/  ISETP.GT.U32.AND P2, PT, R0.reuse, R15, PT ;  /* 0x0000000f0000720c */ /* 0x040fe40003f44070 */
[C---:B--2---:R-:W-:Y:S02]  /*10330*/  SEL R120, R5.reuse, R120, !P0 ;  /* 0x0000007805787207 */ /* 0x044fe40004000000 */
[----:B------:R-:W-:Y:S02]  /*10340*/  SEL R5, R5, R89, !P0 ;  /* 0x0000005905057207 */ /* 0x000fe40004000000 */
[----:B------:R-:W-:-:S13]  /*10350*/  ISETP.GT.U32.AND P0, PT, R0, R214, PT ;  /* 0x000000d60000720c */ /* 0x000fda0003f04070 */
[----:B------:R-:W-:Y:S01]  /*10360*/  @!P0 IMAD.IADD R214, R214, 0x1, -R0 ;  /* 0x00000001d6d68824 */ /* 0x000fe200078e0a00 */
[----:B------:R-:W-:-:S04]  /*10370*/  ISETP.GT.U32.AND P0, PT, R0, R136, PT ;  /* 0x000000880000720c */ /* 0x000fc80003f04070 */
[----:B------:R-:W-:-:S09]  /*10380*/  ISETP.GT.U32.AND P5, PT, R0, R214, PT ;  /* 0x000000d60000720c */ /* 0x000fd20003fa4070 */
[----:B------:R-:W-:Y:S02]  /*10390*/  @!P0 IADD3 R136, PT, PT, R136, -R0, RZ ;  /* 0x8000000088888210 */ /* 0x000fe40007ffe0ff */
[----:B------:R-:W-:Y:S02]  /*103a0*/  ISETP.GT.U32.AND P0, PT, R0, R224, PT ;  /* 0x000000e00000720c */ /* 0x000fe40003f04070 */
[----:B------:R-:W-:Y:S01]  /*103b0*/  @!P5 IMAD.IADD R214, R214, 0x1, -R0 ;  /* 0x00000001d6d6d824 */ /* 0x000fe200078e0a00 */
[C---:B------:R-:W-:Y:S02]  /*103c0*/  ISETP.GT.U32.AND P5, PT, R0.reuse, R169, PT ;  /* 0x000000a90000720c */ /* 0x040fe40003fa4070 */
[----:B------:R-:W-:-:S08]  /*103d0*/  ISETP.GT.U32.AND P4, PT, R0, R136, PT ;  /* 0x000000880000720c */ /* 0x000fd00003f84070 */
[--C-:B------:R-:W-:Y:S01]  /*103e0*/  @!P0 IMAD.IADD R224, R224, 0x1, -R0.reuse ;  /* 0x00000001e0e08824 */ /* 0x100fe200078e0a00 */
[----:B------:R-:W-:Y:S02]  /*103f0*/  ISETP.GE.AND P0, PT, R248, RZ, PT ;  /* 0x000000fff800720c */ /* 0x000fe40003f06270 */
[----:B------:R-:W2:Y:S01]  /*10400*/  LDL.LU R248, [R1+0x6f9c] ;  /* 0x006f9c0001f87983 */ /* 0x000ea20000300800 */
[--C-:B------:R-:W-:Y:S01]  /*10410*/  @!P5 IMAD.IADD R169, R169, 0x1, -R0.reuse ;  /* 0x00000001a9a9d824 */ /* 0x100fe200078e0a00 */
[----:B------:R-:W-:Y:S02]  /*10420*/  ISETP.GE.AND P5, PT, R9, RZ, PT ;  /* 0x000000ff0900720c */ /* 0x000fe40003fa6270 */
[----:B------:R3:W-:Y:S01]  /*10430*/  STL [R1+0x6f38], R251 ;  /* 0x006f38fb01007387 */ /* 0x0007e20000100800 */
[----:B------:R-:W-:Y:S01]  /*10440*/  @!P4 IMAD.IADD R136, R136, 0x1, -R0 ;  /* 0x000000018888c824 */ /* 0x000fe200078e0a00 */
[----:B------:R-:W-:Y:S02]  /*10450*/  ISETP.GE.AND P4, PT, R6, RZ, PT ;  /* 0x000000ff0600720c */ /* 0x000fe40003f86270 */
[----:B------:R-:W-:Y:S04]  /*10460*/  STL [R1+0x6f48], R250 ;  /* 0x006f48fa01007387 */ /* 0x000fe80000100800 */
[----:B------:R-:W4:Y:S01]  /*10470*/  LDL.LU R8, [R1+0x6f98] ;  /* 0x006f980001087983 */ /* 0x000f220000300800 */
[----:B------:R-:W-:Y:S01]  /*10480*/  @!P0 IMAD.MOV R214, RZ, RZ, -R214 ;  /* 0x000000ffffd68224 */ /* 0x000fe200078e0ad6 */
[----:B------:R-:W-:-:S02]  /*10490*/  ISETP.GE.AND P0, PT, R4, RZ, PT ;  /* 0x000000ff0400720c */ /* 0x000fc40003f06270 */
[----:B------:R-:W4:Y:S04]  /*104a0*/  LDL.LU R9, [R1+0x6f94] ;  /* 0x006f940001097983 */ /* 0x000f280000300800 */
[----:B------:R-:W2:Y:S04]  /*104b0*/  LDL.LU R6, [R1+0x6f90] ;  /* 0x006f900001067983 */ /* 0x000ea80000300800 */
[----:B------:R-:W2:Y:S01]  /*104c0*/  LDL.LU R7, [R1+0x6f8c] ;  /* 0x006f8c0001077983 */ /* 0x000ea20000300800 */
[----:B------:R-:W-:Y:S01]  /*104d0*/  IMAD.U32 R89, RZ, RZ, UR73 ;  /* 0x00000049ff597e24 */ /* 0x000fe2000f8e00ff */
[----:B------:R-:W1:Y:S02]  /*104e0*/  LDCU UR73, c[0x0][0x3a0] ;  /* 0x00007400ff4977ac */ /* 0x000e640008000800 */
[----:B------:R-:W2:Y:S01]  /*104f0*/  LDL.LU R4, [R1+0x6f88] ;  /* 0x006f880001047983 */ /* 0x000ea20000300800 */
[----:B------:R-:W-:-:S02]  /*10500*/  @!P2 IADD3 R15, PT, PT, R15, -R0, RZ ;  /* 0x800000000f0fa210 */ /* 0x000fc40007ffe0ff */
[----:B-1----:R-:W-:Y:S01]  /*10510*/  ISETP.GE.AND P2, PT, R251, UR73, PT ;  /* 0x00000049fb007c0c */ /* 0x002fe2000bf46270 */
[----:B------:R-:W-:Y:S01]  /*10520*/  @!P4 IMAD.MOV R224, RZ, RZ, -R224 ;  /* 0x000000ffffe0c224 */ /* 0x000fe200078e0ae0 */
[----:B---3--:R-:W3:Y:S01]  /*10530*/  LDL.LU R251, [R1+0x198] ;  /* 0x0001980001fb7983 */ /* 0x008ee20000300800 */
[----:B------:R-:W-:Y:S01]  /*10540*/  SEL R28, R89, RZ, !P1 ;  /* 0x000000ff591c7207 */ /* 0x000fe20004800000 */
[----:B------:R-:W-:Y:S01]  /*10550*/  @!P3 IMAD.MOV R169, RZ, RZ, -R169 ;  /* 0x000000ffffa9b224 */ /* 0x000fe200078e0aa9 */
[----:B------:R-:W1:Y:S01]  /*10560*/  LDCU UR73, c[0x0][0x3b0] ;  /* 0x00007600ff4977ac */ /* 0x000e620008000800 */
[----:B------:R-:W3:Y:S04]  /*10570*/  LDL R2, [R1+0x4c] ;  /* 0x00004c0001027983 */ /* 0x000ee80000100800 */
[----:B------:R-:W3:Y:S04]  /*10580*/  LDL R249, [R1+0x2c] ;  /* 0x00002c0001f97983 */ /* 0x000ee80000100800 */
[----:B------:R-:W3:Y:S01]  /*10590*/  LDL R3, [R1+0xc] ;  /* 0x00000c0001037983 */ /* 0x000ee20000100800 */
[----:B------:R-:W-:-:S13]  /*105a0*/  ISETP.GT.U32.AND P1, PT, R0, R207, PT ;  /* 0x000000cf0000720c */ /* 0x000fda0003f24070 */
[----:B------:R-:W-:Y:S01]  /*105b0*/  @!P1 IMAD.IADD R207, R207, 0x1, -R0 ;  /* 0x00000001cfcf9824 */ /* 0x000fe200078e0a00 */
[----:B------:R-:W-:Y:S02]  /*105c0*/  ISETP.NE.U32.AND P1, PT, R28, RZ, PT ;  /* 0x000000ff1c00720c */ /* 0x000fe40003f25070 */
[----:B------:R-:W1:Y:S01]  /*105d0*/  LDC.64 R28, c[0x0][0x3a0] ;  /* 0x0000e800ff1c7b82 */ /* 0x000e620000000a00 */
[----:B------:R-:W-:Y:S01]  /*105e0*/  @!P5 IMAD.MOV R207, RZ, RZ, -R207 ;  /* 0x000000ffffcfd224 */ /* 0x000fe200078e0acf */
[----:B------:R-:W-:Y:S02]  /*105f0*/  ISETP.GE.AND P5, PT, R252, RZ, PT ;  /* 0x000000fffc00720c */ /* 0x000fe40003fa6270 */
[----:B------:R-:W-:Y:S01]  /*10600*/  ISETP.GE.AND P4, PT, R237, RZ, PT ;  /* 0x000000ffed00720c */ /* 0x000fe20003f86270 */
[----:B------:R-:W-:Y:S01]  /*10610*/  @!P6 IMAD.MOV R208, RZ, RZ, -R208 ;  /* 0x000000ffffd0e224 */ /* 0x000fe200078e0ad0 */
[----:B------:R-:W-:Y:S01]  /*10620*/  SEL R89, R89, RZ, !P2 ;  /* 0x000000ff59597207 */ /* 0x000fe20005000000 */
[----:B------:R-:W-:-:S03]  /*10630*/  @!P0 IMAD.MOV R136, RZ, RZ, -R136 ;  /* 0x000000ffff888224 */ /* 0x000fc600078e0a88 */
[----:B------:R-:W-:-:S05]  /*10640*/  ISETP.NE.U32.AND P2, PT, R89, RZ, PT ;  /* 0x000000ff5900720c */ /* 0x000fca0003f45070 */
[----:B------:R-:W-:Y:S02]  /*10650*/  @!P5 IMAD.MOV R232, RZ, RZ, -R232 ;  /* 0x000000ffffe8d224 */ /* 0x000fe400078e0ae8 */
[----:B------:R-:W-:Y:S02]  /*10660*/  @!P4 IMAD.MOV R15, RZ, RZ, -R15 ;  /* 0x000000ffff0fc224 */ /* 0x000fe400078e0a0f */
[----:B-1----:R-:W-:Y:S01]  /*10670*/  VIADD R28, R28, 0xffffffe0 ;  /* 0xffffffe01c1c7836 */ /* 0x002fe20000000000 */
[----:B--2---:R-:W-:Y:S02]  /*10680*/  ISETP.NE.AND P3, PT, R4, RZ, PT ;  /* 0x000000ff0400720c */ /* 0x004fe40003f65270 */
[----:B------:R-:W-:-:S04]  /*10690*/  LOP3.LUT R4, RZ, R4, RZ, 0x33, !PT ;  /* 0x00000004ff047212 */ /* 0x000fc800078e33ff */
[C---:B------:R-:W-:Y:S02]  /*106a0*/  SEL R214, R4.reuse, R214, !P3 ;  /* 0x000000d604d67207 */ /* 0x040fe40005800000 */
[C---:B------:R-:W-:Y:S02]  /*106b0*/  SEL R208, R4.reuse, R208, !P3 ;  /* 0x000000d004d07207 */ /* 0x040fe40005800000 */
[C---:B------:R-:W-:Y:S02]  /*106c0*/  SEL R89, R4.reuse, R207, !P3 ;  /* 0x000000cf04597207 */ /* 0x040fe40005800000 */
[C---:B------:R-:W-:Y:S02]  /*106d0*/  SEL R224, R4.reuse, R224, !P3 ;  /* 0x000000e004e07207 */ /* 0x040fe40005800000 */
[----:B------:R-:W-:Y:S01]  /*106e0*/  SEL R207, R4, R169, !P3 ;  /* 0x000000a904cf7207 */ /* 0x000fe20005800000 */
[-C--:B------:R-:W-:Y:S01]  /*106f0*/  IMAD R169, R214, R29.reuse, RZ ;  /* 0x0000001dd6a97224 */ /* 0x080fe200078e02ff */
[----:B------:R-:W-:Y:S01]  /*10700*/  SEL R0, R4, R136, !P3 ;  /* 0x0000008804007207 */ /* 0x000fe20005800000 */
[-C--:B------:R-:W-:Y:S01]  /*10710*/  IMAD R136, R208, R29.reuse, RZ ;  /* 0x0000001dd0887224 */ /* 0x080fe200078e02ff */
[C---:B------:R-:W-:Y:S01]  /*10720*/  SEL R232, R4.reuse, R232, !P3 ;  /* 0x000000e804e87207 */ /* 0x040fe20005800000 */
[----:B------:R-:W-:Y:S01]  /*10730*/  IMAD R89, R89, R29, RZ ;  /* 0x0000001d59597224 */ /* 0x000fe200078e02ff */
[----:B------:R-:W-:-:S02]  /*10740*/  SEL R237, R4, R15, !P3 ;  /* 0x0000000f04ed7207 */ /* 0x000fc40005800000 */
[----:B------:R-:W-:Y:S01]  /*10750*/  ISETP.GE.U32.AND P3, PT, R28, 0x7fffff61, PT ;  /* 0x7fffff611c00780c */ /* 0x000fe20003f66070 */
[-C--:B------:R-:W-:Y:S01]  /*10760*/  IMAD R28, R224, R29.reuse, RZ ;  /* 0x0000001de01c7224 */ /* 0x080fe200078e02ff */
[----:B------:R-:W-:Y:S01]  /*10770*/  STL [R1+0x6f58], R169 ;  /* 0x006f58a901007387 */ /* 0x000fe20000100800 */
[-C--:B------:R-:W-:Y:S02]  /*10780*/  IMAD R15, R207, R29.reuse, RZ ;  /* 0x0000001dcf0f7224 */ /* 0x080fe400078e02ff */
[-C--:B------:R-:W-:Y:S01]  /*10790*/  IMAD R4, R0, R29.reuse, RZ ;  /* 0x0000001d00047224 */ /* 0x080fe200078e02ff */
[----:B------:R-:W-:Y:S01]  /*107a0*/  STL [R1+0x6f5c], R136 ;  /* 0x006f5c8801007387 */ /* 0x000fe20000100800 */
[-C--:B------:R-:W-:Y:S02]  /*107b0*/  IMAD R0, R232, R29.reuse, RZ ;  /* 0x0000001de8007224 */ /* 0x080fe400078e02ff */
[----:B------:R-:W-:Y:S01]  /*107c0*/  IMAD R29, R237, R29, RZ ;  /* 0x0000001ded1d7224 */ /* 0x000fe200078e02ff */
[----:B------:R-:W-:Y:S04]  /*107d0*/  STL [R1+0x6f60], R89 ;  /* 0x006f605901007387 */ /* 0x000fe80000100800 */
[----:B------:R-:W-:Y:S04]  /*107e0*/  STL [R1+0x6f64], R28 ;  /* 0x006f641c01007387 */ /* 0x000fe80000100800 */
[----:B------:R-:W-:Y:S04]  /*107f0*/  STL [R1+0x6f68], R15 ;  /* 0x006f680f01007387 */ /* 0x000fe80000100800 */
[----:B------:R-:W-:Y:S04]  /*10800*/  STL [R1+0x6f6c], R4 ;  /* 0x006f6c0401007387 */ /* 0x000fe80000100800 */
[----:B------:R-:W-:Y:S04]  /*10810*/  STL [R1+0x6f70], R0 ;  /* 0x006f700001007387 */ /* 0x000fe80000100800 */
[----:B------:R3:W-:Y:S02]  /*10820*/  STL [R1+0x6f74], R29 ;  /* 0x006f741d01007387 */ /* 0x0007e40000100800 */
[----:B---3--:R-:W-:-:S05]  /*10830*/  IMAD.WIDE R28, R251, 0x4, R6 ;  /* 0x00000004fb1c7825 */ /* 0x008fca00078e0206 */
[----:B------:R1:W-:Y:S04]  /*10840*/  STL.64 [R1+0x2458], R28 ;  /* 0x0024581c01007387 */ /* 0x0003e80000100a00 */
[----:B----4-:R2:W-:Y:S01]  /*10850*/  STL.64 [R1+0x6f80], R8 ;  /* 0x006f800801007387 */ /* 0x0105e20000100a00 */
[----:B-1----:R-:W-:-:S04]  /*10860*/  IMAD.WIDE R28, R251, 0x4, R8 ;  /* 0x00000004fb1c7825 */ /* 0x002fc800078e0208 */
[--C-:B------:R-:W-:Y:S01]  /*10870*/  IMAD.WIDE R250, R2, 0x4, R6.reuse ;  /* 0x0000000402fa7825 */ /* 0x100fe200078e0206 */
[----:B------:R1:W-:Y:S03]  /*10880*/  STL.64 [R1+0x2448], R28 ;  /* 0x0024481c01007387 */ /* 0x0003e60000100a00 */
[--C-:B--2---:R-:W-:Y:S01]  /*10890*/  IMAD.WIDE R8, R249, 0x4, R6.reuse ;  /* 0x00000004f9087825 */ /* 0x104fe200078e0206 */
[----:B------:R-:W-:Y:S04]  /*108a0*/  STL.64 [R1+0x2440], R250 ;  /* 0x002440fa01007387 */ /* 0x000fe80000100a00 */
[----:B------:R2:W-:Y:S01]  /*108b0*/  STL.64 [R1+0x2af0], R8 ;  /* 0x002af00801007387 */ /* 0x0005e20000100a00 */
[----:B-1----:R-:W-:-:S04]  /*108c0*/  IMAD.WIDE R28, R3, 0x4, R6 ;  /* 0x00000004031c7825 */ /* 0x002fc800078e0206 */
[--C-:B------:R-:W-:Y:S01]  /*108d0*/  IMAD.WIDE R2, R244, 0x4, R6.reuse ;  /* 0x00000004f4027825 */ /* 0x100fe200078e0206 */
[----:B------:R-:W-:Y:S03]  /*108e0*/  STL.64 [R1+0x2ab8], R28 ;  /* 0x002ab81c01007387 */ /* 0x000fe60000100a00 */
[--C-:B--2---:R-:W-:Y:S01]  /*108f0*/  IMAD.WIDE R8, R38, 0x4, R6.reuse ;  /* 0x0000000426087825 */ /* 0x104fe200078e0206 */
[----:B------:R-:W2:Y:S04]  /*10900*/  LDL R251, [R1+0x194] ;  /* 0x0001940001fb7983 */ /* 0x000ea80000100800 */
[----:B------:R1:W-:Y:S04]  /*10910*/  STL.64 [R1+0x2a80], R2 ;  /* 0x002a800201007387 */ /* 0x0003e80000100a00 */
[----:B-1----:R-:W3:Y:S04]  /*10920*/  LDL R2, [R1+0x48] ;  /* 0x0000480001027983 */ /* 0x002ee80000100800 */
[----:B------:R1:W-:Y:S04]  /*10930*/  STL.64 [R1+0x2a48], R8 ;  /* 0x002a480801007387 */ /* 0x0003e80000100a00 */
[----:B------:R-:W4:Y:S04]  /*10940*/  LDL R249, [R1+0x28] ;  /* 0x0000280001f97983 */ /* 0x000f280000100800 */
[----:B------:R-:W4:Y:S01]  /*10950*/  LDL R3, [R1+0x8] ;  /* 0x0000080001037983 */ /* 0x000f220000100800 */
[----:B-1----:R-:W-:-:S04]  /*10960*/  IMAD.WIDE R8, R139, 0x4, R6 ;  /* 0x000000048b087825 */ /* 0x002fc800078e0206 */
[--C-:B------:R-:W-:Y:S01]  /*10970*/  IMAD.WIDE R28, R140, 0x4, R6.reuse ;  /* 0x000000048c1c7825 */ /* 0x100fe200078e0206 */
[----:B------:R1:W-:Y:S04]  /*10980*/  STL.64 [R1+0x2a10], R8 ;  /* 0x002a100801007387 */ /* 0x0003e80000100a00 */
[----:B------:R1:W-:Y:S02]  /*10990*/  STL.64 [R1+0x29d8], R28 ;  /* 0x0029d81c01007387 */ /* 0x0003e40000100a00 */
        /* <DEDUP_REMOVED lines=27> */
[----:B------:R1:W-:Y:S01]  /*10b50*/  STL.64 [R1+0x26e8], R28 ;  /* 0x0026e81c01007387 */ /* 0x0003e20000100a00 */
[----:B------:R-:W-:Y:S02]  /*10b60*/  IMAD R126, R126, UR22, RZ ;  /* 0x000000167e7e7c24 */ /* 0x000fe4000f8e02ff */
[----:B-1----:R-:W-:-:S04]  /*10b70*/  IMAD.WIDE R8, R180, 0x4, R6 ;  /* 0x00000004b4087825 */ /* 0x002fc800078e0206 */
[--C-:B------:R-:W-:Y:S01]  /*10b80*/  IMAD.WIDE R28, R227, 0x4, R6.reuse ;  /* 0x00000004e31c7825 */ /* 0x100fe200078e0206 */
[----:B------:R1:W-:Y:S03]  /*10b90*/  STL.64 [R1+0x26b0], R8 ;  /* 0x0026b00801007387 */ /* 0x0003e60000100a00 */
[----:B------:R-:W-:Y:S01]  /*10ba0*/  IMAD R127, R127, UR30, RZ ;  /* 0x0000001e7f7f7c24 */ /* 0x000fe2000f8e02ff */
[----:B------:R1:W-:Y:S01]  /*10bb0*/  STL.64 [R1+0x2680], R28 ;  /* 0x0026801c01007387 */ /* 0x0003e20000100a00 */
[----:B------:R-:W-:Y:S02]  /*10bc0*/  IMAD R128, R128, UR38, RZ ;  /* 0x0000002680807c24 */ /* 0x000fe4000f8e02ff */
[----:B-1----:R-:W-:-:S04]  /*10bd0*/  IMAD.WIDE R8, R125, 0x4, R6 ;  /* 0x000000047d087825 */ /* 0x002fc800078e0206 */
[----:B------:R-:W-:Y:S01]  /*10be0*/  IMAD.WIDE R28, R126, 0x4, R6 ;  /* 0x000000047e1c7825 */ /* 0x000fe200078e0206 */
[----:B------:R1:W-:Y:S03]  /*10bf0*/  STL.64 [R1+0x2648], R8 ;  /* 0x0026480801007387 */ /* 0x0003e60000100a00 */
[----:B------:R-:W-:Y:S01]  /*10c00*/  IMAD R129, R129, UR46, RZ ;  /* 0x0000002e81817c24 */ /* 0x000fe2000f8e02ff */
[----:B------:R1:W-:Y:S01]  /*10c10*/  STL.64 [R1+0x6f78], R126 ;  /* 0x006f787e01007387 */ /* 0x0003e20000100a00 */
[----:B------:R-:W-:-:S03]  /*10c20*/  IMAD R130, R130, UR54, RZ ;  /* 0x0000003682827c24 */ /* 0x000fc6000f8e02ff */
[----:B------:R1:W-:Y:S02]  /*10c30*/  STL.64 [R1+0x2610], R28 ;  /* 0x0026101c01007387 */ /* 0x0003e40000100a00 */
[----:B-1----:R-:W-:-:S04]  /*10c40*/  IMAD.WIDE R8, R127, 0x4, R6 ;  /* 0x000000047f087825 */ /* 0x002fc800078e0206 */
[--C-:B------:R-:W-:Y:S01]  /*10c50*/  IMAD.WIDE R126, R128, 0x4, R6.reuse ;  /* 0x00000004807e7825 */ /* 0x100fe200078e0206 */
[----:B------:R1:W-:Y:S03]  /*10c60*/  STL.64 [R1+0x25d8], R8 ;  /* 0x0025d80801007387 */ /* 0x0003e60000100a00 */
[----:B------:R-:W-:Y:S01]  /*10c70*/  IMAD.WIDE R28, R129, 0x4, R6 ;  /* 0x00000004811c7825 */ /* 0x000fe200078e0206 */
[----:B------:R1:W-:Y:S03]  /*10c80*/  STL.64 [R1+0x25a0], R126 ;  /* 0x0025a07e01007387 */ /* 0x0003e60000100a00 */
[----:B------:R-:W-:Y:S02]  /*10c90*/  IMAD R131, R131, UR62, RZ ;  /* 0x0000003e83837c24 */ /* 0x000fe4000f8e02ff */
[----:B------:R-:W-:-:S02]  /*10ca0*/  IMAD R132, R132, UR70, RZ ;  /* 0x0000004684847c24 */ /* 0x000fc4000f8e02ff */
[--C-:B-1----:R-:W-:Y:S01]  /*10cb0*/  IMAD.WIDE R8, R130, 0x4, R6.reuse ;  /* 0x0000000482087825 */ /* 0x102fe200078e0206 */
[----:B------:R1:W-:Y:S03]  /*10cc0*/  STL.64 [R1+0x2568], R28 ;  /* 0x0025681c01007387 */ /* 0x0003e60000100a00 */
[--C-:B------:R-:W-:Y:S01]  /*10cd0*/  IMAD.WIDE R126, R131, 0x4, R6.reuse ;  /* 0x00000004837e7825 */ /* 0x100fe200078e0206 */
[----:B------:R2:W-:Y:S04]  /*10ce0*/  STL.64 [R1+0x2530], R8 ;  /* 0x0025300801007387 */ /* 0x0005e80000100a00 */
[----:B------:R3:W-:Y:S01]  /*10cf0*/  STL.64 [R1+0x24f8], R126 ;  /* 0x0024f87e01007387 */ /* 0x0007e20000100a00 */
[----:B-1----:R-:W-:-:S05]  /*10d00*/  IMAD.WIDE R28, R132, 0x4, R6 ;  /* 0x00000004841c7825 */ /* 0x002fca00078e0206 */
[----:B------:R4:W-:Y:S01]  /*10d10*/  STL.64 [R1+0x24b8], R28 ;  /* 0x0024b81c01007387 */ /* 0x0009e20000100a00 */
[----:B--2---:R-:W-:-:S05]  /*10d20*/  IMAD.WIDE R8, R251, 0x4, R6 ;  /* 0x00000004fb087825 */ /* 0x004fca00078e0206 */
[----:B------:R1:W-:Y:S01]  /*10d30*/  STL.64 [R1+0x2b50], R8 ;  /* 0x002b500801007387 */ /* 0x0003e20000100a00 */
[----:B---3--:R-:W-:-:S04]  /*10d40*/  IMAD.WIDE R126, R2, 0x4, R6 ;  /* 0x00000004027e7825 */ /* 0x008fc800078e0206 */
[--C-:B----4-:R-:W-:Y:S01]  /*10d50*/  IMAD.WIDE R28, R249, 0x4, R6.reuse ;  /* 0x00000004f91c7825 */ /* 0x110fe200078e0206 */
[----:B------:R-:W-:Y:S03]  /*10d60*/  STL.64 [R1+0x2b20], R126 ;  /* 0x002b207e01007387 */ /* 0x000fe60000100a00 */
[--C-:B-1----:R-:W-:Y:S01]  /*10d70*/  IMAD.WIDE R8, R3, 0x4, R6.reuse ;  /* 0x0000000403087825 */ /* 0x102fe200078e0206 */
[----:B------:R1:W-:Y:S03]  /*10d80*/  STL.64 [R1+0x2ae8], R28 ;  /* 0x002ae81c01007387 */ /* 0x0003e60000100a00 */
[--C-:B------:R-:W-:Y:S01]  /*10d90*/  IMAD.WIDE R2, R243, 0x4, R6.reuse ;  /* 0x00000004f3027825 */ /* 0x100fe200078e0206 */
[----:B-1----:R-:W2:Y:S04]  /*10da0*/  LDL.LU R29, [R1+0x190] ;  /* 0x00019000011d7983 */ /* 0x002ea80000300800 */
[----:B------:R1:W-:Y:S04]  /*10db0*/  STL.64 [R1+0x2ab0], R8 ;  /* 0x002ab00801007387 */ /* 0x0003e80000100a00 */
[----:B------:R-:W3:Y:S04]  /*10dc0*/  LDL.LU R0, [R1+0x44] ;  /* 0x0000440001007983 */ /* 0x000ee80000300800 */
[----:B------:R4:W-:Y:S04]  /*10dd0*/  STL.64 [R1+0x2a78], R2 ;  /* 0x002a780201007387 */ /* 0x0009e80000100a00 */
[----:B------:R-:W3:Y:S04]  /*10de0*/  LDL.LU R4, [R1+0x24] ;  /* 0x0000240001047983 */ /* 0x000ee80000300800 */
[----:B------:R-:W3:Y:S01]  /*10df0*/  LDL.LU R15, [R1+0x4] ;  /* 0x00000400010f7983 */ /* 0x000ee20000300800 */
[----:B-1----:R-:W-:-:S04]  /*10e00*/  IMAD.WIDE R8, R36, 0x4, R6 ;  /* 0x0000000424087825 */ /* 0x002fc800078e0206 */
[--C-:B----4-:R-:W-:Y:S01]  /*10e10*/  IMAD.WIDE R2, R67, 0x4, R6.reuse ;  /* 0x0000000443027825 */ /* 0x110fe200078e0206 */
[----:B------:R1:W-:Y:S03]  /*10e20*/  STL.64 [R1+0x2a40], R8 ;  /* 0x002a400801007387 */ /* 0x0003e60000100a00 */
[--C-:B------:R-:W-:Y:S01]  /*10e30*/  IMAD.WIDE R126, R14, 0x4, R6.reuse ;  /* 0x000000040e7e7825 */ /* 0x100fe200078e0206 */
[----:B------:R4:W-:Y:S04]  /*10e40*/  STL.64 [R1+0x2a08], R2 ;  /* 0x002a080201007387 */ /* 0x0009e80000100a00 */
[----:B------:R4:W-:Y:S01]  /*10e50*/  STL.64 [R1+0x29d0], R126 ;  /* 0x0029d07e01007387 */ /* 0x0009e20000100a00 */
        /* <DEDUP_REMOVED lines=27> */
[----:B------:R-:W-:Y:S01]  /*11010*/  IMAD.WIDE R126, R37, 0x4, R6 ;  /* 0x00000004257e7825 */ /* 0x000fe200078e0206 */
[----:B------:R4:W-:Y:S03]  /*11020*/  STL.64 [R1+0x26e0], R2 ;  /* 0x0026e00201007387 */ /* 0x0009e60000100a00 */
[----:B------:R-:W-:Y:S01]  /*11030*/  IMAD R157, R157, UR23, RZ ;  /* 0x000000179d9d7c24 */ /* 0x000fe2000f8e02ff */
[----:B------:R4:W-:Y:S01]  /*11040*/  STL.64 [R1+0x26a8], R126 ;  /* 0x0026a87e01007387 */ /* 0x0009e20000100a00 */
[----:B------:R-:W-:-:S02]  /*11050*/  IMAD R158, R158, UR31, RZ ;  /* 0x0000001f9e9e7c24 */ /* 0x000fc4000f8e02ff */
[----:B-1----:R-:W-:-:S04]  /*11060*/  IMAD.WIDE R8, R201, 0x4, R6 ;  /* 0x00000004c9087825 */ /* 0x002fc800078e0206 */
[--C-:B----4-:R-:W-:Y:S01]  /*11070*/  IMAD.WIDE R2, R156, 0x4, R6.reuse ;  /* 0x000000049c027825 */ /* 0x110fe200078e0206 */
[----:B------:R1:W-:Y:S03]  /*11080*/  STL.64 [R1+0x2678], R8 ;  /* 0x0026780801007387 */ /* 0x0003e60000100a00 */
[----:B------:R-:W-:Y:S02]  /*11090*/  IMAD R159, R159, UR39, RZ ;  /* 0x000000279f9f7c24 */ /* 0x000fe4000f8e02ff */
[----:B------:R-:W-:Y:S01]  /*110a0*/  IMAD.WIDE R126, R157, 0x4, R6 ;  /* 0x000000049d7e7825 */ /* 0x000fe200078e0206 */
[----:B------:R4:W-:Y:S03]  /*110b0*/  STL.64 [R1+0x2640], R2 ;  /* 0x0026400201007387 */ /* 0x0009e60000100a00 */
[----:B------:R-:W-:-:S02]  /*110c0*/  IMAD R160, R160, UR47, RZ ;  /* 0x0000002fa0a07c24 */ /* 0x000fc4000f8e02ff */
[--C-:B-1----:R-:W-:Y:S01]  /*110d0*/  IMAD.WIDE R8, R158, 0x4, R6.reuse ;  /* 0x000000049e087825 */ /* 0x102fe200078e0206 */
[----:B------:R1:W-:Y:S03]  /*110e0*/  STL.64 [R1+0x2608], R126 ;  /* 0x0026087e01007387 */ /* 0x0003e60000100a00 */
[----:B------:R-:W-:Y:S02]  /*110f0*/  IMAD R161, R161, UR55, RZ ;  /* 0x00000037a1a17c24 */ /* 0x000fe4000f8e02ff */
[----:B----4-:R-:W-:Y:S01]  /*11100*/  IMAD.WIDE R2, R159, 0x4, R6 ;  /* 0x000000049f027825 */ /* 0x010fe200078e0206 */
[----:B------:R4:W-:Y:S03]  /*11110*/  STL.64 [R1+0x25d0], R8 ;  /* 0x0025d00801007387 */ /* 0x0009e60000100a00 */
[----:B------:R-:W-:-:S02]  /*11120*/  IMAD R162, R162, UR63, RZ ;  /* 0x0000003fa2a27c24 */ /* 0x000fc4000f8e02ff */
[--C-:B-1----:R-:W-:Y:S01]  /*11130*/  IMAD.WIDE R126, R160, 0x4, R6.reuse ;  /* 0x00000004a07e7825 */ /* 0x102fe200078e0206 */
[----:B------:R1:W-:Y:S03]  /*11140*/  STL.64 [R1+0x2598], R2 ;  /* 0x0025980201007387 */ /* 0x0003e60000100a00 */
[----:B------:R-:W-:Y:S02]  /*11150*/  IMAD R88, R88, UR71, RZ ;  /* 0x0000004758587c24 */ /* 0x000fe4000f8e02ff */
[--C-:B----4-:R-:W-:Y:S01]  /*11160*/  IMAD.WIDE R8, R161, 0x4, R6.reuse ;  /* 0x00000004a1087825 */ /* 0x110fe200078e0206 */
[----:B------:R4:W-:Y:S03]  /*11170*/  STL.64 [R1+0x2560], R126 ;  /* 0x0025607e01007387 */ /* 0x0009e60000100a00 */
[--C-:B-1----:R-:W-:Y:S01]  /*11180*/  IMAD.WIDE R2, R162, 0x4, R6.reuse ;  /* 0x00000004a2027825 */ /* 0x102fe200078e0206 */
[----:B------:R2:W-:Y:S03]  /*11190*/  STL.64 [R1+0x2528], R8 ;  /* 0x0025280801007387 */ /* 0x0005e60000100a00 */
[--C-:B----4-:R-:W-:Y:S01]  /*111a0*/  IMAD.WIDE R126, R88, 0x4, R6.reuse ;  /* 0x00000004587e7825 */ /* 0x110fe200078e0206 */
[----:B------:R3:W-:Y:S04]  /*111b0*/  STL.64 [R1+0x24f0], R2 ;  /* 0x0024f00201007387 */ /* 0x0007e80000100a00 */
[----:B------:R1:W-:Y:S01]  /*111c0*/  STL.64 [R1+0x24b0], R126 ;  /* 0x0024b07e01007387 */ /* 0x0003e20000100a00 */
[----:B--2---:R-:W-:-:S05]  /*111d0*/  IMAD.WIDE R8, R29, 0x4, R6 ;  /* 0x000000041d087825 */ /* 0x004fca00078e0206 */
[----:B------:R2:W-:Y:S01]  /*111e0*/  STL.64 [R1+0x2b48], R8 ;  /* 0x002b480801007387 */ /* 0x0005e20000100a00 */
[----:B---3--:R-:W-:-:S05]  /*111f0*/  IMAD.WIDE R2, R0, 0x4, R6 ;  /* 0x0000000400027825 */ /* 0x008fca00078e0206 */
[----:B------:R3:W-:Y:S01]  /*11200*/  STL.64 [R1+0x2b18], R2 ;  /* 0x002b180201007387 */ /* 0x0007e20000100a00 */
[----:B-1----:R-:W-:-:S04]  /*11210*/  IMAD.WIDE R126, R4, 0x4, R6 ;  /* 0x00000004047e7825 */ /* 0x002fc800078e0206 */
[--C-:B--2---:R-:W-:Y:S01]  /*11220*/  IMAD.WIDE R8, R15, 0x4, R6.reuse ;  /* 0x000000040f087825 */ /* 0x104fe200078e0206 */
[----:B------:R-:W-:Y:S03]  /*11230*/  STL.64 [R1+0x2ae0], R126 ;  /* 0x002ae07e01007387 */ /* 0x000fe60000100a00 */
[--C-:B---3--:R-:W-:Y:S01]  /*11240*/  IMAD.WIDE R2, R242, 0x4, R6.reuse ;  /* 0x00000004f2027825 */ /* 0x108fe200078e0206 */
[----:B------:R-:W2:Y:S04]  /*11250*/  LDL.LU R28, [R1+0x18c] ;  /* 0x00018c00011c7983 */ /* 0x000ea80000300800 */
[----:B------:R1:W-:Y:S04]  /*11260*/  STL.64 [R1+0x2aa8], R8 ;  /* 0x002aa80801007387 */ /* 0x0003e80000100a00 */
[----:B------:R-:W3:Y:S04]  /*11270*/  LDL.LU R89, [R1+0x40] ;  /* 0x0000400001597983 */ /* 0x000ee80000300800 */
[----:B------:R4:W-:Y:S04]  /*11280*/  STL.64 [R1+0x2a70], R2 ;  /* 0x002a700201007387 */ /* 0x0009e80000100a00 */
[----:B------:R-:W3:Y:S04]  /*11290*/  LDL.LU R136, [R1+0x20] ;  /* 0x0000200001887983 */ /* 0x000ee80000300800 */
[----:B------:R-:W3:Y:S01]  /*112a0*/  LDL.LU R169, [R1] ;  /* 0x0000000001a97983 */ /* 0x000ee20000300800 */
        /* <DEDUP_REMOVED lines=28> */
[----:B------:R4:W-:Y:S03]  /*11470*/  STL.64 [R1+0x2780], R2 ;  /* 0x0027800201007387 */ /* 0x0009e60000100a00 */
[----:B------:R-:W-:Y:S01]  /*11480*/  IMAD R170, R170, UR16, RZ ;  /* 0x00000010aaaa7c24 */ /* 0x000fe2000f8e02ff */
        /* <DEDUP_REMOVED lines=38> */
[----:B---3--:R-:W2:Y:S04]  /*116f0*/  LDL.LU R2, [R1+0x58] ;  /* 0x0000580001027983 */ /* 0x008ea80000300800 */
[----:B------:R1:W-:Y:S04]  /*11700*/  STL.64 [R1+0x2ad8], R126 ;  /* 0x002ad87e01007387 */ /* 0x0003e80000100a00 */
[----:B------:R-:W3:Y:S04]  /*11710*/  LDL.LU R249, [R1+0x38] ;  /* 0x0000380001f97983 */ /* 0x000ee80000300800 */
[----:B------:R4:W-:Y:S04]  /*11720*/  STL.64 [R1+0x2aa0], R8 ;  /* 0x002aa00801007387 */ /* 0x0009e80000100a00 */
[----:B------:R-:W3:Y:S01]  /*11730*/  LDL.LU R3, [R1+0x18] ;  /* 0x0000180001037983 */ /* 0x000ee20000300800 */
[----:B-1----:R-:W-:-:S04]  /*11740*/  IMAD.WIDE R126, R241, 0x4, R6 ;  /* 0x00000004f17e7825 */ /* 0x002fc800078e0206 */
[--C-:B------:R-:W-:Y:S01]  /*11750*/  IMAD.WIDE R250, R53, 0x4, R6.reuse ;  /* 0x0000000435fa7825 */ /* 0x100fe200078e0206 */
[----:B------:R1:W-:Y:S03]  /*11760*/  STL.64 [R1+0x2a68], R126 ;  /* 0x002a687e01007387 */ /* 0x0003e60000100a00 */
[----:B----4-:R-:W-:-:S05]  /*11770*/  IMAD.WIDE R8, R52, 0x4, R6 ;  /* 0x0000000434087825 */ /* 0x010fca00078e0206 */
[----:B------:R4:W-:Y:S01]  /*11780*/  STL.64 [R1+0x2a30], R8 ;  /* 0x002a300801007387 */ /* 0x0009e20000100a00 */
[----:B-1----:R-:W-:-:S03]  /*11790*/  IMAD.WIDE R126, R54, 0x4, R6 ;  /* 0x00000004367e7825 */ /* 0x002fc600078e0206 */
[----:B------:R1:W-:Y:S04]  /*117a0*/  STL.64 [R1+0x29f8], R250 ;  /* 0x0029f8fa01007387 */ /* 0x0003e80000100a00 */
[----:B------:R1:W-:Y:S01]  /*117b0*/  STL.64 [R1+0x29c0], R126 ;  /* 0x0029c07e01007387 */ /* 0x0003e20000100a00 */
[----:B----4-:R-:W-:-:S04]  /*117c0*/  IMAD.WIDE R8, R55, 0x4, R6 ;  /* 0x0000000437087825 */ /* 0x010fc800078e0206 */
[--C-:B-1----:R-:W-:Y:S01]  /*117d0*/  IMAD.WIDE R250, R56, 0x4, R6.reuse ;  /* 0x0000000438fa7825 */ /* 0x102fe200078e0206 */
        /* <DEDUP_REMOVED lines=57> */
[----:B------:R-:W-:Y:S01]  /*11b70*/  STL.64 [R1+0x2b08], R250 ;  /* 0x002b08fa01007387 */ /* 0x000fe20000100a00 */
[----:B-1----:R-:W-:-:S03]  /*11b80*/  IMAD.WIDE R126, R3, 0x4, R6 ;  /* 0x00000004037e7825 */ /* 0x002fc600078e0206 */
[----:B------:R-:W3:Y:S01]  /*11b90*/  LDL.LU R252, [R1+0x5c] ;  /* 0x00005c0001fc7983 */ /* 0x000ee20000300800 */
[----:B--2---:R-:W-:-:S03]  /*11ba0*/  IMAD.WIDE R8, R248, 0x4, R6 ;  /* 0x00000004f8087825 */ /* 0x004fc600078e0206 */
[----:B------:R1:W-:Y:S04]  /*11bb0*/  STL.64 [R1+0x2ad0], R126 ;  /* 0x002ad07e01007387 */ /* 0x0003e80000100a00 */
[----:B------:R-:W2:Y:S04]  /*11bc0*/  LDL.LU R214, [R1+0x3c] ;  /* 0x00003c0001d67983 */ /* 0x000ea80000300800 */
[----:B------:R4:W-:Y:S04]  /*11bd0*/  STL.64 [R1+0x2a98], R8 ;  /* 0x002a980801007387 */ /* 0x0009e80000100a00 */
[----:B------:R-:W2:Y:S01]  /*11be0*/  LDL.LU R208, [R1+0x1c] ;  /* 0x00001c0001d07983 */ /* 0x000ea20000300800 */
        /* <DEDUP_REMOVED lines=46> */
[--C-:B------:R-:W-:Y:S01]  /*11ed0*/  IMAD.WIDE R126, R40, 0x4, R6.reuse ;  /* 0x00000004287e7825 */ /* 0x100fe200078e0206 */
[----:B------:R4:W-:Y:S03]  /*11ee0*/  STL.64 [R1+0x2628], R250 ;  /* 0x002628fa01007387 */ /* 0x0009e60000100a00 */
[----:B------:R-:W-:Y:S01]  /*11ef0*/  IMAD R43, R43, UR50, RZ ;  /* 0x000000322b2b7c24 */ /* 0x000fe2000f8e02ff */
[----:B------:R4:W-:Y:S01]  /*11f00*/  STL.64 [R1+0x25f0], R126 ;  /* 0x0025f07e01007387 */ /* 0x0009e20000100a00 */
[----:B-1----:R-:W-:-:S04]  /*11f10*/  IMAD.WIDE R8, R41, 0x4, R6 ;  /* 0x0000000429087825 */ /* 0x002fc800078e0206 */
[----:B------:R-:W-:Y:S02]  /*11f20*/  IMAD R44, R44, UR58, RZ ;  /* 0x0000003a2c2c7c24 */ /* 0x000fe4000f8e02ff */
        /* <DEDUP_REMOVED lines=8> */
[--C-:B----4-:R-:W-:Y:S01]  /*11fb0*/  IMAD.WIDE R250, R45, 0x4, R6.reuse ;  /* 0x000000042dfa7825 */ /* 0x110fe200078e0206 */
[----:B------:R3:W-:Y:S03]  /*11fc0*/  STL.64 [R1+0x2510], R8 ;  /* 0x0025100801007387 */ /* 0x0007e60000100a00 */
[--C-:B------:R-:W-:Y:S01]  /*11fd0*/  IMAD.WIDE R126, R46, 0x4, R6.reuse ;  /* 0x000000042e7e7825 */ /* 0x100fe200078e0206 */
[----:B------:R2:W-:Y:S04]  /*11fe0*/  STL.64 [R1+0x24d8], R250 ;  /* 0x0024d8fa01007387 */ /* 0x0005e80000100a00 */
[----:B------:R1:W-:Y:S01]  /*11ff0*/  STL.64 [R1+0x2498], R126 ;  /* 0x0024987e01007387 */ /* 0x0003e20000100a00 */
[----:B---3--:R-:W-:-:S04]  /*12000*/  IMAD.WIDE R8, R252, 0x4, R6 ;  /* 0x00000004fc087825 */ /* 0x008fc800078e0206 */
[--C-:B--2---:R-:W-:Y:S01]  /*12010*/  IMAD.WIDE R250, R214, 0x4, R6.reuse ;  /* 0x00000004d6fa7825 */ /* 0x104fe200078e0206 */
[----:B------:R2:W-:Y:S04]  /*12020*/  STL.64 [R1+0x2b30], R8 ;  /* 0x002b300801007387 */ /* 0x0005e80000100a00 */
        /* <DEDUP_REMOVED lines=60> */
[--C-:B----4-:R-:W-:Y:S01]  /*123f0*/  IMAD.WIDE R250, R73, 0x4, R6.reuse ;  /* 0x0000000449fa7825 */ /* 0x110fe200078e0206 */
[----:B------:R4:W-:Y:S03]  /*12400*/  STL.64 [R1+0x25b0], R8 ;  /* 0x0025b00801007387 */ /* 0x0009e60000100a00 */
[----:B------:R-:W-:Y:S01]  /*12410*/  IMAD R233, R233, UR67, RZ ;  /* 0x00000043e9e97c24 */ /* 0x000fe2000f8e02ff */
[----:B------:R4:W-:Y:S01]  /*12420*/  STL.64 [R1+0x2578], R250 ;  /* 0x002578fa01007387 */ /* 0x0009e20000100a00 */
[----:B-1----:R-:W-:-:S04]  /*12430*/  IMAD.WIDE R126, R74, 0x4, R6 ;  /* 0x000000044a7e7825 */ /* 0x002fc800078e0206 */
[----:B------:R-:W-:Y:S02]  /*12440*/  IMAD R76, R76, UR75, RZ ;  /* 0x0000004b4c4c7c24 */ /* 0x000fe4000f8e02ff */
[--C-:B----4-:R-:W-:Y:S01]  /*12450*/  IMAD.WIDE R8, R75, 0x4, R6.reuse ;  /* 0x000000044b087825 */ /* 0x110fe200078e0206 */
[----:B------:R1:W-:Y:S03]  /*12460*/  STL.64 [R1+0x2540], R126 ;  /* 0x0025407e01007387 */ /* 0x0003e60000100a00 */
[--C-:B------:R-:W-:Y:S01]  /*12470*/  IMAD.WIDE R250, R233, 0x4, R6.reuse ;  /* 0x00000004e9fa7825 */ /* 0x100fe200078e0206 */
[----:B------:R3:W-:Y:S04]  /*12480*/  STL.64 [R1+0x2508], R8 ;  /* 0x0025080801007387 */ /* 0x0007e80000100a00 */
[----:B------:R2:W-:Y:S01]  /*12490*/  STL.64 [R1+0x24d0], R250 ;  /* 0x0024d0fa01007387 */ /* 0x0005e20000100a00 */
[----:B-1----:R-:W-:-:S05]  /*124a0*/  IMAD.WIDE R126, R76, 0x4, R6 ;  /* 0x000000044c7e7825 */ /* 0x002fca00078e0206 */
[----:B------:R1:W-:Y:S01]  /*124b0*/  STL.64 [R1+0x2490], R126 ;  /* 0x0024907e01007387 */ /* 0x0003e20000100a00 */
[----:B---3--:R-:W-:-:S05]  /*124c0*/  IMAD.WIDE R8, R207, 0x4, R6 ;  /* 0x00000004cf087825 */ /* 0x008fca00078e0206 */
[----:B------:R3:W-:Y:S01]  /*124d0*/  STL.64 [R1+0x2b28], R8 ;  /* 0x002b280801007387 */ /* 0x0007e20000100a00 */
[----:B--2---:R-:W-:-:S05]  /*124e0*/  IMAD.WIDE R250, R237, 0x4, R6 ;  /* 0x00000004edfa7825 */ /* 0x004fca00078e0206 */
[----:B------:R2:W-:Y:S01]  /*124f0*/  STL.64 [R1+0x2af8], R250 ;  /* 0x002af8fa01007387 */ /* 0x0005e20000100a00 */
[----:B-1----:R-:W-:-:S03]  /*12500*/  IMAD.WIDE R126, R232, 0x4, R6 ;  /* 0x00000004e87e7825 */ /* 0x002fc600078e0206 */
[----:B------:R-:W4:Y:S01]  /*12510*/  LDL.LU R224, [R1+0x50] ;  /* 0x0000500001e07983 */ /* 0x000f220000300800 */
[----:B---3--:R-:W-:-:S03]  /*12520*/  IMAD.WIDE R8, R246, 0x4, R6 ;  /* 0x00000004f6087825 */ /* 0x008fc600078e0206 */
[----:B------:R1:W-:Y:S04]  /*12530*/  STL.64 [R1+0x2ac0], R126 ;  /* 0x002ac07e01007387 */ /* 0x0003e80000100a00 */
[----:B--2---:R-:W2:Y:S04]  /*12540*/  LDL.LU R250, [R1+0x30] ;  /* 0x0000300001fa7983 */ /* 0x004ea80000300800 */
[----:B------:R3:W-:Y:S04]  /*12550*/  STL.64 [R1+0x2a88], R8 ;  /* 0x002a880801007387 */ /* 0x0007e80000100a00 */
[----:B------:R-:W2:Y:S01]  /*12560*/  LDL.LU R251, [R1+0x10] ;  /* 0x0000100001fb7983 */ /* 0x000ea20000300800 */
[----:B-1----:R-:W-:-:S05]  /*12570*/  IMAD.WIDE R126, R238, 0x4, R6 ;  /* 0x00000004ee7e7825 */ /* 0x002fca00078e0206 */
[----:B------:R1:W-:Y:S01]  /*12580*/  STL.64 [R1+0x2a50], R126 ;  /* 0x002a507e01007387 */ /* 0x0003e20000100a00 */
[----:B---3--:R-:W-:-:S05]  /*12590*/  IMAD.WIDE R8, R121, 0x4, R6 ;  /* 0x0000000479087825 */ /* 0x008fca00078e0206 */
[----:B------:R3:W-:Y:S01]  /*125a0*/  STL.64 [R1+0x2a18], R8 ;  /* 0x002a180801007387 */ /* 0x0007e20000100a00 */
        /* <DEDUP_REMOVED lines=30> */
[----:B---3--:R-:W-:-:S04]  /*12790*/  IMAD.WIDE R8, R231, 0x4, R6 ;  /* 0x00000004e7087825 */ /* 0x008fc800078e0206 */
[----:B------:R-:W-:Y:S01]  /*127a0*/  IMAD R82, R82, UR20, RZ ;  /* 0x0000001452527c24 */ /* 0x000fe2000f8e02ff */
[----:B------:R3:W-:Y:S01]  /*127b0*/  STL.64 [R1+0x26b8], R8 ;  /* 0x0026b80801007387 */ /* 0x0007e20000100a00 */
[----:B-1----:R-:W-:-:S04]  /*127c0*/  IMAD.WIDE R126, R195, 0x4, R6 ;  /* 0x00000004c37e7825 */ /* 0x002fc800078e0206 */
[----:B------:R-:W-:Y:S01]  /*127d0*/  IMAD R83, R83, UR28, RZ ;  /* 0x0000001c53537c24 */ /* 0x000fe2000f8e02ff */
        /* <DEDUP_REMOVED lines=19> */
[----:B---3--:R-:W-:-:S05]  /*12910*/  IMAD.WIDE R8, R87, 0x4, R6 ;  /* 0x0000000457087825 */ /* 0x008fca00078e0206 */
[----:B------:R3:W-:Y:S01]  /*12920*/  STL.64 [R1+0x2500], R8 ;  /* 0x0025000801007387 */ /* 0x0007e20000100a00 */
[----:B-1----:R-:W-:-:S05]  /*12930*/  IMAD.WIDE R126, R119, 0x4, R6 ;  /* 0x00000004777e7825 */ /* 0x002fca00078e0206 */
[----:B------:R4:W-:Y:S01]  /*12940*/  STL.64 [R1+0x24c8], R126 ;  /* 0x0024c87e01007387 */ /* 0x0009e20000100a00 */
[----:B---3--:R-:W-:-:S05]  /*12950*/  IMAD.WIDE R8, R5, 0x4, R6 ;  /* 0x0000000405087825 */ /* 0x008fca00078e0206 */
[----:B------:R2:W-:Y:S01]  /*12960*/  STL.64 [R1+0x2488], R8 ;  /* 0x0024880801007387 */ /* 0x0005e20000100a00 */
[----:B----4-:R-:W-:-:S05]  /*12970*/  IMAD.WIDE R126, R224, 0x4, R6 ;  /* 0x00000004e07e7825 */ /* 0x010fca00078e0206 */
[----:B------:R1:W-:Y:S01]  /*12980*/  STL.64 [R1+0x2c48], R126 ;  /* 0x002c487e01007387 */ /* 0x0003e20000100a00 */
[----:B--2---:R-:W-:-:S05]  /*12990*/  IMAD.WIDE R8, R250, 0x4, R6 ;  /* 0x00000004fa087825 */ /* 0x004fca00078e0206 */
[----:B------:R2:W-:Y:S01]  /*129a0*/  STL.64 [R1+0x2c40], R8 ;  /* 0x002c400801007387 */ /* 0x0005e20000100a00 */
[----:B-1----:R-:W-:-:S05]  /*129b0*/  IMAD.WIDE R126, R251, 0x4, R6 ;  /* 0x00000004fb7e7825 */ /* 0x002fca00078e0206 */
[----:B------:R1:W-:Y:S01]  /*129c0*/  STL.64 [R1+0x2c38], R126 ;  /* 0x002c387e01007387 */ /* 0x0003e20000100a00 */
[----:B--2---:R-:W-:-:S03]  /*129d0*/  IMAD.WIDE R8, R245, 0x4, R6 ;  /* 0x00000004f5087825 */ /* 0x004fc600078e0206 */
[----:B-1----:R-:W2:Y:S04]  /*129e0*/  LDL.LU R126, [R1+0x2c] ;  /* 0x00002c00017e7983 */ /* 0x002ea80000300800 */
[----:B------:R-:W3:Y:S04]  /*129f0*/  LDL.LU R127, [R1+0xc] ;  /* 0x00000c00017f7983 */ /* 0x000ee80000300800 */
[----:B------:R1:W-:Y:S02]  /*12a00*/  STL.64 [R1+0x2c30], R8 ;  /* 0x002c300801007387 */ /* 0x0003e40000100a00 */
[----:B-1----:R-:W-:-:S05]  /*12a10*/  IMAD.WIDE R8, R13, 0x4, R6 ;  /* 0x000000040d087825 */ /* 0x002fca00078e0206 */
        /* <DEDUP_REMOVED lines=10> */
[----:B------:R1:W-:Y:S01]  /*12ac0*/  STL.64 [R1+0x2c00], R8 ;  /* 0x002c000801007387 */ /* 0x0003e20000100a00 */
[----:B------:R-:W-:Y:S02]  /*12ad0*/  IMAD R120, R120, UR77, RZ ;  /* 0x0000004d78787c24 */ /* 0x000fe4000f8e02ff */
        /* <DEDUP_REMOVED lines=46> */
[----:B------:R1:W-:Y:S02]  /*12dc0*/  STL.64 [R1+0x2b68], R8 ;  /* 0x002b680801007387 */ /* 0x0003e40000100a00 */
[----:B-1----:R-:W-:-:S04]  /*12dd0*/  IMAD.WIDE R8, R118, 0x4, R6 ;  /* 0x0000000476087825 */ /* 0x002fc800078e0206 */
[----:B------:R-:W-:Y:S01]  /*12de0*/  IMAD.WIDE R6, R234, 0x4, R6 ;  /* 0x00000004ea067825 */ /* 0x000fe200078e0206 */
[----:B------:R1:W-:Y:S04]  /*12df0*/  STL.64 [R1+0x2b60], R8 ;  /* 0x002b600801007387 */ /* 0x0003e80000100a00 */
[----:B-1----:R-:W4:Y:S04]  /*12e00*/  LDL.LU.64 R8, [R1+0x6f80] ;  /* 0x006f800001087983 */ /* 0x002f280000300a00 */
[----:B------:R1:W-:Y:S04]  /*12e10*/  STL.64 [R1+0x24c0], R6 ;  /* 0x0024c00601007387 */ /* 0x0003e80000100a00 */
[----:B-1----:R-:W4:Y:S02]  /*12e20*/  LDL.LU R7, [R1+0x4c] ;  /* 0x00004c0001077983 */ /* 0x002f240000300800 */
[----:B----4-:R-:W-:-:S05]  /*12e30*/  IMAD.WIDE R6, R7, 0x4, R8 ;  /* 0x0000000407067825 */ /* 0x010fca00078e0208 */
[----:B------:R2:W-:Y:S02]  /*12e40*/  STL.64 [R1+0x2480], R6 ;  /* 0x0024800601007387 */ /* 0x0005e40000100a00 */
[----:B--2---:R-:W-:-:S05]  /*12e50*/  IMAD.WIDE R6, R126, 0x4, R8 ;  /* 0x000000047e067825 */ /* 0x004fca00078e0208 */
[----:B------:R3:W-:Y:S02]  /*12e60*/  STL.64 [R1+0x2478], R6 ;  /* 0x0024780601007387 */ /* 0x0007e40000100a00 */
[----:B---3--:R-:W-:-:S04]  /*12e70*/  IMAD.WIDE R6, R127, 0x4, R8 ;  /* 0x000000047f067825 */ /* 0x008fc800078e0208 */
[--C-:B------:R-:W-:Y:S02]  /*12e80*/  IMAD.WIDE R126, R244, 0x4, R8.reuse ;  /* 0x00000004f47e7825 */ /* 0x100fe400078e0208 */
[----:B------:R-:W2:Y:S04]  /*12e90*/  LDL.LU R244, [R1+0x48] ;  /* 0x0000480001f47983 */ /* 0x000ea80000300800 */
[----:B------:R1:W-:Y:S04]  /*12ea0*/  STL.64 [R1+0x2470], R6 ;  /* 0x0024700601007387 */ /* 0x0003e80000100a00 */
[----:B-1----:R-:W3:Y:S04]  /*12eb0*/  LDL.LU R6, [R1+0x28] ;  /* 0x0000280001067983 */ /* 0x002ee80000300800 */
[----:B------:R1:W-:Y:S04]  /*12ec0*/  STL.64 [R1+0x2468], R126 ;  /* 0x0024687e01007387 */ /* 0x0003e80000100a00 */
[----:B------:R-:W4:Y:S01]  /*12ed0*/  LDL.LU R7, [R1+0x8] ;  /* 0x0000080001077983 */ /* 0x000f220000300800 */
[----:B-1----:R-:W-:-:S03]  /*12ee0*/  IMAD.WIDE R126, R38, 0x4, R8 ;  /* 0x00000004267e7825 */ /* 0x002fc600078e0208 */
[----:B------:R-:W2:Y:S04]  /*12ef0*/  LDL.LU R38, [R1+0x194] ;  /* 0x0001940001267983 */ /* 0x000ea80000300800 */
[----:B------:R1:W-:Y:S02]  /*12f00*/  STL.64 [R1+0x2460], R126 ;  /* 0x0024607e01007387 */ /* 0x0003e40000100a00 */
[----:B-1----:R-:W-:-:S05]  /*12f10*/  IMAD.WIDE R126, R139, 0x4, R8 ;  /* 0x000000048b7e7825 */ /* 0x002fca00078e0208 */
[----:B------:R1:W-:Y:S02]  /*12f20*/  STL.64 [R1+0x2450], R126 ;  /* 0x0024507e01007387 */ /* 0x0003e40000100a00 */
[--C-:B-1----:R-:W-:Y:S01]  /*12f30*/  IMAD.WIDE R126, R140, 0x4, R8.reuse ;  /* 0x000000048c7e7825 */ /* 0x102fe200078e0208 */
[----:B------:R-:W1:Y:S01]  /*12f40*/  LDCU.64 UR40, c[0x0][0x358] ;  /* 0x00006b00ff2877ac */ /* 0x000e620008000a00 */
[----:B------:R-:W1:Y:S03]  /*12f50*/  LDC R140, c[0x0][0x3a0] ;  /* 0x0000e800ff8c7b82 */ /* 0x000e660000000800 */
        /* <DEDUP_REMOVED lines=17> */
[--C-:B-1----:R-:W-:Y:S02]  /*13070*/  IMAD.WIDE R126, R109, 0x4, R8.reuse ;  /* 0x000000046d7e7825 */ /* 0x102fe400078e0208 */
[----:B------:R-:W1:Y:S03]  /*13080*/  LDC R109, c[0x0][0x3a0] ;  /* 0x0000e800ff6d7b82 */ /* 0x000e660000000800 */
[----:B------:R1:W-:Y:S04]  /*13090*/  STL.64 [R1+0x23f0], R126 ;  /* 0x0023f07e01007387 */ /* 0x0003e80000100a00 */
[----:B-1----:R-:W2:Y:S01]  /*130a0*/  LDL.LU.64 R126, [R1+0x6f78] ;  /* 0x006f7800017e7983 */ /* 0x002ea20000300a00 */
[----:B------:R-:W-:-:S05]  /*130b0*/  IMAD.WIDE R154, R154, 0x4, R8 ;  /* 0x000000049a9a7825 */ /* 0x000fca00078e0208 */
        /* <DEDUP_REMOVED lines=11> */
[----:B------:R3:W-:Y:S02]  /*13170*/  STL.64 [R1+0x23c0], R154 ;  /* 0x0023c09a01007387 */ /* 0x0007e40000100a00 */
[----:B---3--:R-:W-:-:S05]  /*13180*/  IMAD.WIDE R154, R227, 0x4, R8 ;  /* 0x00000004e39a7825 */ /* 0x008fca00078e0208 */
[----:B------:R3:W-:Y:S02]  /*13190*/  STL.64 [R1+0x23b8], R154 ;  /* 0x0023b89a01007387 */ /* 0x0007e40000100a00 */
[--C-:B---3--:R-:W-:Y:S02]  /*131a0*/  IMAD.WIDE R154, R125, 0x4, R8.reuse ;  /* 0x000000047d9a7825 */ /* 0x108fe400078e0208 */
[----:B------:R-:W3:Y:S03]  /*131b0*/  LDC R125, c[0x0][0x3a0] ;  /* 0x0000e800ff7d7b82 */ /* 0x000ee60000000800 */
[----:B------:R2:W-:Y:S01]  /*131c0*/  STL.64 [R1+0x23b0], R154 ;  /* 0x0023b09a01007387 */ /* 0x0005e20000100a00 */
[----:B------:R-:W-:-:S04]  /*131d0*/  IMAD.WIDE R20, R21, 0x4, R8 ;  /* 0x0000000415147825 */ /* 0x000fc800078e0208 */
[----:B--2---:R-:W-:-:S05]  /*131e0*/  IMAD.WIDE R154, R126, 0x4, R8 ;  /* 0x000000047e9a7825 */ /* 0x004fca00078e0208 */
[----:B------:R2:W-:Y:S02]  /*131f0*/  STL.64 [R1+0x23a8], R154 ;  /* 0x0023a89a01007387 */ /* 0x0005e40000100a00 */
[----:B--2---:R-:W-:-:S04]  /*13200*/  IMAD.WIDE R154, R127, 0x4, R8 ;  /* 0x000000047f9a7825 */ /* 0x004fc800078e0208 */
[--C-:B------:R-:W-:Y:S01]  /*13210*/  IMAD.WIDE R126, R128, 0x4, R8.reuse ;  /* 0x00000004807e7825 */ /* 0x100fe200078e0208 */
[----:B------:R2:W-:Y:S04]  /*13220*/  STL.64 [R1+0x23a0], R154 ;  /* 0x0023a09a01007387 */ /* 0x0005e80000100a00 */
[----:B------:R1:W-:Y:S01]  /*13230*/  STL.64 [R1+0x2398], R126 ;  /* 0x0023987e01007387 */ /* 0x0003e20000100a00 */
[----:B--2---:R-:W-:-:S04]  /*13240*/  IMAD.WIDE R154, R129, 0x4, R8 ;  /* 0x00000004819a7825 */ /* 0x004fc800078e0208 */
[--C-:B------:R-:W-:Y:S01]  /*13250*/  IMAD.WIDE R128, R130, 0x4, R8.reuse ;  /* 0x0000000482807825 */ /* 0x100fe200078e0208 */
[----:B------:R-:W-:Y:S03]  /*13260*/  STL.64 [R1+0x2390], R154 ;  /* 0x0023909a01007387 */ /* 0x000fe60000100a00 */
[--C-:B-1----:R-:W-:Y:S01]  /*13270*/  IMAD.WIDE R126, R131, 0x4, R8.reuse ;  /* 0x00000004837e7825 */ /* 0x102fe200078e0208 */
[----:B------:R1:W-:Y:S03]  /*13280*/  STL.64 [R1+0x2388], R128 ;  /* 0x0023888001007387 */ /* 0x0003e60000100a00 */
[--C-:B------:R-:W-:Y:S01]  /*13290*/  IMAD.WIDE R130, R132, 0x4, R8.reuse ;  /* 0x0000000484827825 */ /* 0x100fe200078e0208 */
[----:B------:R2:W-:Y:S04]  /*132a0*/  STL.64 [R1+0x2380], R126 ;  /* 0x0023807e01007387 */ /* 0x0005e80000100a00 */
[----:B------:R3:W-:Y:S01]  /*132b0*/  STL.64 [R1+0x2378], R130 ;  /* 0x0023788201007387 */ /* 0x0007e20000100a00 */
[----:B-1----:R-:W-:-:S04]  /*132c0*/  IMAD.WIDE R128, R38, 0x4, R8 ;  /* 0x0000000426807825 */ /* 0x002fc800078e0208 */
[--C-:B--2---:R-:W-:Y:S01]  /*132d0*/  IMAD.WIDE R126, R244, 0x4, R8.reuse ;  /* 0x00000004f47e7825 */ /* 0x104fe200078e0208 */
[----:B------:R4:W-:Y:S01]  /*132e0*/  STL.64 [R1+0x2370], R128 ;  /* 0x0023708001007387 */ /* 0x0009e20000100a00 */
[----:B------:R-:W1:Y:S02]  /*132f0*/  LDC R244, c[0x0][0x3a0] ;  /* 0x0000e800fff47b82 */ /* 0x000e640000000800 */
[--C-:B---3--:R-:W-:Y:S01]  /*13300*/  IMAD.WIDE R130, R6, 0x4, R8.reuse ;  /* 0x0000000406827825 */ /* 0x108fe200078e0208 */
[----:B------:R2:W-:Y:S04]  /*13310*/  STL.64 [R1+0x2368], R126 ;  /* 0x0023687e01007387 */ /* 0x0005e80000100a00 */
[----:B------:R-:W-:Y:S01]  /*13320*/  STL.64 [R1+0x2360], R130 ;  /* 0x0023608201007387 */ /* 0x000fe20000100a00 */
[----:B----4-:R-:W-:-:S04]  /*13330*/  IMAD.WIDE R128, R7, 0x4, R8 ;  /* 0x0000000407807825 */ /* 0x010fc800078e0208 */
[--C-:B--2---:R-:W-:Y:S01]  /*13340*/  IMAD.WIDE R126, R243, 0x4, R8.reuse ;  /* 0x00000004f37e7825 */ /* 0x104fe200078e0208 */
[----:B------:R2:W-:Y:S03]  /*13350*/  STL.64 [R1+0x2358], R128 ;  /* 0x0023588001007387 */ /* 0x0005e60000100a00 */
[--C-:B------:R-:W-:Y:S01]  /*13360*/  IMAD.WIDE R6, R36, 0x4, R8.reuse ;  /* 0x0000000424067825 */ /* 0x100fe200078e0208 */
[----:B------:R3:W-:Y:S04]  /*13370*/  STL.64 [R1+0x2350], R126 ;  /* 0x0023507e01007387 */ /* 0x0007e80000100a00 */
[----:B------:R4:W-:Y:S01]  /*13380*/  STL.64 [R1+0x2348], R6 ;  /* 0x0023480601007387 */ /* 0x0009e20000100a00 */
[----:B--2---:R-:W-:-:S04]  /*13390*/  IMAD.WIDE R128, R67, 0x4, R8 ;  /* 0x0000000443807825 */ /* 0x004fc800078e0208 */
[--C-:B---3--:R-:W-:Y:S01]  /*133a0*/  IMAD.WIDE R126, R14, 0x4, R8.reuse ;  /* 0x000000040e7e7825 */ /* 0x108fe200078e0208 */
[----:B------:R-:W-:Y:S03]  /*133b0*/  STL.64 [R1+0x2340], R128 ;  /* 0x0023408001007387 */ /* 0x000fe60000100a00 */
[--C-:B----4-:R-:W-:Y:S01]  /*133c0*/  IMAD.WIDE R6, R79, 0x4, R8.reuse ;  /* 0x000000044f067825 */ /* 0x110fe200078e0208 */
        /* <DEDUP_REMOVED lines=14> */
[----:B------:R2:W-:Y:S03]  /*134b0*/  STL.64 [R1+0x2300], R6 ;  /* 0x0023000601007387 */ /* 0x0005e60000100a00 */
[--C-:B----4-:R-:W-:Y:S01]  /*134c0*/  IMAD.WIDE R16, R51, 0x4, R8.reuse ;  /* 0x0000000433107825 */ /* 0x110fe200078e0208 */
[----:B------:R-:W-:Y:S04]  /*134d0*/  STL.64 [R1+0x22f8], R78 ;  /* 0x0022f84e01007387 */ /* 0x000fe80000100a00 */
[----:B------:R3:W-:Y:S01]  /*134e0*/  STL.64 [R1+0x22f0], R16 ;  /* 0x0022f01001007387 */ /* 0x0007e20000100a00 */
[----:B--2---:R-:W-:-:S05]  /*134f0*/  IMAD.WIDE R6, R177, 0x4, R8 ;  /* 0x00000004b1067825 */ /* 0x004fca00078e0208 */
[----:B------:R2:W-:Y:S01]  /*13500*/  STL.64 [R1+0x22e8], R6 ;  /* 0x0022e80601007387 */ /* 0x0005e20000100a00 */
[----:B---3--:R-:W-:-:S03]  /*13510*/  IMAD.WIDE R16, R81, 0x4, R8 ;  /* 0x0000000451107825 */ /* 0x008fc600078e0208 */
[----:B------:R3:W-:Y:S04]  /*13520*/  STL.64 [R1+0x22e0], R20 ;  /* 0x0022e01401007387 */ /* 0x0007e80000100a00 */
[----:B------:R4:W-:Y:S01]  /*13530*/  STL.64 [R1+0x22d8], R16 ;  /* 0x0022d81001007387 */ /* 0x0009e20000100a00 */
[--C-:B--2---:R-:W-:Y:S02]  /*13540*/  IMAD.WIDE R6, R228, 0x4, R8.reuse ;  /* 0x00000004e4067825 */ /* 0x104fe400078e0208 */
[----:B------:R-:W2:Y:S02]  /*13550*/  LDC R228, c[0x0][0x3a0] ;  /* 0x0000e800ffe47b82 */ /* 0x000ea40000000800 */
[--C-:B---3--:R-:W-:Y:S01]  /*13560*/  IMAD.WIDE R20, R225, 0x4, R8.reuse ;  /* 0x00000004e1147825 */ /* 0x108fe200078e0208 */
[----:B------:R3:W-:Y:S03]  /*13570*/  STL.64 [R1+0x22d0], R6 ;  /* 0x0022d00601007387 */ /* 0x0007e60000100a00 */
[--C-:B----4-:R-:W-:Y:S01]  /*13580*/  IMAD.WIDE R16, R37, 0x4, R8.reuse ;  /* 0x0000000425107825 */ /* 0x110fe200078e0208 */
[----:B------:R4:W-:Y:S04]  /*13590*/  STL.64 [R1+0x22c8], R20 ;  /* 0x0022c81401007387 */ /* 0x0009e80000100a00 */
[----:B------:R1:W-:Y:S01]  /*135a0*/  STL.64 [R1+0x22c0], R16 ;  /* 0x0022c01001007387 */ /* 0x0003e20000100a00 */
[----:B---3--:R-:W-:-:S04]  /*135b0*/  IMAD.WIDE R6, R201, 0x4, R8 ;  /* 0x00000004c9067825 */ /* 0x008fc800078e0208 */
[--C-:B----4-:R-:W-:Y:S01]  /*135c0*/  IMAD.WIDE R20, R156, 0x4, R8.reuse ;  /* 0x000000049c147825 */ /* 0x110fe200078e0208 */
[----:B------:R3:W-:Y:S03]  /*135d0*/  STL.64 [R1+0x22b8], R6 ;  /* 0x0022b80601007387 */ /* 0x0007e60000100a00 */
[--C-:B-1----:R-:W-:Y:S01]  /*135e0*/  IMAD.WIDE R16, R157, 0x4, R8.reuse ;  /* 0x000000049d107825 */ /* 0x102fe200078e0208 */
[----:B------:R1:W-:Y:S01]  /*135f0*/  STL.64 [R1+0x22b0], R20 ;  /* 0x0022b01401007387 */ /* 0x0003e20000100a00 */
[----:B------:R-:W4:Y:S03]  /*13600*/  LDC R157, c[0x0][0x3a0] ;  /* 0x0000e800ff9d7b82 */ /* 0x000f260000000800 */
[----:B------:R1:W-:Y:S01]  /*13610*/  STL.64 [R1+0x22a8], R16 ;  /* 0x0022a81001007387 */ /* 0x0003e20000100a00 */
[----:B---3--:R-:W-:-:S04]  /*13620*/  IMAD.WIDE R6, R158, 0x4, R8 ;  /* 0x000000049e067825 */ /* 0x008fc800078e0208 */
[----:B------:R-:W3:Y:S01]  /*13630*/  LDC R158, c[0x0][0x3a0] ;  /* 0x0000e800ff9e7b82 */ /* 0x000ee20000000800 */
[--C-:B-1----:R-:W-:Y:S01]  /*13640*/  IMAD.WIDE R20, R159, 0x4, R8.reuse ;  /* 0x000000049f147825 */ /* 0x102fe200078e0208 */
[----:B------:R1:W-:Y:S03]  /*13650*/  STL.64 [R1+0x22a0], R6 ;  /* 0x0022a00601007387 */ /* 0x0003e60000100a00 */
[--C-:B------:R-:W-:Y:S01]  /*13660*/  IMAD.WIDE R16, R160, 0x4, R8.reuse ;  /* 0x00000004a0107825 */ /* 0x100fe200078e0208 */
[----:B------:R2:W-:Y:S02]  /*13670*/  STL.64 [R1+0x2298], R20 ;  /* 0x0022981401007387 */ /* 0x0005e40000100a00 */
[----:B------:R-:W3:Y:S02]  /*13680*/  LDC R159, c[0x0][0x3a0] ;  /* 0x0000e800ff9f7b82 */ /* 0x000ee40000000800 */
[----:B------:R2:W-:Y:S01]  /*13690*/  STL.64 [R1+0x2290], R16 ;  /* 0x0022901001007387 */ /* 0x0005e20000100a00 */
[----:B-1----:R-:W-:-:S05]  /*136a0*/  IMAD.WIDE R6, R161, 0x4, R8 ;  /* 0x00000004a1067825 */ /* 0x002fca00078e0208 */
[----:B------:R-:W1:Y:S01]  /*136b0*/  LDC R160, c[0x0][0x3a0] ;  /* 0x0000e800ffa07b82 */ /* 0x000e620000000800 */
[--C-:B--2---:R-:W-:Y:S01]  /*136c0*/  IMAD.WIDE R20, R162, 0x4, R8.reuse ;  /* 0x00000004a2147825 */ /* 0x104fe200078e0208 */
[----:B------:R2:W-:Y:S03]  /*136d0*/  STL.64 [R1+0x2288], R6 ;  /* 0x0022880601007387 */ /* 0x0005e60000100a00 */
[--C-:B------:R-:W-:Y:S01]  /*136e0*/  IMAD.WIDE R16, R88, 0x4, R8.reuse ;  /* 0x0000000458107825 */ /* 0x100fe200078e0208 */
[----:B------:R4:W-:Y:S03]  /*136f0*/  STL.64 [R1+0x2280], R20 ;  /* 0x0022801401007387 */ /* 0x0009e60000100a00 */
[--C-:B--2---:R-:W-:Y:S02]  /*13700*/  IMAD.WIDE R6, R29, 0x4, R8.reuse ;  /* 0x000000041d067825 */ /* 0x104fe400078e0208 */
[----:B------:R-:W2:Y:S04]  /*13710*/  LDL.LU R29, [R1+0x6f74] ;  /* 0x006f7400011d7983 */ /* 0x000ea80000300800 */
[----:B------:R3:W-:Y:S01]  /*13720*/  STL.64 [R1+0x2278], R16 ;  /* 0x0022781001007387 */ /* 0x0007e20000100a00 */
[----:B----4-:R-:W-:-:S04]  /*13730*/  IMAD.WIDE R20, R15, 0x4, R8 ;  /* 0x000000040f147825 */ /* 0x010fc800078e0208 */
[--C-:B---3--:R-:W-:Y:S02]  /*13740*/  IMAD.WIDE R16, R0, 0x4, R8.reuse ;  /* 0x0000000400107825 */ /* 0x108fe400078e0208 */
[----:B------:R-:W3:Y:S04]  /*13750*/  LDL.LU R0, [R1+0x6f70] ;  /* 0x006f700001007983 */ /* 0x000ee80000300800 */
[----:B------:R4:W-:Y:S02]  /*13760*/  STL.64 [R1+0x2270], R6 ;  /* 0x0022700601007387 */ /* 0x0009e40000100a00 */
[--C-:B----4-:R-:W-:Y:S02]  /*13770*/  IMAD.WIDE R6, R4, 0x4, R8.reuse ;  /* 0x0000000404067825 */ /* 0x110fe400078e0208 */
[----:B------:R-:W4:Y:S04]  /*13780*/  LDL.LU R4, [R1+0x6f6c] ;  /* 0x006f6c0001047983 */ /* 0x000f280000300800 */
[----:B------:R1:W-:Y:S04]  /*13790*/  STL.64 [R1+0x2268], R16 ;  /* 0x0022681001007387 */ /* 0x0003e80000100a00 */
[----:B------:R-:W2:Y:S04]  /*137a0*/  LDL.LU R15, [R1+0x6f68] ;  /* 0x006f6800010f7983 */ /* 0x000ea80000300800 */
[----:B------:R1:W-:Y:S02]  /*137b0*/  STL.64 [R1+0x2260], R6 ;  /* 0x0022600601007387 */ /* 0x0003e40000100a00 */
[----:B-1----:R-:W-:-:S02]  /*137c0*/  IMAD.WIDE R16, R242, 0x4, R8 ;  /* 0x00000004f2107825 */ /* 0x002fc400078e0208 */
[----:B------:R1:W-:Y:S04]  /*137d0*/  STL.64 [R1+0x2258], R20 ;  /* 0x0022581401007387 */ /* 0x0003e80000100a00 */
[----:B------:R1:W-:Y:S01]  /*137e0*/  STL.64 [R1+0x2250], R16 ;  /* 0x0022501001007387 */ /* 0x0003e20000100a00 */
[----:B------:R-:W-:-:S04]  /*137f0*/  IMAD.WIDE R6, R94, 0x4, R8 ;  /* 0x000000045e067825 */ /* 0x000fc800078e0208 */
[--C-:B-1----:R-:W-:Y:S01]  /*13800*/  IMAD.WIDE R20, R164, 0x4, R8.reuse ;  /* 0x00000004a4147825 */ /* 0x102fe200078e0208 */
[----:B------:R1:W-:Y:S01]  /*13810*/  STL.64 [R1+0x2248], R6 ;  /* 0x0022480601007387 */ /* 0x0003e20000100a00 */
[----:B------:R-:W2:Y:S02]  /*13820*/  LDC R164, c[0x0][0x3a0] ;  /* 0x0000e800ffa47b82 */ /* 0x000ea40000000800 */
[--C-:B------:R-:W-:Y:S01]  /*13830*/  IMAD.WIDE R16, R190, 0x4, R8.reuse ;  /* 0x00000004be107825 */ /* 0x100fe200078e0208 */
[----:B------:R1:W-:Y:S04]  /*13840*/  STL.64 [R1+0x2240], R20 ;  /* 0x0022401401007387 */ /* 0x0003e80000100a00 */
[----:B------:R1:W-:Y:S02]  /*13850*/  STL.64 [R1+0x2238], R16 ;  /* 0x0022381001007387 */ /* 0x0003e40000100a00 */
[----:B-1----:R-:W-:-:S02]  /*13860*/  IMAD.WIDE R6, R188, 0x4, R8 ;  /* 0x00000004bc067825 */ /* 0x002fc400078e0208 */
[----:B------:R-:W1:Y:S02]  /*13870*/  LDC R188, c[0x0][0x3a0] ;  /* 0x0000e800ffbc7b82 */ /* 0x000e640000000800 */
[--C-:B------:R-:W-:Y:S01]  /*13880*/  IMAD.WIDE R20, R186, 0x4, R8.reuse ;  /* 0x00000004ba147825 */ /* 0x100fe200078e0208 */
[----:B------:R1:W-:Y:S03]  /*13890*/  STL.64 [R1+0x2230], R6 ;  /* 0x0022300601007387 */ /* 0x0003e60000100a00 */
[--C-:B------:R-:W-:Y:S01]  /*138a0*/  IMAD.WIDE R16, R184, 0x4, R8.reuse ;  /* 0x00000004b8107825 */ /* 0x100fe200078e0208 */
[----:B------:R1:W-:Y:S04]  /*138b0*/  STL.64 [R1+0x2228], R20 ;  /* 0x0022281401007387 */ /* 0x0003e80000100a00 */
[----:B------:R1:W-:Y:S02]  /*138c0*/  STL.64 [R1+0x2220], R16 ;  /* 0x0022201001007387 */ /* 0x0003e40000100a00 */
[----:B-1----:R-:W-:-:S04]  /*138d0*/  IMAD.WIDE R6, R211, 0x4, R8 ;  /* 0x00000004d3067825 */ /* 0x002fc800078e0208 */
[--C-:B------:R-:W-:Y:S01]  /*138e0*/  IMAD.WIDE R20, R166, 0x4, R8.reuse ;  /* 0x00000004a6147825 */ /* 0x100fe200078e0208 */
[----:B------:R1:W-:Y:S03]  /*138f0*/  STL.64 [R1+0x2218], R6 ;  /* 0x0022180601007387 */ /* 0x0003e60000100a00 */
[--C-:B------:R-:W-:Y:S01]  /*13900*/  IMAD.WIDE R16, R122, 0x4, R8.reuse ;  /* 0x000000047a107825 */ /* 0x100fe200078e0208 */
[----:B------:R1:W-:Y:S04]  /*13910*/  STL.64 [R1+0x2210], R20 ;  /* 0x0022101401007387 */ /* 0x0003e80000100a00 */
[----:B------:R1:W-:Y:S02]  /*13920*/  STL.64 [R1+0x2208], R16 ;  /* 0x0022081001007387 */ /* 0x0003e40000100a00 */
[----:B-1----:R-:W-:-:S04]  /*13930*/  IMAD.WIDE R6, R90, 0x4, R8 ;  /* 0x000000045a067825 */ /* 0x002fc800078e0208 */
[--C-:B------:R-:W-:Y:S01]  /*13940*/  IMAD.WIDE R20, R92, 0x4, R8.reuse ;  /* 0x000000045c147825 */ /* 0x100fe200078e0208 */
[----:B------:R1:W-:Y:S01]  /*13950*/  STL.64 [R1+0x2200], R6 ;  /* 0x0022000601007387 */ /* 0x0003e20000100a00 */
[----:B------:R-:W2:Y:S02]  /*13960*/  LDC R92, c[0x0][0x3a0] ;  /* 0x0000e800ff5c7b82 */ /* 0x000ea40000000800 */
        /* <DEDUP_REMOVED lines=32> */
[----:B------:R1:W-:Y:S03]  /*13b70*/  STL.64 [R1+0x2180], R20 ;  /* 0x0021801401007387 */ /* 0x0003e60000100a00 */
[--C-:B-1----:R-:W-:Y:S02]  /*13b80*/  IMAD.WIDE R6, R28, 0x4, R8.reuse ;  /* 0x000000041c067825 */ /* 0x102fe400078e0208 */
[----:B------:R-:W2:Y:S04]  /*13b90*/  LDL.LU R28, [R1+0x6f64] ;  /* 0x006f6400011c7983 */ /* 0x000ea80000300800 */
[----:B------:R1:W-:Y:S01]  /*13ba0*/  STL.64 [R1+0x2178], R16 ;  /* 0x0021781001007387 */ /* 0x0003e20000100a00 */
[----:B------:R-:W-:-:S04]  /*13bb0*/  IMAD.WIDE R20, R169, 0x4, R8 ;  /* 0x00000004a9147825 */ /* 0x000fc800078e0208 */
[--C-:B-1----:R-:W-:Y:S02]  /*13bc0*/  IMAD.WIDE R16, R89, 0x4, R8.reuse ;  /* 0x0000000459107825 */ /* 0x102fe400078e0208 */
[----:B------:R-:W2:Y:S04]  /*13bd0*/  LDL.LU R89, [R1+0x6f60] ;  /* 0x006f600001597983 */ /* 0x000ea80000300800 */
[----:B------:R1:W-:Y:S02]  /*13be0*/  STL.64 [R1+0x2170], R6 ;  /* 0x0021700601007387 */ /* 0x0003e40000100a00 */
[--C-:B-1----:R-:W-:Y:S02]  /*13bf0*/  IMAD.WIDE R6, R136, 0x4, R8.reuse ;  /* 0x0000000488067825 */ /* 0x102fe400078e0208 */
[----:B------:R-:W2:Y:S04]  /*13c00*/  LDL.LU R136, [R1+0x6f5c] ;  /* 0x006f5c0001887983 */ /* 0x000ea80000300800 */
        /* <DEDUP_REMOVED lines=17> */
[----:B------:R3:W-:Y:S01]  /*13d20*/  STL.64 [R1+0x2128], R16 ;  /* 0x0021281001007387 */ /* 0x0007e20000100a00 */
[----:B-1----:R-:W-:-:S04]  /*13d30*/  IMAD.WIDE R6, R10, 0x4, R8 ;  /* 0x000000040a067825 */ /* 0x002fc800078e0208 */
[--C-:B---3--:R-:W-:Y:S01]  /*13d40*/  IMAD.WIDE R20, R59, 0x4, R8.reuse ;  /* 0x000000043b147825 */ /* 0x108fe200078e0208 */
[----:B------:R1:W-:Y:S03]  /*13d50*/  STL.64 [R1+0x2120], R6 ;  /* 0x0021200601007387 */ /* 0x0003e60000100a00 */
[--C-:B------:R-:W-:Y:S01]  /*13d60*/  IMAD.WIDE R16, R24, 0x4, R8.reuse ;  /* 0x0000000418107825 */ /* 0x100fe200078e0208 */
[----:B------:R3:W-:Y:S04]  /*13d70*/  STL.64 [R1+0x2118], R20 ;  /* 0x0021181401007387 */ /* 0x0007e80000100a00 */
[----:B------:R4:W-:Y:S01]  /*13d80*/  STL.64 [R1+0x2110], R16 ;  /* 0x0021101001007387 */ /* 0x0009e20000100a00 */
[----:B-1----:R-:W-:-:S04]  /*13d90*/  IMAD.WIDE R6, R61, 0x4, R8 ;  /* 0x000000043d067825 */ /* 0x002fc800078e0208 */
[--C-:B---3--:R-:W-:Y:S01]  /*13da0*/  IMAD.WIDE R20, R62, 0x4, R8.reuse ;  /* 0x000000043e147825 */ /* 0x108fe200078e0208 */
[----:B------:R1:W-:Y:S03]  /*13db0*/  STL.64 [R1+0x2108], R6 ;  /* 0x0021080601007387 */ /* 0x0003e60000100a00 */
[--C-:B----4-:R-:W-:Y:S01]  /*13dc0*/  IMAD.WIDE R16, R63, 0x4, R8.reuse ;  /* 0x000000043f107825 */ /* 0x110fe200078e0208 */
        /* <DEDUP_REMOVED lines=10> */
[----:B------:R1:W-:Y:S01]  /*13e70*/  STL.64 [R1+0x20d8], R6 ;  /* 0x0020d80601007387 */ /* 0x0003e20000100a00 */
[----:B------:R-:W3:Y:S02]  /*13e80*/  LDC R148, c[0x0][0x3a0] ;  /* 0x0000e800ff947b82 */ /* 0x000ee40000000800 */
[--C-:B----4-:R-:W-:Y:S01]  /*13e90*/  IMAD.WIDE R16, R226, 0x4, R8.reuse ;  /* 0x00000004e2107825 */ /* 0x110fe200078e0208 */
[----:B------:R4:W-:Y:S04]  /*13ea0*/  STL.64 [R1+0x20d0], R20 ;  /* 0x0020d01401007387 */ /* 0x0009e80000100a00 */
[----:B------:R4:W-:Y:S01]  /*13eb0*/  STL.64 [R1+0x20c8], R16 ;  /* 0x0020c81001007387 */ /* 0x0009e20000100a00 */
[----:B-1----:R-:W-:-:S02]  /*13ec0*/  IMAD.WIDE R6, R220, 0x4, R8 ;  /* 0x00000004dc067825 */ /* 0x002fc400078e0208 */
[----:B------:R-:W1:Y:S02]  /*13ed0*/  LDC R220, c[0x0][0x3a0] ;  /* 0x0000e800ffdc7b82 */ /* 0x000e640000000800 */
[--C-:B----4-:R-:W-:Y:S01]  /*13ee0*/  IMAD.WIDE R20, R27, 0x4, R8.reuse ;  /* 0x000000041b147825 */ /* 0x110fe200078e0208 */
[----:B------:R4:W-:Y:S03]  /*13ef0*/  STL.64 [R1+0x20c0], R6 ;  /* 0x0020c00601007387 */ /* 0x0009e60000100a00 */
[--C-:B------:R-:W-:Y:S01]  /*13f00*/  IMAD.WIDE R16, R235, 0x4, R8.reuse ;  /* 0x00000004eb107825 */ /* 0x100fe200078e0208 */
[----:B------:R4:W-:Y:S04]  /*13f10*/  STL.64 [R1+0x20b8], R20 ;  /* 0x0020b81401007387 */ /* 0x0009e80000100a00 */
[----:B------:R4:W-:Y:S02]  /*13f20*/  STL.64 [R1+0x20b0], R16 ;  /* 0x0020b01001007387 */ /* 0x0009e40000100a00 */
[----:B----4-:R-:W-:-:S02]  /*13f30*/  IMAD.WIDE R6, R236, 0x4, R8 ;  /* 0x00000004ec067825 */ /* 0x010fc400078e0208 */
[----:B------:R-:W4:Y:S02]  /*13f40*/  LDC R236, c[0x0][0x3a0] ;  /* 0x0000e800ffec7b82 */ /* 0x000f240000000800 */
[--C-:B------:R-:W-:Y:S01]  /*13f50*/  IMAD.WIDE R20, R30, 0x4, R8.reuse ;  /* 0x000000041e147825 */ /* 0x100fe200078e0208 */
[----:B------:R3:W-:Y:S03]  /*13f60*/  STL.64 [R1+0x20a8], R6 ;  /* 0x0020a80601007387 */ /* 0x0007e60000100a00 */
[--C-:B------:R-:W-:Y:S01]  /*13f70*/  IMAD.WIDE R16, R31, 0x4, R8.reuse ;  /* 0x000000041f107825 */ /* 0x100fe200078e0208 */
[----:B------:R3:W-:Y:S04]  /*13f80*/  STL.64 [R1+0x20a0], R20 ;  /* 0x0020a01401007387 */ /* 0x0007e80000100a00 */
[----:B------:R3:W-:Y:S02]  /*13f90*/  STL.64 [R1+0x2098], R16 ;  /* 0x0020981001007387 */ /* 0x0007e40000100a00 */
[----:B---3--:R-:W-:-:S04]  /*13fa0*/  IMAD.WIDE R6, R32, 0x4, R8 ;  /* 0x0000000420067825 */ /* 0x008fc800078e0208 */
[--C-:B------:R-:W-:Y:S01]  /*13fb0*/  IMAD.WIDE R20, R33, 0x4, R8.reuse ;  /* 0x0000000421147825 */ /* 0x100fe200078e0208 */
[----:B------:R3:W-:Y:S03]  /*13fc0*/  STL.64 [R1+0x2090], R6 ;  /* 0x0020900601007387 */ /* 0x0007e60000100a00 */
[--C-:B------:R-:W-:Y:S01]  /*13fd0*/  IMAD.WIDE R16, R34, 0x4, R8.reuse ;  /* 0x0000000422107825 */ /* 0x100fe200078e0208 */
[----:B------:R-:W-:Y:S03]  /*13fe0*/  STL.64 [R1+0x2088], R20 ;  /* 0x0020881401007387 */ /* 0x000fe60000100a00 */
[--C-:B---3--:R-:W-:Y:S02]  /*13ff0*/  IMAD.WIDE R6, R2, 0x4, R8.reuse ;  /* 0x0000000402067825 */ /* 0x108fe400078e0208 */
[----:B------:R-:W3:Y:S04]  /*14000*/  LDL.LU R2, [R1+0x6f54] ;  /* 0x006f540001027983 */ /* 0x000ee80000300800 */
[----:B------:R1:W-:Y:S02]  /*14010*/  STL.64 [R1+0x2080], R16 ;  /* 0x0020801001007387 */ /* 0x0003e40000100a00 */
[----:B-1----:R-:W-:-:S02]  /*14020*/  IMAD.WIDE R16, R249, 0x4, R8 ;  /* 0x00000004f9107825 */ /* 0x002fc400078e0208 */
[----:B------:R-:W3:Y:S04]  /*14030*/  LDL.LU R249, [R1+0x6f50] ;  /* 0x006f500001f97983 */ /* 0x000ee80000300800 */
[----:B------:R1:W-:Y:S02]  /*14040*/  STL.64 [R1+0x2078], R6 ;  /* 0x0020780601007387 */ /* 0x0003e40000100a00 */
[--C-:B-1----:R-:W-:Y:S02]  /*14050*/  IMAD.WIDE R6, R3, 0x4, R8.reuse ;  /* 0x0000000403067825 */ /* 0x102fe400078e0208 */
[----:B------:R-:W3:Y:S02]  /*14060*/  LDL.LU R3, [R1+0x6f4c] ;  /* 0x006f4c0001037983 */ /* 0x000ee40000300800 */
[----:B------:R-:W-:-:S02]  /*14070*/  IMAD.WIDE R20, R248, 0x4, R8 ;  /* 0x00000004f8147825 */ /* 0x000fc400078e0208 */
[----:B------:R1:W-:Y:S04]  /*14080*/  STL.64 [R1+0x2070], R16 ;  /* 0x0020701001007387 */ /* 0x0003e80000100a00 */
[----:B------:R4:W-:Y:S04]  /*14090*/  STL.64 [R1+0x2068], R6 ;  /* 0x0020680601007387 */ /* 0x0009e80000100a00 */
[----:B------:R4:W-:Y:S01]  /*140a0*/  STL.64 [R1+0x2060], R20 ;  /* 0x0020601401007387 */ /* 0x0009e20000100a00 */
[----:B-1----:R-:W-:-:S04]  /*140b0*/  IMAD.WIDE R16, R240, 0x4, R8 ;  /* 0x00000004f0107825 */ /* 0x002fc800078e0208 */
[--C-:B----4-:R-:W-:Y:S01]  /*140c0*/  IMAD.WIDE R6, R68, 0x4, R8.reuse ;  /* 0x0000000444067825 */ /* 0x110fe200078e0208 */
[----:B------:R1:W-:Y:S01]  /*140d0*/  STL.64 [R1+0x2058], R16 ;  /* 0x0020581001007387 */ /* 0x0003e20000100a00 */
[----:B------:R-:W4:Y:S02]  /*140e0*/  LDC R68, c[0x0][0x3a0] ;  /* 0x0000e800ff447b82 */ /* 0x000f240000000800 */
[--C-:B------:R-:W-:Y:S01]  /*140f0*/  IMAD.WIDE R20, R108, 0x4, R8.reuse ;  /* 0x000000046c147825 */ /* 0x100fe200078e0208 */
[----:B------:R1:W-:Y:S04]  /*14100*/  STL.64 [R1+0x2050], R6 ;  /* 0x0020500601007387 */ /* 0x0003e80000100a00 */
[----:B------:R1:W-:Y:S01]  /*14110*/  STL.64 [R1+0x2048], R20 ;  /* 0x0020481401007387 */ /* 0x0003e20000100a00 */
[--C-:B------:R-:W-:Y:S01]  /*14120*/  IMAD.WIDE R10, R11, 0x4, R8.reuse ;  /* 0x000000040b0a7825 */ /* 0x100fe200078e0208 */
[----:B------:R-:W2:Y:S03]  /*14130*/  LDC R108, c[0x0][0x3a0] ;  /* 0x0000e800ff6c7b82 */ /* 0x000ea60000000800 */
        /* <DEDUP_REMOVED lines=21> */
[--C-:B--2---:R-:W-:Y:S01]  /*14290*/  IMAD.WIDE R20, R200, 0x4, R8.reuse ;  /* 0x00000004c8147825 */ /* 0x104fe200078e0208 */
[----:B------:R2:W-:Y:S04]  /*142a0*/  STL.64 [R1+0x1ff8], R6 ;  /* 0x001ff80601007387 */ /* 0x0005e80000100a00 */
[----:B------:R4:W-:Y:S01]  /*142b0*/  STL.64 [R1+0x1ff0], R20 ;  /* 0x001ff01401007387 */ /* 0x0009e20000100a00 */
[--C-:B-1----:R-:W-:Y:S01]  /*142c0*/  IMAD.WIDE R16, R212, 0x4, R8.reuse ;  /* 0x00000004d4107825 */ /* 0x102fe200078e0208 */
[----:B------:R-:W-:Y:S01]  /*142d0*/  LEA R66, P6, R169, UR6, 0x2 ;  /* 0x00000006a9427c11 */ /* 0x000fe2000f8c10ff */
[----:B------:R-:W1:Y:S02]  /*142e0*/  LDC R212, c[0x0][0x3a0] ;  /* 0x0000e800ffd47b82 */ /* 0x000e640000000800 */
[--C-:B--2---:R-:W-:Y:S01]  /*142f0*/  IMAD.WIDE R6, R204, 0x4, R8.reuse ;  /* 0x00000004cc067825 */ /* 0x104fe200078e0208 */
[----:B------:R2:W-:Y:S03]  /*14300*/  STL.64 [R1+0x1fe8], R16 ;  /* 0x001fe81001007387 */ /* 0x0005e60000100a00 */
[--C-:B----4-:R-:W-:Y:S01]  /*14310*/  IMAD.WIDE R20, R185, 0x4, R8.reuse ;  /* 0x00000004b9147825 */ /* 0x110fe200078e0208 */
[----:B------:R4:W-:Y:S01]  /*14320*/  STL.64 [R1+0x1fe0], R6 ;  /* 0x001fe00601007387 */ /* 0x0009e20000100a00 */
[----:B------:R-:W-:Y:S01]  /*14330*/  LEA R64, P4, R136, UR6, 0x2 ;  /* 0x0000000688407c11 */ /* 0x000fe2000f8810ff */
[----:B------:R-:W1:Y:S02]  /*14340*/  LDC R204, c[0x0][0x3a0] ;  /* 0x0000e800ffcc7b82 */ /* 0x000e640000000800 */
[----:B------:R4:W-:Y:S01]  /*14350*/  STL.64 [R1+0x1fd8], R20 ;  /* 0x001fd81401007387 */ /* 0x0009e20000100a00 */
[----:B--2---:R-:W-:-:S04]  /*14360*/  IMAD.WIDE R16, R168, 0x4, R8 ;  /* 0x00000004a8107825 */ /* 0x004fc800078e0208 */
[--C-:B----4-:R-:W-:Y:S01]  /*14370*/  IMAD.WIDE R6, R163, 0x4, R8.reuse ;  /* 0x00000004a3067825 */ /* 0x110fe200078e0208 */
[----:B------:R2:W-:Y:S03]  /*14380*/  STL.64 [R1+0x1c48], R16 ;  /* 0x001c481001007387 */ /* 0x0005e60000100a00 */
[--C-:B------:R-:W-:Y:S01]  /*14390*/  IMAD.WIDE R20, R39, 0x4, R8.reuse ;  /* 0x0000000427147825 */ /* 0x100fe200078e0208 */
[----:B------:R4:W-:Y:S04]  /*143a0*/  STL.64 [R1+0x1fd0], R6 ;  /* 0x001fd00601007387 */ /* 0x0009e80000100a00 */
        /* <DEDUP_REMOVED lines=10> */
[--C-:B-1----:R-:W-:Y:S01]  /*14450*/  IMAD.WIDE R20, R45, 0x4, R8.reuse ;  /* 0x000000042d147825 */ /* 0x102fe200078e0208 */
[----:B------:R1:W-:Y:S04]  /*14460*/  STL.64 [R1+0x1fa0], R6 ;  /* 0x001fa00601007387 */ /* 0x0003e80000100a00 */
[----:B------:R4:W-:Y:S01]  /*14470*/  STL.64 [R1+0x1f98], R20 ;  /* 0x001f981401007387 */ /* 0x0009e20000100a00 */
[----:B--2---:R-:W-:-:S04]  /*14480*/  IMAD.WIDE R16, R46, 0x4, R8 ;  /* 0x000000042e107825 */ /* 0x004fc800078e0208 */
[--C-:B-1----:R-:W-:Y:S01]  /*14490*/  IMAD.WIDE R6, R252, 0x4, R8.reuse ;  /* 0x00000004fc067825 */ /* 0x102fe200078e0208 */
[----:B------:R1:W-:Y:S01]  /*144a0*/  STL.64 [R1+0x1f90], R16 ;  /* 0x001f901001007387 */ /* 0x0003e20000100a00 */
[----:B------:R-:W2:Y:S03]  /*144b0*/  LDC R252, c[0x0][0x3a0] ;  /* 0x0000e800fffc7b82 */ /* 0x000ea60000000800 */
[----:B------:R1:W-:Y:S01]  /*144c0*/  STL.64 [R1+0x1f88], R6 ;  /* 0x001f880601007387 */ /* 0x0003e20000100a00 */
[----:B----4-:R-:W-:Y:S01]  /*144d0*/  IMAD.WIDE R20, R247, 0x4, R8 ;  /* 0x00000004f7147825 */ /* 0x010fe200078e0208 */
[----:B------:R-:W-:-:S03]  /*144e0*/  LEA.HI.X.SX32 R67, R169, UR7, 0x2, P6 ;  /* 0x00000007a9437c11 */ /* 0x000fc6000b0f16ff */
[--C-:B-1----:R-:W-:Y:S01]  /*144f0*/  IMAD.WIDE R16, R214, 0x4, R8.reuse ;  /* 0x00000004d6107825 */ /* 0x102fe200078e0208 */
[----:B------:R-:W-:Y:S01]  /*14500*/  LEA.HI.X.SX32 R65, R136, UR7, 0x2, P4 ;  /* 0x0000000788417c11 */ /* 0x000fe2000a0f16ff */
[----:B------:R-:W1:Y:S02]  /*14510*/  LDC R214, c[0x0][0x3a0] ;  /* 0x0000e800ffd67b82 */ /* 0x000e640000000800 */
[--C-:B------:R-:W-:Y:S01]  /*14520*/  IMAD.WIDE R6, R208, 0x4, R8.reuse ;  /* 0x00000004d0067825 */ /* 0x100fe200078e0208 */
[----:B------:R4:W-:Y:S04]  /*14530*/  STL.64 [R1+0x1f80], R16 ;  /* 0x001f801001007387 */ /* 0x0009e80000100a00 */
[----:B------:R2:W-:Y:S01]  /*14540*/  STL.64 [R1+0x1f78], R6 ;  /* 0x001f780601007387 */ /* 0x0005e20000100a00 */
[----:B------:R-:W1:Y:S03]  /*14550*/  LDC R208, c[0x0][0x3a0] ;  /* 0x0000e800ffd07b82 */ /* 0x000e660000000800 */
[----:B------:R2:W-:Y:S01]  /*14560*/  STL.64 [R1+0x1f70], R20 ;  /* 0x001f701401007387 */ /* 0x0005e20000100a00 */
[----:B----4-:R-:W-:Y:S01]  /*14570*/  IMAD.WIDE R16, R239, 0x4, R8 ;  /* 0x00000004ef107825 */ /* 0x010fe200078e0208 */
[----:B--2---:R-:W-:-:S03]  /*14580*/  IADD3 R252, PT, PT, R252, -0x1, RZ ;  /* 0xfffffffffcfc7810 */ /* 0x004fc60007ffe0ff */
[----:B------:R-:W2:Y:S01]  /*14590*/  LDC R247, c[0x0][0x3a0] ;  /* 0x0000e800fff77b82 */ /* 0x000ea20000000800 */
[--C-:B------:R-:W-:Y:S01]  /*145a0*/  IMAD.WIDE R6, R95, 0x4, R8.reuse ;  /* 0x000000045f067825 */ /* 0x100fe200078e0208 */
[----:B------:R4:W-:Y:S03]  /*145b0*/  STL.64 [R1+0x1f68], R16 ;  /* 0x001f681001007387 */ /* 0x0009e60000100a00 */
[--C-:B------:R-:W-:Y:S01]  /*145c0*/  IMAD.WIDE R20, R96, 0x4, R8.reuse ;  /* 0x0000000460147825 */ /* 0x100fe200078e0208 */
        /* <DEDUP_REMOVED lines=20> */
[----:B-1----:R-:W-:-:S04]  /*14710*/  IMAD.WIDE R16, R106, 0x4, R8 ;  /* 0x000000046a107825 */ /* 0x002fc800078e0208 */
[--C-:B--2---:R-:W-:Y:S01]  /*14720*/  IMAD.WIDE R6, R107, 0x4, R8.reuse ;  /* 0x000000046b067825 */ /* 0x104fe200078e0208 */
[----:B------:R1:W-:Y:S03]  /*14730*/  STL.64 [R1+0x1f10], R16 ;  /* 0x001f101001007387 */ /* 0x0003e60000100a00 */
[--C-:B----4-:R-:W-:Y:S01]  /*14740*/  IMAD.WIDE R20, R219, 0x4, R8.reuse ;  /* 0x00000004db147825 */ /* 0x110fe200078e0208 */
        /* <DEDUP_REMOVED lines=28> */
[----:B------:R1:W-:Y:S01]  /*14910*/  STL.64 [R1+0x1e98], R16 ;  /* 0x001e981001007387 */ /* 0x0003e20000100a00 */
[----:B------:R-:W2:Y:S02]  /*14920*/  LDC R207, c[0x0][0x3a0] ;  /* 0x0000e800ffcf7b82 */ /* 0x000ea40000000800 */
[--C-:B----4-:R-:W-:Y:S01]  /*14930*/  IMAD.WIDE R20, R237, 0x4, R8.reuse ;  /* 0x00000004ed147825 */ /* 0x110fe200078e0208 */
[----:B------:R4:W-:Y:S04]  /*14940*/  STL.64 [R1+0x1e90], R6 ;  /* 0x001e900601007387 */ /* 0x0009e80000100a00 */
[----:B------:R3:W-:Y:S01]  /*14950*/  STL.64 [R1+0x1e88], R20 ;  /* 0x001e881401007387 */ /* 0x0007e20000100a00 */
[----:B-1----:R-:W-:-:S04]  /*14960*/  IMAD.WIDE R16, R232, 0x4, R8 ;  /* 0x00000004e8107825 */ /* 0x002fc800078e0208 */
[--C-:B----4-:R-:W-:Y:S01]  /*14970*/  IMAD.WIDE R6, R246, 0x4, R8.reuse ;  /* 0x00000004f6067825 */ /* 0x110fe200078e0208 */
[----:B------:R1:W-:Y:S01]  /*14980*/  STL.64 [R1+0x1e80], R16 ;  /* 0x001e801001007387 */ /* 0x0003e20000100a00 */
[----:B------:R-:W-:Y:S01]  /*14990*/  ISETP.GE.U32.AND P0, PT, R252, 0x7fffff80, PT ;  /* 0x7fffff80fc00780c */ /* 0x000fe20003f06070 */
[----:B------:R-:W4:Y:S01]  /*149a0*/  LDC R246, c[0x0][0x3a0] ;  /* 0x0000e800fff67b82 */ /* 0x000f220000000800 */
[--C-:B---3--:R-:W-:Y:S01]  /*149b0*/  IMAD.WIDE R20, R238, 0x4, R8.reuse ;  /* 0x00000004ee147825 */ /* 0x108fe200078e0208 */
[----:B------:R3:W-:Y:S04]  /*149c0*/  STL.64 [R1+0x1e78], R6 ;  /* 0x001e780601007387 */ /* 0x0007e80000100a00 */
[----:B------:R3:W-:Y:S02]  /*149d0*/  STL.64 [R1+0x1e70], R20 ;  /* 0x001e701401007387 */ /* 0x0007e40000100a00 */
[----:B------:R-:W2:Y:S01]  /*149e0*/  LDC R252, c[0x0][0x3a8] ;  /* 0x0000ea00fffc7b82 */ /* 0x000ea20000000800 */
        /* <DEDUP_REMOVED lines=21> */
[----:B------:R-:W-:Y:S01]  /*14b40*/  LEA R62, P6, R89, UR6, 0x2 ;  /* 0x00000006593e7c11 */ /* 0x000fe2000f8c10ff */
[----:B------:R-:W3:Y:S01]  /*14b50*/  LDC R93, c[0x0][0x3a0] ;  /* 0x0000e800ff5d7b82 */ /* 0x000ee20000000800 */
[--C-:B----4-:R-:W-:Y:S01]  /*14b60*/  IMAD.WIDE R20, R138, 0x4, R8.reuse ;  /* 0x000000048a147825 */ /* 0x110fe200078e0208 */
[----:B------:R4:W-:Y:S04]  /*14b70*/  STL.64 [R1+0x1e20], R6 ;  /* 0x001e200601007387 */ /* 0x0009e80000100a00 */
[----:B------:R2:W-:Y:S01]  /*14b80*/  STL.64 [R1+0x1e18], R20 ;  /* 0x001e181401007387 */ /* 0x0005e20000100a00 */
[--C-:B-1----:R-:W-:Y:S01]  /*14b90*/  IMAD.WIDE R16, R196, 0x4, R8.reuse ;  /* 0x00000004c4107825 */ /* 0x102fe200078e0208 */
[----:B------:R-:W-:Y:S01]  /*14ba0*/  LEA R60, P4, R28, UR6, 0x2 ;  /* 0x000000061c3c7c11 */ /* 0x000fe2000f8810ff */
[----:B------:R-:W1:Y:S02]  /*14bb0*/  LDC R196, c[0x0][0x3a0] ;  /* 0x0000e800ffc47b82 */ /* 0x000e640000000800 */
[--C-:B----4-:R-:W-:Y:S01]  /*14bc0*/  IMAD.WIDE R6, R218, 0x4, R8.reuse ;  /* 0x00000004da067825 */ /* 0x110fe200078e0208 */
[----:B------:R4:W-:Y:S03]  /*14bd0*/  STL.64 [R1+0x1e10], R16 ;  /* 0x001e101001007387 */ /* 0x0009e60000100a00 */
[--C-:B--2---:R-:W-:Y:S01]  /*14be0*/  IMAD.WIDE R20, R210, 0x4, R8.reuse ;  /* 0x00000004d2147825 */ /* 0x104fe200078e0208 */
[----:B------:R2:W-:Y:S04]  /*14bf0*/  STL.64 [R1+0x1e08], R6 ;  /* 0x001e080601007387 */ /* 0x0005e80000100a00 */
[----:B------:R2:W-:Y:S01]  /*14c00*/  STL.64 [R1+0x1e00], R20 ;  /* 0x001e001401007387 */ /* 0x0005e20000100a00 */
[----:B----4-:R-:W-:-:S04]  /*14c10*/  IMAD.WIDE R16, R202, 0x4, R8 ;  /* 0x00000004ca107825 */ /* 0x010fc800078e0208 */
[--C-:B--2---:R-:W-:Y:S01]  /*14c20*/  IMAD.WIDE R6, R231, 0x4, R8.reuse ;  /* 0x00000004e7067825 */ /* 0x104fe200078e0208 */
[----:B------:R2:W-:Y:S03]  /*14c30*/  STL.64 [R1+0x1df8], R16 ;  /* 0x001df81001007387 */ /* 0x0005e60000100a00 */
[--C-:B------:R-:W-:Y:S01]  /*14c40*/  IMAD.WIDE R20, R195, 0x4, R8.reuse ;  /* 0x00000004c3147825 */ /* 0x100fe200078e0208 */
[----:B------:R4:W-:Y:S04]  /*14c50*/  STL.64 [R1+0x1df0], R6 ;  /* 0x001df00601007387 */ /* 0x0009e80000100a00 */
[----:B------:R3:W-:Y:S01]  /*14c60*/  STL.64 [R1+0x1de8], R20 ;  /* 0x001de81401007387 */ /* 0x0007e20000100a00 */
[----:B--2---:R-:W-:-:S04]  /*14c70*/  IMAD.WIDE R16, R25, 0x4, R8 ;  /* 0x0000000419107825 */ /* 0x004fc800078e0208 */
[--C-:B----4-:R-:W-:Y:S01]  /*14c80*/  IMAD.WIDE R6, R82, 0x4, R8.reuse ;  /* 0x0000000452067825 */ /* 0x110fe200078e0208 */
[----:B------:R2:W-:Y:S03]  /*14c90*/  STL.64 [R1+0x1de0], R16 ;  /* 0x001de01001007387 */ /* 0x0005e60000100a00 */
[--C-:B---3--:R-:W-:Y:S01]  /*14ca0*/  IMAD.WIDE R20, R83, 0x4, R8.reuse ;  /* 0x0000000453147825 */ /* 0x108fe200078e0208 */
[----:B------:R3:W-:Y:S04]  /*14cb0*/  STL.64 [R1+0x1dd8], R6 ;  /* 0x001dd80601007387 */ /* 0x0007e80000100a00 */
[----:B------:R4:W-:Y:S01]  /*14cc0*/  STL.64 [R1+0x1dd0], R20 ;  /* 0x001dd01401007387 */ /* 0x0009e20000100a00 */
[----:B--2---:R-:W-:-:S04]  /*14cd0*/  IMAD.WIDE R16, R84, 0x4, R8 ;  /* 0x0000000454107825 */ /* 0x004fc800078e0208 */
[--C-:B---3--:R-:W-:Y:S01]  /*14ce0*/  IMAD.WIDE R6, R85, 0x4, R8.reuse ;  /* 0x0000000455067825 */ /* 0x108fe200078e0208 */
[----:B------:R2:W-:Y:S03]  /*14cf0*/  STL.64 [R1+0x1dc8], R16 ;  /* 0x001dc81001007387 */ /* 0x0005e60000100a00 */
[--C-:B----4-:R-:W-:Y:S01]  /*14d00*/  IMAD.WIDE R20, R86, 0x4, R8.reuse ;  /* 0x0000000456147825 */ /* 0x110fe200078e0208 */
        /* <DEDUP_REMOVED lines=13> */
[----:B------:R-:W-:Y:S01]  /*14de0*/  STL.64 [R1+0x1d88], R20 ;  /* 0x001d881401007387 */ /* 0x000fe20000100a00 */
[--C-:B--2---:R-:W-:Y:S01]  /*14df0*/  IMAD.WIDE R16, R245, 0x4, R8.reuse ;  /* 0x00000004f5107825 */ /* 0x104fe200078e0208 */
[----:B------:R-:W-:Y:S01]  /*14e00*/  LEA.HI.X.SX32 R63, R89, UR7, 0x2, P6 ;  /* 0x00000007593f7c11 */ /* 0x000fe2000b0f16ff */
[----:B------:R-:W2:Y:S02]  /*14e10*/  LDC R245, c[0x0][0x3a0] ;  /* 0x0000e800fff57b82 */ /* 0x000ea40000000800 */
[--C-:B---3--:R-:W-:Y:S01]  /*14e20*/  IMAD.WIDE R6, R13, 0x4, R8.reuse ;  /* 0x000000040d067825 */ /* 0x108fe200078e0208 */
[----:B------:R3:W-:Y:S03]  /*14e30*/  STL.64 [R1+0x1d80], R16 ;  /* 0x001d801001007387 */ /* 0x0007e60000100a00 */
[--C-:B------:R-:W-:Y:S01]  /*14e40*/  IMAD.WIDE R12, R19, 0x4, R8.reuse ;  /* 0x00000004130c7825 */ /* 0x100fe200078e0208 */
[----:B------:R4:W-:Y:S04]  /*14e50*/  STL.64 [R1+0x1d78], R6 ;  /* 0x001d780601007387 */ /* 0x0009e80000100a00 */
[----:B------:R1:W-:Y:S01]  /*14e60*/  STL.64 [R1+0x1d70], R12 ;  /* 0x001d700c01007387 */ /* 0x0003e20000100a00 */
[--C-:B---3--:R-:W-:Y:S01]  /*14e70*/  IMAD.WIDE R16, R124, 0x4, R8.reuse ;  /* 0x000000047c107825 */ /* 0x108fe200078e0208 */
[----:B------:R-:W-:Y:S01]  /*14e80*/  LEA R58, P6, R15, UR6, 0x2 ;  /* 0x000000060f3a7c11 */ /* 0x000fe2000f8c10ff */
[----:B------:R-:W3:Y:S02]  /*14e90*/  LDC R124, c[0x0][0x3a0] ;  /* 0x0000e800ff7c7b82 */ /* 0x000ee40000000800 */
[--C-:B----4-:R-:W-:Y:S01]  /*14ea0*/  IMAD.WIDE R6, R141, 0x4, R8.reuse ;  /* 0x000000048d067825 */ /* 0x110fe200078e0208 */
[----:B------:R4:W-:Y:S03]  /*14eb0*/  STL.64 [R1+0x1d68], R16 ;  /* 0x001d681001007387 */ /* 0x0009e60000100a00 */
[--C-:B-1----:R-:W-:Y:S01]  /*14ec0*/  IMAD.WIDE R12, R26, 0x4, R8.reuse ;  /* 0x000000041a0c7825 */ /* 0x102fe200078e0208 */
[----:B------:R1:W-:Y:S04]  /*14ed0*/  STL.64 [R1+0x1d60], R6 ;  /* 0x001d600601007387 */ /* 0x0003e80000100a00 */
[----:B------:R1:W-:Y:S01]  /*14ee0*/  STL.64 [R1+0x1d58], R12 ;  /* 0x001d580c01007387 */ /* 0x0003e20000100a00 */
[----:B----4-:R-:W-:-:S04]  /*14ef0*/  IMAD.WIDE R16, R143, 0x4, R8 ;  /* 0x000000048f107825 */ /* 0x010fc800078e0208 */
[--C-:B-1----:R-:W-:Y:S01]  /*14f00*/  IMAD.WIDE R6, R144, 0x4, R8.reuse ;  /* 0x0000000490067825 */ /* 0x102fe200078e0208 */
[----:B------:R-:W-:Y:S03]  /*14f10*/  STL.64 [R1+0x1d50], R16 ;  /* 0x001d501001007387 */ /* 0x000fe60000100a00 */
[--C-:B------:R-:W-:Y:S01]  /*14f20*/  IMAD.WIDE R12, R23, 0x4, R8.reuse ;  /* 0x00000004170c7825 */ /* 0x100fe200078e0208 */
[----:B------:R1:W-:Y:S04]  /*14f30*/  STL.64 [R1+0x1d48], R6 ;  /* 0x001d480601007387 */ /* 0x0003e80000100a00 */
        /* <DEDUP_REMOVED lines=12> */
[----:B------:R2:W-:Y:S01]  /*15000*/  STL.64 [R1+0x1d10], R12 ;  /* 0x001d100c01007387 */ /* 0x0005e20000100a00 */
[----:B------:R-:W-:Y:S01]  /*15010*/  LEA.HI.X.SX32 R61, R28, UR7, 0x2, P4 ;  /* 0x000000071c3d7c11 */ /* 0x000fe2000a0f16ff */
[----:B------:R-:W4:Y:S02]  /*15020*/  LDC R69, c[0x0][0x3a0] ;  /* 0x0000e800ff457b82 */ /* 0x000f240000000800 */
[----:B------:R3:W-:Y:S01]  /*15030*/  STL.64 [R1+0x1d08], R10 ;  /* 0x001d080a01007387 */ /* 0x0007e20000100a00 */
[----:B-1----:R-:W-:-:S04]  /*15040*/  IMAD.WIDE R6, R209, 0x4, R8 ;  /* 0x00000004d1067825 */ /* 0x002fc800078e0208 */
[--C-:B--2---:R-:W-:Y:S01]  /*15050*/  IMAD.WIDE R12, R229, 0x4, R8.reuse ;  /* 0x00000004e50c7825 */ /* 0x104fe200078e0208 */
[----:B------:R1:W-:Y:S03]  /*15060*/  STL.64 [R1+0x1d00], R6 ;  /* 0x001d000601007387 */ /* 0x0003e60000100a00 */
[--C-:B---3--:R-:W-:Y:S01]  /*15070*/  IMAD.WIDE R10, R149, 0x4, R8.reuse ;  /* 0x00000004950a7825 */ /* 0x108fe200078e0208 */
[----:B------:R2:W-:Y:S01]  /*15080*/  STL.64 [R1+0x1cf8], R12 ;  /* 0x001cf80c01007387 */ /* 0x0005e20000100a00 */
[----:B------:R-:W-:Y:S01]  /*15090*/  LEA R56, P4, R4, UR6, 0x2 ;  /* 0x0000000604387c11 */ /* 0x000fe2000f8810ff */
[----:B------:R-:W3:Y:S02]  /*150a0*/  LDC R149, c[0x0][0x3a0] ;  /* 0x0000e800ff957b82 */ /* 0x000ee40000000800 */
[----:B------:R2:W-:Y:S01]  /*150b0*/  STL.64 [R1+0x1cf0], R10 ;  /* 0x001cf00a01007387 */ /* 0x0005e20000100a00 */
[----:B-1----:R-:W-:-:S04]  /*150c0*/  IMAD.WIDE R6, R197, 0x4, R8 ;  /* 0x00000004c5067825 */ /* 0x002fc800078e0208 */
[--C-:B--2---:R-:W-:Y:S01]  /*150d0*/  IMAD.WIDE R12, R112, 0x4, R8.reuse ;  /* 0x00000004700c7825 */ /* 0x104fe200078e0208 */
[----:B------:R1:W-:Y:S03]  /*150e0*/  STL.64 [R1+0x1ce8], R6 ;  /* 0x001ce80601007387 */ /* 0x0003e60000100a00 */
[--C-:B------:R-:W-:Y:S01]  /*150f0*/  IMAD.WIDE R10, R113, 0x4, R8.reuse ;  /* 0x00000004710a7825 */ /* 0x100fe200078e0208 */
        /* <DEDUP_REMOVED lines=12> */
[----:B------:R-:W-:Y:S04]  /*151c0*/  STL.64 [R1+0x1cb0], R12 ;  /* 0x001cb00c01007387 */ /* 0x000fe80000100a00 */
[----:B------:R-:W-:Y:S01]  /*151d0*/  STL.64 [R1+0x1ca8], R10 ;  /* 0x001ca80a01007387 */ /* 0x000fe20000100a00 */
[----:B-1----:R-:W-:Y:S01]  /*151e0*/  IMAD.WIDE R6, R234, 0x4, R8 ;  /* 0x00000004ea067825 */ /* 0x002fe200078e0208 */
[----:B------:R-:W-:Y:S01]  /*151f0*/  LEA.HI.X.SX32 R59, R15, UR7, 0x2, P6 ;  /* 0x000000070f3b7c11 */ /* 0x000fe2000b0f16ff */
[----:B------:R-:W1:Y:S03]  /*15200*/  LDC R8, c[0x0][0x3a0] ;  /* 0x0000e800ff087b82 */ /* 0x000e660000000800 */
[----:B------:R2:W-:Y:S05]  /*15210*/  STL.64 [R1+0x1ca0], R6 ;  /* 0x001ca00601007387 */ /* 0x0005ea0000100a00 */
[----:B--2---:R-:W2:Y:S01]  /*15220*/  LDC R6, c[0x0][0x3a0] ;  /* 0x0000e800ff067b82 */ /* 0x004ea20000000800 */
[----:B------:R-:W-:Y:S01]  /*15230*/  VIADD R5, R207, 0xfffffffb ;  /* 0xfffffffbcf057836 */ /* 0x000fe20000000000 */
[----:B------:R-:W-:Y:S01]  /*15240*/  LEA R54, P6, R0, UR6, 0x2 ;  /* 0x0000000600367c11 */ /* 0x000fe2000f8c10ff */
[----:B------:R-:W-:Y:S01]  /*15250*/  VIADD R248, R3, UR4 ;  /* 0x0000000403f87c36 */ /* 0x000fe20008000000 */
[----:B------:R-:W-:Y:S01]  /*15260*/  LEA.HI.X.SX32 R57, R4, UR7, 0x2, P4 ;  /* 0x0000000704397c11 */ /* 0x000fe2000a0f16ff */
[----:B------:R-:W-:Y:S01]  /*15270*/  VIADD R4, R214, 0xfffffff3 ;  /* 0xfffffff3d6047836 */ /* 0x000fe20000000000 */
[----:B------:R-:W-:-:S02]  /*15280*/  ISETP.GE.U32.AND P5, PT, R5, 0x7fffff7c, PT ;  /* 0x7fffff7c0500780c */ /* 0x000fc40003fa6070 */
[C---:B------:R-:W-:Y:S01]  /*15290*/  LEA R52, P4, R29.reuse, UR6, 0x2 ;  /* 0x000000061d347c11 */ /* 0x040fe2000f8810ff */
[----:B------:R-:W4:Y:S01]  /*152a0*/  LDC R7, c[0x0][0x3a0] ;  /* 0x0000e800ff077b82 */ /* 0x000f220000000800 */
[----:B------:R-:W-:Y:S01]  /*152b0*/  VIADD R5, R208, 0xfffffff7 ;  /* 0xfffffff7d0057836 */ /* 0x000fe20000000000 */
[----:B------:R-:W-:Y:S01]  /*152c0*/  LEA.HI.X.SX32 R55, R0, UR7, 0x2, P6 ;  /* 0x0000000700377c11 */ /* 0x000fe2000b0f16ff */
[----:B------:R-:W-:Y:S01]  /*152d0*/  @!PT LDS RZ, [RZ] ;  /* 0x00000000fffff984 */ /* 0x000fe20000000800 */
[----:B------:R-:W-:Y:S01]  /*152e0*/  @!PT LDS RZ, [RZ] ;  /* 0x00000000fffff984 */ /* 0x000fe20000000800 */
[----:B------:R-:W-:Y:S01]  /*152f0*/  @!PT LDS RZ, [RZ] ;  /* 0x00000000fffff984 */ /* 0x000fe20000000800 */
[----:B------:R-:W-:Y:S01]  /*15300*/  LDGSTS.E [R248], desc[UR40][R66.64], !P0 ;  /* 0x0000000042f87fae */ /* 0x000fe2000c1a1028 */
[----:B------:R-:W-:Y:S01]  /*15310*/  LEA.HI.X.SX32 R53, R29, UR7, 0x2, P4 ;  /* 0x000000071d357c11 */ /* 0x000fe2000a0f16ff */
[----:B------:R-:W-:Y:S01]  /*15320*/  IMAD.SHL.U32 R0, R252, 0x4, RZ ;  /* 0x00000004fc007824 */ /* 0x000fe200078e00ff */
[----:B------:R-:W-:Y:S01]  /*15330*/  ISETP.GE.U32.AND P4, PT, R4, 0x7fffff74, PT ;  /* 0x7fffff740400780c */ /* 0x000fe20003f86070 */
[----:B------:R-:W-:Y:S01]  /*15340*/  LDGSTS.E [R248+0x100], desc[UR40][R64.64], !P0 ;  /* 0x0010000040f87fae */ /* 0x000fe2000c1a1028 */
[----:B------:R-:W-:Y:S01]  /*15350*/  ISETP.GE.U32.AND P6, PT, R5, 0x7fffff78, PT ;  /* 0x7fffff780500780c */ /* 0x000fe20003fc6070 */
[----:B------:R-:W-:Y:S01]  /*15360*/  IMAD.WIDE R26, R0, 0x4, R66 ;  /* 0x00000004001a7825 */ /* 0x000fe200078e0242 */
[----:B------:R-:W1:Y:S01]  /*15370*/  LDC R5, c[0x0][0x3a0] ;  /* 0x0000e800ff057b82 */ /* 0x000e620000000800 */
[----:B------:R-:W-:Y:S02]  /*15380*/  LDGSTS.E [R248+0x200], desc[UR40][R62.64], !P0 ;  /* 0x002000003ef87fae */ /* 0x000fe4000c1a1028 */
[----:B--2---:R-:W-:-:S02]  /*15390*/  VIADD R4, R6, 0xffffffef ;  /* 0xffffffef06047836 */ /* 0x004fc40000000000 */
[----:B------:R-:W-:Y:S01]  /*153a0*/  LDGSTS.E [R248+0x300], desc[UR40][R60.64], !P0 ;  /* 0x003000003cf87fae */ /* 0x000fe2000c1a1028 */
[C---:B------:R-:W-:Y:S02]  /*153b0*/  IMAD.WIDE R24, R0.reuse, 0x4, R64 ;  /* 0x0000000400187825 */ /* 0x040fe400078e0240 */
[----:B------:R-:W2:Y:S01]  /*153c0*/  LDC R6, c[0x0][0x3a0] ;  /* 0x0000e800ff067b82 */ /* 0x000ea20000000800 */
[----:B------:R-:W-:Y:S01]  /*153d0*/  LDGSTS.E [R248+0x400], desc[UR40][R58.64], !P0 ;  /* 0x004000003af87fae */ /* 0x000fe2000c1a1028 */
[----:B------:R-:W-:-:S03]  /*153e0*/  IMAD.WIDE R22, R0, 0x4, R62 ;  /* 0x0000000400167825 */ /* 0x000fc600078e023e */
[----:B------:R-:W-:Y:S01]  /*153f0*/  LDGSTS.E [R248+0x500], desc[UR40][R56.64], !P0 ;  /* 0x0050000038f87fae */ /* 0x000fe2000c1a1028 */
[----:B------:R-:W-:-:S03]  /*15400*/  IMAD.WIDE R20, R0, 0x4, R60 ;  /* 0x0000000400147825 */ /* 0x000fc600078e023c */
[----:B------:R-:W-:Y:S01]  /*15410*/  LDGSTS.E [R248+0x600], desc[UR40][R54.64], !P0 ;  /* 0x0060000036f87fae */ /* 0x000fe2000c1a1028 */
[----:B------:R-:W-:-:S03]  /*15420*/  IMAD.WIDE R18, R0, 0x4, R58 ;  /* 0x0000000400127825 */ /* 0x000fc600078e023a */
[----:B------:R-:W-:Y:S01]  /*15430*/  LDGSTS.E [R248+0x700], desc[UR40][R52.64], !P0 ;  /* 0x0070000034f87fae */ /* 0x000fe2000c1a1028 */
[----:B------:R-:W-:Y:S01]  /*15440*/  ISETP.GE.U32.AND P0, PT, R4, 0x7fffff70, PT ;  /* 0x7fffff700400780c */ /* 0x000fe20003f06070 */
[----:B------:R-:W-:Y:S02]  /*15450*/  IMAD.SHL.U32 R4, R252, 0x8, RZ ;  /* 0x00000008fc047824 */ /* 0x000fe400078e00ff */
[C---:B------:R-:W-:Y:S01]  /*15460*/  IMAD.WIDE R16, R0.reuse, 0x4, R56 ;  /* 0x0000000400107825 */ /* 0x040fe200078e0238 */
[----:B------:R-:W-:Y:S03]  /*15470*/  LDGSTS.E [R248+0x2000], desc[UR40][R26.64], !P5 ;  /* 0x020000001af87fae */ /* 0x000fe6000e9a1028 */
[C---:B------:R-:W-:Y:S01]  /*15480*/  IMAD.WIDE R12, R0.reuse, 0x4, R54 ;  /* 0x00000004000c7825 */ /* 0x040fe200078e0236 */
[----:B------:R-:W-:Y:S03]  /*15490*/  STL.64 [R1+0x1618], R26 ;  /* 0x0016181a01007387 */ /* 0x000fe60000100a00 */
[----:B------:R-:W-:Y:S01]  /*154a0*/  IMAD.WIDE R10, R0, 0x4, R52 ;  /* 0x00000004000a7825 */ /* 0x000fe200078e0234 */
[----:B------:R1:W-:Y:S04]  /*154b0*/  LDGSTS.E [R248+0x2100], desc[UR40][R24.64], !P5 ;  /* 0x0210000018f87fae */ /* 0x0003e8000e9a1028 */
[----:B------:R1:W-:Y:S04]  /*154c0*/  STL.64 [R1+0x1610], R24 ;  /* 0x0016101801007387 */ /* 0x0003e80000100a00 */
[----:B------:R2:W-:Y:S04]  /*154d0*/  LDGSTS.E [R248+0x2200], desc[UR40][R22.64], !P5 ;  /* 0x0220000016f87fae */ /* 0x0005e8000e9a1028 */
[----:B------:R2:W-:Y:S04]  /*154e0*/  STL.64 [R1+0x1608], R22 ;  /* 0x0016081601007387 */ /* 0x0005e80000100a00 */
[----:B------:R3:W-:Y:S01]  /*154f0*/  LDGSTS.E [R248+0x2300], desc[UR40][R20.64], !P5 ;  /* 0x0230000014f87fae */ /* 0x0007e2000e9a1028 */
[----:B-1----:R-:W-:-:S03]  /*15500*/  IMAD.WIDE R24, R4, 0x4, R66 ;  /* 0x0000000404187825 */ /* 0x002fc600078e0242 */
[----:B------:R3:W-:Y:S04]  /*15510*/  STL.64 [R1+0x1600], R20 ;  /* 0x0016001401007387 */ /* 0x0007e80000100a00 */
[----:B------:R1:W-:Y:S01]  /*15520*/  LDGSTS.E [R248+0x2400], desc[UR40][R18.64], !P5 ;  /* 0x0240000012f87fae */ /* 0x0003e2000e9a1028 */
[----:B--2---:R-:W-:-:S03]  /*15530*/  IMAD.WIDE R22, R4, 0x4, R64 ;  /* 0x0000000404167825 */ /* 0x004fc600078e0240 */
[----:B------:R1:W-:Y:S01]  /*15540*/  STL.64 [R1+0x15f8], R18 ;  /* 0x0015f81201007387 */ /* 0x0003e20000100a00 */
[----:B------:R-:W-:-:S03]  /*15550*/  IMAD.WIDE R14, R4, 0x4, R56 ;  /* 0x00000004040e7825 */ /* 0x000fc600078e0238 */
[----:B------:R2:W-:Y:S01]  /*15560*/  LDGSTS.E [R248+0x2500], desc[UR40][R16.64], !P5 ;  /* 0x0250000010f87fae */ /* 0x0005e2000e9a1028 */
[----:B---3--:R-:W-:-:S03]  /*15570*/  IMAD.WIDE R20, R4, 0x4, R62 ;  /* 0x0000000404147825 */ /* 0x008fc600078e023e */
[----:B------:R2:W-:Y:S04]  /*15580*/  STL.64 [R1+0x15f0], R16 ;  /* 0x0015f01001007387 */ /* 0x0005e80000100a00 */
[----:B------:R3:W-:Y:S01]  /*15590*/  LDGSTS.E [R248+0x2600], desc[UR40][R12.64], !P5 ;  /* 0x026000000cf87fae */ /* 0x0007e2000e9a1028 */
[----:B-1----:R-:W-:-:S03]  /*155a0*/  IMAD.WIDE R18, R4, 0x4, R60 ;  /* 0x0000000404127825 */ /* 0x002fc600078e023c */
[----:B------:R1:W-:Y:S01]  /*155b0*/  LDGSTS.E [R248+0x2700], desc[UR40][R10.64], !P5 ;  /* 0x027000000af87fae */ /* 0x0003e2000e9a1028 */
[----:B--2---:R-:W-:-:S03]  /*155c0*/  IMAD.WIDE R16, R4, 0x4, R58 ;  /* 0x0000000404107825 */ /* 0x004fc600078e023a */
[----:B------:R3:W-:Y:S04]  /*155d0*/  STL.64 [R1+0x15e8], R12 ;  /* 0x0015e80c01007387 */ /* 0x0007e80000100a00 */
[----:B------:R2:W-:Y:S01]  /*155e0*/  LDGSTS.E [R248+0x4000], desc[UR40][R24.64], !P6 ;  /* 0x0400000018f87fae */ /* 0x0005e2000f1a1028 */
[----:B----4-:R-:W-:Y:S02]  /*155f0*/  VIADD R0, R7, 0xffffffe7 ;  /* 0xffffffe707007836 */ /* 0x010fe40000000000 */
[----:B------:R-:W-:Y:S01]  /*15600*/  VIADD R5, R5, 0xffffffeb ;  /* 0xffffffeb05057836 */ /* 0x000fe20000000000 */
[----:B------:R1:W-:Y:S01]  /*15610*/  STL.64 [R1+0x15e0], R10 ;  /* 0x0015e00a01007387 */ /* 0x0003e20000100a00 */
[----:B------:R-:W4:Y:S01]  /*15620*/  LDC R7, c[0x0][0x3a0] ;  /* 0x0000e800ff077b82 */ /* 0x000f220000000800 */
[----:B---3--:R-:W-:-:S02]  /*15630*/  IMAD.WIDE R12, R4, 0x4, R54 ;  /* 0x00000004040c7825 */ /* 0x008fc400078e0236 */
[----:B------:R3:W-:Y:S04]  /*15640*/  LDGSTS.E [R248+0x4100], desc[UR40][R22.64], !P6 ;  /* 0x0410000016f87fae */ /* 0x0007e8000f1a1028 */
[----:B------:R2:W-:Y:S01]  /*15650*/  LDGSTS.E [R248+0x4200], desc[UR40][R20.64], !P6 ;  /* 0x0420000014f87fae */ /* 0x0005e2000f1a1028 */
[----:B-1----:R-:W-:-:S03]  /*15660*/  IMAD.WIDE R10, R4, 0x4, R52 ;  /* 0x00000004040a7825 */ /* 0x002fc600078e0234 */
[----:B------:R1:W-:Y:S04]  /*15670*/  LDGSTS.E [R248+0x4300], desc[UR40][R18.64], !P6 ;  /* 0x0430000012f87fae */ /* 0x0003e8000f1a1028 */
[----:B------:R1:W-:Y:S04]  /*15680*/  LDGSTS.E [R248+0x4400], desc[UR40][R16.64], !P6 ;  /* 0x0440000010f87fae */ /* 0x0003e8000f1a1028 */
[----:B------:R1:W-:Y:S04]  /*15690*/  LDGSTS.E [R248+0x4500], desc[UR40][R14.64], !P6 ;  /* 0x045000000ef87fae */ /* 0x0003e8000f1a1028 */
[----:B------:R1:W-:Y:S04]  /*156a0*/  LDGSTS.E [R248+0x4600], desc[UR40][R12.64], !P6 ;  /* 0x046000000cf87fae */ /* 0x0003e8000f1a1028 */
[----:B------:R1:W-:Y:S01]  /*156b0*/  LDGSTS.E [R248+0x4700], desc[UR40][R10.64], !P6 ;  /* 0x047000000af87fae */ /* 0x0003e2000f1a1028 */
[----:B------:R-:W-:Y:S01]  /*156c0*/  ISETP.GE.U32.AND P6, PT, R0, 0x7fffff68, PT ;  /* 0x7fffff680000780c */ /* 0x000fe20003fc6070 */
[----:B------:R-:W-:-:S02]  /*156d0*/  IMAD R0, R252, 0xc, RZ ;  /* 0x0000000cfc007824 */ /* 0x000fc400078e02ff */
[----:B------:R2:W-:Y:S01]  /*156e0*/  STL.64 [R1+0x1558], R24 ;  /* 0x0015581801007387 */ /* 0x0005e20000100a00 */
[----:B------:R-:W-:-:S03]  /*156f0*/  SHF.L.U32 R4, R252, 0x4, RZ ;  /* 0x00000004fc047819 */ /* 0x000fc600000006ff */
[----:B------:R3:W-:Y:S04]  /*15700*/  STL.64 [R1+0x1550], R22 ;  /* 0x0015501601007387 */ /* 0x0007e80000100a00 */
[----:B------:R1:W-:Y:S01]  /*15710*/  STL.64 [R1+0x1548], R20 ;  /* 0x0015481401007387 */ /* 0x0003e20000100a00 */
[----:B--2---:R-:W-:-:S03]  /*15720*/  IMAD.WIDE R24, R0, 0x4, R66 ;  /* 0x0000000400187825 */ /* 0x004fc600078e0242 */
[----:B------:R2:W-:Y:S01]  /*15730*/  STL.64 [R1+0x1540], R18 ;  /* 0x0015401201007387 */ /* 0x0005e20000100a00 */
[----:B---3--:R-:W-:-:S03]  /*15740*/  IMAD.WIDE R22, R0, 0x4, R64 ;  /* 0x0000000400167825 */ /* 0x008fc600078e0240 */
[----:B------:R3:W-:Y:S01]  /*15750*/  STL.64 [R1+0x1538], R16 ;  /* 0x0015381001007387 */ /* 0x0007e20000100a00 */
[----:B-1----:R-:W-:-:S03]  /*15760*/  IMAD.WIDE R20, R0, 0x4, R62 ;  /* 0x0000000400147825 */ /* 0x002fc600078e023e */
[----:B------:R1:W-:Y:S01]  /*15770*/  STL.64 [R1+0x1530], R14 ;  /* 0x0015300e01007387 */ /* 0x0003e20000100a00 */
[----:B--2---:R-:W-:-:S03]  /*15780*/  IMAD.WIDE R18, R0, 0x4, R60 ;  /* 0x0000000400127825 */ /* 0x004fc600078e023c */
[----:B------:R2:W-:Y:S01]  /*15790*/  STL.64 [R1+0x1528], R12 ;  /* 0x0015280c01007387 */ /* 0x0005e20000100a00 */
[----:B---3--:R-:W-:-:S03]  /*157a0*/  IMAD.WIDE R16, R0, 0x4, R58 ;  /* 0x0000000400107825 */ /* 0x008fc600078e023a */
[----:B------:R3:W-:Y:S01]  /*157b0*/  LDGSTS.E [R248+0x6000], desc[UR40][R24.64], !P4 ;  /* 0x0600000018f87fae */ /* 0x0007e2000e1a1028 */
[----:B-1----:R-:W-:-:S03]  /*157c0*/  IMAD.WIDE R14, R0, 0x4, R56 ;  /* 0x00000004000e7825 */ /* 0x002fc600078e0238 */
[----:B------:R1:W-:Y:S01]  /*157d0*/  STL.64 [R1+0x1520], R10 ;  /* 0x0015200a01007387 */ /* 0x0003e20000100a00 */
[----:B--2---:R-:W-:-:S03]  /*157e0*/  IMAD.WIDE R12, R0, 0x4, R54 ;  /* 0x00000004000c7825 */ /* 0x004fc600078e0236 */
[----:B------:R2:W-:Y:S04]  /*157f0*/  LDGSTS.E [R248+0x6100], desc[UR40][R22.64], !P4 ;  /* 0x0610000016f87fae */ /* 0x0005e8000e1a1028 */
[----:B------:R3:W-:Y:S01]  /*15800*/  STL.64 [R1+0x1498], R24 ;  /* 0x0014981801007387 */ /* 0x0007e20000100a00 */
[----:B-1----:R-:W-:-:S03]  /*15810*/  IMAD.WIDE R10, R0, 0x4, R52 ;  /* 0x00000004000a7825 */ /* 0x002fc600078e0234 */
[----:B------:R1:W-:Y:S04]  /*15820*/  LDGSTS.E [R248+0x6200], desc[UR40][R20.64], !P4 ;  /* 0x0620000014f87fae */ /* 0x0003e8000e1a1028 */
[----:B------:R2:W-:Y:S04]  /*15830*/  STL.64 [R1+0x1490], R22 ;  /* 0x0014901601007387 */ /* 0x0005e80000100a00 */
[----:B------:R1:W-:Y:S01]  /*15840*/  LDGSTS.E [R248+0x6300], desc[UR40][R18.64], !P4 ;  /* 0x0630000012f87fae */ /* 0x0003e2000e1a1028 */
[----:B---3--:R-:W-:-:S03]  /*15850*/  IMAD.WIDE R24, R4, 0x4, R66 ;  /* 0x0000000404187825 */ /* 0x008fc600078e0242 */
[----:B------:R1:W-:Y:S04]  /*15860*/  STL.64 [R1+0x1488], R20 ;  /* 0x0014881401007387 */ /* 0x0003e80000100a00 */
[----:B------:R3:W-:Y:S01]  /*15870*/  LDGSTS.E [R248+0x6400], desc[UR40][R16.64], !P4 ;  /* 0x0640000010f87fae */ /* 0x0007e2000e1a1028 */
[----:B--2---:R-:W-:-:S03]  /*15880*/  IMAD.WIDE R22, R4, 0x4, R64 ;  /* 0x0000000404167825 */ /* 0x004fc600078e0240 */
[----:B------:R2:W-:Y:S04]  /*15890*/  STL.64 [R1+0x1480], R18 ;  /* 0x0014801201007387 */ /* 0x0005e80000100a00 */
[----:B------:R3:W-:Y:S01]  /*158a0*/  LDGSTS.E [R248+0x6500], desc[UR40][R14.64], !P4 ;  /* 0x065000000ef87fae */ /* 0x0007e2000e1a1028 */
[----:B-1----:R-:W-:-:S03]  /*158b0*/  IMAD.WIDE R20, R4, 0x4, R62 ;  /* 0x0000000404147825 */ /* 0x002fc600078e023e */
[----:B------:R3:W-:Y:S04]  /*158c0*/  STL.64 [R1+0x1478], R16 ;  /* 0x0014781001007387 */ /* 0x0007e80000100a00 */
[----:B------:R1:W-:Y:S01]  /*158d0*/  LDGSTS.E [R248+0x6600], desc[UR40][R12.64], !P4 ;  /* 0x066000000cf87fae */ /* 0x0003e2000e1a1028 */
[----:B--2---:R-:W-:-:S03]  /*158e0*/  IMAD.WIDE R18, R4, 0x4, R60 ;  /* 0x0000000404127825 */ /* 0x004fc600078e023c */
[----:B------:R2:W-:Y:S04]  /*158f0*/  STL.64 [R1+0x1470], R14 ;  /* 0x0014700e01007387 */ /* 0x0005e80000100a00 */
[----:B------:R1:W-:Y:S01]  /*15900*/  LDGSTS.E [R248+0x6700], desc[UR40][R10.64], !P4 ;  /* 0x067000000af87fae */ /* 0x0003e2000e1a1028 */
[----:B---3--:R-:W-:-:S03]  /*15910*/  IMAD.WIDE R16, R4, 0x4, R58 ;  /* 0x0000000404107825 */ /* 0x008fc600078e023a */
[----:B------:R1:W-:Y:S01]  /*15920*/  STL.64 [R1+0x1468], R12 ;  /* 0x0014680c01007387 */ /* 0x0003e20000100a00 */
[----:B------:R-:W-:Y:S01]  /*15930*/  ISETP.GE.U32.AND P5, PT, R5, 0x7fffff6c, PT ;  /* 0x7fffff6c0500780c */ /* 0x000fe20003fa6070 */
[----:B--2---:R-:W-:Y:S02]  /*15940*/  IMAD.WIDE R14, R4, 0x4, R56 ;  /* 0x00000004040e7825 */ /* 0x004fe400078e0238 */
[----:B------:R2:W-:Y:S04]  /*15950*/  LDGSTS.E [R248+0x8000], desc[UR40][R24.64], !P0 ;  /* 0x0800000018f87fae */ /* 0x0005e8000c1a1028 */
[----:B------:R3:W-:Y:S01]  /*15960*/  STL.64 [R1+0x1460], R10 ;  /* 0x0014600a01007387 */ /* 0x0007e20000100a00 */
[----:B------:R-:W-:Y:S02]  /*15970*/  VIADD R0, R8, 0xffffffdf ;  /* 0xffffffdf08007836 */ /* 0x000fe40000000000 */
[----:B-1----:R-:W-:Y:S01]  /*15980*/  IMAD.WIDE R12, R4, 0x4, R54 ;  /* 0x00000004040c7825 */ /* 0x002fe200078e0236 */
[----:B------:R1:W-:Y:S01]  /*15990*/  LDGSTS.E [R248+0x8100], desc[UR40][R22.64], !P0 ;  /* 0x0810000016f87fae */ /* 0x0003e2000c1a1028 */
[----:B------:R-:W4:Y:S03]  /*159a0*/  LDC R8, c[0x0][0x3a0] ;  /* 0x0000e800ff087b82 */ /* 0x000f260000000800 */
[----:B------:R1:W-:Y:S01]  /*159b0*/  LDGSTS.E [R248+0x8200], desc[UR40][R20.64], !P0 ;  /* 0x0820000014f87fae */ /* 0x0003e2000c1a1028 */
[----:B------:R-:W-:-:S02]  /*159c0*/  VIADD R5, R6, 0xffffffe3 ;  /* 0xffffffe306057836 */ /* 0x000fc40000000000 */
[----:B---3--:R-:W-:Y:S01]  /*159d0*/  IMAD.WIDE R10, R4, 0x4, R52 ;  /* 0x00000004040a7825 */ /* 0x008fe200078e0234 */
[----:B------:R3:W-:Y:S01]  /*159e0*/  LDGSTS.E [R248+0x8300], desc[UR40][R18.64], !P0 ;  /* 0x0830000012f87fae */ /* 0x0007e2000c1a1028 */
[----:B------:R-:W4:Y:S03]  /*159f0*/  LDC R6, c[0x0][0x3a0] ;  /* 0x0000e800ff067b82 */ /* 0x000f260000000800 */
[----:B------:R1:W-:Y:S04]  /*15a00*/  LDGSTS.E [R248+0x8400], desc[UR40][R16.64], !P0 ;  /* 0x0840000010f87fae */ /* 0x0003e8000c1a1028 */
[----:B------:R1:W-:Y:S04]  /*15a10*/  LDGSTS.E [R248+0x8500], desc[UR40][R14.64], !P0 ;  /* 0x085000000ef87fae */ /* 0x0003e8000c1a1028 */
[----:B------:R1:W-:Y:S04]  /*15a20*/  LDGSTS.E [R248+0x8600], desc[UR40][R12.64], !P0 ;  /* 0x086000000cf87fae */ /* 0x0003e8000c1a1028 */
[----:B------:R1:W-:Y:S01]  /*15a30*/  LDGSTS.E [R248+0x8700], desc[UR40][R10.64], !P0 ;  /* 0x087000000af87fae */ /* 0x0003e2000c1a1028 */
[----:B------:R-:W-:Y:S01]  /*15a40*/  ISETP.GE.U32.AND P0, PT, R0, 0x7fffff60, PT ;  /* 0x7fffff600000780c */ /* 0x000fe20003f06070 */
[----:B------:R-:W-:-:S02]  /*15a50*/  IMAD R0, R252, 0x14, RZ ;  /* 0x00000014fc007824 */ /* 0x000fc400078e02ff */
[----:B------:R2:W-:Y:S04]  /*15a60*/  STL.64 [R1+0x13d8], R24 ;  /* 0x0013d81801007387 */ /* 0x0005e80000100a00 */
[----:B------:R1:W-:Y:S01]  /*15a70*/  STL.64 [R1+0x13d0], R22 ;  /* 0x0013d01601007387 */ /* 0x0003e20000100a00 */
[----:B------:R-:W-:-:S03]  /*15a80*/  IMAD R4, R252, 0x18, RZ ;  /* 0x00000018fc047824 */ /* 0x000fc600078e02ff */
[----:B------:R3:W-:Y:S01]  /*15a90*/  STL.64 [R1+0x13c8], R20 ;  /* 0x0013c81401007387 */ /* 0x0007e20000100a00 */
[----:B--2---:R-:W-:-:S03]  /*15aa0*/  IMAD.WIDE R24, R0, 0x4, R66 ;  /* 0x0000000400187825 */ /* 0x004fc600078e0242 */
[----:B------:R2:W-:Y:S01]  /*15ab0*/  STL.64 [R1+0x13c0], R18 ;  /* 0x0013c01201007387 */ /* 0x0005e20000100a00 */
[----:B-1----:R-:W-:-:S03]  /*15ac0*/  IMAD.WIDE R22, R0, 0x4, R64 ;  /* 0x0000000400167825 */ /* 0x002fc600078e0240 */
[----:B------:R1:W-:Y:S01]  /*15ad0*/  STL.64 [R1+0x13b8], R16 ;  /* 0x0013b81001007387 */ /* 0x0003e20000100a00 */
[----:B---3--:R-:W-:-:S03]  /*15ae0*/  IMAD.WIDE R20, R0, 0x4, R62 ;  /* 0x0000000400147825 */ /* 0x008fc600078e023e */
[----:B------:R3:W-:Y:S01]  /*15af0*/  STL.64 [R1+0x13b0], R14 ;  /* 0x0013b00e01007387 */ /* 0x0007e20000100a00 */
[----:B--2---:R-:W-:-:S03]  /*15b00*/  IMAD.WIDE R18, R0, 0x4, R60 ;  /* 0x0000000400127825 */ /* 0x004fc600078e023c */
[----:B------:R2:W-:Y:S01]  /*15b10*/  STL.64 [R1+0x13a8], R12 ;  /* 0x0013a80c01007387 */ /* 0x0005e20000100a00 */
[----:B-1----:R-:W-:-:S03]  /*15b20*/  IMAD.WIDE R16, R0, 0x4, R58 ;  /* 0x0000000400107825 */ /* 0x002fc600078e023a */
[----:B------:R1:W-:Y:S01]  /*15b30*/  LDGSTS.E [R248+0xa000], desc[UR40][R24.64], !P5 ;  /* 0x0a00000018f87fae */ /* 0x0003e2000e9a1028 */
[----:B---3--:R-:W-:-:S03]  /*15b40*/  IMAD.WIDE R14, R0, 0x4, R56 ;  /* 0x00000004000e7825 */ /* 0x008fc600078e0238 */
[----:B------:R3:W-:Y:S01]  /*15b50*/  STL.64 [R1+0x13a0], R10 ;  /* 0x0013a00a01007387 */ /* 0x0007e20000100a00 */
[----:B--2---:R-:W-:-:S03]  /*15b60*/  IMAD.WIDE R12, R0, 0x4, R54 ;  /* 0x00000004000c7825 */ /* 0x004fc600078e0236 */
[----:B------:R2:W-:Y:S04]  /*15b70*/  LDGSTS.E [R248+0xa100], desc[UR40][R22.64], !P5 ;  /* 0x0a10000016f87fae */ /* 0x0005e8000e9a1028 */
[----:B------:R1:W-:Y:S01]  /*15b80*/  STL.64 [R1+0x1318], R24 ;  /* 0x0013181801007387 */ /* 0x0003e20000100a00 */
[----:B---3--:R-:W-:-:S03]  /*15b90*/  IMAD.WIDE R10, R0, 0x4, R52 ;  /* 0x00000004000a7825 */ /* 0x008fc600078e0234 */
[----:B------:R3:W-:Y:S04]  /*15ba0*/  LDGSTS.E [R248+0xa200], desc[UR40][R20.64], !P5 ;  /* 0x0a20000014f87fae */ /* 0x0007e8000e9a1028 */
        /* <DEDUP_REMOVED lines=15> */
[----:B------:R3:W-:Y:S01]  /*15ca0*/  STL.64 [R1+0x12e8], R12 ;  /* 0x0012e80c01007387 */ /* 0x0007e20000100a00 */
[----:B------:R-:W-:Y:S01]  /*15cb0*/  ISETP.GE.U32.AND P4, PT, R5, 0x7fffff64, PT ;  /* 0x7fffff640500780c */ /* 0x000fe20003f86070 */
[----:B--2---:R-:W-:Y:S02]  /*15cc0*/  IMAD.WIDE R14, R4, 0x4, R56 ;  /* 0x00000004040e7825 */ /* 0x004fe400078e0238 */
[----:B------:R1:W-:Y:S04]  /*15cd0*/  LDGSTS.E [R248+0xc000], desc[UR40][R24.64], !P6 ;  /* 0x0c00000018f87fae */ /* 0x0003e8000f1a1028 */
[----:B------:R2:W-:Y:S01]  /*15ce0*/  STL.64 [R1+0x12e0], R10 ;  /* 0x0012e00a01007387 */ /* 0x0005e20000100a00 */
[----:B----4-:R-:W-:Y:S02]  /*15cf0*/  VIADD R0, R6, 0xffffffd7 ;  /* 0xffffffd706007836 */ /* 0x010fe40000000000 */
[----:B---3--:R-:W-:Y:S01]  /*15d00*/  IMAD.WIDE R12, R4, 0x4, R54 ;  /* 0x00000004040c7825 */ /* 0x008fe200078e0236 */
[----:B------:R3:W-:Y:S01]  /*15d10*/  LDGSTS.E [R248+0xc100], desc[UR40][R22.64], !P6 ;  /* 0x0c10000016f87fae */ /* 0x0007e2000f1a1028 */
[----:B------:R-:W4:Y:S03]  /*15d20*/  LDC R6, c[0x0][0x3a0] ;  /* 0x0000e800ff067b82 */ /* 0x000f260000000800 */
[----:B------:R1:W-:Y:S01]  /*15d30*/  LDGSTS.E [R248+0xc200], desc[UR40][R20.64], !P6 ;  /* 0x0c20000014f87fae */ /* 0x0003e2000f1a1028 */
[----:B------:R-:W-:-:S02]  /*15d40*/  VIADD R5, R7, 0xffffffdb ;  /* 0xffffffdb07057836 */ /* 0x000fc40000000000 */
[----:B--2---:R-:W-:Y:S01]  /*15d50*/  IMAD.WIDE R10, R4, 0x4, R52 ;  /* 0x00000004040a7825 */ /* 0x004fe200078e0234 */
        /* <DEDUP_REMOVED lines=10> */
[----:B------:R-:W-:-:S03]  /*15e00*/  IMAD.SHL.U32 R4, R252, 0x20, RZ ;  /* 0x00000020fc047824 */ /* 0x000fc600078e00ff */
        /* <DEDUP_REMOVED lines=8> */
[----:B------:R1:W-:Y:S01]  /*15e90*/  STL.64 [R1+0x1228], R12 ;  /* 0x0012280c01007387 */ /* 0x0003e20000100a00 */
[----:B---3--:R-:W-:-:S03]  /*15ea0*/  IMAD.WIDE R16, R0, 0x4, R58 ;  /* 0x0000000400107825 */ /* 0x008fc600078e023a */
[----:B------:R3:W-:Y:S01]  /*15eb0*/  LDGSTS.E [R248+0xe000], desc[UR40][R24.64], !P4 ;  /* 0x0e00000018f87fae */ /* 0x0007e2000e1a1028 */
[----:B--2---:R-:W-:-:S03]  /*15ec0*/  IMAD.WIDE R14, R0, 0x4, R56 ;  /* 0x00000004000e7825 */ /* 0x004fc600078e0238 */
[----:B------:R2:W-:Y:S01]  /*15ed0*/  STL.64 [R1+0x1220], R10 ;  /* 0x0012200a01007387 */ /* 0x0005e20000100a00 */
[----:B-1----:R-:W-:-:S03]  /*15ee0*/  IMAD.WIDE R12, R0, 0x4, R54 ;  /* 0x00000004000c7825 */ /* 0x002fc600078e0236 */
[----:B------:R1:W-:Y:S04]  /*15ef0*/  LDGSTS.E [R248+0xe100], desc[UR40][R22.64], !P4 ;  /* 0x0e10000016f87fae */ /* 0x0003e8000e1a1028 */
[----:B------:R3:W-:Y:S01]  /*15f00*/  STL.64 [R1+0x1198], R24 ;  /* 0x0011981801007387 */ /* 0x0007e20000100a00 */
[----:B--2---:R-:W-:-:S03]  /*15f10*/  IMAD.WIDE R10, R0, 0x4, R52 ;  /* 0x00000004000a7825 */ /* 0x004fc600078e0234 */
[----:B------:R2:W-:Y:S04]  /*15f20*/  LDGSTS.E [R248+0xe200], desc[UR40][R20.64], !P4 ;  /* 0x0e20000014f87fae */ /* 0x0005e8000e1a1028 */
[----:B------:R1:W-:Y:S04]  /*15f30*/  STL.64 [R1+0x1190], R22 ;  /* 0x0011901601007387 */ /* 0x0003e80000100a00 */
[----:B------:R2:W-:Y:S01]  /*15f40*/  LDGSTS.E [R248+0xe300], desc[UR40][R18.64], !P4 ;  /* 0x0e30000012f87fae */ /* 0x0005e2000e1a1028 */
[----:B---3--:R-:W-:-:S03]  /*15f50*/  IMAD.WIDE R24, R4, 0x4, R66 ;  /* 0x0000000404187825 */ /* 0x008fc600078e0242 */
        /* <DEDUP_REMOVED lines=11> */
[----:B---3--:R-:W-:-:S03]  /*16010*/  IMAD.WIDE R16, R4, 0x4, R58 ;  /* 0x0000000404107825 */ /* 0x008fc600078e023a */
[----:B------:R2:W-:Y:S01]  /*16020*/  STL.64 [R1+0x1168], R12 ;  /* 0x0011680c01007387 */ /* 0x0005e20000100a00 */
[----:B------:R-:W-:Y:S01]  /*16030*/  ISETP.GE.U32.AND P5, PT, R5, 0x7fffff5c, PT ;  /* 0x7fffff5c0500780c */ /* 0x000fe20003fa6070 */
[C---:B-1----:R-:W-:Y:S02]  /*16040*/  IMAD.WIDE R14, R4.reuse, 0x4, R56 ;  /* 0x00000004040e7825 */ /* 0x042fe400078e0238 */
[----:B------:R1:W-:Y:S04]  /*16050*/  LDGSTS.E [R248+0x10000], desc[UR40][R24.64], !P0 ;  /* 0x1000000018f87fae */ /* 0x0003e8000c1a1028 */
[----:B------:R3:W-:Y:S01]  /*16060*/  STL.64 [R1+0x1160], R10 ;  /* 0x0011600a01007387 */ /* 0x0007e20000100a00 */
[----:B----4-:R-:W-:Y:S02]  /*16070*/  VIADD R0, R7, 0xffffffcf ;  /* 0xffffffcf07007836 */ /* 0x010fe40000000000 */
[----:B--2---:R-:W-:Y:S01]  /*16080*/  IMAD.WIDE R12, R4, 0x4, R54 ;  /* 0x00000004040c7825 */ /* 0x004fe200078e0236 */
        /* <DEDUP_REMOVED lines=17> */
[----:B-1----:R-:W-:-:S03]  /*161a0*/  IMAD.WIDE R24, R0, 0x4, R66 ;  /* 0x0000000400187825 */ /* 0x002fc600078e0242 */
        /* <DEDUP_REMOVED lines=8> */
[----:B------:R2:W-:Y:S01]  /*16230*/  LDGSTS.E [R248+0x12000], desc[UR40][R24.64], !P5 ;  /* 0x1200000018f87fae */ /* 0x0005e2000e9a1028 */
[----:B---3--:R-:W-:-:S03]  /*16240*/  IMAD.WIDE R14, R0, 0x4, R56 ;  /* 0x00000004000e7825 */ /* 0x008fc600078e0238 */
[----:B------:R3:W-:Y:S01]  /*16250*/  STL.64 [R1+0x10a0], R10 ;  /* 0x0010a00a01007387 */ /* 0x0007e20000100a00 */
[----:B-1----:R-:W-:-:S03]  /*16260*/  IMAD.WIDE R12, R0, 0x4, R54 ;  /* 0x00000004000c7825 */ /* 0x002fc600078e0236 */
[----:B------:R1:W-:Y:S04]  /*16270*/  LDGSTS.E [R248+0x12100], desc[UR40][R22.64], !P5 ;  /* 0x1210000016f87fae */ /* 0x0003e8000e9a1028 */
[----:B------:R2:W-:Y:S01]  /*16280*/  STL.64 [R1+0x1018], R24 ;  /* 0x0010181801007387 */ /* 0x0005e20000100a00 */
[----:B---3--:R-:W-:-:S03]  /*16290*/  IMAD.WIDE R10, R0, 0x4, R52 ;  /* 0x00000004000a7825 */ /* 0x008fc600078e0234 */
[----:B------:R3:W-:Y:S04]  /*162a0*/  LDGSTS.E [R248+0x12200], desc[UR40][R20.64], !P5 ;  /* 0x1220000014f87fae */ /* 0x0007e8000e9a1028 */
        /* <DEDUP_REMOVED lines=15> */
[----:B------:R3:W-:Y:S01]  /*163a0*/  STL.64 [R1+0xfe8], R12 ;  /* 0x000fe80c01007387 */ /* 0x0007e20000100a00 */
[----:B------:R-:W-:Y:S01]  /*163b0*/  ISETP.GE.U32.AND P4, PT, R5, 0x7fffff54, PT ;  /* 0x7fffff540500780c */ /* 0x000fe20003f86070 */
[----:B-1----:R-:W-:Y:S02]  /*163c0*/  IMAD.WIDE R14, R4, 0x4, R56 ;  /* 0x00000004040e7825 */ /* 0x002fe400078e0238 */
        /* <DEDUP_REMOVED lines=55> */
[----:B-1----:R-:W-:Y:S02]  /*16740*/  IMAD.WIDE R14, R4, 0x4, R56 ;  /* 0x00000004040e7825 */ /* 0x002fe400078e0238 */
[----:B------:R1:W-:Y:S01]  /*16750*/  LDGSTS.E [R248+0x18000], desc[UR40][R24.64], !P0 ;  /* 0x1800000018f87fae */ /* 0x0003e2000c1a1028 */
[----:B------:R-:W-:Y:S01]  /*16760*/  IADD3 R5, PT, PT, R7, -0x3d, RZ ;  /* 0xffffffc307057810 */ /* 0x000fe20007ffe0ff */
[----:B----4-:R-:W-:Y:S02]  /*16770*/  VIADD R0, R6, 0xffffffbf ;  /* 0xffffffbf06007836 */ /* 0x010fe40000000000 */
[----:B------:R3:W-:Y:S01]  /*16780*/  STL.64 [R1+0xe60], R10 ;  /* 0x000e600a01007387 */ /* 0x0007e20000100a00 */
[----:B------:R-:W4:Y:S01]  /*16790*/  LDC R7, c[0x0][0x3a0] ;  /* 0x0000e800ff077b82 */ /* 0x000f220000000800 */
[----:B--2---:R-:W-:-:S02]  /*167a0*/  IMAD.WIDE R12, R4, 0x4, R54 ;  /* 0x00000004040c7825 */ /* 0x004fc400078e0236 */
[----:B------:R2:W-:Y:S04]  /*167b0*/  LDGSTS.E [R248+0x18100], desc[UR40][R22.64], !P0 ;  /* 0x1810000016f87fae */ /* 0x0005e8000c1a1028 */
[----:B------:R1:W-:Y:S01]  /*167c0*/  LDGSTS.E [R248+0x18200], desc[UR40][R20.64], !P0 ;  /* 0x1820000014f87fae */ /* 0x0003e2000c1a1028 */
[----:B------:R-:W-:Y:S01]  /*167d0*/  ISETP.GE.U32.AND P4, PT, R5, 0x7fffff44, PT ;  /* 0x7fffff440500780c */ /* 0x000fe20003f86070 */
[----:B------:R-:W4:Y:S01]  /*167e0*/  LDC R6, c[0x0][0x3a0] ;  /* 0x0000e800ff067b82 */ /* 0x000f220000000800 */
[----:B---3--:R-:W-:Y:S01]  /*167f0*/  IMAD.WIDE R10, R4, 0x4, R52 ;  /* 0x00000004040a7825 */ /* 0x008fe200078e0234 */
[----:B------:R3:W-:Y:S04]  /*16800*/  LDGSTS.E [R248+0x18300], desc[UR40][R18.64], !P0 ;  /* 0x1830000012f87fae */ /* 0x0007e8000c1a1028 */
[----:B------:R1:W-:Y:S04]  /*16810*/  LDGSTS.E [R248+0x18400], desc[UR40][R16.64], !P0 ;  /* 0x1840000010f87fae */ /* 0x0003e8000c1a1028 */
[----:B------:R1:W-:Y:S04]  /*16820*/  LDGSTS.E [R248+0x18500], desc[UR40][R14.64], !P0 ;  /* 0x185000000ef87fae */ /* 0x0003e8000c1a1028 */
[----:B------:R1:W-:Y:S04]  /*16830*/  LDGSTS.E [R248+0x18600], desc[UR40][R12.64], !P0 ;  /* 0x186000000cf87fae */ /* 0x0003e8000c1a1028 */
[----:B------:R1:W-:Y:S01]  /*16840*/  LDGSTS.E [R248+0x18700], desc[UR40][R10.64], !P0 ;  /* 0x187000000af87fae */ /* 0x0003e2000c1a1028 */
[----:B------:R-:W-:Y:S01]  /*16850*/  ISETP.GE.U32.AND P0, PT, R0, 0x7fffff40, PT ;  /* 0x7fffff400000780c */ /* 0x000fe20003f06070 */
[----:B------:R-:W-:-:S02]  /*16860*/  IMAD R0, R252, 0x34, RZ ;  /* 0x00000034fc007824 */ /* 0x000fc400078e02ff */
[----:B------:R1:W-:Y:S04]  /*16870*/  STL.64 [R1+0xdd8], R24 ;  /* 0x000dd81801007387 */ /* 0x0003e80000100a00 */
[----:B------:R2:W-:Y:S04]  /*16880*/  STL.64 [R1+0xdd0], R22 ;  /* 0x000dd01601007387 */ /* 0x0005e80000100a00 */
[----:B------:R3:W-:Y:S01]  /*16890*/  STL.64 [R1+0xdc8], R20 ;  /* 0x000dc81401007387 */ /* 0x0007e20000100a00 */
[----:B-1----:R-:W-:-:S03]  /*168a0*/  IMAD.WIDE R24, R0, 0x4, R66 ;  /* 0x0000000400187825 */ /* 0x002fc600078e0242 */
[----:B------:R1:W-:Y:S01]  /*168b0*/  STL.64 [R1+0xdc0], R18 ;  /* 0x000dc01201007387 */ /* 0x0003e20000100a00 */
[----:B--2---:R-:W-:-:S03]  /*168c0*/  IMAD.WIDE R22, R0, 0x4, R64 ;  /* 0x0000000400167825 */ /* 0x004fc600078e0240 */
[----:B------:R2:W-:Y:S01]  /*168d0*/  STL.64 [R1+0xdb8], R16 ;  /* 0x000db81001007387 */ /* 0x0005e20000100a00 */
[----:B---3--:R-:W-:-:S03]  /*168e0*/  IMAD.WIDE R20, R0, 0x4, R62 ;  /* 0x0000000400147825 */ /* 0x008fc600078e023e */
[----:B------:R3:W-:Y:S01]  /*168f0*/  STL.64 [R1+0xdb0], R14 ;  /* 0x000db00e01007387 */ /* 0x0007e20000100a00 */
[----:B------:R-:W-:-:S03]  /*16900*/  IMAD R4, R252, 0x38, RZ ;  /* 0x00000038fc047824 */ /* 0x000fc600078e02ff */
[----:B------:R4:W-:Y:S01]  /*16910*/  STL.64 [R1+0xda8], R12 ;  /* 0x000da80c01007387 */ /* 0x0009e20000100a00 */
[----:B-1----:R-:W-:-:S03]  /*16920*/  IMAD.WIDE R18, R0, 0x4, R60 ;  /* 0x0000000400127825 */ /* 0x002fc600078e023c */
[----:B------:R1:W-:Y:S01]  /*16930*/  STL.64 [R1+0xda0], R10 ;  /* 0x000da00a01007387 */ /* 0x0003e20000100a00 */
[----:B--2---:R-:W-:-:S03]  /*16940*/  IMAD.WIDE R16, R0, 0x4, R58 ;  /* 0x0000000400107825 */ /* 0x004fc600078e023a */
[----:B------:R-:W-:Y:S01]  /*16950*/  LDGSTS.E [R248+0x1a000], desc[UR40][R24.64], !P5 ;  /* 0x1a00000018f87fae */ /* 0x000fe2000e9a1028 */
[----:B---3--:R-:W-:-:S03]  /*16960*/  IMAD.WIDE R14, R0, 0x4, R56 ;  /* 0x00000004000e7825 */ /* 0x008fc600078e0238 */
[----:B------:R-:W-:Y:S01]  /*16970*/  STL.64 [R1+0xd18], R24 ;  /* 0x000d181801007387 */ /* 0x000fe20000100a00 */
[----:B----4-:R-:W-:-:S03]  /*16980*/  IMAD.WIDE R12, R0, 0x4, R54 ;  /* 0x00000004000c7825 */ /* 0x010fc600078e0236 */
[----:B------:R2:W-:Y:S01]  /*16990*/  LDGSTS.E [R248+0x1a100], desc[UR40][R22.64], !P5 ;  /* 0x1a10000016f87fae */ /* 0x0005e2000e9a1028 */
[----:B-1----:R-:W-:-:S03]  /*169a0*/  IMAD.WIDE R10, R0, 0x4, R52 ;  /* 0x00000004000a7825 */ /* 0x002fc600078e0234 */
[----:B------:R2:W-:Y:S04]  /*169b0*/  STL.64 [R1+0xd10], R22 ;  /* 0x000d101601007387 */ /* 0x0005e80000100a00 */
        /* <DEDUP_REMOVED lines=11> */
[----:B------:R-:W-:-:S03]  /*16a70*/  VIADD R5, R8, 0xffffffbb ;  /* 0xffffffbb08057836 */ /* 0x000fc60000000000 */
[----:B------:R3:W-:Y:S01]  /*16a80*/  LDGSTS.E [R248+0x1a600], desc[UR40][R12.64], !P5 ;  /* 0x1a6000000cf87fae */ /* 0x0007e2000e9a1028 */
[----:B--2---:R-:W-:-:S03]  /*16a90*/  IMAD.WIDE R16, R4, 0x4, R60 ;  /* 0x0000000404107825 */ /* 0x004fc600078e023c */
[----:B------:R3:W-:Y:S01]  /*16aa0*/  STL.64 [R1+0xce8], R12 ;  /* 0x000ce80c01007387 */ /* 0x0007e20000100a00 */
[----:B------:R-:W-:-:S03]  /*16ab0*/  IMAD.WIDE R8, R4, 0x4, R52 ;  /* 0x0000000404087825 */ /* 0x000fc600078e0234 */
[----:B------:R2:W-:Y:S01]  /*16ac0*/  LDGSTS.E [R248+0x1a700], desc[UR40][R10.64], !P5 ;  /* 0x1a7000000af87fae */ /* 0x0005e2000e9a1028 */
[----:B-1----:R-:W-:-:S03]  /*16ad0*/  IMAD.WIDE R14, R4, 0x4, R58 ;  /* 0x00000004040e7825 */ /* 0x002fc600078e023a */
[----:B------:R2:W-:Y:S01]  /*16ae0*/  STL.64 [R1+0xce0], R10 ;  /* 0x000ce00a01007387 */ /* 0x0005e20000100a00 */
[----:B------:R-:W-:Y:S02]  /*16af0*/  VIADD R0, R7, 0xffffffb7 ;  /* 0xffffffb707007836 */ /* 0x000fe40000000000 */
[----:B------:R-:W1:Y:S01]  /*16b00*/  LDC R7, c[0x0][0x3a0] ;  /* 0x0000e800ff077b82 */ /* 0x000e620000000800 */
[C---:B---3--:R-:W-:Y:S01]  /*16b10*/  IMAD.WIDE R12, R4.reuse, 0x4, R56 ;  /* 0x00000004040c7825 */ /* 0x048fe200078e0238 */
[----:B------:R3:W-:Y:S04]  /*16b20*/  LDGSTS.E [R248+0x1c000], desc[UR40][R22.64], !P6 ;  /* 0x1c00000016f87fae */ /* 0x0007e8000f1a1028 */
[----:B------:R4:W-:Y:S01]  /*16b30*/  LDGSTS.E [R248+0x1c100], desc[UR40][R20.64], !P6 ;  /* 0x1c10000014f87fae */ /* 0x0009e2000f1a1028 */
[----:B--2---:R-:W-:-:S03]  /*16b40*/  IMAD.WIDE R10, R4, 0x4, R54 ;  /* 0x00000004040a7825 */ /* 0x004fc600078e0236 */
[----:B------:R2:W-:Y:S04]  /*16b50*/  LDGSTS.E [R248+0x1c200], desc[UR40][R18.64], !P6 ;  /* 0x1c20000012f87fae */ /* 0x0005e8000f1a1028 */
[----:B------:R1:W-:Y:S04]  /*16b60*/  LDGSTS.E [R248+0x1c300], desc[UR40][R16.64], !P6 ;  /* 0x1c30000010f87fae */ /* 0x0003e8000f1a1028 */
[----:B------:R-:W-:Y:S04]  /*16b70*/  LDGSTS.E [R248+0x1c400], desc[UR40][R14.64], !P6 ;  /* 0x1c4000000ef87fae */ /* 0x000fe8000f1a1028 */
[----:B------:R3:W-:Y:S04]  /*16b80*/  STL.64 [R1+0xa18], R22 ;  /* 0x000a181601007387 */ /* 0x0007e80000100a00 */
[----:B------:R-:W-:Y:S04]  /*16b90*/  LDGSTS.E [R248+0x1c500], desc[UR40][R12.64], !P6 ;  /* 0x1c5000000cf87fae */ /* 0x000fe8000f1a1028 */
[----:B------:R4:W-:Y:S04]  /*16ba0*/  STL.64 [R1+0xa10], R20 ;  /* 0x000a101401007387 */ /* 0x0009e80000100a00 */
[----:B------:R-:W-:Y:S04]  /*16bb0*/  LDGSTS.E [R248+0x1c600], desc[UR40][R10.64], !P6 ;  /* 0x1c6000000af87fae */ /* 0x000fe8000f1a1028 */
[----:B------:R2:W-:Y:S04]  /*16bc0*/  STL.64 [R1+0xa08], R18 ;  /* 0x000a081201007387 */ /* 0x0005e80000100a00 */
[----:B------:R1:W-:Y:S01]  /*16bd0*/  LDGSTS.E [R248+0x1c700], desc[UR40][R8.64], !P6 ;  /* 0x1c70000008f87fae */ /* 0x0003e2000f1a1028 */
[----:B------:R-:W-:Y:S01]  /*16be0*/  ISETP.GE.U32.AND P6, PT, R0, 0x7fffff38, PT ;  /* 0x7fffff380000780c */ /* 0x000fe20003fc6070 */
[----:B------:R-:W-:-:S02]  /*16bf0*/  IMAD R0, R252, 0x3c, RZ ;  /* 0x0000003cfc007824 */ /* 0x000fc400078e02ff */
[----:B------:R1:W-:Y:S04]  /*16c00*/  STL.64 [R1+0xa00], R16 ;  /* 0x000a001001007387 */ /* 0x0003e80000100a00 */
[----:B------:R-:W-:Y:S01]  /*16c10*/  STL.64 [R1+0x9f8], R14 ;  /* 0x0009f80e01007387 */ /* 0x000fe20000100a00 */
[----:B------:R-:W-:-:S03]  /*16c20*/  IMAD.WIDE R24, R0, 0x4, R66 ;  /* 0x0000000400187825 */ /* 0x000fc600078e0242 */
[----:B------:R-:W-:Y:S01]  /*16c30*/  STL.64 [R1+0x9f0], R12 ;  /* 0x0009f00c01007387 */ /* 0x000fe20000100a00 */
[----:B---3--:R-:W-:-:S03]  /*16c40*/  IMAD.WIDE R22, R0, 0x4, R64 ;  /* 0x0000000400167825 */ /* 0x008fc600078e0240 */
[----:B------:R-:W-:Y:S01]  /*16c50*/  STL.64 [R1+0x9e8], R10 ;  /* 0x0009e80a01007387 */ /* 0x000fe20000100a00 */
[----:B----4-:R-:W-:-:S03]  /*16c60*/  IMAD.WIDE R20, R0, 0x4, R62 ;  /* 0x0000000400147825 */ /* 0x010fc600078e023e */
[----:B------:R3:W-:Y:S01]  /*16c70*/  STL.64 [R1+0x9e0], R8 ;  /* 0x0009e00801007387 */ /* 0x0007e20000100a00 */
[----:B--2---:R-:W-:-:S03]  /*16c80*/  IMAD.WIDE R18, R0, 0x4, R60 ;  /* 0x0000000400127825 */ /* 0x004fc600078e023c */
[----:B------:R2:W-:Y:S01]  /*16c90*/  STL.64 [R1+0x978], R24 ;  /* 0x0009781801007387 */ /* 0x0005e20000100a00 */
[----:B------:R-:W-:Y:S02]  /*16ca0*/  IMAD.SHL.U32 R4, R252, 0x40, RZ ;  /* 0x00000040fc047824 */ /* 0x000fe400078e00ff */
[C---:B-1----:R-:W-:Y:S01]  /*16cb0*/  IMAD.WIDE R16, R0.reuse, 0x4, R58 ;  /* 0x0000000400107825 */ /* 0x042fe200078e023a */
[----:B------:R2:W-:Y:S01]  /*16cc0*/  LDGSTS.E [R248+0x1e000], desc[UR40][R24.64], !P4 ;  /* 0x1e00000018f87fae */ /* 0x0005e2000e1a1028 */
[----:B---3--:R-:W1:Y:S02]  /*16cd0*/  LDC R8, c[0x0][0x3a0] ;  /* 0x0000e800ff087b82 */ /* 0x008e640000000800 */
[C---:B------:R-:W-:Y:S01]  /*16ce0*/  IMAD.WIDE R14, R0.reuse, 0x4, R56 ;  /* 0x00000004000e7825 */ /* 0x040fe200078e0238 */
[----:B------:R3:W-:Y:S01]  /*16cf0*/  STL.64 [R1+0x970], R22 ;  /* 0x0009701601007387 */ /* 0x0007e20000100a00 */
[----:B------:R-:W-:Y:S02]  /*16d00*/  ISETP.GE.U32.AND P5, PT, R5, 0x7fffff3c, PT ;  /* 0x7fffff3c0500780c */ /* 0x000fe40003fa6070 */
[C---:B------:R-:W-:Y:S01]  /*16d10*/  IMAD.WIDE R12, R0.reuse, 0x4, R54 ;  /* 0x00000004000c7825 */ /* 0x040fe200078e0236 */
[----:B------:R3:W-:Y:S03]  /*16d20*/  LDGSTS.E [R248+0x1e100], desc[UR40][R22.64], !P4 ;  /* 0x1e10000016f87fae */ /* 0x0007e6000e1a1028 */
[----:B------:R-:W-:Y:S01]  /*16d30*/  IMAD.WIDE R10, R0, 0x4, R52 ;  /* 0x00000004000a7825 */ /* 0x000fe200078e0234 */
[----:B------:R4:W-:Y:S03]  /*16d40*/  STL.64 [R1+0x968], R20 ;  /* 0x0009681401007387 */ /* 0x0009e60000100a00 */
[C---:B--2---:R-:W-:Y:S01]  /*16d50*/  IMAD.WIDE R24, R4.reuse, 0x4, R66 ;  /* 0x0000000404187825 */ /* 0x044fe200078e0242 */
[----:B------:R4:W-:Y:S04]  /*16d60*/  LDGSTS.E [R248+0x1e200], desc[UR40][R20.64], !P4 ;  /* 0x1e20000014f87fae */ /* 0x0009e8000e1a1028 */
[----:B------:R2:W-:Y:S01]  /*16d70*/  STL.64 [R1+0x960], R18 ;  /* 0x0009601201007387 */ /* 0x0005e20000100a00 */
[----:B---3--:R-:W-:-:S03]  /*16d80*/  IMAD.WIDE R22, R4, 0x4, R64 ;  /* 0x0000000404167825 */ /* 0x008fc600078e0240 */
[----:B------:R2:W-:Y:S01]  /*16d90*/  LDGSTS.E [R248+0x1e300], desc[UR40][R18.64], !P4 ;  /* 0x1e30000012f87fae */ /* 0x0005e2000e1a1028 */
[----:B------:R-:W-:Y:S02]  /*16da0*/  VIADD R5, R6, 0xffffffb3 ;  /* 0xffffffb306057836 */ /* 0x000fe40000000000 */
[----:B------:R-:W-:Y:S01]  /*16db0*/  IMAD R0, R252, 0x44, RZ ;  /* 0x00000044fc007824 */ /* 0x000fe200078e02ff */
[----:B------:R3:W-:Y:S01]  /*16dc0*/  STL.64 [R1+0x958], R16 ;  /* 0x0009581001007387 */ /* 0x0007e20000100a00 */
[C---:B----4-:R-:W-:Y:S01]  /*16dd0*/  IMAD.WIDE R20, R4.reuse, 0x4, R62 ;  /* 0x0000000404147825 */ /* 0x050fe200078e023e */
[----:B------:R-:W4:Y:S02]  /*16de0*/  LDC R6, c[0x0][0x3a0] ;  /* 0x0000e800ff067b82 */ /* 0x000f240000000800 */
[----:B------:R3:W-:Y:S04]  /*16df0*/  LDGSTS.E [R248+0x1e400], desc[UR40][R16.64], !P4 ;  /* 0x1e40000010f87fae */ /* 0x0007e8000e1a1028 */
[----:B------:R1:W-:Y:S01]  /*16e00*/  STL.64 [R1+0x950], R14 ;  /* 0x0009500e01007387 */ /* 0x0003e20000100a00 */
[----:B--2---:R-:W-:-:S03]  /*16e10*/  IMAD.WIDE R18, R4, 0x4, R60 ;  /* 0x0000000404127825 */ /* 0x004fc600078e023c */
[----:B------:R1:W-:Y:S04]  /*16e20*/  LDGSTS.E [R248+0x1e500], desc[UR40][R14.64], !P4 ;  /* 0x1e5000000ef87fae */ /* 0x0003e8000e1a1028 */
[----:B------:R2:W-:Y:S01]  /*16e30*/  STL.64 [R1+0x948], R12 ;  /* 0x0009480c01007387 */ /* 0x0005e20000100a00 */
[----:B---3--:R-:W-:-:S03]  /*16e40*/  IMAD.WIDE R16, R4, 0x4, R58 ;  /* 0x0000000404107825 */ /* 0x008fc600078e023a */
[----:B------:R2:W-:Y:S04]  /*16e50*/  LDGSTS.E [R248+0x1e600], desc[UR40][R12.64], !P4 ;  /* 0x1e6000000cf87fae */ /* 0x0005e8000e1a1028 */
[----:B------:R3:W-:Y:S01]  /*16e60*/  STL.64 [R1+0x940], R10 ;  /* 0x0009400a01007387 */ /* 0x0007e20000100a00 */
[----:B-1----:R-:W-:-:S03]  /*16e70*/  IMAD.WIDE R14, R4, 0x4, R56 ;  /* 0x00000004040e7825 */ /* 0x002fc600078e0238 */
[----:B------:R3:W-:Y:S01]  /*16e80*/  LDGSTS.E [R248+0x1e700], desc[UR40][R10.64], !P4 ;  /* 0x1e7000000af87fae */ /* 0x0007e2000e1a1028 */
[----:B------:R-:W-:-:S03]  /*16e90*/  ISETP.GE.U32.AND P4, PT, R5, 0x7fffff34, PT ;  /* 0x7fffff340500780c */ /* 0x000fc60003f86070 */
[----:B------:R1:W-:Y:S01]  /*16ea0*/  STL.64 [R1+0x8d8], R24 ;  /* 0x0008d81801007387 */ /* 0x0003e20000100a00 */
[----:B--2---:R-:W-:-:S03]  /*16eb0*/  IMAD.WIDE R12, R4, 0x4, R54 ;  /* 0x00000004040c7825 */ /* 0x004fc600078e0236 */
[----:B------:R1:W-:Y:S01]  /*16ec0*/  LDGSTS.E [R248+0x20000], desc[UR40][R24.64], !P0 ;  /* 0x2000000018f87fae */ /* 0x0003e2000c1a1028 */
[----:B------:R-:W-:Y:S02]  /*16ed0*/  VIADD R5, R7, 0xffffffaf ;  /* 0xffffffaf07057836 */ /* 0x000fe40000000000 */
[----:B------:R-:W2:Y:S01]  /*16ee0*/  LDC R7, c[0x0][0x3a0] ;  /* 0x0000e800ff077b82 */ /* 0x000ea20000000800 */
[----:B------:R4:W-:Y:S01]  /*16ef0*/  STL.64 [R1+0x8d0], R22 ;  /* 0x0008d01601007387 */ /* 0x0009e20000100a00 */
[----:B---3--:R-:W-:-:S03]  /*16f00*/  IMAD.WIDE R10, R4, 0x4, R52 ;  /* 0x00000004040a7825 */ /* 0x008fc600078e0234 */
[----:B------:R4:W-:Y:S04]  /*16f10*/  LDGSTS.E [R248+0x20100], desc[UR40][R22.64], !P0 ;  /* 0x2010000016f87fae */ /* 0x0009e8000c1a1028 */
[----:B------:R3:W-:Y:S01]  /*16f20*/  STL.64 [R1+0x8c8], R20 ;  /* 0x0008c81401007387 */ /* 0x0007e20000100a00 */
[----:B-1----:R-:W-:-:S03]  /*16f30*/  IMAD.WIDE R24, R0, 0x4, R66 ;  /* 0x0000000400187825 */ /* 0x002fc600078e0242 */
[----:B------:R3:W-:Y:S04]  /*16f40*/  LDGSTS.E [R248+0x20200], desc[UR40][R20.64], !P0 ;  /* 0x2020000014f87fae */ /* 0x0007e8000c1a1028 */
[----:B------:R1:W-:Y:S01]  /*16f50*/  STL.64 [R1+0x8a0], R18 ;  /* 0x0008a01201007387 */ /* 0x0003e20000100a00 */
[----:B----4-:R-:W-:-:S03]  /*16f60*/  IMAD.WIDE R22, R0, 0x4, R64 ;  /* 0x0000000400167825 */ /* 0x010fc600078e0240 */
[----:B------:R1:W-:Y:S04]  /*16f70*/  LDGSTS.E [R248+0x20300], desc[UR40][R18.64], !P0 ;  /* 0x2030000012f87fae */ /* 0x0003e8000c1a1028 */
        /* <DEDUP_REMOVED lines=11> */
[----:B------:R4:W-:Y:S01]  /*17030*/  LDGSTS.E [R248+0x20700], desc[UR40][R10.64], !P0 ;  /* 0x207000000af87fae */ /* 0x0009e2000c1a1028 */
[----:B------:R-:W-:Y:S02]  /*17040*/  VIADD R4, R8, 0xffffffab ;  /* 0xffffffab08047836 */ /* 0x000fe40000000000 */
[----:B------:R-:W3:Y:S01]  /*17050*/  LDC R8, c[0x0][0x3a0] ;  /* 0x0000e800ff087b82 */ /* 0x000ee20000000800 */
[C---:B-1----:R-:W-:Y:S01]  /*17060*/  IMAD.WIDE R12, R0.reuse, 0x4, R54 ;  /* 0x00000004000c7825 */ /* 0x042fe200078e0236 */
[----:B------:R1:W-:Y:S04]  /*17070*/  LDGSTS.E [R248+0x22000], desc[UR40][R24.64], !P5 ;  /* 0x2200000018f87fae */ /* 0x0003e8000e9a1028 */
[----:B------:R1:W-:Y:S01]  /*17080*/  LDGSTS.E [R248+0x22100], desc[UR40][R22.64], !P5 ;  /* 0x2210000016f87fae */ /* 0x0003e2000e9a1028 */
[----:B----4-:R-:W-:-:S03]  /*17090*/  IMAD.WIDE R10, R0, 0x4, R52 ;  /* 0x00000004000a7825 */ /* 0x010fc600078e0234 */
[----:B------:R4:W-:Y:S01]  /*170a0*/  LDGSTS.E [R248+0x22200], desc[UR40][R20.64], !P5 ;  /* 0x2220000014f87fae */ /* 0x0009e2000e9a1028 */
[----:B------:R-:W-:-:S03]  /*170b0*/  IMAD R0, R252, 0x48, RZ ;  /* 0x00000048fc007824 */ /* 0x000fc600078e02ff */
        /* <DEDUP_REMOVED lines=11> */
[----:B----4-:R-:W-:Y:S01]  /*17170*/  IMAD.WIDE R20, R0, 0x4, R62 ;  /* 0x0000000400147825 */ /* 0x010fe200078e023e */
[----:B------:R-:W-:Y:S02]  /*17180*/  ISETP.GE.U32.AND P5, PT, R4, 0x7fffff2c, PT ;  /* 0x7fffff2c0400780c */ /* 0x000fe40003fa6070 */
[----:B------:R4:W-:Y:S01]  /*17190*/  STL.64 [R1+0x638], R16 ;  /* 0x0006381001007387 */ /* 0x0009e20000100a00 */
[----:B------:R-:W-:Y:S02]  /*171a0*/  IMAD R4, R252, 0x4c, RZ ;  /* 0x0000004cfc047824 */ /* 0x000fe400078e02ff */
[C---:B--2---:R-:W-:Y:S01]  /*171b0*/  IMAD.WIDE R18, R0.reuse, 0x4, R60 ;  /* 0x0000000400127825 */ /* 0x044fe200078e023c */
[----:B------:R3:W-:Y:S04]  /*171c0*/  STL.64 [R1+0x630], R14 ;  /* 0x0006300e01007387 */ /* 0x0007e80000100a00 */
[----:B------:R1:W-:Y:S01]  /*171d0*/  STL.64 [R1+0x628], R12 ;  /* 0x0006280c01007387 */ /* 0x0003e20000100a00 */
[----:B----4-:R-:W-:-:S03]  /*171e0*/  IMAD.WIDE R16, R0, 0x4, R58 ;  /* 0x0000000400107825 */ /* 0x010fc600078e023a */
        /* <DEDUP_REMOVED lines=8> */
[----:B------:R1:W-:Y:S01]  /*17270*/  STL.64 [R1+0x5d0], R22 ;  /* 0x0005d01601007387 */ /* 0x0003e20000100a00 */
[----:B--2---:R-:W-:-:S03]  /*17280*/  IMAD.WIDE R24, R4, 0x4, R66 ;  /* 0x0000000404187825 */ /* 0x004fc600078e0242 */
[----:B------:R2:W-:Y:S04]  /*17290*/  LDGSTS.E [R248+0x24300], desc[UR40][R18.64], !P6 ;  /* 0x2430000012f87fae */ /* 0x0005e8000f1a1028 */
        /* <DEDUP_REMOVED lines=11> */
[----:B----4-:R-:W-:-:S03]  /*17350*/  IMAD.WIDE R16, R4, 0x4, R58 ;  /* 0x0000000404107825 */ /* 0x010fc600078e023a */
[----:B------:R3:W-:Y:S01]  /*17360*/  STL.64 [R1+0x5a8], R12 ;  /* 0x0005a80c01007387 */ /* 0x0007e20000100a00 */
[----:B------:R-:W-:Y:S02]  /*17370*/  VIADD R0, R7, 0xffffffa3 ;  /* 0xffffffa307007836 */ /* 0x000fe40000000000 */
[C---:B-1----:R-:W-:Y:S01]  /*17380*/  IMAD.WIDE R14, R4.reuse, 0x4, R56 ;  /* 0x00000004040e7825 */ /* 0x042fe200078e0238 */
[----:B------:R1:W-:Y:S04]  /*17390*/  LDGSTS.E [R248+0x26000], desc[UR40][R24.64], !P4 ;  /* 0x2600000018f87fae */ /* 0x0003e8000e1a1028 */
[----:B------:R2:W-:Y:S01]  /*173a0*/  STL.64 [R1+0x5a0], R10 ;  /* 0x0005a00a01007387 */ /* 0x0005e20000100a00 */
[----:B---3--:R-:W-:-:S03]  /*173b0*/  IMAD.WIDE R12, R4, 0x4, R54 ;  /* 0x00000004040c7825 */ /* 0x008fc600078e0236 */
[----:B------:R3:W-:Y:S01]  /*173c0*/  LDGSTS.E [R248+0x26100], desc[UR40][R22.64], !P4 ;  /* 0x2610000016f87fae */ /* 0x0007e2000e1a1028 */
[----:B------:R-:W-:-:S03]  /*173d0*/  ISETP.GE.U32.AND P0, PT, R5, 0x7fffff30, PT ;  /* 0x7fffff300500780c */ /* 0x000fc60003f06070 */
[----:B------:R4:W-:Y:S01]  /*173e0*/  LDGSTS.E [R248+0x26200], desc[UR40][R20.64], !P4 ;  /* 0x2620000014f87fae */ /* 0x0009e2000e1a1028 */
[----:B--2---:R-:W-:-:S03]  /*173f0*/  IMAD.WIDE R10, R4, 0x4, R52 ;  /* 0x00000004040a7825 */ /* 0x004fc600078e0234 */
[----:B------:R2:W-:Y:S04]  /*17400*/  LDGSTS.E [R248+0x26300], desc[UR40][R18.64], !P4 ;  /* 0x2630000012f87fae */ /* 0x0005e8000e1a1028 */
[----:B------:R1:W-:Y:S04]  /*17410*/  LDGSTS.E [R248+0x26400], desc[UR40][R16.64], !P4 ;  /* 0x2640000010f87fae */ /* 0x0003e8000e1a1028 */
[----:B------:R1:W-:Y:S01]  /*17420*/  LDGSTS.E [R248+0x26500], desc[UR40][R14.64], !P4 ;  /* 0x265000000ef87fae */ /* 0x0003e2000e1a1028 */
[----:B------:R-:W-:-:S03]  /*17430*/  VIADD R5, R6, 0xffffffa7 ;  /* 0xffffffa706057836 */ /* 0x000fc60000000000 */
[----:B------:R1:W-:Y:S01]  /*17440*/  STL.64 [R1+0x558], R24 ;  /* 0x0005581801007387 */ /* 0x0003e20000100a00 */
[----:B------:R-:W2:Y:S03]  /*17450*/  LDC R6, c[0x0][0x3a0] ;  /* 0x0000e800ff067b82 */ /* 0x000ea60000000800 */
[----:B------:R2:W-:Y:S04]  /*17460*/  LDGSTS.E [R248+0x26600], desc[UR40][R12.64], !P4 ;  /* 0x266000000cf87fae */ /* 0x0005e8000e1a1028 */
[----:B------:R2:W-:Y:S01]  /*17470*/  LDGSTS.E [R248+0x26700], desc[UR40][R10.64], !P4 ;  /* 0x267000000af87fae */ /* 0x0005e2000e1a1028 */
[----:B------:R-:W-:Y:S01]  /*17480*/  ISETP.GE.U32.AND P4, PT, R0, 0x7fffff24, PT ;  /* 0x7fffff240000780c */ /* 0x000fe20003f86070 */
[----:B------:R-:W-:-:S02]  /*17490*/  IMAD R0, R252, 0x50, RZ ;  /* 0x00000050fc007824 */ /* 0x000fc400078e02ff */
[----:B------:R3:W-:Y:S01]  /*174a0*/  STL.64 [R1+0x550], R22 ;  /* 0x0005501601007387 */ /* 0x0007e20000100a00 */
[----:B------:R-:W-:Y:S01]  /*174b0*/  ISETP.GE.U32.AND P6, PT, R5, 0x7fffff28, PT ;  /* 0x7fffff280500780c */ /* 0x000fe20003fc6070 */
[C---:B-1----:R-:W-:Y:S01]  /*174c0*/  IMAD.WIDE R24, R0.reuse, 0x4, R66 ;  /* 0x0000000400187825 */ /* 0x042fe200078e0242 */
[----:B------:R-:W1:Y:S01]  /*174d0*/  LDC R5, c[0x0][0x3a0] ;  /* 0x0000e800ff057b82 */ /* 0x000e620000000800 */
[----:B------:R4:W-:Y:S04]  /*174e0*/  STL.64 [R1+0x548], R20 ;  /* 0x0005481401007387 */ /* 0x0009e80000100a00 */
[----:B------:R2:W-:Y:S01]  /*174f0*/  STL.64 [R1+0x540], R18 ;  /* 0x0005401201007387 */ /* 0x0005e20000100a00 */
[----:B---3--:R-:W-:-:S03]  /*17500*/  IMAD.WIDE R22, R0, 0x4, R64 ;  /* 0x0000000400167825 */ /* 0x008fc600078e0240 */
[----:B------:R3:W-:Y:S01]  /*17510*/  STL.64 [R1+0x538], R16 ;  /* 0x0005381001007387 */ /* 0x0007e20000100a00 */
[----:B----4-:R-:W-:-:S03]  /*17520*/  IMAD.WIDE R20, R0, 0x4, R62 ;  /* 0x0000000400147825 */ /* 0x010fc600078e023e */
[----:B------:R4:W-:Y:S01]  /*17530*/  STL.64 [R1+0x530], R14 ;  /* 0x0005300e01007387 */ /* 0x0009e20000100a00 */
[----:B--2---:R-:W-:-:S03]  /*17540*/  IMAD.WIDE R18, R0, 0x4, R60 ;  /* 0x0000000400127825 */ /* 0x004fc600078e023c */
[----:B------:R2:W-:Y:S01]  /*17550*/  STL.64 [R1+0x528], R12 ;  /* 0x0005280c01007387 */ /* 0x0005e20000100a00 */
[----:B---3--:R-:W-:-:S03]  /*17560*/  IMAD.WIDE R16, R0, 0x4, R58 ;  /* 0x0000000400107825 */ /* 0x008fc600078e023a */
[----:B------:R3:W-:Y:S01]  /*17570*/  STL.64 [R1+0x520], R10 ;  /* 0x0005200a01007387 */ /* 0x0007e20000100a00 */
[----:B----4-:R-:W-:-:S03]  /*17580*/  IMAD.WIDE R14, R0, 0x4, R56 ;  /* 0x00000004000e7825 */ /* 0x010fc600078e0238 */
[----:B------:R-:W-:Y:S01]  /*17590*/  LDGSTS.E [R248+0x28000], desc[UR40][R24.64], !P0 ;  /* 0x2800000018f87fae */ /* 0x000fe2000c1a1028 */
[----:B------:R-:W-:Y:S01]  /*175a0*/  IADD3 R4, PT, PT, R8, -0x61, RZ ;  /* 0xffffff9f08047810 */ /* 0x000fe20007ffe0ff */
[C---:B--2---:R-:W-:Y:S02]  /*175b0*/  IMAD.WIDE R12, R0.reuse, 0x4, R54 ;  /* 0x00000004000c7825 */ /* 0x044fe400078e0236 */
[----:B------:R-:W-:Y:S04]  /*175c0*/  STL.64 [R1+0x4d8], R24 ;  /* 0x0004d81801007387 */ /* 0x000fe80000100a00 */
[----:B------:R-:W-:Y:S01]  /*175d0*/  LDGSTS.E [R248+0x28100], desc[UR40][R22.64], !P0 ;  /* 0x2810000016f87fae */ /* 0x000fe2000c1a1028 */
[----:B---3--:R-:W-:-:S03]  /*175e0*/  IMAD.WIDE R10, R0, 0x4, R52 ;  /* 0x00000004000a7825 */ /* 0x008fc600078e0234 */
[----:B------:R-:W-:Y:S01]  /*175f0*/  STL.64 [R1+0x4d0], R22 ;  /* 0x0004d01601007387 */ /* 0x000fe20000100a00 */
[----:B------:R-:W-:-:S03]  /*17600*/  IMAD R40, R252, 0x54, RZ ;  /* 0x00000054fc287824 */ /* 0x000fc600078e02ff */
[----:B------:R-:W-:Y:S04]  /*17610*/  LDGSTS.E [R248+0x28200], desc[UR40][R20.64], !P0 ;  /* 0x2820000014f87fae */ /* 0x000fe8000c1a1028 */
[----:B------:R-:W-:Y:S04]  /*17620*/  STL.64 [R1+0x4c8], R20 ;  /* 0x0004c81401007387 */ /* 0x000fe80000100a00 */
[----:B------:R-:W-:Y:S04]  /*17630*/  LDGSTS.E [R248+0x28300], desc[UR40][R18.64], !P0 ;  /* 0x2830000012f87fae */ /* 0x000fe8000c1a1028 */
[----:B------:R-:W-:Y:S04]  /*17640*/  STL.64 [R1+0x4c0], R18 ;  /* 0x0004c01201007387 */ /* 0x000fe80000100a00 */
[----:B------:R-:W-:Y:S04]  /*17650*/  LDGSTS.E [R248+0x28400], desc[UR40][R16.64], !P0 ;  /* 0x2840000010f87fae */ /* 0x000fe8000c1a1028 */
[----:B------:R-:W-:Y:S04]  /*17660*/  STL.64 [R1+0x4b8], R16 ;  /* 0x0004b81001007387 */ /* 0x000fe80000100a00 */
[----:B------:R-:W-:Y:S04]  /*17670*/  LDGSTS.E [R248+0x28500], desc[UR40][R14.64], !P0 ;  /* 0x285000000ef87fae */ /* 0x000fe8000c1a1028 */
[----:B------:R-:W-:Y:S04]  /*17680*/  STL.64 [R1+0x4b0], R14 ;  /* 0x0004b00e01007387 */ /* 0x000fe80000100a00 */
[----:B------:R-:W-:Y:S01]  /*17690*/  LDGSTS.E [R248+0x28600], desc[UR40][R12.64], !P0 ;  /* 0x286000000cf87fae */ /* 0x000fe2000c1a1028 */
[----:B------:R-:W-:-:S03]  /*176a0*/  IMAD.WIDE R8, R40, 0x4, R64 ;  /* 0x0000000428087825 */ /* 0x000fc600078e0240 */
[----:B------:R-:W-:Y:S04]  /*176b0*/  STL.64 [R1+0x4a8], R12 ;  /* 0x0004a80c01007387 */ /* 0x000fe80000100a00 */
[----:B------:R2:W-:Y:S01]  /*176c0*/  LDGSTS.E [R248+0x28700], desc[UR40][R10.64], !P0 ;  /* 0x287000000af87fae */ /* 0x0005e2000c1a1028 */
[----:B------:R-:W-:Y:S02]  /*176d0*/  ISETP.GE.U32.AND P0, PT, R4, 0x7fffff20, PT ;  /* 0x7fffff200400780c */ /* 0x000fe40003f06070 */
[----:B------:R-:W3:Y:S01]  /*176e0*/  LDC R4, c[0x0][0x3a0] ;  /* 0x0000e800ff047b82 */ /* 0x000ee20000000800 */
[----:B------:R2:W-:Y:S01]  /*176f0*/  STL.64 [R1+0x4a0], R10 ;  /* 0x0004a00a01007387 */ /* 0x0005e20000100a00 */
[----:B------:R-:W-:-:S04]  /*17700*/  IMAD.WIDE R50, R40, 0x4, R62 ;  /* 0x0000000428327825 */ /* 0x000fc800078e023e */
[----:B------:R-:W-:-:S04]  /*17710*/  IMAD.WIDE R48, R40, 0x4, R60 ;  /* 0x0000000428307825 */ /* 0x000fc800078e023c */
[----:B--2---:R-:W-:-:S04]  /*17720*/  IMAD.WIDE R10, R40, 0x4, R66 ;  /* 0x00000004280a7825 */ /* 0x004fc800078e0242 */
[----:B------:R-:W-:Y:S01]  /*17730*/  IMAD.WIDE R46, R40, 0x4, R58 ;  /* 0x00000004282e7825 */ /* 0x000fe200078e023a */
[----:B------:R-:W-:Y:S03]  /*17740*/  LDGSTS.E [R248+0x2a000], desc[UR40][R10.64], !P5 ;  /* 0x2a0000000af87fae */ /* 0x000fe6000e9a1028 */
[----:B------:R-:W-:Y:S01]  /*17750*/  IMAD R24, R252, 0x58, RZ ;  /* 0x00000058fc187824 */ /* 0x000fe200078e02ff */
[----:B------:R2:W-:Y:S01]  /*17760*/  LDGSTS.E [R248+0x2a100], desc[UR40][R8.64], !P5 ;  /* 0x2a10000008f87fae */ /* 0x0005e2000e9a1028 */
[----:B------:R-:W-:-:S03]  /*17770*/  IMAD.WIDE R44, R40, 0x4, R56 ;  /* 0x00000004282c7825 */ /* 0x000fc600078e0238 */
[----:B------:R-:W-:Y:S01]  /*17780*/  LDGSTS.E [R248+0x2a200], desc[UR40][R50.64], !P5 ;  /* 0x2a20000032f87fae */ /* 0x000fe2000e9a1028 */
[----:B------:R-:W-:-:S03]  /*17790*/  IMAD.WIDE R42, R40, 0x4, R54 ;  /* 0x00000004282a7825 */ /* 0x000fc600078e0236 */
[----:B------:R4:W-:Y:S01]  /*177a0*/  LDGSTS.E [R248+0x2a300], desc[UR40][R48.64], !P5 ;  /* 0x2a30000030f87fae */ /* 0x0009e2000e9a1028 */
[----:B------:R-:W-:-:S03]  /*177b0*/  IMAD.WIDE R40, R40, 0x4, R52 ;  /* 0x0000000428287825 */ /* 0x000fc600078e0234 */
[----:B------:R1:W-:Y:S01]  /*177c0*/  LDGSTS.E [R248+0x2a400], desc[UR40][R46.64], !P5 ;  /* 0x2a4000002ef87fae */ /* 0x0003e2000e9a1028 */
[----:B------:R-:W-:-:S03]  /*177d0*/  IMAD.WIDE R38, R24, 0x4, R66 ;  /* 0x0000000418267825 */ /* 0x000fc600078e0242 */
[----:B------:R-:W-:Y:S01]  /*177e0*/  STL.64 [R1+0x2e0], R10 ;  /* 0x0002e00a01007387 */ /* 0x000fe20000100a00 */
[----:B------:R-:W-:-:S03]  /*177f0*/  IMAD.WIDE R36, R24, 0x4, R64 ;  /* 0x0000000418247825 */ /* 0x000fc600078e0240 */
[----:B------:R2:W-:Y:S01]  /*17800*/  LDGSTS.E [R248+0x2a500], desc[UR40][R44.64], !P5 ;  /* 0x2a5000002cf87fae */ /* 0x0005e2000e9a1028 */
[----:B------:R-:W-:-:S03]  /*17810*/  IMAD.WIDE R34, R24, 0x4, R62 ;  /* 0x0000000418227825 */ /* 0x000fc600078e023e */
[----:B------:R2:W-:Y:S01]  /*17820*/  STL.64 [R1+0x298], R8 ;  /* 0x0002980801007387 */ /* 0x0005e20000100a00 */
[----:B------:R-:W-:-:S03]  /*17830*/  IMAD.WIDE R32, R24, 0x4, R60 ;  /* 0x0000000418207825 */ /* 0x000fc600078e023c */
[----:B------:R3:W-:Y:S01]  /*17840*/  LDGSTS.E [R248+0x2a600], desc[UR40][R42.64], !P5 ;  /* 0x2a6000002af87fae */ /* 0x0007e2000e9a1028 */
[----:B-1----:R-:W-:Y:S02]  /*17850*/  VIADD R0, R5, 0xffffff9b ;  /* 0xffffff9b05007836 */ /* 0x002fe40000000000 */
[C---:B------:R-:W-:Y:S01]  /*17860*/  IMAD.WIDE R30, R24.reuse, 0x4, R58 ;  /* 0x00000004181e7825 */ /* 0x040fe200078e023a */
[----:B------:R1:W-:Y:S01]  /*17870*/  LDGSTS.E [R248+0x2a700], desc[UR40][R40.64], !P5 ;  /* 0x2a70000028f87fae */ /* 0x0003e2000e9a1028 */
[----:B------:R-:W1:Y:S02]  /*17880*/  LDC R5, c[0x0][0x3a0] ;  /* 0x0000e800ff057b82 */ /* 0x000e640000000800 */
[----:B------:R-:W-:Y:S01]  /*17890*/  IMAD.WIDE R28, R24, 0x4, R56 ;  /* 0x00000004181c7825 */ /* 0x000fe200078e0238 */
[----:B------:R1:W-:Y:S03]  /*178a0*/  LDGSTS.E [R248+0x2c000], desc[UR40][R38.64], !P6 ;  /* 0x2c00000026f87fae */ /* 0x0003e6000f1a1028 */
[----:B--2---:R-:W-:Y:S01]  /*178b0*/  IMAD R8, R252, 0x5c, RZ ;  /* 0x0000005cfc087824 */ /* 0x004fe200078e02ff */
[----:B------:R2:W-:Y:S01]  /*178c0*/  LDGSTS.E [R248+0x2c100], desc[UR40][R36.64], !P6 ;  /* 0x2c10000024f87fae */ /* 0x0005e2000f1a1028 */
[----:B------:R-:W-:Y:S01]  /*178d0*/  IMAD.WIDE R26, R24, 0x4, R54 ;  /* 0x00000004181a7825 */ /* 0x000fe200078e0236 */
[----:B------:R-:W-:-:S02]  /*178e0*/  ISETP.GE.U32.AND P5, PT, R0, 0x7fffff1c, PT ;  /* 0x7fffff1c0000780c */ /* 0x000fc40003fa6070 */
[----:B------:R1:W-:Y:S01]  /*178f0*/  LDGSTS.E [R248+0x2c200], desc[UR40][R34.64], !P6 ;  /* 0x2c20000022f87fae */ /* 0x0003e2000f1a1028 */
[----:B------:R-:W-:-:S03]  /*17900*/  IMAD.WIDE R24, R24, 0x4, R52 ;  /* 0x0000000418187825 */ /* 0x000fc600078e0234 */
[----:B------:R-:W-:Y:S01]  /*17910*/  LDGSTS.E [R248+0x2c300], desc[UR40][R32.64], !P6 ;  /* 0x2c30000020f87fae */ /* 0x000fe2000f1a1028 */
[----:B------:R-:W-:-:S03]  /*17920*/  IMAD.WIDE R22, R8, 0x4, R66 ;  /* 0x0000000408167825 */ /* 0x000fc600078e0242 */
[----:B------:R-:W-:Y:S01]  /*17930*/  LDGSTS.E [R248+0x2c400], desc[UR40][R30.64], !P6 ;  /* 0x2c4000001ef87fae */ /* 0x000fe2000f1a1028 */
[----:B------:R-:W-:-:S03]  /*17940*/  IMAD.WIDE R20, R8, 0x4, R64 ;  /* 0x0000000408147825 */ /* 0x000fc600078e0240 */
[----:B------:R-:W-:Y:S01]  /*17950*/  LDGSTS.E [R248+0x2c500], desc[UR40][R28.64], !P6 ;  /* 0x2c5000001cf87fae */ /* 0x000fe2000f1a1028 */
[----:B------:R-:W-:Y:S02]  /*17960*/  VIADD R0, R6, 0xffffff97 ;  /* 0xffffff9706007836 */ /* 0x000fe40000000000 */
[C---:B------:R-:W-:Y:S01]  /*17970*/  IMAD.WIDE R18, R8.reuse, 0x4, R62 ;  /* 0x0000000408127825 */ /* 0x040fe200078e023e */
[----:B------:R-:W-:Y:S03]  /*17980*/  LDGSTS.E [R248+0x2c600], desc[UR40][R26.64], !P6 ;  /* 0x2c6000001af87fae */ /* 0x000fe6000f1a1028 */
[C---:B------:R-:W-:Y:S01]  /*17990*/  IMAD.WIDE R16, R8.reuse, 0x4, R60 ;  /* 0x0000000408107825 */ /* 0x040fe200078e023c */
[----:B------:R-:W-:Y:S03]  /*179a0*/  LDGSTS.E [R248+0x2c700], desc[UR40][R24.64], !P6 ;  /* 0x2c70000018f87fae */ /* 0x000fe6000f1a1028 */
[----:B------:R-:W-:Y:S01]  /*179b0*/  IMAD.WIDE R14, R8, 0x4, R58 ;  /* 0x00000004080e7825 */ /* 0x000fe200078e023a */
[----:B------:R-:W-:Y:S01]  /*179c0*/  LDGSTS.E [R248+0x2e000], desc[UR40][R22.64], !P4 ;  /* 0x2e00000016f87fae */ /* 0x000fe2000e1a1028 */
[----:B------:R-:W-:-:S02]  /*179d0*/  ISETP.GE.U32.AND P6, PT, R0, 0x7fffff18, PT ;  /* 0x7fffff180000780c */ /* 0x000fc40003fc6070 */
[C---:B------:R-:W-:Y:S01]  /*179e0*/  IMAD.WIDE R12, R8.reuse, 0x4, R56 ;  /* 0x00000004080c7825 */ /* 0x040fe200078e0238 */
[----:B------:R-:W-:Y:S03]  /*179f0*/  LDGSTS.E [R248+0x2e100], desc[UR40][R20.64], !P4 ;  /* 0x2e10000014f87fae */ /* 0x000fe6000e1a1028 */
[C---:B------:R-:W-:Y:S01]  /*17a00*/  IMAD.WIDE R10, R8.reuse, 0x4, R54 ;  /* 0x00000004080a7825 */ /* 0x040fe200078e0236 */
[----:B------:R-:W-:Y:S03]  /*17a10*/  LDGSTS.E [R248+0x2e200], desc[UR40][R18.64], !P4 ;  /* 0x2e20000012f87fae */ /* 0x000fe6000e1a1028 */
[----:B------:R-:W-:Y:S01]  /*17a20*/  IMAD.WIDE R8, R8, 0x4, R52 ;  /* 0x0000000408087825 */ /* 0x000fe200078e0234 */
[----:B------:R-:W-:Y:S03]  /*17a30*/  LDGSTS.E [R248+0x2e300], desc[UR40][R16.64], !P4 ;  /* 0x2e30000010f87fae */ /* 0x000fe6000e1a1028 */
[----:B---3--:R-:W-:Y:S01]  /*17a40*/  VIADD R0, R4, 0xffffff93 ;  /* 0xffffff9304007836 */ /* 0x008fe20000000000 */
[----:B------:R-:W-:Y:S04]  /*17a50*/  LDGSTS.E [R248+0x2e400], desc[UR40][R14.64], !P4 ;  /* 0x2e4000000ef87fae */ /* 0x000fe8000e1a1028 */
[----:B------:R-:W-:Y:S04]  /*17a60*/  LDGSTS.E [R248+0x2e500], desc[UR40][R12.64], !P4 ;  /* 0x2e5000000cf87fae */ /* 0x000fe8000e1a1028 */
[----:B------:R-:W-:Y:S04]  /*17a70*/  LDGSTS.E [R248+0x2e600], desc[UR40][R10.64], !P4 ;  /* 0x2e6000000af87fae */ /* 0x000fe8000e1a1028 */
[----:B------:R-:W-:Y:S01]  /*17a80*/  LDGSTS.E [R248+0x2e700], desc[UR40][R8.64], !P4 ;  /* 0x2e70000008f87fae */ /* 0x000fe2000e1a1028 */
[----:B------:R-:W-:Y:S01]  /*17a90*/  ISETP.GE.U32.AND P4, PT, R0, 0x7fffff14, PT ;  /* 0x7fffff140000780c */ /* 0x000fe20003f86070 */
[----:B------:R-:W-:-:S02]  /*17aa0*/  IMAD R0, R252, 0x60, RZ ;  /* 0x00000060fc007824 */ /* 0x000fc400078e02ff */
[----:B------:R-:W-:Y:S02]  /*17ab0*/  STL.64 [R1+0x6ef8], R50 ;  /* 0x006ef83201007387 */ /* 0x000fe40000100a00 */
[C---:B------:R-:W-:Y:S02]  /*17ac0*/  IMAD.WIDE R6, R0.reuse, 0x4, R66 ;  /* 0x0000000400067825 */ /* 0x040fe400078e0242 */
[----:B------:R4:W-:Y:S02]  /*17ad0*/  STL.64 [R1+0x6f00], R48 ;  /* 0x006f003001007387 */ /* 0x0009e40000100a00 */
[C---:B------:R-:W-:Y:S02]  /*17ae0*/  IMAD.WIDE R82, R0.reuse, 0x4, R64 ;  /* 0x0000000400527825 */ /* 0x040fe400078e0240 */
[----:B------:R3:W-:Y:S02]  /*17af0*/  STL.64 [R1+0x6f08], R46 ;  /* 0x006f082e01007387 */ /* 0x0007e40000100a00 */
[----:B------:R-:W-:-:S02]  /*17b00*/  IMAD.WIDE R80, R0, 0x4, R62 ;  /* 0x0000000400507825 */ /* 0x000fc400078e023e */
[----:B------:R1:W-:Y:S02]  /*17b10*/  STL.64 [R1+0x6f10], R44 ;  /* 0x006f102c01007387 */ /* 0x0003e40000100a00 */
[----:B------:R-:W-:Y:S02]  /*17b20*/  IMAD.WIDE R78, R0, 0x4, R60 ;  /* 0x00000004004e7825 */ /* 0x000fe400078e023c */
[----:B------:R-:W-:Y:S02]  /*17b30*/  LDGSTS.E [R248+0x30000], desc[UR40][R6.64], !P0 ;  /* 0x3000000006f87fae */ /* 0x000fe4000c1a1028 */
[----:B------:R-:W-:Y:S02]  /*17b40*/  IMAD R4, R252, 0x64, RZ ;  /* 0x00000064fc047824 */ /* 0x000fe400078e02ff */
[C---:B------:R-:W-:Y:S01]  /*17b50*/  IMAD.WIDE R76, R0.reuse, 0x4, R58 ;  /* 0x00000004004c7825 */ /* 0x040fe200078e023a */
[----:B------:R1:W-:Y:S03]  /*17b60*/  STL.64 [R1+0x6f18], R42 ;  /* 0x006f182a01007387 */ /* 0x0003e60000100a00 */
[C---:B------:R-:W-:Y:S01]  /*17b70*/  IMAD.WIDE R74, R0.reuse, 0x4, R56 ;  /* 0x00000004004a7825 */ /* 0x040fe200078e0238 */
[----:B------:R-:W-:Y:S03]  /*17b80*/  LDGSTS.E [R248+0x30100], desc[UR40][R82.64], !P0 ;  /* 0x3010000052f87fae */ /* 0x000fe6000c1a1028 */
[C---:B------:R-:W-:Y:S01]  /*17b90*/  IMAD.WIDE R72, R0.reuse, 0x4, R54 ;  /* 0x0000000400487825 */ /* 0x040fe200078e0236 */
[----:B------:R1:W-:Y:S03]  /*17ba0*/  STL.64 [R1+0x6f20], R40 ;  /* 0x006f202801007387 */ /* 0x0003e60000100a00 */
[----:B------:R-:W-:Y:S01]  /*17bb0*/  IMAD.WIDE R70, R0, 0x4, R52 ;  /* 0x0000000400467825 */ /* 0x000fe200078e0234 */
[----:B------:R-:W-:Y:S03]  /*17bc0*/  LDGSTS.E [R248+0x30200], desc[UR40][R80.64], !P0 ;  /* 0x3020000050f87fae */ /* 0x000fe6000c1a1028 */
[C---:B----4-:R-:W-:Y:S01]  /*17bd0*/  IMAD.WIDE R48, R4.reuse, 0x4, R66 ;  /* 0x0000000404307825 */ /* 0x050fe200078e0242 */
[----:B------:R4:W-:Y:S03]  /*17be0*/  STL.64 [R1+0x6f28], R38 ;  /* 0x006f282601007387 */ /* 0x0009e60000100a00 */
[C---:B---3--:R-:W-:Y:S01]  /*17bf0*/  IMAD.WIDE R46, R4.reuse, 0x4, R64 ;  /* 0x00000004042e7825 */ /* 0x048fe200078e0240 */
[----:B------:R-:W-:Y:S03]  /*17c00*/  LDGSTS.E [R248+0x30300], desc[UR40][R78.64], !P0 ;  /* 0x303000004ef87fae */ /* 0x000fe6000c1a1028 */
[C---:B-1----:R-:W-:Y:S01]  /*17c10*/  IMAD.WIDE R44, R4.reuse, 0x4, R62 ;  /* 0x00000004042c7825 */ /* 0x042fe200078e023e */
[----:B------:R2:W-:Y:S04]  /*17c20*/  STL.64 [R1+0x6f30], R36 ;  /* 0x006f302401007387 */ /* 0x0005e80000100a00 */
[----:B------:R1:W-:Y:S01]  /*17c30*/  LDGSTS.E [R248+0x30400], desc[UR40][R76.64], !P0 ;  /* 0x304000004cf87fae */ /* 0x0003e2000c1a1028 */
[----:B------:R-:W-:-:S03]  /*17c40*/  IMAD.WIDE R42, R4, 0x4, R60 ;  /* 0x00000004042a7825 */ /* 0x000fc600078e023c */
[----:B------:R3:W-:Y:S01]  /*17c50*/  STL.64 [R1+0x6f40], R34 ;  /* 0x006f402201007387 */ /* 0x0007e20000100a00 */
[----:B------:R-:W-:-:S03]  /*17c60*/  IMAD.WIDE R40, R4, 0x4, R58 ;  /* 0x0000000404287825 */ /* 0x000fc600078e023a */
[----:B------:R-:W-:Y:S01]  /*17c70*/  LDGSTS.E [R248+0x30500], desc[UR40][R74.64], !P0 ;  /* 0x305000004af87fae */ /* 0x000fe2000c1a1028 */
[----:B----4-:R-:W-:-:S03]  /*17c80*/  IMAD.WIDE R38, R4, 0x4, R56 ;  /* 0x0000000404267825 */ /* 0x010fc600078e0238 */
[----:B------:R-:W-:Y:S01]  /*17c90*/  STL.64 [R1+0x258], R82 ;  /* 0x0002585201007387 */ /* 0x000fe20000100a00 */
[----:B--2---:R-:W-:-:S03]  /*17ca0*/  IMAD.WIDE R36, R4, 0x4, R54 ;  /* 0x0000000404247825 */ /* 0x004fc600078e0236 */
[----:B------:R-:W-:Y:S01]  /*17cb0*/  LDGSTS.E [R248+0x30600], desc[UR40][R72.64], !P0 ;  /* 0x3060000048f87fae */ /* 0x000fe2000c1a1028 */
[----:B---3--:R-:W-:-:S03]  /*17cc0*/  IMAD.WIDE R34, R4, 0x4, R52 ;  /* 0x0000000404227825 */ /* 0x008fc600078e0234 */
[----:B------:R-:W-:Y:S04]  /*17cd0*/  STL.64 [R1+0x260], R80 ;  /* 0x0002605001007387 */ /* 0x000fe80000100a00 */
[----:B------:R2:W-:Y:S01]  /*17ce0*/  LDGSTS.E [R248+0x30700], desc[UR40][R70.64], !P0 ;  /* 0x3070000046f87fae */ /* 0x0005e2000c1a1028 */
[----:B------:R-:W-:Y:S02]  /*17cf0*/  VIADD R0, R68, 0xffffff8b ;  /* 0xffffff8b44007836 */ /* 0x000fe40000000000 */
[----:B------:R-:W-:Y:S01]  /*17d00*/  IMAD R4, R252, 0x6c, RZ ;  /* 0x0000006cfc047824 */ /* 0x000fe200078e02ff */
[----:B------:R-:W-:Y:S01]  /*17d10*/  STL.64 [R1+0x268], R78 ;  /* 0x0002684e01007387 */ /* 0x000fe20000100a00 */
[----:B------:R-:W-:Y:S01]  /*17d20*/  VIADD R5, R5, 0xffffff8f ;  /* 0xffffff8f05057836 */ /* 0x000fe20000000000 */
[----:B------:R-:W3:Y:S02]  /*17d30*/  LDC R68, c[0x0][0x3a0] ;  /* 0x0000e800ff447b82 */ /* 0x000ee40000000800 */
[----:B------:R4:W-:Y:S04]  /*17d40*/  LDGSTS.E [R248+0x32000], desc[UR40][R48.64], !P5 ;  /* 0x3200000030f87fae */ /* 0x0009e8000e9a1028 */
[----:B------:R1:W-:Y:S04]  /*17d50*/  STL.64 [R1+0x270], R76 ;  /* 0x0002704c01007387 */ /* 0x0003e80000100a00 */
[----:B------:R2:W-:Y:S04]  /*17d60*/  LDGSTS.E [R248+0x32100], desc[UR40][R46.64], !P5 ;  /* 0x321000002ef87fae */ /* 0x0005e8000e9a1028 */
[----:B------:R-:W-:Y:S04]  /*17d70*/  STL.64 [R1+0x278], R74 ;  /* 0x0002784a01007387 */ /* 0x000fe80000100a00 */
[----:B------:R2:W-:Y:S01]  /*17d80*/  LDGSTS.E [R248+0x32200], desc[UR40][R44.64], !P5 ;  /* 0x322000002cf87fae */ /* 0x0005e2000e9a1028 */
[----:B------:R-:W-:Y:S01]  /*17d90*/  ISETP.GE.U32.AND P0, PT, R5, 0x7fffff10, PT ;  /* 0x7fffff100500780c */ /* 0x000fe20003f06070 */
[----:B-1----:R-:W1:Y:S02]  /*17da0*/  LDC R76, c[0x0][0x3a0] ;  /* 0x0000e800ff4c7b82 */ /* 0x002e640000000800 */
[----:B------:R-:W-:Y:S04]  /*17db0*/  STL.64 [R1+0x280], R72 ;  /* 0x0002804801007387 */ /* 0x000fe80000100a00 */
[----:B------:R1:W-:Y:S02]  /*17dc0*/  LDGSTS.E [R248+0x32300], desc[UR40][R42.64], !P5 ;  /* 0x323000002af87fae */ /* 0x0003e4000e9a1028 */
[----:B------:R-:W1:Y:S02]  /*17dd0*/  LDC R77, c[0x0][0x3a0] ;  /* 0x0000e800ff4d7b82 */ /* 0x000e640000000800 */
[----:B------:R2:W-:Y:S04]  /*17de0*/  STL.64 [R1+0x288], R70 ;  /* 0x0002884601007387 */ /* 0x0005e80000100a00 */
[----:B------:R1:W-:Y:S04]  /*17df0*/  LDGSTS.E [R248+0x32400], desc[UR40][R40.64], !P5 ;  /* 0x3240000028f87fae */ /* 0x0003e8000e9a1028 */
[----:B------:R1:W-:Y:S01]  /*17e00*/  LDGSTS.E [R248+0x32500], desc[UR40][R38.64], !P5 ;  /* 0x3250000026f87fae */ /* 0x0003e2000e9a1028 */
[----:B--2---:R-:W2:Y:S03]  /*17e10*/  LDC R70, c[0x0][0x3a0] ;  /* 0x0000e800ff467b82 */ /* 0x004ea60000000800 */
[----:B------:R1:W-:Y:S04]  /*17e20*/  LDGSTS.E [R248+0x32600], desc[UR40][R36.64], !P5 ;  /* 0x3260000024f87fae */ /* 0x0003e8000e9a1028 */
[----:B------:R1:W-:Y:S01]  /*17e30*/  LDGSTS.E [R248+0x32700], desc[UR40][R34.64], !P5 ;  /* 0x3270000022f87fae */ /* 0x0003e2000e9a1028 */
[----:B------:R-:W-:Y:S01]  /*17e40*/  ISETP.GE.U32.AND P5, PT, R0, 0x7fffff0c, PT ;  /* 0x7fffff0c0000780c */ /* 0x000fe20003fa6070 */
[----:B------:R-:W-:Y:S01]  /*17e50*/  IMAD R0, R252, 0x68, RZ ;  /* 0x00000068fc007824 */ /* 0x000fe200078e02ff */
[----:B------:R-:W2:Y:S01]  /*17e60*/  LDC R71, c[0x0][0x3a0] ;  /* 0x0000e800ff477b82 */ /* 0x000ea20000000800 */
[----:B------:R4:W-:Y:S04]  /*17e70*/  STL.64 [R1+0x290], R48 ;  /* 0x0002903001007387 */ /* 0x0009e80000100a00 */
[----:B------:R3:W-:Y:S04]  /*17e80*/  STL.64 [R1+0x2a0], R46 ;  /* 0x0002a02e01007387 */ /* 0x0007e80000100a00 */
[----:B------:R1:W-:Y:S01]  /*17e90*/  STL.64 [R1+0x2a8], R44 ;  /* 0x0002a82c01007387 */ /* 0x0003e20000100a00 */
[----:B----4-:R-:W-:-:S03]  /*17ea0*/  IMAD.WIDE R48, R0, 0x4, R66 ;  /* 0x0000000400307825 */ /* 0x010fc600078e0242 */
[----:B------:R4:W-:Y:S01]  /*17eb0*/  STL.64 [R1+0x2b0], R42 ;  /* 0x0002b02a01007387 */ /* 0x0009e20000100a00 */
[----:B---3--:R-:W-:-:S03]  /*17ec0*/  IMAD.WIDE R46, R0, 0x4, R64 ;  /* 0x00000004002e7825 */ /* 0x008fc600078e0240 */
[----:B------:R3:W-:Y:S01]  /*17ed0*/  STL.64 [R1+0x2b8], R40 ;  /* 0x0002b82801007387 */ /* 0x0007e20000100a00 */
[----:B-1----:R-:W-:-:S03]  /*17ee0*/  IMAD.WIDE R44, R0, 0x4, R62 ;  /* 0x00000004002c7825 */ /* 0x002fc600078e023e */
[----:B------:R1:W-:Y:S01]  /*17ef0*/  STL.64 [R1+0x2c0], R38 ;  /* 0x0002c02601007387 */ /* 0x0003e20000100a00 */
[----:B----4-:R-:W-:-:S03]  /*17f00*/  IMAD.WIDE R42, R0, 0x4, R60 ;  /* 0x00000004002a7825 */ /* 0x010fc600078e023c */
[----:B------:R4:W-:Y:S01]  /*17f10*/  STL.64 [R1+0x2c8], R36 ;  /* 0x0002c82401007387 */ /* 0x0009e20000100a00 */
[----:B---3--:R-:W-:-:S03]  /*17f20*/  IMAD.WIDE R40, R0, 0x4, R58 ;  /* 0x0000000400287825 */ /* 0x008fc600078e023a */
[----:B------:R3:W-:Y:S01]  /*17f30*/  LDGSTS.E [R248+0x34000], desc[UR40][R48.64], !P6 ;  /* 0x3400000030f87fae */ /* 0x0007e2000f1a1028 */
[----:B-1----:R-:W-:-:S03]  /*17f40*/  IMAD.WIDE R38, R0, 0x4, R56 ;  /* 0x0000000400267825 */ /* 0x002fc600078e0238 */
[----:B------:R1:W-:Y:S01]  /*17f50*/  STL.64 [R1+0x2d0], R34 ;  /* 0x0002d02201007387 */ /* 0x0003e20000100a00 */
[----:B----4-:R-:W-:-:S03]  /*17f60*/  IMAD.WIDE R36, R0, 0x4, R54 ;  /* 0x0000000400247825 */ /* 0x010fc600078e0236 */
        /* <DEDUP_REMOVED lines=9> */
[----:B----4-:R-:W-:-:S03]  /*18000*/  IMAD.WIDE R46, R4, 0x4, R64 ;  /* 0x00000004042e7825 */ /* 0x010fc600078e0240 */
[----:B------:R4:W-:Y:S04]  /*18010*/  STL.64 [R1+0x2f8], R42 ;  /* 0x0002f82a01007387 */ /* 0x0009e80000100a00 */
[----:B------:R2:W-:Y:S01]  /*18020*/  LDGSTS.E [R248+0x34500], desc[UR40][R38.64], !P6 ;  /* 0x3450000026f87fae */ /* 0x0005e2000f1a1028 */
[----:B-1----:R-:W-:-:S03]  /*18030*/  IMAD.WIDE R44, R4, 0x4, R62 ;  /* 0x00000004042c7825 */ /* 0x002fc600078e023e */
[----:B------:R3:W-:Y:S04]  /*18040*/  STL.64 [R1+0x300], R40 ;  /* 0x0003002801007387 */ /* 0x0007e80000100a00 */
[----:B------:R1:W-:Y:S01]  /*18050*/  LDGSTS.E [R248+0x34600], desc[UR40][R36.64], !P6 ;  /* 0x3460000024f87fae */ /* 0x0003e2000f1a1028 */
[----:B----4-:R-:W-:-:S03]  /*18060*/  IMAD.WIDE R42, R4, 0x4, R60 ;  /* 0x00000004042a7825 */ /* 0x010fc600078e023c */
[----:B------:R4:W-:Y:S04]  /*18070*/  STL.64 [R1+0x308], R38 ;  /* 0x0003082601007387 */ /* 0x0009e80000100a00 */
[----:B------:R1:W-:Y:S01]  /*18080*/  LDGSTS.E [R248+0x34700], desc[UR40][R34.64], !P6 ;  /* 0x3470000022f87fae */ /* 0x0003e2000f1a1028 */
[----:B---3--:R-:W-:-:S03]  /*18090*/  IMAD.WIDE R40, R4, 0x4, R58 ;  /* 0x0000000404287825 */ /* 0x008fc600078e023a */
[----:B------:R1:W-:Y:S01]  /*180a0*/  STL.64 [R1+0x310], R36 ;  /* 0x0003102401007387 */ /* 0x0003e20000100a00 */
[----:B--2---:R-:W-:Y:S02]  /*180b0*/  VIADD R0, R70, 0xffffff83 ;  /* 0xffffff8346007836 */ /* 0x004fe40000000000 */
[----:B------:R-:W-:Y:S01]  /*180c0*/  VIADD R5, R69, 0xffffff87 ;  /* 0xffffff8745057836 */ /* 0x000fe20000000000 */
[----:B------:R2:W-:Y:S01]  /*180d0*/  LDGSTS.E [R248+0x36000], desc[UR40][R48.64], !P4 ;  /* 0x3600000030f87fae */ /* 0x0005e2000e1a1028 */
[C---:B----4-:R-:W-:Y:S01]  /*180e0*/  IMAD.WIDE R38, R4.reuse, 0x4, R56 ;  /* 0x0000000404267825 */ /* 0x050fe200078e0238 */
[----:B------:R-:W3:Y:S02]  /*180f0*/  LDC R69, c[0x0][0x3a0] ;  /* 0x0000e800ff457b82 */ /* 0x000ee40000000800 */
[----:B------:R4:W-:Y:S01]  /*18100*/  STL.64 [R1+0x318], R34 ;  /* 0x0003182201007387 */ /* 0x0009e20000100a00 */
[----:B-1----:R-:W-:-:S03]  /*18110*/  IMAD.WIDE R36, R4, 0x4, R54 ;  /* 0x0000000404247825 */ /* 0x002fc600078e0236 */
[----:B------:R1:W-:Y:S02]  /*18120*/  LDGSTS.E [R248+0x36100], desc[UR40][R46.64], !P4 ;  /* 0x361000002ef87fae */ /* 0x0003e4000e1a1028 */
[----:B------:R-:W3:Y:S02]  /*18130*/  LDC R70, c[0x0][0x3a0] ;  /* 0x0000e800ff467b82 */ /* 0x000ee40000000800 */
[----:B------:R1:W-:Y:S01]  /*18140*/  LDGSTS.E [R248+0x36200], desc[UR40][R44.64], !P4 ;  /* 0x362000002cf87fae */ /* 0x0003e2000e1a1028 */
[----:B----4-:R-:W-:-:S03]  /*18150*/  IMAD.WIDE R34, R4, 0x4, R52 ;  /* 0x0000000404227825 */ /* 0x010fc600078e0234 */
        /* <DEDUP_REMOVED lines=15> */
[----:B----4-:R-:W-:-:S03]  /*18250*/  IMAD.WIDE R44, R0, 0x4, R62 ;  /* 0x00000004002c7825 */ /* 0x010fc600078e023e */
[----:B------:R4:W-:Y:S01]  /*18260*/  STL.64 [R1+0x348], R38 ;  /* 0x0003482601007387 */ /* 0x0009e20000100a00 */
[----:B--2---:R-:W-:-:S03]  /*18270*/  IMAD.WIDE R42, R0, 0x4, R60 ;  /* 0x00000004002a7825 */ /* 0x004fc600078e023c */
[----:B------:R2:W-:Y:S01]  /*18280*/  STL.64 [R1+0x350], R36 ;  /* 0x0003502401007387 */ /* 0x0005e20000100a00 */
[----:B-1----:R-:W-:-:S03]  /*18290*/  IMAD.WIDE R40, R0, 0x4, R58 ;  /* 0x0000000400287825 */ /* 0x002fc600078e023a */
[----:B------:R1:W-:Y:S01]  /*182a0*/  LDGSTS.E [R248+0x38000], desc[UR40][R48.64], !P0 ;  /* 0x3800000030f87fae */ /* 0x0003e2000c1a1028 */
[----:B----4-:R-:W-:-:S03]  /*182b0*/  IMAD.WIDE R38, R0, 0x4, R56 ;  /* 0x0000000400267825 */ /* 0x010fc600078e0238 */
[----:B------:R4:W-:Y:S01]  /*182c0*/  STL.64 [R1+0x358], R34 ;  /* 0x0003582201007387 */ /* 0x0009e20000100a00 */
[----:B--2---:R-:W-:-:S03]  /*182d0*/  IMAD.WIDE R36, R0, 0x4, R54 ;  /* 0x0000000400247825 */ /* 0x004fc600078e0236 */
[----:B------:R2:W-:Y:S04]  /*182e0*/  LDGSTS.E [R248+0x38100], desc[UR40][R46.64], !P0 ;  /* 0x381000002ef87fae */ /* 0x0005e8000c1a1028 */
[----:B------:R1:W-:Y:S01]  /*182f0*/  STL.64 [R1+0x360], R48 ;  /* 0x0003603001007387 */ /* 0x0003e20000100a00 */
[----:B----4-:R-:W-:-:S03]  /*18300*/  IMAD.WIDE R34, R0, 0x4, R52 ;  /* 0x0000000400227825 */ /* 0x010fc600078e0234 */
        /* <DEDUP_REMOVED lines=9> */
[----:B----4-:R-:W-:-:S03]  /*183a0*/  IMAD.WIDE R44, R4, 0x4, R62 ;  /* 0x00000004042c7825 */ /* 0x010fc600078e023e */
[----:B------:R1:W-:Y:S04]  /*183b0*/  STL.64 [R1+0x380], R40 ;  /* 0x0003802801007387 */ /* 0x0003e80000100a00 */
[----:B------:R4:W-:Y:S01]  /*183c0*/  LDGSTS.E [R248+0x38600], desc[UR40][R36.64], !P0 ;  /* 0x3860000024f87fae */ /* 0x0009e2000c1a1028 */
[----:B---3--:R-:W-:-:S03]  /*183d0*/  IMAD.WIDE R42, R4, 0x4, R60 ;  /* 0x00000004042a7825 */ /* 0x008fc600078e023c */
[----:B------:R2:W-:Y:S04]  /*183e0*/  STL.64 [R1+0x388], R38 ;  /* 0x0003882601007387 */ /* 0x0005e80000100a00 */
[----:B------:R3:W-:Y:S01]  /*183f0*/  LDGSTS.E [R248+0x38700], desc[UR40][R34.64], !P0 ;  /* 0x3870000022f87fae */ /* 0x0007e2000c1a1028 */
[----:B-1----:R-:W-:-:S03]  /*18400*/  IMAD.WIDE R40, R4, 0x4, R58 ;  /* 0x0000000404287825 */ /* 0x002fc600078e023a */
[----:B------:R4:W-:Y:S01]  /*18410*/  STL.64 [R1+0x390], R36 ;  /* 0x0003902401007387 */ /* 0x0009e20000100a00 */
[----:B------:R-:W-:Y:S01]  /*18420*/  VIADD R0, R69, 0xfffffffa ;  /* 0xfffffffa45007836 */ /* 0x000fe20000000000 */
[----:B------:R-:W-:Y:S01]  /*18430*/  ISETP.GE.U32.AND P6, PT, R5, 0x7fffff08, PT ;  /* 0x7fffff080500780c */ /* 0x000fe20003fc6070 */
[C---:B--2---:R-:W-:Y:S01]  /*18440*/  IMAD.WIDE R38, R4.reuse, 0x4, R56 ;  /* 0x0000000404267825 */ /* 0x044fe200078e0238 */
[----:B------:R1:W-:Y:S01]  /*18450*/  LDGSTS.E [R248+0x3a000], desc[UR40][R48.64], !P5 ;  /* 0x3a00000030f87fae */ /* 0x0003e2000e9a1028 */
[----:B------:R-:W2:Y:S03]  /*18460*/  LDC R69, c[0x0][0x3a0] ;  /* 0x0000e800ff457b82 */ /* 0x000ea60000000800 */
[----:B------:R3:W-:Y:S01]  /*18470*/  STL.64 [R1+0x398], R34 ;  /* 0x0003982201007387 */ /* 0x0007e20000100a00 */
[----:B----4-:R-:W-:-:S03]  /*18480*/  IMAD.WIDE R36, R4, 0x4, R54 ;  /* 0x0000000404247825 */ /* 0x010fc600078e0236 */
[----:B------:R4:W-:Y:S04]  /*18490*/  LDGSTS.E [R248+0x3a100], desc[UR40][R46.64], !P5 ;  /* 0x3a1000002ef87fae */ /* 0x0009e8000e9a1028 */
[----:B------:R1:W-:Y:S01]  /*184a0*/  LDGSTS.E [R248+0x3a200], desc[UR40][R44.64], !P5 ;  /* 0x3a2000002cf87fae */ /* 0x0003e2000e9a1028 */
[----:B---3--:R-:W-:-:S03]  /*184b0*/  IMAD.WIDE R34, R4, 0x4, R52 ;  /* 0x0000000404227825 */ /* 0x008fc600078e0234 */
[----:B------:R3:W-:Y:S04]  /*184c0*/  LDGSTS.E [R248+0x3a300], desc[UR40][R42.64], !P5 ;  /* 0x3a3000002af87fae */ /* 0x0007e8000e9a1028 */
[----:B------:R1:W-:Y:S04]  /*184d0*/  LDGSTS.E [R248+0x3a400], desc[UR40][R40.64], !P5 ;  /* 0x3a40000028f87fae */ /* 0x0003e8000e9a1028 */
[----:B------:R1:W-:Y:S01]  /*184e0*/  LDGSTS.E [R248+0x3a500], desc[UR40][R38.64], !P5 ;  /* 0x3a50000026f87fae */ /* 0x0003e2000e9a1028 */
[----:B------:R-:W-:Y:S02]  /*184f0*/  VIADD R5, R68, 0xfffffffe ;  /* 0xfffffffe44057836 */ /* 0x000fe40000000000 */
[----:B------:R-:W2:Y:S01]  /*18500*/  LDC R68, c[0x0][0x3a0] ;  /* 0x0000e800ff447b82 */ /* 0x000ea20000000800 */
        /* <DEDUP_REMOVED lines=16> */
[----:B------:R4:W-:Y:S01]  /*18610*/  LDGSTS.E [R248+0x3c000], desc[UR40][R48.64], !P6 ;  /* 0x3c00000030f87fae */ /* 0x0009e2000f1a1028 */
[----:B---3--:R-:W-:-:S03]  /*18620*/  IMAD.WIDE R38, R0, 0x4, R56 ;  /* 0x0000000400267825 */ /* 0x008fc600078e0238 */
[----:B------:R3:W-:Y:S01]  /*18630*/  STL.64 [R1+0x3d8], R34 ;  /* 0x0003d82201007387 */ /* 0x0007e20000100a00 */
[----:B------:R-:W-:Y:S01]  /*18640*/  ISETP.GE.U32.AND P0, PT, R5, 0x7fffff7f, PT ;  /* 0x7fffff7f0500780c */ /* 0x000fe20003f06070 */
[----:B------:R-:W-:Y:S02]  /*18650*/  IMAD R4, R252, 0x7c, RZ ;  /* 0x0000007cfc047824 */ /* 0x000fe400078e02ff */
[----:B------:R2:W-:Y:S01]  /*18660*/  LDGSTS.E [R248+0x3c100], desc[UR40][R46.64], !P6 ;  /* 0x3c1000002ef87fae */ /* 0x0005e2000f1a1028 */
[----:B-1----:R-:W-:Y:S01]  /*18670*/  IMAD.WIDE R36, R0, 0x4, R54 ;  /* 0x0000000400247825 */ /* 0x002fe200078e0236 */
[----:B------:R-:W-:Y:S02]  /*18680*/  IADD3 R5, PT, PT, R70, -0xa, RZ ;  /* 0xfffffff646057810 */ /* 0x000fe40007ffe0ff */
[----:B------:R1:W-:Y:S01]  /*18690*/  LDGSTS.E [R248+0x3c200], desc[UR40][R44.64], !P6 ;  /* 0x3c2000002cf87fae */ /* 0x0003e2000f1a1028 */
[----:B------:R-:W1:Y:S01]  /*186a0*/  LDC R70, c[0x0][0x3a0] ;  /* 0x0000e800ff467b82 */ /* 0x000e620000000800 */
[----:B---3--:R-:W-:-:S02]  /*186b0*/  IMAD.WIDE R34, R0, 0x4, R52 ;  /* 0x0000000400227825 */ /* 0x008fc400078e0234 */
[----:B------:R3:W-:Y:S04]  /*186c0*/  LDGSTS.E [R248+0x3c300], desc[UR40][R42.64], !P6 ;  /* 0x3c3000002af87fae */ /* 0x0007e8000f1a1028 */
[----:B------:R1:W-:Y:S04]  /*186d0*/  LDGSTS.E [R248+0x3c400], desc[UR40][R40.64], !P6 ;  /* 0x3c40000028f87fae */ /* 0x0003e8000f1a1028 */
[----:B------:R4:W-:Y:S04]  /*186e0*/  STL.64 [R1+0x3e0], R48 ;  /* 0x0003e03001007387 */ /* 0x0009e80000100a00 */
[----:B------:R1:W-:Y:S04]  /*186f0*/  LDGSTS.E [R248+0x3c500], desc[UR40][R38.64], !P6 ;  /* 0x3c50000026f87fae */ /* 0x0003e8000f1a1028 */
[----:B------:R2:W-:Y:S04]  /*18700*/  STL.64 [R1+0x3e8], R46 ;  /* 0x0003e82e01007387 */ /* 0x0005e80000100a00 */
[----:B------:R1:W-:Y:S01]  /*18710*/  LDGSTS.E [R248+0x3c600], desc[UR40][R36.64], !P6 ;  /* 0x3c60000024f87fae */ /* 0x0003e2000f1a1028 */
[----:B----4-:R-:W-:-:S03]  /*18720*/  IMAD.WIDE R48, R4, 0x4, R66 ;  /* 0x0000000404307825 */ /* 0x010fc600078e0242 */
[----:B------:R1:W-:Y:S04]  /*18730*/  STL.64 [R1+0x3f0], R44 ;  /* 0x0003f02c01007387 */ /* 0x0003e80000100a00 */
[----:B------:R4:W-:Y:S01]  /*18740*/  LDGSTS.E [R248+0x3c700], desc[UR40][R34.64], !P6 ;  /* 0x3c70000022f87fae */ /* 0x0009e2000f1a1028 */
[C---:B--2---:R-:W-:Y:S01]  /*18750*/  IMAD.WIDE R46, R4.reuse, 0x4, R64 ;  /* 0x00000004042e7825 */ /* 0x044fe200078e0240 */
[----:B------:R-:W-:Y:S02]  /*18760*/  ISETP.GE.U32.AND P6, PT, R5, 0x7fffff77, PT ;  /* 0x7fffff770500780c */ /* 0x000fe40003fc6070 */
[----:B------:R3:W-:Y:S01]  /*18770*/  STL.64 [R1+0x3f8], R42 ;  /* 0x0003f82a01007387 */ /* 0x0007e20000100a00 */
[----:B------:R-:W-:Y:S01]  /*18780*/  LOP3.LUT R5, R3, 0x20, RZ, 0x3c, !PT ;  /* 0x0000002003057812 */ /* 0x000fe200078e3cff */
[----:B-1----:R-:W-:-:S02]  /*18790*/  IMAD.WIDE R44, R4, 0x4, R62 ;  /* 0x00000004042c7825 */ /* 0x002fc400078e023e */
[----:B------:R1:W-:Y:S04]  /*187a0*/  STL.64 [R1+0x400], R40 ;  /* 0x0004002801007387 */ /* 0x0003e80000100a00 */
[----:B------:R2:W-:Y:S01]  /*187b0*/  STL.64 [R1+0x408], R38 ;  /* 0x0004082601007387 */ /* 0x0005e20000100a00 */
[----:B---3--:R-:W-:-:S03]  /*187c0*/  IMAD.WIDE R42, R4, 0x4, R60 ;  /* 0x00000004042a7825 */ /* 0x008fc600078e023c */
[----:B------:R3:W-:Y:S01]  /*187d0*/  STL.64 [R1+0x410], R36 ;  /* 0x0004102401007387 */ /* 0x0007e20000100a00 */
[----:B-1----:R-:W-:-:S03]  /*187e0*/  IMAD.WIDE R40, R4, 0x4, R58 ;  /* 0x0000000404287825 */ /* 0x002fc600078e023a */
[----:B------:R1:W-:Y:S01]  /*187f0*/  LDGSTS.E [R248+0x3e000], desc[UR40][R48.64], !P4 ;  /* 0x3e00000030f87fae */ /* 0x0003e2000e1a1028 */
[----:B--2---:R-:W-:-:S03]  /*18800*/  IMAD.WIDE R38, R4, 0x4, R56 ;  /* 0x0000000404267825 */ /* 0x004fc600078e0238 */
[----:B------:R4:W-:Y:S01]  /*18810*/  STL.64 [R1+0x418], R34 ;  /* 0x0004182201007387 */ /* 0x0009e20000100a00 */
[----:B---3--:R-:W-:-:S03]  /*18820*/  IMAD.WIDE R36, R4, 0x4, R54 ;  /* 0x0000000404247825 */ /* 0x008fc600078e0236 */
[----:B------:R2:W-:Y:S01]  /*18830*/  LDGSTS.E [R248+0x3e100], desc[UR40][R46.64], !P4 ;  /* 0x3e1000002ef87fae */ /* 0x0005e2000e1a1028 */
[----:B------:R-:W-:-:S03]  /*18840*/  VIADD R5, R5, UR4 ;  /* 0x0000000405057c36 */ /* 0x000fc60008000000 */
[----:B------:R1:W-:Y:S01]  /*18850*/  STL.64 [R1+0x420], R48 ;  /* 0x0004203001007387 */ /* 0x0003e20000100a00 */
[----:B------:R-:W-:Y:S02]  /*18860*/  VIADD R0, R68, 0xfffffff2 ;  /* 0xfffffff244007836 */ /* 0x000fe40000000000 */
[----:B------:R-:W3:Y:S01]  /*18870*/  LDC R68, c[0x0][0x3a0] ;  /* 0x0000e800ff447b82 */ /* 0x000ee20000000800 */
[----:B----4-:R-:W-:Y:S01]  /*18880*/  IMAD.WIDE R34, R4, 0x4, R52 ;  /* 0x0000000404227825 */ /* 0x010fe200078e0234 */
[----:B------:R4:W-:Y:S04]  /*18890*/  LDGSTS.E [R248+0x3e200], desc[UR40][R44.64], !P4 ;  /* 0x3e2000002cf87fae */ /* 0x0009e8000e1a1028 */
[----:B------:R2:W-:Y:S01]  /*188a0*/  STL.64 [R1+0x428], R46 ;  /* 0x0004282e01007387 */ /* 0x0005e20000100a00 */
[----:B-1----:R-:W-:-:S03]  /*188b0*/  IMAD.WIDE R48, R252, 0x4, R66 ;  /* 0x00000004fc307825 */ /* 0x002fc600078e0242 */
[----:B------:R1:W-:Y:S04]  /*188c0*/  LDGSTS.E [R248+0x3e300], desc[UR40][R42.64], !P4 ;  /* 0x3e3000002af87fae */ /* 0x0003e8000e1a1028 */
        /* <DEDUP_REMOVED lines=11> */
[----:B----4-:R-:W-:Y:S01]  /*18980*/  IMAD.WIDE R40, R252, 0x4, R58 ;  /* 0x00000004fc287825 */ /* 0x010fe200078e023a */
[----:B------:R-:W-:Y:S02]  /*18990*/  ISETP.GE.U32.AND P4, PT, R0, 0x7fffff73, PT ;  /* 0x7fffff730000780c */ /* 0x000fe40003f86070 */
[----:B------:R4:W-:Y:S01]  /*189a0*/  STL.64 [R1+0x450], R36 ;  /* 0x0004502401007387 */ /* 0x0009e20000100a00 */
[----:B------:R-:W-:Y:S02]  /*189b0*/  VIADD R0, R69, 0xffffffee ;  /* 0xffffffee45007836 */ /* 0x000fe40000000000 */
[C---:B------:R-:W-:Y:S01]  /*189c0*/  IMAD R4, R252.reuse, 0x9, RZ ;  /* 0x00000009fc047824 */ /* 0x040fe200078e02ff */
[----:B------:R1:W-:Y:S01]  /*189d0*/  LDGSTS.E [R5+0x800], desc[UR40][R48.64], !P0 ;  /* 0x0080000030057fae */ /* 0x0003e2000c1a1028 */
[C---:B--2---:R-:W-:Y:S01]  /*189e0*/  IMAD.WIDE R38, R252.reuse, 0x4, R56 ;  /* 0x00000004fc267825 */ /* 0x044fe200078e0238 */
[----:B------:R-:W2:Y:S02]  /*189f0*/  LDC R69, c[0x0][0x3a0] ;  /* 0x0000e800ff457b82 */ /* 0x000ea40000000800 */
[----:B------:R1:W-:Y:S01]  /*18a00*/  STL.64 [R1+0x458], R34 ;  /* 0x0004582201007387 */ /* 0x0003e20000100a00 */
[----:B----4-:R-:W-:-:S03]  /*18a10*/  IMAD.WIDE R36, R252, 0x4, R54 ;  /* 0x00000004fc247825 */ /* 0x010fc600078e0236 */
        /* <DEDUP_REMOVED lines=20> */
[----:B------:R1:W-:Y:S01]  /*18b60*/  STL.64 [R1+0x1668], R36 ;  /* 0x0016682401007387 */ /* 0x0003e20000100a00 */
[----:B----4-:R-:W-:-:S03]  /*18b70*/  IMAD.WIDE R40, R0, 0x4, R58 ;  /* 0x0000000400287825 */ /* 0x010fc600078e023a */
        /* <DEDUP_REMOVED lines=22> */
[----:B----4-:R-:W-:-:S03]  /*18ce0*/  IMAD.WIDE R40, R4, 0x4, R58 ;  /* 0x0000000404287825 */ /* 0x010fc600078e023a */
[----:B------:R2:W-:Y:S01]  /*18cf0*/  STL.64 [R1+0x15a8], R36 ;  /* 0x0015a82401007387 */ /* 0x0005e20000100a00 */
[----:B------:R-:W-:Y:S02]  /*18d00*/  VIADD R0, R70, 0xffffffe6 ;  /* 0xffffffe646007836 */ /* 0x000fe40000000000 */
[----:B---3--:R-:W-:Y:S01]  /*18d10*/  VIADD R68, R68, 0xffffffea ;  /* 0xffffffea44447836 */ /* 0x008fe20000000000 */
[----:B------:R3:W-:Y:S01]  /*18d20*/  LDGSTS.E [R5+0x4800], desc[UR40][R48.64], !P6 ;  /* 0x0480000030057fae */ /* 0x0007e2000f1a1028 */
[C---:B-1----:R-:W-:Y:S01]  /*18d30*/  IMAD.WIDE R38, R4.reuse, 0x4, R56 ;  /* 0x0000000404267825 */ /* 0x042fe200078e0238 */
[----:B------:R-:W1:Y:S02]  /*18d40*/  LDC R70, c[0x0][0x3a0] ;  /* 0x0000e800ff467b82 */ /* 0x000e640000000800 */
[----:B------:R4:W-:Y:S01]  /*18d50*/  STL.64 [R1+0x15a0], R34 ;  /* 0x0015a02201007387 */ /* 0x0009e20000100a00 */
[----:B--2---:R-:W-:-:S03]  /*18d60*/  IMAD.WIDE R36, R4, 0x4, R54 ;  /* 0x0000000404247825 */ /* 0x004fc600078e0236 */
[----:B------:R2:W-:Y:S04]  /*18d70*/  LDGSTS.E [R5+0x4900], desc[UR40][R46.64], !P6 ;  /* 0x049000002e057fae */ /* 0x0005e8000f1a1028 */
        /* <DEDUP_REMOVED lines=13> */
[----:B---3--:R-:W-:-:S03]  /*18e50*/  IMAD.WIDE R48, R0, 0x4, R66 ;  /* 0x0000000400307825 */ /* 0x008fc600078e0242 */
        /* <DEDUP_REMOVED lines=8> */
[----:B------:R2:W-:Y:S01]  /*18ee0*/  LDGSTS.E [R5+0x6800], desc[UR40][R48.64], !P4 ;  /* 0x0680000030057fae */ /* 0x0005e2000e1a1028 */
[----:B-1----:R-:W-:-:S03]  /*18ef0*/  IMAD.WIDE R38, R0, 0x4, R56 ;  /* 0x0000000400267825 */ /* 0x002fc600078e0238 */
[----:B------:R1:W-:Y:S01]  /*18f00*/  STL.64 [R1+0x14e0], R34 ;  /* 0x0014e02201007387 */ /* 0x0003e20000100a00 */
[----:B---3--:R-:W-:-:S03]  /*18f10*/  IMAD.WIDE R36, R0, 0x4, R54 ;  /* 0x0000000400247825 */ /* 0x008fc600078e0236 */
        /* <DEDUP_REMOVED lines=18> */
[----:B--2---:R-:W-:-:S03]  /*19040*/  IMAD.WIDE R40, R4, 0x4, R58 ;  /* 0x0000000404287825 */ /* 0x004fc600078e023a */
[----:B------:R1:W-:Y:S01]  /*19050*/  STL.64 [R1+0x1428], R36 ;  /* 0x0014282401007387 */ /* 0x0003e20000100a00 */
[----:B------:R-:W-:Y:S01]  /*19060*/  ISETP.GE.U32.AND P5, PT, R68, 0x7fffff6b, PT ;  /* 0x7fffff6b4400780c */ /* 0x000fe20003fa6070 */
[C---:B---3--:R-:W-:Y:S02]  /*19070*/  IMAD.WIDE R38, R4.reuse, 0x4, R56 ;  /* 0x0000000404267825 */ /* 0x048fe400078e0238 */
[----:B------:R2:W-:Y:S04]  /*19080*/  LDGSTS.E [R5+0x8800], desc[UR40][R48.64], !P0 ;  /* 0x0880000030057fae */ /* 0x0005e8000c1a1028 */
[----:B------:R4:W-:Y:S01]  /*19090*/  STL.64 [R1+0x1420], R34 ;  /* 0x0014202201007387 */ /* 0x0009e20000100a00 */
[----:B------:R-:W-:Y:S02]  /*190a0*/  VIADD R0, R71, 0xffffffde ;  /* 0xffffffde47007836 */ /* 0x000fe40000000000 */
[----:B-1----:R-:W-:Y:S01]  /*190b0*/  IMAD.WIDE R36, R4, 0x4, R54 ;  /* 0x0000000404247825 */ /* 0x002fe200078e0236 */
[----:B------:R1:W-:Y:S01]  /*190c0*/  LDGSTS.E [R5+0x8900], desc[UR40][R46.64], !P0 ;  /* 0x089000002e057fae */ /* 0x0003e2000c1a1028 */
[----:B------:R-:W3:Y:S03]  /*190d0*/  LDC R71, c[0x0][0x3a0] ;  /* 0x0000e800ff477b82 */ /* 0x000ee60000000800 */
[----:B------:R1:W-:Y:S01]  /*190e0*/  LDGSTS.E [R5+0x8a00], desc[UR40][R44.64], !P0 ;  /* 0x08a000002c057fae */ /* 0x0003e2000c1a1028 */
[----:B------:R-:W-:-:S02]  /*190f0*/  VIADD R68, R69, 0xffffffe2 ;  /* 0xffffffe245447836 */ /* 0x000fc40000000000 */
[----:B----4-:R-:W-:Y:S01]  /*19100*/  IMAD.WIDE R34, R4, 0x4, R52 ;  /* 0x0000000404227825 */ /* 0x010fe200078e0234 */
[----:B------:R4:W-:Y:S01]  /*19110*/  LDGSTS.E [R5+0x8b00], desc[UR40][R42.64], !P0 ;  /* 0x08b000002a057fae */ /* 0x0009e2000c1a1028 */
[----:B------:R-:W3:Y:S03]  /*19120*/  LDC R69, c[0x0][0x3a0] ;  /* 0x0000e800ff457b82 */ /* 0x000ee60000000800 */
        /* <DEDUP_REMOVED lines=43> */
[----:B------:R-:W-:Y:S01]  /*193e0*/  ISETP.GE.U32.AND P4, PT, R68, 0x7fffff63, PT ;  /* 0x7fffff634400780c */ /* 0x000fe20003f86070 */
[C---:B--2---:R-:W-:Y:S02]  /*193f0*/  IMAD.WIDE R38, R4.reuse, 0x4, R56 ;  /* 0x0000000404267825 */ /* 0x044fe400078e0238 */
[----:B------:R1:W-:Y:S04]  /*19400*/  LDGSTS.E [R5+0xc800], desc[UR40][R48.64], !P6 ;  /* 0x0c80000030057fae */ /* 0x0003e8000f1a1028 */
[----:B------:R3:W-:Y:S01]  /*19410*/  STL.64 [R1+0x12a0], R34 ;  /* 0x0012a02201007387 */ /* 0x0007e20000100a00 */
[----:B------:R-:W-:Y:S02]  /*19420*/  VIADD R0, R69, 0xffffffd6 ;  /* 0xffffffd645007836 */ /* 0x000fe40000000000 */
[----:B----4-:R-:W-:Y:S01]  /*19430*/  IMAD.WIDE R36, R4, 0x4, R54 ;  /* 0x0000000404247825 */ /* 0x010fe200078e0236 */
        /* <DEDUP_REMOVED lines=57> */
[----:B---3--:R-:W-:-:S02]  /*197d0*/  IMAD.WIDE R36, R4, 0x4, R54 ;  /* 0x0000000404247825 */ /* 0x008fc400078e0236 */
[----:B------:R3:W-:Y:S04]  /*197e0*/  LDGSTS.E [R5+0x10900], desc[UR40][R46.64], !P0 ;  /* 0x109000002e057fae */ /* 0x0007e8000c1a1028 */
[----:B------:R1:W-:Y:S01]  /*197f0*/  LDGSTS.E [R5+0x10a00], desc[UR40][R44.64], !P0 ;  /* 0x10a000002c057fae */ /* 0x0003e2000c1a1028 */
[----:B------:R-:W-:Y:S01]  /*19800*/  ISETP.GE.U32.AND P4, PT, R68, 0x7fffff53, PT ;  /* 0x7fffff534400780c */ /* 0x000fe20003f86070 */
[----:B------:R-:W4:Y:S01]  /*19810*/  LDC R70, c[0x0][0x3a0] ;  /* 0x0000e800ff467b82 */ /* 0x000f220000000800 */
[----:B--2---:R-:W-:Y:S01]  /*19820*/  IMAD.WIDE R34, R4, 0x4, R52 ;  /* 0x0000000404227825 */ /* 0x004fe200078e0234 */
        /* <DEDUP_REMOVED lines=44> */
[----:B----4-:R-:W-:Y:S02]  /*19af0*/  VIADD R0, R71, 0xffffffc6 ;  /* 0xffffffc647007836 */ /* 0x010fe40000000000 */
[----:B------:R-:W-:Y:S01]  /*19b00*/  VIADD R68, R69, 0xffffffca ;  /* 0xffffffca45447836 */ /* 0x000fe20000000000 */
[----:B------:R3:W-:Y:S01]  /*19b10*/  LDGSTS.E [R5+0x14800], desc[UR40][R48.64], !P6 ;  /* 0x1480000030057fae */ /* 0x0007e2000f1a1028 */
[C---:B-1----:R-:W-:Y:S01]  /*19b20*/  IMAD.WIDE R38, R4.reuse, 0x4, R56 ;  /* 0x0000000404267825 */ /* 0x042fe200078e0238 */
[----:B------:R-:W1:Y:S02]  /*19b30*/  LDC R69, c[0x0][0x3a0] ;  /* 0x0000e800ff457b82 */ /* 0x000e640000000800 */
[----:B------:R4:W-:Y:S01]  /*19b40*/  STL.64 [R1+0xfa0], R34 ;  /* 0x000fa02201007387 */ /* 0x0009e20000100a00 */
[----:B--2---:R-:W-:-:S03]  /*19b50*/  IMAD.WIDE R36, R4, 0x4, R54 ;  /* 0x0000000404247825 */ /* 0x004fc600078e0236 */
[----:B------:R2:W-:Y:S02]  /*19b60*/  LDGSTS.E [R5+0x14900], desc[UR40][R46.64], !P6 ;  /* 0x149000002e057fae */ /* 0x0005e4000f1a1028 */
[----:B------:R-:W1:Y:S02]  /*19b70*/  LDC R71, c[0x0][0x3a0] ;  /* 0x0000e800ff477b82 */ /* 0x000e640000000800 */
        /* <DEDUP_REMOVED lines=17> */
[----:B----4-:R-:W-:-:S03]  /*19c90*/  IMAD.WIDE R44, R0, 0x4, R62 ;  /* 0x00000004002c7825 */ /* 0x010fc600078e023e */
        /* <DEDUP_REMOVED lines=27> */
[----:B------:R2:W-:Y:S01]  /*19e50*/  STL.64 [R1+0xe28], R36 ;  /* 0x000e282401007387 */ /* 0x0005e20000100a00 */
[----:B------:R-:W-:Y:S01]  /*19e60*/  ISETP.GE.U32.AND P5, PT, R68, 0x7fffff4b, PT ;  /* 0x7fffff4b4400780c */ /* 0x000fe20003fa6070 */
[C---:B---3--:R-:W-:Y:S02]  /*19e70*/  IMAD.WIDE R38, R4.reuse, 0x4, R56 ;  /* 0x0000000404267825 */ /* 0x048fe400078e0238 */
[----:B------:R1:W-:Y:S04]  /*19e80*/  LDGSTS.E [R5+0x18800], desc[UR40][R48.64], !P0 ;  /* 0x1880000030057fae */ /* 0x0003e8000c1a1028 */
[----:B------:R4:W-:Y:S01]  /*19e90*/  STL.64 [R1+0xe20], R34 ;  /* 0x000e202201007387 */ /* 0x0009e20000100a00 */
[----:B------:R-:W-:Y:S02]  /*19ea0*/  VIADD R0, R69, 0xffffffbe ;  /* 0xffffffbe45007836 */ /* 0x000fe40000000000 */
[----:B--2---:R-:W-:Y:S01]  /*19eb0*/  IMAD.WIDE R36, R4, 0x4, R54 ;  /* 0x0000000404247825 */ /* 0x004fe200078e0236 */
        /* <DEDUP_REMOVED lines=21> */
[----:B----4-:R-:W-:-:S03]  /*1a010*/  IMAD.WIDE R44, R0, 0x4, R62 ;  /* 0x00000004002c7825 */ /* 0x010fc600078e023e */
[----:B------:R4:W-:Y:S01]  /*1a020*/  STL.64 [R1+0xd70], R38 ;  /* 0x000d702601007387 */ /* 0x0009e20000100a00 */
[----:B-1----:R-:W-:-:S03]  /*1a030*/  IMAD.WIDE R42, R0, 0x4, R60 ;  /* 0x00000004002a7825 */ /* 0x002fc600078e023c */
[----:B------:R1:W-:Y:S01]  /*1a040*/  STL.64 [R1+0xd68], R36 ;  /* 0x000d682401007387 */ /* 0x0003e20000100a00 */
[----:B--2---:R-:W-:-:S03]  /*1a050*/  IMAD.WIDE R40, R0, 0x4, R58 ;  /* 0x0000000400287825 */ /* 0x004fc600078e023a */
[----:B------:R2:W-:Y:S01]  /*1a060*/  LDGSTS.E [R5+0x1a800], desc[UR40][R48.64], !P5 ;  /* 0x1a80000030057fae */ /* 0x0005e2000e9a1028 */
[----:B----4-:R-:W-:-:S03]  /*1a070*/  IMAD.WIDE R38, R0, 0x4, R56 ;  /* 0x0000000400267825 */ /* 0x010fc600078e0238 */
[----:B------:R4:W-:Y:S01]  /*1a080*/  STL.64 [R1+0xd60], R34 ;  /* 0x000d602201007387 */ /* 0x0009e20000100a00 */
[----:B-1----:R-:W-:-:S03]  /*1a090*/  IMAD.WIDE R36, R0, 0x4, R54 ;  /* 0x0000000400247825 */ /* 0x002fc600078e0236 */
[----:B------:R1:W-:Y:S04]  /*1a0a0*/  LDGSTS.E [R5+0x1a900], desc[UR40][R46.64], !P5 ;  /* 0x1a9000002e057fae */ /* 0x0003e8000e9a1028 */
[----:B------:R2:W-:Y:S01]  /*1a0b0*/  STL.64 [R1+0xcd8], R48 ;  /* 0x000cd83001007387 */ /* 0x0005e20000100a00 */
[----:B----4-:R-:W-:-:S03]  /*1a0c0*/  IMAD.WIDE R34, R0, 0x4, R52 ;  /* 0x0000000400227825 */ /* 0x010fc600078e0234 */
        /* <DEDUP_REMOVED lines=74> */
[C---:B-1----:R-:W-:Y:S02]  /*1a570*/  IMAD.WIDE R38, R4.reuse, 0x4, R56 ;  /* 0x0000000404267825 */ /* 0x042fe400078e0238 */
        /* <DEDUP_REMOVED lines=64> */
[----:B---3--:R-:W-:-:S03]  /*1a980*/  IMAD.WIDE R34, R4, 0x4, R52 ;  /* 0x0000000404227825 */ /* 0x008fc600078e0234 */
        /* <DEDUP_REMOVED lines=44> */
[----:B----4-:R-:W-:Y:S02]  /*1ac50*/  VIADD R0, R70, 0xffffff9e ;  /* 0xffffff9e46007836 */ /* 0x010fe40000000000 */
[C---:B-1----:R-:W-:Y:S01]  /*1ac60*/  IMAD.WIDE R38, R4.reuse, 0x4, R56 ;  /* 0x0000000404267825 */ /* 0x042fe200078e0238 */
[----:B------:R-:W-:Y:S04]  /*1ac70*/  LDGSTS.E [R5+0x28800], desc[UR40][R48.64], !P0 ;  /* 0x2880000030057fae */ /* 0x000fe8000c1a1028 */
[----:B------:R1:W-:Y:S01]  /*1ac80*/  STL.64 [R1+0x6d8], R34 ;  /* 0x0006d82201007387 */ /* 0x0003e20000100a00 */
[----:B---3--:R-:W-:-:S03]  /*1ac90*/  IMAD.WIDE R36, R4, 0x4, R54 ;  /* 0x0000000404247825 */ /* 0x008fc600078e0236 */
[----:B------:R-:W-:Y:S01]  /*1aca0*/  LDGSTS.E [R5+0x28900], desc[UR40][R46.64], !P0 ;  /* 0x289000002e057fae */ /* 0x000fe2000c1a1028 */
[----:B------:R-:W-:-:S03]  /*1acb0*/  ISETP.GE.U32.AND P5, PT, R68, 0x7fffff2b, PT ;  /* 0x7fffff2b4400780c */ /* 0x000fc60003fa6070 */
[----:B------:R-:W-:Y:S01]  /*1acc0*/  LDGSTS.E [R5+0x28a00], desc[UR40][R44.64], !P0 ;  /* 0x28a000002c057fae */ /* 0x000fe2000c1a1028 */
[----:B-1----:R-:W-:-:S03]  /*1acd0*/  IMAD.WIDE R34, R4, 0x4, R52 ;  /* 0x0000000404227825 */ /* 0x002fc600078e0234 */
[----:B------:R-:W-:Y:S04]  /*1ace0*/  LDGSTS.E [R5+0x28b00], desc[UR40][R42.64], !P0 ;  /* 0x28b000002a057fae */ /* 0x000fe8000c1a1028 */
[----:B------:R1:W-:Y:S01]  /*1acf0*/  LDGSTS.E [R5+0x28c00], desc[UR40][R40.64], !P0 ;  /* 0x28c0000028057fae */ /* 0x0003e2000c1a1028 */
[----:B------:R-:W-:-:S03]  /*1ad00*/  VIADD R68, R71, 0xffffffa2 ;  /* 0xffffffa247447836 */ /* 0x000fc60000000000 */
[----:B------:R2:W-:Y:S04]  /*1ad10*/  LDGSTS.E [R5+0x28d00], desc[UR40][R38.64], !P0 ;  /* 0x28d0000026057fae */ /* 0x0005e8000c1a1028 */
[----:B------:R3:W-:Y:S04]  /*1ad20*/  LDGSTS.E [R5+0x28e00], desc[UR40][R36.64], !P0 ;  /* 0x28e0000024057fae */ /* 0x0007e8000c1a1028 */
[----:B------:R4:W-:Y:S01]  /*1ad30*/  LDGSTS.E [R5+0x28f00], desc[UR40][R34.64], !P0 ;  /* 0x28f0000022057fae */ /* 0x0009e2000c1a1028 */
[----:B------:R-:W-:Y:S01]  /*1ad40*/  ISETP.GE.U32.AND P0, PT, R0, 0x7fffff1f, PT ;  /* 0x7fffff1f0000780c */ /* 0x000fe20003f06070 */
[----:B------:R-:W-:-:S02]  /*1ad50*/  IMAD R0, R252, 0x55, RZ ;  /* 0x00000055fc007824 */ /* 0x000fc400078e02ff */
[----:B------:R-:W-:Y:S01]  /*1ad60*/  STL.64 [R1+0x498], R48 ;  /* 0x0004983001007387 */ /* 0x000fe20000100a00 */
[----:B------:R-:W-:-:S03]  /*1ad70*/  ISETP.GE.U32.AND P4, PT, R68, 0x7fffff23, PT ;  /* 0x7fffff234400780c */ /* 0x000fc60003f86070 */
[----:B------:R-:W-:Y:S01]  /*1ad80*/  STL.64 [R1+0x6e8], R46 ;  /* 0x0006e82e01007387 */ /* 0x000fe20000100a00 */
[----:B------:R-:W-:-:S03]  /*1ad90*/  IMAD.WIDE R68, R0, 0x4, R66 ;  /* 0x0000000400447825 */ /* 0x000fc600078e0242 */
[----:B------:R-:W-:Y:S01]  /*1ada0*/  STL.64 [R1+0x490], R44 ;  /* 0x0004902c01007387 */ /* 0x000fe20000100a00 */
[----:B------:R-:W-:-:S03]  /*1adb0*/  IMAD.WIDE R70, R0, 0x4, R62 ;  /* 0x0000000400467825 */ /* 0x000fc600078e023e */
[----:B------:R-:W-:Y:S04]  /*1adc0*/  STL.64 [R1+0x6f0], R42 ;  /* 0x0006f02a01007387 */ /* 0x000fe80000100a00 */
[----:B------:R1:W-:Y:S01]  /*1add0*/  STL.64 [R1+0x488], R40 ;  /* 0x0004882801007387 */ /* 0x0003e20000100a00 */
[----:B------:R-:W-:-:S03]  /*1ade0*/  IMAD.WIDE R72, R0, 0x4, R58 ;  /* 0x0000000400487825 */ /* 0x000fc600078e023a */
[----:B------:R2:W-:Y:S01]  /*1adf0*/  STL.64 [R1+0x6f8], R38 ;  /* 0x0006f82601007387 */ /* 0x0005e20000100a00 */
[----:B------:R-:W-:-:S03]  /*1ae00*/  IMAD.WIDE R74, R0, 0x4, R54 ;  /* 0x00000004004a7825 */ /* 0x000fc600078e0236 */
[----:B------:R3:W-:Y:S01]  /*1ae10*/  STL.64 [R1+0x480], R36 ;  /* 0x0004802401007387 */ /* 0x0007e20000100a00 */
[----:B-1----:R-:W-:-:S03]  /*1ae20*/  IMAD.WIDE R40, R0, 0x4, R64 ;  /* 0x0000000400287825 */ /* 0x002fc600078e0240 */
[----:B------:R-:W-:Y:S01]  /*1ae30*/  LDGSTS.E [R5+0x2a800], desc[UR40][R68.64], !P5 ;  /* 0x2a80000044057fae */ /* 0x000fe2000e9a1028 */
[----:B--2---:R-:W-:-:S03]  /*1ae40*/  IMAD.WIDE R38, R0, 0x4, R60 ;  /* 0x0000000400267825 */ /* 0x004fc600078e023c */
[----:B------:R4:W-:Y:S01]  /*1ae50*/  STL.64 [R1+0x700], R34 ;  /* 0x0007002201007387 */ /* 0x0009e20000100a00 */
[----:B---3--:R-:W-:-:S03]  /*1ae60*/  IMAD.WIDE R36, R0, 0x4, R56 ;  /* 0x0000000400247825 */ /* 0x008fc600078e0238 */
[----:B------:R1:W-:Y:S01]  /*1ae70*/  LDGSTS.E [R5+0x2a900], desc[UR40][R40.64], !P5 ;  /* 0x2a90000028057fae */ /* 0x0003e2000e9a1028 */
[----:B------:R-:W-:-:S03]  /*1ae80*/  VIADD R76, R76, 0xffffff9a ;  /* 0xffffff9a4c4c7836 */ /* 0x000fc60000000000 */
[----:B------:R-:W-:Y:S01]  /*1ae90*/  LDGSTS.E [R5+0x2aa00], desc[UR40][R70.64], !P5 ;  /* 0x2aa0000046057fae */ /* 0x000fe2000e9a1028 */
[----:B------:R-:W-:Y:S02]  /*1aea0*/  IMAD R4, R252, 0x59, RZ ;  /* 0x00000059fc047824 */ /* 0x000fe400078e02ff */
[----:B----4-:R-:W-:Y:S01]  /*1aeb0*/  IMAD.WIDE R34, R0, 0x4, R52 ;  /* 0x0000000400227825 */ /* 0x010fe200078e0234 */
[----:B------:R2:W-:Y:S04]  /*1aec0*/  LDGSTS.E [R5+0x2ab00], desc[UR40][R38.64], !P5 ;  /* 0x2ab0000026057fae */ /* 0x0005e8000e9a1028 */
[----:B------:R-:W-:Y:S01]  /*1aed0*/  LDGSTS.E [R5+0x2ac00], desc[UR40][R72.64], !P5 ;  /* 0x2ac0000048057fae */ /* 0x000fe2000e9a1028 */
[----:B------:R-:W-:-:S03]  /*1aee0*/  VIADD R0, R77, 0xffffff96 ;  /* 0xffffff964d007836 */ /* 0x000fc60000000000 */
[----:B------:R3:W-:Y:S04]  /*1aef0*/  LDGSTS.E [R5+0x2ad00], desc[UR40][R36.64], !P5 ;  /* 0x2ad0000024057fae */ /* 0x0007e8000e9a1028 */
[----:B------:R-:W-:Y:S04]  /*1af00*/  LDGSTS.E [R5+0x2ae00], desc[UR40][R74.64], !P5 ;  /* 0x2ae000004a057fae */ /* 0x000fe8000e9a1028 */
[----:B------:R4:W-:Y:S01]  /*1af10*/  LDGSTS.E [R5+0x2af00], desc[UR40][R34.64], !P5 ;  /* 0x2af0000022057fae */ /* 0x0009e2000e9a1028 */
[----:B------:R-:W-:Y:S01]  /*1af20*/  ISETP.GE.U32.AND P5, PT, R76, 0x7fffff1b, PT ;  /* 0x7fffff1b4c00780c */ /* 0x000fe20003fa6070 */
[----:B------:R-:W-:-:S02]  /*1af30*/  IMAD.WIDE R76, R4, 0x4, R66 ;  /* 0x00000004044c7825 */ /* 0x000fc400078e0242 */
[----:B------:R1:W-:Y:S02]  /*1af40*/  STL.64 [R1+0x710], R40 ;  /* 0x0007102801007387 */ /* 0x0003e40000100a00 */
[C---:B------:R-:W-:Y:S02]  /*1af50*/  IMAD.WIDE R78, R4.reuse, 0x4, R62 ;  /* 0x00000004044e7825 */ /* 0x040fe400078e023e */
[----:B------:R2:W-:Y:S02]  /*1af60*/  STL.64 [R1+0x718], R38 ;  /* 0x0007182601007387 */ /* 0x0005e40000100a00 */
[C---:B------:R-:W-:Y:S02]  /*1af70*/  IMAD.WIDE R80, R4.reuse, 0x4, R58 ;  /* 0x0000000404507825 */ /* 0x040fe400078e023a */
[----:B------:R3:W-:Y:S02]  /*1af80*/  STL.64 [R1+0x720], R36 ;  /* 0x0007202401007387 */ /* 0x0007e40000100a00 */
[----:B-1----:R-:W-:-:S02]  /*1af90*/  IMAD.WIDE R40, R4, 0x4, R64 ;  /* 0x0000000404287825 */ /* 0x002fc400078e0240 */
[----:B------:R-:W-:Y:S02]  /*1afa0*/  LDGSTS.E [R5+0x2c800], desc[UR40][R76.64], !P6 ;  /* 0x2c8000004c057fae */ /* 0x000fe4000f1a1028 */
[C---:B--2---:R-:W-:Y:S02]  /*1afb0*/  IMAD.WIDE R38, R4.reuse, 0x4, R60 ;  /* 0x0000000404267825 */ /* 0x044fe400078e023c */
[----:B------:R4:W-:Y:S02]  /*1afc0*/  STL.64 [R1+0x728], R34 ;  /* 0x0007282201007387 */ /* 0x0009e40000100a00 */
[C---:B---3--:R-:W-:Y:S02]  /*1afd0*/  IMAD.WIDE R36, R4.reuse, 0x4, R56 ;  /* 0x0000000404247825 */ /* 0x048fe400078e0238 */
[----:B------:R1:W-:Y:S02]  /*1afe0*/  LDGSTS.E [R5+0x2c900], desc[UR40][R40.64], !P6 ;  /* 0x2c90000028057fae */ /* 0x0003e4000f1a1028 */
[----:B------:R-:W-:-:S02]  /*1aff0*/  IMAD.WIDE R82, R4, 0x4, R54 ;  /* 0x0000000404527825 */ /* 0x000fc400078e0236 */
[----:B------:R-:W-:Y:S02]  /*1b000*/  LDGSTS.E [R5+0x2ca00], desc[UR40][R78.64], !P6 ;  /* 0x2ca000004e057fae */ /* 0x000fe4000f1a1028 */
[----:B----4-:R-:W-:Y:S02]  /*1b010*/  IMAD.WIDE R34, R4, 0x4, R52 ;  /* 0x0000000404227825 */ /* 0x010fe400078e0234 */
[----:B------:R2:W-:Y:S04]  /*1b020*/  LDGSTS.E [R5+0x2cb00], desc[UR40][R38.64], !P6 ;  /* 0x2cb0000026057fae */ /* 0x0005e8000f1a1028 */
[----:B------:R-:W-:Y:S04]  /*1b030*/  LDGSTS.E [R5+0x2cc00], desc[UR40][R80.64], !P6 ;  /* 0x2cc0000050057fae */ /* 0x000fe8000f1a1028 */
[----:B------:R3:W-:Y:S04]  /*1b040*/  LDGSTS.E [R5+0x2cd00], desc[UR40][R36.64], !P6 ;  /* 0x2cd0000024057fae */ /* 0x0007e8000f1a1028 */
[----:B------:R-:W-:Y:S04]  /*1b050*/  LDGSTS.E [R5+0x2ce00], desc[UR40][R82.64], !P6 ;  /* 0x2ce0000052057fae */ /* 0x000fe8000f1a1028 */
[----:B------:R4:W-:Y:S01]  /*1b060*/  LDGSTS.E [R5+0x2cf00], desc[UR40][R34.64], !P6 ;  /* 0x2cf0000022057fae */ /* 0x0009e2000f1a1028 */
[----:B------:R-:W-:Y:S01]  /*1b070*/  ISETP.GE.U32.AND P6, PT, R0, 0x7fffff17, PT ;  /* 0x7fffff170000780c */ /* 0x000fe20003fc6070 */
[----:B------:R-:W-:-:S02]  /*1b080*/  IMAD R0, R252, 0x5d, RZ ;  /* 0x0000005dfc007824 */ /* 0x000fc400078e02ff */
        /* <DEDUP_REMOVED lines=9> */
[C---:B------:R-:W-:Y:S02]  /*1b120*/  IMAD.WIDE R88, R0.reuse, 0x4, R58 ;  /* 0x0000000400587825 */ /* 0x040fe400078e023a */
[----:B------:R1:W-:Y:S02]  /*1b130*/  LDGSTS.E [R5+0x2e900], desc[UR40][R40.64], !P4 ;  /* 0x2e90000028057fae */ /* 0x0003e4000e1a1028 */
[----:B---3--:R-:W-:-:S02]  /*1b140*/  IMAD.WIDE R36, R0, 0x4, R56 ;  /* 0x0000000400247825 */ /* 0x008fc400078e0238 */
[----:B------:R-:W-:Y:S02]  /*1b150*/  LDGSTS.E [R5+0x2ea00], desc[UR40][R86.64], !P4 ;  /* 0x2ea0000056057fae */ /* 0x000fe4000e1a1028 */
[C---:B------:R-:W-:Y:S02]  /*1b160*/  IMAD.WIDE R90, R0.reuse, 0x4, R54 ;  /* 0x00000004005a7825 */ /* 0x040fe400078e0236 */
[----:B------:R2:W-:Y:S02]  /*1b170*/  LDGSTS.E [R5+0x2eb00], desc[UR40][R38.64], !P4 ;  /* 0x2eb0000026057fae */ /* 0x0005e4000e1a1028 */
[----:B----4-:R-:W-:Y:S02]  /*1b180*/  IMAD.WIDE R34, R0, 0x4, R52 ;  /* 0x0000000400227825 */ /* 0x010fe400078e0234 */
[----:B------:R-:W-:Y:S02]  /*1b190*/  LDGSTS.E [R5+0x2ec00], desc[UR40][R88.64], !P4 ;  /* 0x2ec0000058057fae */ /* 0x000fe4000e1a1028 */
[----:B------:R-:W-:-:S02]  /*1b1a0*/  VIADD R92, R92, 0xffffff92 ;  /* 0xffffff925c5c7836 */ /* 0x000fc40000000000 */
[----:B------:R3:W-:Y:S01]  /*1b1b0*/  LDGSTS.E [R5+0x2ed00], desc[UR40][R36.64], !P4 ;  /* 0x2ed0000024057fae */ /* 0x0007e2000e1a1028 */
[----:B------:R-:W-:-:S03]  /*1b1c0*/  IMAD R4, R252, 0x61, RZ ;  /* 0x00000061fc047824 */ /* 0x000fc600078e02ff */
[----:B------:R-:W-:Y:S01]  /*1b1d0*/  LDGSTS.E [R5+0x2ee00], desc[UR40][R90.64], !P4 ;  /* 0x2ee000005a057fae */ /* 0x000fe2000e1a1028 */
[----:B------:R-:W-:-:S03]  /*1b1e0*/  VIADD R0, R93, 0xffffff8e ;  /* 0xffffff8e5d007836 */ /* 0x000fc60000000000 */
[----:B------:R4:W-:Y:S01]  /*1b1f0*/  LDGSTS.E [R5+0x2ef00], desc[UR40][R34.64], !P4 ;  /* 0x2ef0000022057fae */ /* 0x0009e2000e1a1028 */
[----:B------:R-:W-:Y:S01]  /*1b200*/  ISETP.GE.U32.AND P4, PT, R92, 0x7fffff13, PT ;  /* 0x7fffff135c00780c */ /* 0x000fe20003f86070 */
[C---:B------:R-:W-:Y:S02]  /*1b210*/  IMAD.WIDE R92, R4.reuse, 0x4, R66 ;  /* 0x00000004045c7825 */ /* 0x040fe400078e0242 */
[----:B------:R1:W-:Y:S02]  /*1b220*/  STL.64 [R1+0x760], R40 ;  /* 0x0007602801007387 */ /* 0x0003e40000100a00 */
[C---:B------:R-:W-:Y:S02]  /*1b230*/  IMAD.WIDE R94, R4.reuse, 0x4, R62 ;  /* 0x00000004045e7825 */ /* 0x040fe400078e023e */
[----:B------:R2:W-:Y:S02]  /*1b240*/  STL.64 [R1+0x768], R38 ;  /* 0x0007682601007387 */ /* 0x0005e40000100a00 */
[----:B------:R-:W-:-:S02]  /*1b250*/  IMAD.WIDE R96, R4, 0x4, R58 ;  /* 0x0000000404607825 */ /* 0x000fc400078e023a */
[----:B------:R3:W-:Y:S02]  /*1b260*/  STL.64 [R1+0x770], R36 ;  /* 0x0007702401007387 */ /* 0x0007e40000100a00 */
[C---:B-1----:R-:W-:Y:S02]  /*1b270*/  IMAD.WIDE R40, R4.reuse, 0x4, R64 ;  /* 0x0000000404287825 */ /* 0x042fe400078e0240 */
[----:B------:R-:W-:Y:S02]  /*1b280*/  LDGSTS.E [R5+0x30800], desc[UR40][R92.64], !P0 ;  /* 0x308000005c057fae */ /* 0x000fe4000c1a1028 */
[C---:B--2---:R-:W-:Y:S02]  /*1b290*/  IMAD.WIDE R38, R4.reuse, 0x4, R60 ;  /* 0x0000000404267825 */ /* 0x044fe400078e023c */
[----:B------:R4:W-:Y:S02]  /*1b2a0*/  STL.64 [R1+0x778], R34 ;  /* 0x0007782201007387 */ /* 0x0009e40000100a00 */
[----:B---3--:R-:W-:-:S02]  /*1b2b0*/  IMAD.WIDE R36, R4, 0x4, R56 ;  /* 0x0000000404247825 */ /* 0x008fc400078e0238 */
[----:B------:R1:W-:Y:S02]  /*1b2c0*/  LDGSTS.E [R5+0x30900], desc[UR40][R40.64], !P0 ;  /* 0x3090000028057fae */ /* 0x0003e4000c1a1028 */
[C---:B------:R-:W-:Y:S02]  /*1b2d0*/  IMAD.WIDE R98, R4.reuse, 0x4, R54 ;  /* 0x0000000404627825 */ /* 0x040fe400078e0236 */
        /* <DEDUP_REMOVED lines=68> */
[----:B------:R-:W-:Y:S02]  /*1b720*/  IMAD.WIDE R122, R0, 0x4, R54 ;  /* 0x00000004007a7825 */ /* 0x000fe400078e0236 */
[----:B------:R2:W-:Y:S01]  /*1b730*/  LDGSTS.E [R5+0x36b00], desc[UR40][R38.64], !P4 ;  /* 0x36b0000026057fae */ /* 0x0005e2000e1a1028 */
[----:B------:R-:W-:Y:S01]  /*1b740*/  IADD3 R124, PT, PT, R124, -0x7e, RZ ;  /* 0xffffff827c7c7810 */ /* 0x000fe20007ffe0ff */
[----:B----4-:R-:W-:Y:S02]  /*1b750*/  IMAD.WIDE R34, R0, 0x4, R52 ;  /* 0x0000000400227825 */ /* 0x010fe400078e0234 */
[----:B------:R-:W-:Y:S02]  /*1b760*/  LDGSTS.E [R5+0x36c00], desc[UR40][R120.64], !P4 ;  /* 0x36c0000078057fae */ /* 0x000fe4000e1a1028 */
[----:B------:R-:W-:-:S02]  /*1b770*/  IMAD R4, R252, 0x71, RZ ;  /* 0x00000071fc047824 */ /* 0x000fc400078e02ff */
[----:B------:R3:W-:Y:S01]  /*1b780*/  LDGSTS.E [R5+0x36d00], desc[UR40][R36.64], !P4 ;  /* 0x36d0000024057fae */ /* 0x0007e2000e1a1028 */
[----:B------:R-:W-:-:S03]  /*1b790*/  VIADD R0, R125, 0xfffffffd ;  /* 0xfffffffd7d007836 */ /* 0x000fc60000000000 */
[----:B------:R-:W-:Y:S04]  /*1b7a0*/  LDGSTS.E [R5+0x36e00], desc[UR40][R122.64], !P4 ;  /* 0x36e000007a057fae */ /* 0x000fe8000e1a1028 */
[----:B------:R4:W-:Y:S01]  /*1b7b0*/  LDGSTS.E [R5+0x36f00], desc[UR40][R34.64], !P4 ;  /* 0x36f0000022057fae */ /* 0x0009e2000e1a1028 */
[----:B------:R-:W-:Y:S01]  /*1b7c0*/  ISETP.GE.U32.AND P4, PT, R124, 0x7fffff03, PT ;  /* 0x7fffff037c00780c */ /* 0x000fe20003f86070 */
[C---:B------:R-:W-:Y:S02]  /*1b7d0*/  IMAD.WIDE R124, R4.reuse, 0x4, R66 ;  /* 0x00000004047c7825 */ /* 0x040fe400078e0242 */
[----:B------:R1:W-:Y:S02]  /*1b7e0*/  STL.64 [R1+0x800], R40 ;  /* 0x0008002801007387 */ /* 0x0003e40000100a00 */
[----:B------:R-:W-:-:S02]  /*1b7f0*/  IMAD.WIDE R126, R4, 0x4, R62 ;  /* 0x00000004047e7825 */ /* 0x000fc400078e023e */
[----:B------:R2:W-:Y:S02]  /*1b800*/  STL.64 [R1+0x810], R38 ;  /* 0x0008102601007387 */ /* 0x0005e40000100a00 */
[C---:B------:R-:W-:Y:S02]  /*1b810*/  IMAD.WIDE R128, R4.reuse, 0x4, R58 ;  /* 0x0000000404807825 */ /* 0x040fe400078e023a */
[----:B------:R3:W-:Y:S02]  /*1b820*/  STL.64 [R1+0x818], R36 ;  /* 0x0008182401007387 */ /* 0x0007e40000100a00 */
[C---:B-1----:R-:W-:Y:S02]  /*1b830*/  IMAD.WIDE R40, R4.reuse, 0x4, R64 ;  /* 0x0000000404287825 */ /* 0x042fe400078e0240 */
[----:B------:R-:W-:Y:S02]  /*1b840*/  LDGSTS.E [R5+0x38800], desc[UR40][R124.64], !P0 ;  /* 0x388000007c057fae */ /* 0x000fe4000c1a1028 */
[----:B--2---:R-:W-:-:S02]  /*1b850*/  IMAD.WIDE R38, R4, 0x4, R60 ;  /* 0x0000000404267825 */ /* 0x004fc400078e023c */
[----:B------:R4:W-:Y:S02]  /*1b860*/  STL.64 [R1+0x820], R34 ;  /* 0x0008202201007387 */ /* 0x0009e40000100a00 */
[C---:B---3--:R-:W-:Y:S02]  /*1b870*/  IMAD.WIDE R36, R4.reuse, 0x4, R56 ;  /* 0x0000000404247825 */ /* 0x048fe400078e0238 */
[----:B------:R1:W-:Y:S02]  /*1b880*/  LDGSTS.E [R5+0x38900], desc[UR40][R40.64], !P0 ;  /* 0x3890000028057fae */ /* 0x0003e4000c1a1028 */
[C---:B------:R-:W-:Y:S02]  /*1b890*/  IMAD.WIDE R130, R4.reuse, 0x4, R54 ;  /* 0x0000000404827825 */ /* 0x040fe400078e0236 */
[----:B------:R-:W-:Y:S02]  /*1b8a0*/  LDGSTS.E [R5+0x38a00], desc[UR40][R126.64], !P0 ;  /* 0x38a000007e057fae */ /* 0x000fe4000c1a1028 */
[----:B----4-:R-:W-:-:S02]  /*1b8b0*/  IMAD.WIDE R34, R4, 0x4, R52 ;  /* 0x0000000404227825 */ /* 0x010fc400078e0234 */
        /* <DEDUP_REMOVED lines=42> */
[----:B------:R-:W-:Y:S02]  /*1bb60*/  IMAD.WIDE R146, R4, 0x4, R54 ;  /* 0x0000000404927825 */ /* 0x000fe400078e0236 */
[----:B------:R-:W-:Y:S02]  /*1bb70*/  LDGSTS.E [R5+0x3ca00], desc[UR40][R142.64], !P6 ;  /* 0x3ca000008e057fae */ /* 0x000fe4000f1a1028 */
[----:B------:R-:W-:-:S02]  /*1bb80*/  VIADD R148, R148, 0xfffffff5 ;  /* 0xfffffff594947836 */ /* 0x000fc40000000000 */
[----:B------:R2:W-:Y:S01]  /*1bb90*/  LDGSTS.E [R5+0x3cb00], desc[UR40][R38.64], !P6 ;  /* 0x3cb0000026057fae */ /* 0x0005e2000f1a1028 */
[----:B----4-:R-:W-:-:S03]  /*1bba0*/  IMAD.WIDE R34, R4, 0x4, R52 ;  /* 0x0000000404227825 */ /* 0x010fc600078e0234 */
[----:B------:R-:W-:Y:S01]  /*1bbb0*/  LDGSTS.E [R5+0x3cc00], desc[UR40][R144.64], !P6 ;  /* 0x3cc0000090057fae */ /* 0x000fe2000f1a1028 */
[----:B------:R-:W-:-:S03]  /*1bbc0*/  IMAD R0, R252, 0x7d, RZ ;  /* 0x0000007dfc007824 */ /* 0x000fc600078e02ff */
        /* <DEDUP_REMOVED lines=23> */
[----:B------:R-:W-:Y:S01]  /*1bd40*/  LDGSTS.E [R5+0x3ee00], desc[UR40][R154.64], !P4 ;  /* 0x3ee000009a057fae */ /* 0x000fe2000e1a1028 */
[----:B------:R-:W-:-:S03]  /*1bd50*/  IMAD.SHL.U32 R0, R252, 0x2, RZ ;  /* 0x00000002fc007824 */ /* 0x000fc600078e00ff */
[----:B------:R4:W-:Y:S01]  /*1bd60*/  LDGSTS.E [R5+0x3ef00], desc[UR40][R34.64], !P4 ;  /* 0x3ef0000022057fae */ /* 0x0009e2000e1a1028 */
[----:B------:R-:W-:Y:S02]  /*1bd70*/  ISETP.GE.U32.AND P4, PT, R4, 0x7fffff72, PT ;  /* 0x7fffff720400780c */ /* 0x000fe40003f86070 */
[----:B------:R-:W-:Y:S01]  /*1bd80*/  LOP3.LUT R4, R3, 0x40, RZ, 0x3c, !PT ;  /* 0x0000004003047812 */ /* 0x000fe200078e3cff */
[----:B------:R-:W-:Y:S01]  /*1bd90*/  IMAD.WIDE R48, R0, 0x4, R66 ;  /* 0x0000000400307825 */ /* 0x000fe200078e0242 */
[----:B------:R1:W-:Y:S03]  /*1bda0*/  STL.64 [R1+0x8a8], R40 ;  /* 0x0008a82801007387 */ /* 0x0003e60000100a00 */
[----:B------:R-:W-:Y:S02]  /*1bdb0*/  VIADD R4, R4, UR4 ;  /* 0x0000000404047c36 */ /* 0x000fe40008000000 */
[C---:B------:R-:W-:Y:S01]  /*1bdc0*/  IMAD.WIDE R46, R0.reuse, 0x4, R64 ;  /* 0x00000004002e7825 */ /* 0x040fe200078e0240 */
[----:B------:R2:W-:Y:S03]  /*1bdd0*/  STL.64 [R1+0x8b0], R38 ;  /* 0x0008b02601007387 */ /* 0x0005e60000100a00 */
[C---:B------:R-:W-:Y:S01]  /*1bde0*/  IMAD.WIDE R44, R0.reuse, 0x4, R62 ;  /* 0x00000004002c7825 */ /* 0x040fe200078e023e */
[----:B------:R3:W-:Y:S03]  /*1bdf0*/  STL.64 [R1+0x8b8], R36 ;  /* 0x0008b82401007387 */ /* 0x0007e60000100a00 */
[----:B------:R-:W-:Y:S01]  /*1be00*/  IMAD.WIDE R42, R0, 0x4, R60 ;  /* 0x00000004002a7825 */ /* 0x000fe200078e023c */
[----:B------:R3:W-:Y:S03]  /*1be10*/  LDGSTS.E [R4+0x1000], desc[UR40][R48.64], !P0 ;  /* 0x0100000030047fae */ /* 0x0007e6000c1a1028 */
[----:B------:R-:W-:-:S02]  /*1be20*/  IMAD R156, R252, 0x6, RZ ;  /* 0x00000006fc9c7824 */ /* 0x000fc400078e02ff */
[C---:B-1----:R-:W-:Y:S01]  /*1be30*/  IMAD.WIDE R40, R0.reuse, 0x4, R58 ;  /* 0x0000000400287825 */ /* 0x042fe200078e023a */
[----:B------:R4:W-:Y:S03]  /*1be40*/  STL.64 [R1+0x8c0], R34 ;  /* 0x0008c02201007387 */ /* 0x0009e60000100a00 */
[C---:B--2---:R-:W-:Y:S01]  /*1be50*/  IMAD.WIDE R38, R0.reuse, 0x4, R56 ;  /* 0x0000000400267825 */ /* 0x044fe200078e0238 */
[----:B------:R1:W-:Y:S03]  /*1be60*/  LDGSTS.E [R4+0x1100], desc[UR40][R46.64], !P0 ;  /* 0x011000002e047fae */ /* 0x0003e6000c1a1028 */
[C---:B---3--:R-:W-:Y:S01]  /*1be70*/  IMAD.WIDE R36, R0.reuse, 0x4, R54 ;  /* 0x0000000400247825 */ /* 0x048fe200078e0236 */
[----:B------:R2:W-:Y:S03]  /*1be80*/  STL.64 [R1+0x1658], R48 ;  /* 0x0016583001007387 */ /* 0x0005e60000100a00 */
[----:B----4-:R-:W-:Y:S01]  /*1be90*/  IMAD.WIDE R34, R0, 0x4, R52 ;  /* 0x0000000400227825 */ /* 0x010fe200078e0234 */
        /* <DEDUP_REMOVED lines=18> */
[----:B------:R-:W-:Y:S01]  /*1bfc0*/  VIADD R157, R157, 0xffffffed ;  /* 0xffffffed9d9d7836 */ /* 0x000fe20000000000 */
[----:B------:R4:W-:Y:S01]  /*1bfd0*/  LDGSTS.E [R4+0x3000], desc[UR40][R48.64], !P5 ;  /* 0x0300000030047fae */ /* 0x0009e2000e9a1028 */
[C---:B-1----:R-:W-:Y:S01]  /*1bfe0*/  IMAD.WIDE R38, R156.reuse, 0x4, R56 ;  /* 0x000000049c267825 */ /* 0x042fe200078e0238 */
[----:B------:R-:W1:Y:S02]  /*1bff0*/  LDC R158, c[0x0][0x3a0] ;  /* 0x0000e800ff9e7b82 */ /* 0x000e640000000800 */
[----:B------:R2:W-:Y:S01]  /*1c000*/  STL.64 [R1+0x1620], R34 ;  /* 0x0016202201007387 */ /* 0x0005e20000100a00 */
[----:B---3--:R-:W-:-:S03]  /*1c010*/  IMAD.WIDE R36, R156, 0x4, R54 ;  /* 0x000000049c247825 */ /* 0x008fc600078e0236 */
[----:B------:R3:W-:Y:S04]  /*1c020*/  LDGSTS.E [R4+0x3100], desc[UR40][R46.64], !P5 ;  /* 0x031000002e047fae */ /* 0x0007e8000e9a1028 */
[----:B------:R1:W-:Y:S01]  /*1c030*/  LDGSTS.E [R4+0x3200], desc[UR40][R44.64], !P5 ;  /* 0x032000002c047fae */ /* 0x0003e2000e9a1028 */
[----:B--2---:R-:W-:-:S03]  /*1c040*/  IMAD.WIDE R34, R156, 0x4, R52 ;  /* 0x000000049c227825 */ /* 0x004fc600078e0234 */
        /* <DEDUP_REMOVED lines=11> */
[----:B----4-:R-:W-:-:S03]  /*1c100*/  IMAD.WIDE R48, R0, 0x4, R66 ;  /* 0x0000000400307825 */ /* 0x010fc600078e0242 */
        /* <DEDUP_REMOVED lines=32> */
[----:B------:R-:W-:Y:S01]  /*1c310*/  ISETP.GE.U32.AND P0, PT, R157, 0x7fffff6e, PT ;  /* 0x7fffff6e9d00780c */ /* 0x000fe20003f06070 */
[----:B--2---:R-:W-:Y:S02]  /*1c320*/  IMAD.WIDE R38, R156, 0x4, R56 ;  /* 0x000000049c267825 */ /* 0x004fe400078e0238 */
[----:B------:R2:W-:Y:S01]  /*1c330*/  LDGSTS.E [R4+0x7000], desc[UR40][R48.64], !P4 ;  /* 0x0700000030047fae */ /* 0x0005e2000e1a1028 */
[----:B------:R-:W-:-:S03]  /*1c340*/  IADD3 R0, PT, PT, R160, -0x1f, RZ ;  /* 0xffffffe1a0007810 */ /* 0x000fc60007ffe0ff */
[----:B------:R4:W-:Y:S01]  /*1c350*/  STL.64 [R1+0x14a0], R34 ;  /* 0x0014a02201007387 */ /* 0x0009e20000100a00 */
[----:B-1----:R-:W-:-:S03]  /*1c360*/  IMAD.WIDE R36, R156, 0x4, R54 ;  /* 0x000000049c247825 */ /* 0x002fc600078e0236 */
[----:B------:R1:W-:Y:S01]  /*1c370*/  LDGSTS.E [R4+0x7100], desc[UR40][R46.64], !P4 ;  /* 0x071000002e047fae */ /* 0x0003e2000e1a1028 */
[----:B------:R-:W3:Y:S03]  /*1c380*/  LDC R160, c[0x0][0x3a0] ;  /* 0x0000e800ffa07b82 */ /* 0x000ee60000000800 */
[----:B------:R1:W-:Y:S01]  /*1c390*/  LDGSTS.E [R4+0x7200], desc[UR40][R44.64], !P4 ;  /* 0x072000002c047fae */ /* 0x0003e2000e1a1028 */
[----:B------:R-:W-:Y:S02]  /*1c3a0*/  VIADD R157, R159, 0xffffffe5 ;  /* 0xffffffe59f9d7836 */ /* 0x000fe40000000000 */
        /* <DEDUP_REMOVED lines=214> */
[----:B----4-:R-:W-:Y:S01]  /*1d110*/  VIADD R0, R159, 0xffffffc1 ;  /* 0xffffffc19f007836 */ /* 0x010fe20000000000 */
[----:B------:R-:W-:Y:S01]  /*1d120*/  ISETP.GE.U32.AND P0, PT, R157, 0x7fffff4e, PT ;  /* 0x7fffff4e9d00780c */ /* 0x000fe20003f06070 */
[C---:B-1----:R-:W-:Y:S01]  /*1d130*/  IMAD.WIDE R38, R156.reuse, 0x4, R56 ;  /* 0x000000049c267825 */ /* 0x042fe200078e0238 */
[----:B------:R1:W-:Y:S01]  /*1d140*/  LDGSTS.E [R4+0x17000], desc[UR40][R48.64], !P4 ;  /* 0x1700000030047fae */ /* 0x0003e2000e1a1028 */
[----:B------:R-:W2:Y:S03]  /*1d150*/  LDC R159, c[0x0][0x3a0] ;  /* 0x0000e800ff9f7b82 */ /* 0x000ea60000000800 */
[----:B------:R4:W-:Y:S01]  /*1d160*/  STL.64 [R1+0xea0], R34 ;  /* 0x000ea02201007387 */ /* 0x0009e20000100a00 */
[----:B---3--:R-:W-:-:S03]  /*1d170*/  IMAD.WIDE R36, R156, 0x4, R54 ;  /* 0x000000049c247825 */ /* 0x008fc600078e0236 */
[----:B------:R3:W-:Y:S04]  /*1d180*/  LDGSTS.E [R4+0x17100], desc[UR40][R46.64], !P4 ;  /* 0x171000002e047fae */ /* 0x0007e8000e1a1028 */
[----:B------:R1:W-:Y:S01]  /*1d190*/  LDGSTS.E [R4+0x17200], desc[UR40][R44.64], !P4 ;  /* 0x172000002c047fae */ /* 0x0003e2000e1a1028 */
[----:B------:R-:W-:Y:S02]  /*1d1a0*/  VIADD R157, R158, 0xffffffc5 ;  /* 0xffffffc59e9d7836 */ /* 0x000fe40000000000 */
[----:B------:R-:W2:Y:S01]  /*1d1b0*/  LDC R158, c[0x0][0x3a0] ;  /* 0x0000e800ff9e7b82 */ /* 0x000ea20000000800 */
[----:B----4-:R-:W-:Y:S01]  /*1d1c0*/  IMAD.WIDE R34, R156, 0x4, R52 ;  /* 0x000000049c227825 */ /* 0x010fe200078e0234 */
        /* <DEDUP_REMOVED lines=15> */
[----:B----4-:R-:W-:-:S03]  /*1d2c0*/  IMAD.WIDE R44, R0, 0x4, R62 ;  /* 0x00000004002c7825 */ /* 0x010fc600078e023e */
[----:B------:R4:W-:Y:S01]  /*1d2d0*/  STL.64 [R1+0xdf0], R38 ;  /* 0x000df02601007387 */ /* 0x0009e20000100a00 */
[----:B-1----:R-:W-:-:S03]  /*1d2e0*/  IMAD.WIDE R42, R0, 0x4, R60 ;  /* 0x00000004002a7825 */ /* 0x002fc600078e023c */
[----:B------:R1:W-:Y:S01]  /*1d2f0*/  STL.64 [R1+0xde8], R36 ;  /* 0x000de82401007387 */ /* 0x0003e20000100a00 */
[----:B---3--:R-:W-:-:S03]  /*1d300*/  IMAD.WIDE R40, R0, 0x4, R58 ;  /* 0x0000000400287825 */ /* 0x008fc600078e023a */
        /* <DEDUP_REMOVED lines=25> */
[----:B-1----:R-:W-:Y:S02]  /*1d4a0*/  IMAD.WIDE R38, R156, 0x4, R56 ;  /* 0x000000049c267825 */ /* 0x002fe400078e0238 */
[----:B------:R1:W-:Y:S01]  /*1d4b0*/  LDGSTS.E [R4+0x1b000], desc[UR40][R48.64], !P5 ;  /* 0x1b00000030047fae */ /* 0x0003e2000e9a1028 */
[----:B------:R-:W-:-:S03]  /*1d4c0*/  IADD3 R0, PT, PT, R158, -0x47, RZ ;  /* 0xffffffb99e007810 */ /* 0x000fc60007ffe0ff */
[----:B------:R2:W-:Y:S01]  /*1d4d0*/  STL.64 [R1+0xd20], R34 ;  /* 0x000d202201007387 */ /* 0x0005e20000100a00 */
[----:B----4-:R-:W-:-:S03]  /*1d4e0*/  IMAD.WIDE R36, R156, 0x4, R54 ;  /* 0x000000049c247825 */ /* 0x010fc600078e0236 */
[----:B------:R3:W-:Y:S01]  /*1d4f0*/  LDGSTS.E [R4+0x1b100], desc[UR40][R46.64], !P5 ;  /* 0x1b1000002e047fae */ /* 0x0007e2000e9a1028 */
[----:B------:R-:W4:Y:S03]  /*1d500*/  LDC R158, c[0x0][0x3a0] ;  /* 0x0000e800ff9e7b82 */ /* 0x000f260000000800 */
[----:B------:R1:W-:Y:S01]  /*1d510*/  LDGSTS.E [R4+0x1b200], desc[UR40][R44.64], !P5 ;  /* 0x1b2000002c047fae */ /* 0x0003e2000e9a1028 */
[----:B------:R-:W-:Y:S02]  /*1d520*/  VIADD R157, R160, 0xffffffbd ;  /* 0xffffffbda09d7836 */ /* 0x000fe40000000000 */
        /* <DEDUP_REMOVED lines=142> */
[----:B--2---:R-:W-:Y:S01]  /*1de10*/  IMAD.WIDE R34, R0, 0x4, R52 ;  /* 0x0000000400227825 */ /* 0x004fe200078e0234 */
        /* <DEDUP_REMOVED lines=15> */
[C---:B---3--:R-:W-:Y:S01]  /*1df10*/  IMAD.WIDE R40, R156.reuse, 0x4, R58 ;  /* 0x000000049c287825 */ /* 0x048fe200078e023a */
[----:B------:R-:W-:Y:S02]  /*1df20*/  ISETP.GE.U32.AND P6, PT, R157, 0x7fffff26, PT ;  /* 0x7fffff269d00780c */ /* 0x000fe40003fc6070 */
[----:B------:R2:W-:Y:S01]  /*1df30*/  STL.64 [R1+0xac0], R36 ;  /* 0x000ac02401007387 */ /* 0x0005e20000100a00 */
[----:B------:R-:W3:Y:S01]  /*1df40*/  LDC R157, c[0x0][0x3a0] ;  /* 0x0000e800ff9d7b82 */ /* 0x000ee20000000800 */
[----:B-1----:R-:W-:-:S02]  /*1df50*/  IMAD.WIDE R38, R156, 0x4, R56 ;  /* 0x000000049c267825 */ /* 0x002fc400078e0238 */
[----:B------:R1:W-:Y:S04]  /*1df60*/  LDGSTS.E [R4+0x27000], desc[UR40][R48.64], !P4 ;  /* 0x2700000030047fae */ /* 0x0003e8000e1a1028 */
[----:B------:R1:W-:Y:S01]  /*1df70*/  STL.64 [R1+0x560], R34 ;  /* 0x0005602201007387 */ /* 0x0003e20000100a00 */
[----:B----4-:R-:W-:Y:S02]  /*1df80*/  VIADD R0, R158, 0xffffffa1 ;  /* 0xffffffa19e007836 */ /* 0x010fe40000000000 */
[C---:B--2---:R-:W-:Y:S01]  /*1df90*/  IMAD.WIDE R36, R156.reuse, 0x4, R54 ;  /* 0x000000049c247825 */ /* 0x044fe200078e0236 */
        /* <DEDUP_REMOVED lines=22> */
[----:B------:R-:W-:Y:S01]  /*1e100*/  LDGSTS.E [R4+0x29000], desc[UR40][R48.64], !P0 ;  /* 0x2900000030047fae */ /* 0x000fe2000c1a1028 */
[----:B----4-:R-:W-:-:S03]  /*1e110*/  IMAD.WIDE R38, R0, 0x4, R56 ;  /* 0x0000000400267825 */ /* 0x010fc600078e0238 */
[----:B------:R2:W-:Y:S01]  /*1e120*/  STL.64 [R1+0x4e0], R34 ;  /* 0x0004e02201007387 */ /* 0x0005e20000100a00 */
[----:B-1----:R-:W-:-:S03]  /*1e130*/  IMAD.WIDE R36, R0, 0x4, R54 ;  /* 0x0000000400247825 */ /* 0x002fc600078e0236 */
[----:B------:R-:W-:Y:S01]  /*1e140*/  LDGSTS.E [R4+0x29100], desc[UR40][R46.64], !P0 ;  /* 0x291000002e047fae */ /* 0x000fe2000c1a1028 */
[----:B------:R-:W-:-:S03]  /*1e150*/  VIADD R156, R159, 0xffffff9d ;  /* 0xffffff9d9f9c7836 */ /* 0x000fc60000000000 */
[----:B------:R-:W-:Y:S01]  /*1e160*/  LDGSTS.E [R4+0x29200], desc[UR40][R44.64], !P0 ;  /* 0x292000002c047fae */ /* 0x000fe2000c1a1028 */
[----:B------:R-:W-:Y:S02]  /*1e170*/  IMAD R162, R252, 0x56, RZ ;  /* 0x00000056fca27824 */ /* 0x000fe400078e02ff */
[----:B--2---:R-:W-:Y:S01]  /*1e180*/  IMAD.WIDE R34, R0, 0x4, R52 ;  /* 0x0000000400227825 */ /* 0x004fe200078e0234 */
[----:B------:R-:W-:Y:S04]  /*1e190*/  STL.64 [R1+0xaf0], R48 ;  /* 0x000af03001007387 */ /* 0x000fe80000100a00 */
[----:B------:R-:W-:Y:S04]  /*1e1a0*/  LDGSTS.E [R4+0x29300], desc[UR40][R42.64], !P0 ;  /* 0x293000002a047fae */ /* 0x000fe8000c1a1028 */
[----:B------:R-:W-:Y:S04]  /*1e1b0*/  STL.64 [R1+0x478], R46 ;  /* 0x0004782e01007387 */ /* 0x000fe80000100a00 */
[----:B------:R1:W-:Y:S01]  /*1e1c0*/  LDGSTS.E [R4+0x29400], desc[UR40][R40.64], !P0 ;  /* 0x2940000028047fae */ /* 0x0003e2000c1a1028 */
[----:B---3--:R-:W-:-:S03]  /*1e1d0*/  VIADD R0, R157, 0xffffff99 ;  /* 0xffffff999d007836 */ /* 0x008fc60000000000 */
[----:B------:R-:W-:Y:S04]  /*1e1e0*/  STL.64 [R1+0xb00], R44 ;  /* 0x000b002c01007387 */ /* 0x000fe80000100a00 */
[----:B------:R2:W-:Y:S04]  /*1e1f0*/  LDGSTS.E [R4+0x29500], desc[UR40][R38.64], !P0 ;  /* 0x2950000026047fae */ /* 0x0005e8000c1a1028 */
[----:B------:R-:W-:Y:S04]  /*1e200*/  STL.64 [R1+0x470], R42 ;  /* 0x0004702a01007387 */ /* 0x000fe80000100a00 */
[----:B------:R3:W-:Y:S04]  /*1e210*/  LDGSTS.E [R4+0x29600], desc[UR40][R36.64], !P0 ;  /* 0x2960000024047fae */ /* 0x0007e8000c1a1028 */
[----:B------:R1:W-:Y:S04]  /*1e220*/  STL.64 [R1+0xb08], R40 ;  /* 0x000b082801007387 */ /* 0x0003e80000100a00 */
[----:B------:R4:W-:Y:S01]  /*1e230*/  LDGSTS.E [R4+0x29700], desc[UR40][R34.64], !P0 ;  /* 0x2970000022047fae */ /* 0x0009e2000c1a1028 */
[----:B------:R-:W-:Y:S01]  /*1e240*/  ISETP.GE.U32.AND P0, PT, R156, 0x7fffff1e, PT ;  /* 0x7fffff1e9c00780c */ /* 0x000fe20003f06070 */
[----:B------:R-:W-:-:S02]  /*1e250*/  IMAD.WIDE R156, R162, 0x4, R64 ;  /* 0x00000004a29c7825 */ /* 0x000fc400078e0240 */
[----:B------:R2:W-:Y:S02]  /*1e260*/  STL.64 [R1+0x468], R38 ;  /* 0x0004682601007387 */ /* 0x0005e40000100a00 */
[C---:B-1----:R-:W-:Y:S02]  /*1e270*/  IMAD.WIDE R40, R162.reuse, 0x4, R66 ;  /* 0x00000004a2287825 */ /* 0x042fe400078e0242 */
[----:B------:R3:W-:Y:S02]  /*1e280*/  STL.64 [R1+0xb10], R36 ;  /* 0x000b102401007387 */ /* 0x0007e40000100a00 */
[C---:B------:R-:W-:Y:S02]  /*1e290*/  IMAD.WIDE R158, R162.reuse, 0x4, R60 ;  /* 0x00000004a29e7825 */ /* 0x040fe400078e023c */
[----:B------:R4:W-:Y:S02]  /*1e2a0*/  STL.64 [R1+0x460], R34 ;  /* 0x0004602201007387 */ /* 0x0009e40000100a00 */
[----:B--2---:R-:W-:-:S02]  /*1e2b0*/  IMAD.WIDE R38, R162, 0x4, R62 ;  /* 0x00000004a2267825 */ /* 0x004fc400078e023e */
[----:B------:R1:W-:Y:S02]  /*1e2c0*/  LDGSTS.E [R4+0x2b000], desc[UR40][R40.64], !P5 ;  /* 0x2b00000028047fae */ /* 0x0003e4000e9a1028 */
[C---:B------:R-:W-:Y:S02]  /*1e2d0*/  IMAD.WIDE R160, R162.reuse, 0x4, R56 ;  /* 0x00000004a2a07825 */ /* 0x040fe400078e0238 */
[----:B------:R-:W-:Y:S02]  /*1e2e0*/  LDGSTS.E [R4+0x2b100], desc[UR40][R156.64], !P5 ;  /* 0x2b1000009c047fae */ /* 0x000fe4000e9a1028 */
[C---:B---3--:R-:W-:Y:S02]  /*1e2f0*/  IMAD.WIDE R36, R162.reuse, 0x4, R58 ;  /* 0x00000004a2247825 */ /* 0x048fe400078e023a */
[----:B------:R2:W-:Y:S02]  /*1e300*/  LDGSTS.E [R4+0x2b200], desc[UR40][R38.64], !P5 ;  /* 0x2b20000026047fae */ /* 0x0005e4000e9a1028 */
[----:B----4-:R-:W-:-:S02]  /*1e310*/  IMAD.WIDE R34, R162, 0x4, R54 ;  /* 0x00000004a2227825 */ /* 0x010fc400078e0236 */
[----:B------:R-:W-:Y:S02]  /*1e320*/  LDGSTS.E [R4+0x2b300], desc[UR40][R158.64], !P5 ;  /* 0x2b3000009e047fae */ /* 0x000fe4000e9a1028 */
[----:B------:R-:W-:Y:S02]  /*1e330*/  IMAD.WIDE R162, R162, 0x4, R52 ;  /* 0x00000004a2a27825 */ /* 0x000fe400078e0234 */
[----:B------:R3:W-:Y:S02]  /*1e340*/  LDGSTS.E [R4+0x2b400], desc[UR40][R36.64], !P5 ;  /* 0x2b40000024047fae */ /* 0x0007e4000e9a1028 */
[----:B------:R-:W-:Y:S02]  /*1e350*/  IMAD R170, R252, 0x5a, RZ ;  /* 0x0000005afcaa7824 */ /* 0x000fe400078e02ff */
[----:B------:R-:W-:Y:S04]  /*1e360*/  LDGSTS.E [R4+0x2b500], desc[UR40][R160.64], !P5 ;  /* 0x2b500000a0047fae */ /* 0x000fe8000e9a1028 */
[----:B------:R4:W-:Y:S04]  /*1e370*/  LDGSTS.E [R4+0x2b600], desc[UR40][R34.64], !P5 ;  /* 0x2b60000022047fae */ /* 0x0009e8000e9a1028 */
[----:B------:R-:W-:Y:S01]  /*1e380*/  LDGSTS.E [R4+0x2b700], desc[UR40][R162.64], !P5 ;  /* 0x2b700000a2047fae */ /* 0x000fe2000e9a1028 */
[----:B------:R-:W-:Y:S01]  /*1e390*/  ISETP.GE.U32.AND P5, PT, R0, 0x7fffff1a, PT ;  /* 0x7fffff1a0000780c */ /* 0x000fe20003fa6070 */
[----:B------:R-:W-:-:S02]  /*1e3a0*/  VIADD R0, R164, 0xffffff95 ;  /* 0xffffff95a4007836 */ /* 0x000fc40000000000 */
[----:B------:R1:W-:Y:S01]  /*1e3b0*/  STL.64 [R1+0xb18], R40 ;  /* 0x000b182801007387 */ /* 0x0003e20000100a00 */
[----:B------:R-:W-:-:S03]  /*1e3c0*/  IMAD.WIDE R164, R170, 0x4, R64 ;  /* 0x00000004aaa47825 */ /* 0x000fc600078e0240 */
[----:B------:R2:W-:Y:S01]  /*1e3d0*/  STL.64 [R1+0xb28], R38 ;  /* 0x000b282601007387 */ /* 0x0005e20000100a00 */
[----:B------:R-:W-:-:S03]  /*1e3e0*/  IMAD.WIDE R166, R170, 0x4, R60 ;  /* 0x00000004aaa67825 */ /* 0x000fc600078e023c */
[----:B------:R3:W-:Y:S01]  /*1e3f0*/  STL.64 [R1+0xb30], R36 ;  /* 0x000b302401007387 */ /* 0x0007e20000100a00 */
[----:B-1----:R-:W-:-:S03]  /*1e400*/  IMAD.WIDE R40, R170, 0x4, R66 ;  /* 0x00000004aa287825 */ /* 0x002fc600078e0242 */
[----:B------:R4:W-:Y:S01]  /*1e410*/  STL.64 [R1+0xb38], R34 ;  /* 0x000b382201007387 */ /* 0x0009e20000100a00 */
[----:B--2---:R-:W-:-:S03]  /*1e420*/  IMAD.WIDE R38, R170, 0x4, R62 ;  /* 0x00000004aa267825 */ /* 0x004fc600078e023e */
[----:B------:R1:W-:Y:S01]  /*1e430*/  LDGSTS.E [R4+0x2d000], desc[UR40][R40.64], !P6 ;  /* 0x2d00000028047fae */ /* 0x0003e2000f1a1028 */
[----:B---3--:R-:W-:-:S03]  /*1e440*/  IMAD.WIDE R36, R170, 0x4, R58 ;  /* 0x00000004aa247825 */ /* 0x008fc600078e023a */
[----:B------:R-:W-:Y:S01]  /*1e450*/  LDGSTS.E [R4+0x2d100], desc[UR40][R164.64], !P6 ;  /* 0x2d100000a4047fae */ /* 0x000fe2000f1a1028 */
[----:B------:R-:W-:-:S03]  /*1e460*/  IMAD.WIDE R168, R170, 0x4, R56 ;  /* 0x00000004aaa87825 */ /* 0x000fc600078e0238 */
[----:B------:R2:W-:Y:S01]  /*1e470*/  LDGSTS.E [R4+0x2d200], desc[UR40][R38.64], !P6 ;  /* 0x2d20000026047fae */ /* 0x0005e2000f1a1028 */
[----:B----4-:R-:W-:-:S03]  /*1e480*/  IMAD.WIDE R34, R170, 0x4, R54 ;  /* 0x00000004aa227825 */ /* 0x010fc600078e0236 */
[----:B------:R-:W-:Y:S01]  /*1e490*/  LDGSTS.E [R4+0x2d300], desc[UR40][R166.64], !P6 ;  /* 0x2d300000a6047fae */ /* 0x000fe2000f1a1028 */
[----:B------:R-:W-:-:S03]  /*1e4a0*/  IMAD.WIDE R170, R170, 0x4, R52 ;  /* 0x00000004aaaa7825 */ /* 0x000fc600078e0234 */
[----:B------:R3:W-:Y:S01]  /*1e4b0*/  LDGSTS.E [R4+0x2d400], desc[UR40][R36.64], !P6 ;  /* 0x2d40000024047fae */ /* 0x0007e2000f1a1028 */
[----:B------:R-:W-:-:S03]  /*1e4c0*/  IMAD R178, R252, 0x5e, RZ ;  /* 0x0000005efcb27824 */ /* 0x000fc600078e02ff */
[----:B------:R-:W-:Y:S04]  /*1e4d0*/  LDGSTS.E [R4+0x2d500], desc[UR40][R168.64], !P6 ;  /* 0x2d500000a8047fae */ /* 0x000fe8000f1a1028 */
[----:B------:R4:W-:Y:S04]  /*1e4e0*/  LDGSTS.E [R4+0x2d600], desc[UR40][R34.64], !P6 ;  /* 0x2d60000022047fae */ /* 0x0009e8000f1a1028 */
[----:B------:R-:W-:Y:S01]  /*1e4f0*/  LDGSTS.E [R4+0x2d700], desc[UR40][R170.64], !P6 ;  /* 0x2d700000aa047fae */ /* 0x000fe2000f1a1028 */
[----:B------:R-:W-:Y:S02]  /*1e500*/  ISETP.GE.U32.AND P6, PT, R0, 0x7fffff16, PT ;  /* 0x7fffff160000780c */ /* 0x000fe40003fc6070 */
[----:B------:R-:W-:Y:S01]  /*1e510*/  IADD3 R0, PT, PT, R172, -0x6f, RZ ;  /* 0xffffff91ac007810 */ /* 0x000fe20007ffe0ff */
        /* <DEDUP_REMOVED lines=200> */
[----:B------:R3:W-:Y:S04]  /*1f1a0*/  LDGSTS.E [R4+0x3f400], desc[UR40][R36.64], !P4 ;  /* 0x3f40000024047fae */ /* 0x0007e8000e1a1028 */
[----:B------:R-:W-:Y:S01]  /*1f1b0*/  LDGSTS.E [R4+0x3f500], desc[UR40][R240.64], !P4 ;  /* 0x3f500000f0047fae */ /* 0x000fe2000e1a1028 */
[----:B------:R-:W-:-:S03]  /*1f1c0*/  LOP3.LUT R3, R3, 0x60, RZ, 0x3c, !PT ;  /* 0x0000006003037812 */ /* 0x000fc600078e3cff */
[----:B------:R4:W-:Y:S04]  /*1f1d0*/  LDGSTS.E [R4+0x3f600], desc[UR40][R34.64], !P4 ;  /* 0x3f60000022047fae */ /* 0x0009e8000e1a1028 */
[----:B------:R-:W-:Y:S01]  /*1f1e0*/  LDGSTS.E [R4+0x3f700], desc[UR40][R242.64], !P4 ;  /* 0x3f700000f2047fae */ /* 0x000fe2000e1a1028 */
[----:B------:R-:W-:Y:S01]  /*1f1f0*/  ISETP.GE.U32.AND P4, PT, R0, 0x7fffff71, PT ;  /* 0x7fffff710000780c */ /* 0x000fe20003f86070 */
[----:B------:R-:W-:Y:S01]  /*1f200*/  IMAD R0, R252, 0x3, RZ ;  /* 0x00000003fc007824 */ /* 0x000fe200078e02ff */
[----:B------:R-:W-:Y:S01]  /*1f210*/  IADD3 R3, PT, PT, R3, UR4, RZ ;  /* 0x0000000403037c10 */ /* 0x000fe2000fffe0ff */
[----:B------:R1:W-:Y:S02]  /*1f220*/  STL.64 [R1+0xcb0], R40 ;  /* 0x000cb02801007387 */ /* 0x0003e40000100a00 */
[----:B------:R-:W-:-:S02]  /*1f230*/  IMAD.WIDE R48, R0, 0x4, R66 ;  /* 0x0000000400307825 */ /* 0x000fc400078e0242 */
[----:B------:R2:W-:Y:S02]  /*1f240*/  STL.64 [R1+0xcc0], R38 ;  /* 0x000cc02601007387 */ /* 0x0005e40000100a00 */
[C---:B------:R-:W-:Y:S02]  /*1f250*/  IMAD.WIDE R46, R0.reuse, 0x4, R64 ;  /* 0x00000004002e7825 */ /* 0x040fe400078e0240 */
[----:B------:R3:W-:Y:S02]  /*1f260*/  STL.64 [R1+0xcc8], R36 ;  /* 0x000cc82401007387 */ /* 0x0007e40000100a00 */
[C---:B------:R-:W-:Y:S02]  /*1f270*/  IMAD.WIDE R44, R0.reuse, 0x4, R62 ;  /* 0x00000004002c7825 */ /* 0x040fe400078e023e */
[----:B------:R4:W-:Y:S02]  /*1f280*/  STL.64 [R1+0xcd0], R34 ;  /* 0x000cd02201007387 */ /* 0x0009e40000100a00 */
[----:B------:R-:W-:-:S02]  /*1f290*/  IMAD.WIDE R42, R0, 0x4, R60 ;  /* 0x00000004002a7825 */ /* 0x000fc400078e023c */
[----:B------:R4:W-:Y:S02]  /*1f2a0*/  LDGSTS.E [R3+0x1800], desc[UR40][R48.64], !P0 ;  /* 0x0180000030037fae */ /* 0x0009e4000c1a1028 */
[C---:B-1----:R-:W-:Y:S02]  /*1f2b0*/  IMAD.WIDE R40, R0.reuse, 0x4, R58 ;  /* 0x0000000400287825 */ /* 0x042fe400078e023a */
[----:B------:R1:W-:Y:S02]  /*1f2c0*/  LDGSTS.E [R3+0x1900], desc[UR40][R46.64], !P0 ;  /* 0x019000002e037fae */ /* 0x0003e4000c1a1028 */
[C---:B--2---:R-:W-:Y:S02]  /*1f2d0*/  IMAD.WIDE R38, R0.reuse, 0x4, R56 ;  /* 0x0000000400267825 */ /* 0x044fe400078e0238 */
[----:B------:R2:W-:Y:S02]  /*1f2e0*/  LDGSTS.E [R3+0x1a00], desc[UR40][R44.64], !P0 ;  /* 0x01a000002c037fae */ /* 0x0005e4000c1a1028 */
[----:B---3--:R-:W-:-:S02]  /*1f2f0*/  IMAD.WIDE R36, R0, 0x4, R54 ;  /* 0x0000000400247825 */ /* 0x008fc400078e0236 */
[----:B------:R3:W-:Y:S02]  /*1f300*/  LDGSTS.E [R3+0x1b00], desc[UR40][R42.64], !P0 ;  /* 0x01b000002a037fae */ /* 0x0007e4000c1a1028 */
[----:B----4-:R-:W-:Y:S02]  /*1f310*/  IMAD.WIDE R34, R0, 0x4, R52 ;  /* 0x0000000400227825 */ /* 0x010fe400078e0234 */
[----:B------:R4:W-:Y:S02]  /*1f320*/  STL.64 [R1+0x250], R48 ;  /* 0x0002503001007387 */ /* 0x0009e40000100a00 */
[----:B------:R-:W-:Y:S02]  /*1f330*/  IMAD R0, R252, 0x7, RZ ;  /* 0x00000007fc007824 */ /* 0x000fe400078e02ff */
[----:B------:R-:W-:Y:S01]  /*1f340*/  VIADD R244, R244, 0xffffffec ;  /* 0xffffffecf4f47836 */ /* 0x000fe20000000000 */
        /* <DEDUP_REMOVED lines=9> */
[----:B--2---:R-:W-:Y:S01]  /*1f3e0*/  IMAD.WIDE R44, R0, 0x4, R62 ;  /* 0x00000004002c7825 */ /* 0x004fe200078e023e */
[----:B------:R-:W-:Y:S02]  /*1f3f0*/  ISETP.GE.U32.AND P0, PT, R244, 0x7fffff6d, PT ;  /* 0x7fffff6df400780c */ /* 0x000fe40003f06070 */
[----:B------:R2:W-:Y:S01]  /*1f400*/  STL.64 [R1+0x230], R40 ;  /* 0x0002302801007387 */ /* 0x0005e20000100a00 */
[----:B------:R-:W-:Y:S02]  /*1f410*/  IMAD R244, R252, 0xb, RZ ;  /* 0x0000000bfcf47824 */ /* 0x000fe400078e02ff */
[C---:B---3--:R-:W-:Y:S01]  /*1f420*/  IMAD.WIDE R42, R0.reuse, 0x4, R60 ;  /* 0x00000004002a7825 */ /* 0x048fe200078e023c */
[----:B------:R4:W-:Y:S04]  /*1f430*/  STL.64 [R1+0x228], R38 ;  /* 0x0002282601007387 */ /* 0x0009e80000100a00 */
[----:B------:R3:W-:Y:S01]  /*1f440*/  STL.64 [R1+0x220], R36 ;  /* 0x0002202401007387 */ /* 0x0007e20000100a00 */
[----:B--2---:R-:W-:-:S03]  /*1f450*/  IMAD.WIDE R40, R0, 0x4, R58 ;  /* 0x0000000400287825 */ /* 0x004fc600078e023a */
[----:B------:R2:W-:Y:S01]  /*1f460*/  LDGSTS.E [R3+0x3800], desc[UR40][R48.64], !P5 ;  /* 0x0380000030037fae */ /* 0x0005e2000e9a1028 */
[----:B----4-:R-:W-:-:S03]  /*1f470*/  IMAD.WIDE R38, R0, 0x4, R56 ;  /* 0x0000000400267825 */ /* 0x010fc600078e0238 */
[----:B------:R1:W-:Y:S01]  /*1f480*/  STL.64 [R1+0x218], R34 ;  /* 0x0002182201007387 */ /* 0x0003e20000100a00 */
[----:B---3--:R-:W-:-:S03]  /*1f490*/  IMAD.WIDE R36, R0, 0x4, R54 ;  /* 0x0000000400247825 */ /* 0x008fc600078e0236 */
[----:B------:R3:W-:Y:S01]  /*1f4a0*/  LDGSTS.E [R3+0x3900], desc[UR40][R46.64], !P5 ;  /* 0x039000002e037fae */ /* 0x0007e2000e9a1028 */
[----:B------:R-:W-:-:S03]  /*1f4b0*/  IMAD.WIDE R50, R244, 0x4, R66 ;  /* 0x00000004f4327825 */ /* 0x000fc600078e0242 */
        /* <DEDUP_REMOVED lines=16> */
[----:B------:R2:W-:Y:S01]  /*1f5c0*/  STL.64 [R1+0x1e8], R38 ;  /* 0x0001e82601007387 */ /* 0x0005e20000100a00 */
[----:B------:R-:W-:Y:S02]  /*1f5d0*/  VIADD R0, R246, 0xffffffe4 ;  /* 0xffffffe4f6007836 */ /* 0x000fe40000000000 */
[----:B------:R-:W-:Y:S01]  /*1f5e0*/  VIADD R245, R245, 0xffffffe8 ;  /* 0xffffffe8f5f57836 */ /* 0x000fe20000000000 */
[----:B------:R1:W-:Y:S01]  /*1f5f0*/  LDGSTS.E [R3+0x5800], desc[UR40][R50.64], !P6 ;  /* 0x0580000032037fae */ /* 0x0003e2000f1a1028 */
[C---:B----4-:R-:W-:Y:S01]  /*1f600*/  IMAD.WIDE R40, R244.reuse, 0x4, R56 ;  /* 0x00000004f4287825 */ /* 0x050fe200078e0238 */
[----:B------:R-:W4:Y:S02]  /*1f610*/  LDC R246, c[0x0][0x3a0] ;  /* 0x0000e800fff67b82 */ /* 0x000f240000000800 */
[----:B------:R3:W-:Y:S01]  /*1f620*/  STL.64 [R1+0x1e0], R36 ;  /* 0x0001e02401007387 */ /* 0x0007e20000100a00 */
[----:B--2---:R-:W-:-:S03]  /*1f630*/  IMAD.WIDE R38, R244, 0x4, R54 ;  /* 0x00000004f4267825 */ /* 0x004fc600078e0236 */
[----:B------:R2:W-:Y:S04]  /*1f640*/  LDGSTS.E [R3+0x5900], desc[UR40][R48.64], !P6 ;  /* 0x0590000030037fae */ /* 0x0005e8000f1a1028 */
[----:B------:R1:W-:Y:S01]  /*1f650*/  STL.64 [R1+0x1d8], R34 ;  /* 0x0001d82201007387 */ /* 0x0003e20000100a00 */
[----:B---3--:R-:W-:-:S03]  /*1f660*/  IMAD.WIDE R36, R244, 0x4, R52 ;  /* 0x00000004f4247825 */ /* 0x008fc600078e0234 */
[----:B------:R3:W-:Y:S04]  /*1f670*/  LDGSTS.E [R3+0x5a00], desc[UR40][R46.64], !P6 ;  /* 0x05a000002e037fae */ /* 0x0007e8000f1a1028 */
[----:B------:R2:W-:Y:S01]  /*1f680*/  LDGSTS.E [R3+0x5b00], desc[UR40][R44.64], !P6 ;  /* 0x05b000002c037fae */ /* 0x0005e2000f1a1028 */
[----:B-1----:R-:W1:Y:S03]  /*1f690*/  LDC R34, c[0x0][0x3a0] ;  /* 0x0000e800ff227b82 */ /* 0x002e660000000800 */
        /* <DEDUP_REMOVED lines=9> */
[----:B--2---:R-:W-:-:S03]  /*1f730*/  IMAD.WIDE R50, R0, 0x4, R66 ;  /* 0x0000000400327825 */ /* 0x004fc600078e0242 */
[----:B------:R2:W-:Y:S01]  /*1f740*/  STL.64 [R1+0x1b8], R44 ;  /* 0x0001b82c01007387 */ /* 0x0005e20000100a00 */
[----:B---3--:R-:W-:-:S03]  /*1f750*/  IMAD.WIDE R48, R0, 0x4, R64 ;  /* 0x0000000400307825 */ /* 0x008fc600078e0240 */
[----:B------:R1:W-:Y:S01]  /*1f760*/  STL.64 [R1+0x1b0], R42 ;  /* 0x0001b02a01007387 */ /* 0x0003e20000100a00 */
[----:B----4-:R-:W-:-:S03]  /*1f770*/  IMAD.WIDE R46, R0, 0x4, R62 ;  /* 0x00000004002e7825 */ /* 0x010fc600078e023e */
[----:B------:R3:W-:Y:S01]  /*1f780*/  STL.64 [R1+0x1a8], R40 ;  /* 0x0001a82801007387 */ /* 0x0007e20000100a00 */
[----:B------:R-:W-:-:S03]  /*1f790*/  IMAD R244, R252, 0x13, RZ ;  /* 0x00000013fcf47824 */ /* 0x000fc600078e02ff */
[----:B------:R4:W-:Y:S01]  /*1f7a0*/  STL.64 [R1+0x1a0], R38 ;  /* 0x0001a02601007387 */ /* 0x0009e20000100a00 */
[----:B--2---:R-:W-:-:S03]  /*1f7b0*/  IMAD.WIDE R44, R0, 0x4, R60 ;  /* 0x00000004002c7825 */ /* 0x004fc600078e023c */
[----:B------:R2:W-:Y:S01]  /*1f7c0*/  STL.64 [R1+0x198], R36 ;  /* 0x0001982401007387 */ /* 0x0005e20000100a00 */
[----:B-1----:R-:W-:-:S03]  /*1f7d0*/  IMAD.WIDE R42, R0, 0x4, R58 ;  /* 0x00000004002a7825 */ /* 0x002fc600078e023a */
[----:B------:R-:W-:Y:S01]  /*1f7e0*/  LDGSTS.E [R3+0x7800], desc[UR40][R50.64], !P4 ;  /* 0x0780000032037fae */ /* 0x000fe2000e1a1028 */
[----:B---3--:R-:W-:-:S03]  /*1f7f0*/  IMAD.WIDE R40, R0, 0x4, R56 ;  /* 0x0000000400287825 */ /* 0x008fc600078e0238 */
[----:B------:R-:W-:Y:S01]  /*1f800*/  STL.64 [R1+0x190], R50 ;  /* 0x0001903201007387 */ /* 0x000fe20000100a00 */
[----:B----4-:R-:W-:-:S03]  /*1f810*/  IMAD.WIDE R38, R0, 0x4, R54 ;  /* 0x0000000400267825 */ /* 0x010fc600078e0236 */
[----:B------:R1:W-:Y:S01]  /*1f820*/  LDGSTS.E [R3+0x7900], desc[UR40][R48.64], !P4 ;  /* 0x0790000030037fae */ /* 0x0003e2000e1a1028 */
[----:B--2---:R-:W-:-:S03]  /*1f830*/  IMAD.WIDE R36, R0, 0x4, R52 ;  /* 0x0000000400247825 */ /* 0x004fc600078e0234 */
        /* <DEDUP_REMOVED lines=12> */
[----:B------:R-:W-:-:S03]  /*1f900*/  VIADD R0, R34, 0xffffffd8 ;  /* 0xffffffd822007836 */ /* 0x000fc60000000000 */
[----:B------:R3:W-:Y:S01]  /*1f910*/  LDGSTS.E [R3+0x7e00], desc[UR40][R38.64], !P4 ;  /* 0x07e0000026037fae */ /* 0x0007e2000e1a1028 */
[----:B-1----:R-:W-:-:S03]  /*1f920*/  IMAD.WIDE R42, R244, 0x4, R60 ;  /* 0x00000004f42a7825 */ /* 0x002fc600078e023c */
[----:B------:R3:W-:Y:S01]  /*1f930*/  STL.64 [R1+0x160], R38 ;  /* 0x0001602601007387 */ /* 0x0007e20000100a00 */
[----:B------:R-:W-:-:S03]  /*1f940*/  IMAD.WIDE R34, R244, 0x4, R52 ;  /* 0x00000004f4227825 */ /* 0x000fc600078e0234 */
[----:B------:R1:W-:Y:S01]  /*1f950*/  LDGSTS.E [R3+0x7f00], desc[UR40][R36.64], !P4 ;  /* 0x07f0000024037fae */ /* 0x0003e2000e1a1028 */
[----:B--2---:R-:W-:-:S03]  /*1f960*/  IMAD.WIDE R40, R244, 0x4, R58 ;  /* 0x00000004f4287825 */ /* 0x004fc600078e023a */
[----:B------:R1:W-:Y:S01]  /*1f970*/  STL.64 [R1+0x158], R36 ;  /* 0x0001582401007387 */ /* 0x0003e20000100a00 */
[----:B------:R-:W-:Y:S01]  /*1f980*/  ISETP.GE.U32.AND P5, PT, R245, 0x7fffff69, PT ;  /* 0x7fffff69f500780c */ /* 0x000fe20003fa6070 */
[C---:B---3--:R-:W-:Y:S02]  /*1f990*/  IMAD.WIDE R38, R244.reuse, 0x4, R56 ;  /* 0x00000004f4267825 */ /* 0x048fe400078e0238 */
[----:B------:R2:W-:Y:S04]  /*1f9a0*/  LDGSTS.E [R3+0x9800], desc[UR40][R48.64], !P0 ;  /* 0x0980000030037fae */ /* 0x0005e8000c1a1028 */
[----:B------:R3:W-:Y:S01]  /*1f9b0*/  LDGSTS.E [R3+0x9900], desc[UR40][R46.64], !P0 ;  /* 0x099000002e037fae */ /* 0x0007e2000c1a1028 */
[----:B-1----:R-:W-:-:S03]  /*1f9c0*/  IMAD.WIDE R36, R244, 0x4, R54 ;  /* 0x00000004f4247825 */ /* 0x002fc600078e0236 */
[----:B------:R1:W-:Y:S01]  /*1f9d0*/  LDGSTS.E [R3+0x9a00], desc[UR40][R44.64], !P0 ;  /* 0x09a000002c037fae */ /* 0x0003e2000c1a1028 */
[----:B------:R-:W-:-:S03]  /*1f9e0*/  VIADD R245, R247, 0xffffffdc ;  /* 0xffffffdcf7f57836 */ /* 0x000fc60000000000 */
        /* <DEDUP_REMOVED lines=8> */
[----:B------:R2:W-:Y:S02]  /*1fa70*/  STL.64 [R1+0x150], R48 ;  /* 0x0001503001007387 */ /* 0x0005e40000100a00 */
[----:B------:R-:W-:Y:S02]  /*1fa80*/  IMAD.WIDE R50, R0, 0x4, R66 ;  /* 0x0000000400327825 */ /* 0x000fe400078e0242 */
[----:B------:R3:W-:Y:S04]  /*1fa90*/  STL.64 [R1+0x148], R46 ;  /* 0x0001482e01007387 */ /* 0x0007e80000100a00 */
[----:B------:R1:W-:Y:S01]  /*1faa0*/  STL.64 [R1+0x140], R44 ;  /* 0x0001402c01007387 */ /* 0x0003e20000100a00 */
[----:B------:R-:W-:Y:S02]  /*1fab0*/  IMAD R244, R252, 0x1b, RZ ;  /* 0x0000001bfcf47824 */ /* 0x000fe400078e02ff */
[C---:B--2---:R-:W-:Y:S01]  /*1fac0*/  IMAD.WIDE R48, R0.reuse, 0x4, R64 ;  /* 0x0000000400307825 */ /* 0x044fe200078e0240 */
[----:B------:R4:W-:Y:S03]  /*1fad0*/  STL.64 [R1+0x138], R42 ;  /* 0x0001382a01007387 */ /* 0x0009e60000100a00 */
[C---:B---3--:R-:W-:Y:S01]  /*1fae0*/  IMAD.WIDE R46, R0.reuse, 0x4, R62 ;  /* 0x00000004002e7825 */ /* 0x048fe200078e023e */
[----:B------:R2:W-:Y:S03]  /*1faf0*/  STL.64 [R1+0x130], R40 ;  /* 0x0001302801007387 */ /* 0x0005e60000100a00 */
[C---:B-1----:R-:W-:Y:S01]  /*1fb00*/  IMAD.WIDE R44, R0.reuse, 0x4, R60 ;  /* 0x00000004002c7825 */ /* 0x042fe200078e023c */
[----:B------:R1:W-:Y:S03]  /*1fb10*/  STL.64 [R1+0x128], R38 ;  /* 0x0001282601007387 */ /* 0x0003e60000100a00 */
[C---:B----4-:R-:W-:Y:S01]  /*1fb20*/  IMAD.WIDE R42, R0.reuse, 0x4, R58 ;  /* 0x00000004002a7825 */ /* 0x050fe200078e023a */
[----:B------:R3:W-:Y:S03]  /*1fb30*/  STL.64 [R1+0x120], R36 ;  /* 0x0001202401007387 */ /* 0x0007e60000100a00 */
[C---:B--2---:R-:W-:Y:S01]  /*1fb40*/  IMAD.WIDE R40, R0.reuse, 0x4, R56 ;  /* 0x0000000400287825 */ /* 0x044fe200078e0238 */
[----:B------:R2:W-:Y:S03]  /*1fb50*/  LDGSTS.E [R3+0xb800], desc[UR40][R50.64], !P5 ;  /* 0x0b80000032037fae */ /* 0x0005e6000e9a1028 */
[C---:B-1----:R-:W-:Y:S01]  /*1fb60*/  IMAD.WIDE R38, R0.reuse, 0x4, R54 ;  /* 0x0000000400267825 */ /* 0x042fe200078e0236 */
[----:B------:R1:W-:Y:S04]  /*1fb70*/  STL.64 [R1+0x118], R34 ;  /* 0x0001182201007387 */ /* 0x0003e80000100a00 */
[----:B------:R4:W-:Y:S01]  /*1fb80*/  LDGSTS.E [R3+0xb900], desc[UR40][R48.64], !P5 ;  /* 0x0b90000030037fae */ /* 0x0009e2000e9a1028 */
[----:B---3--:R-:W-:-:S03]  /*1fb90*/  IMAD.WIDE R36, R0, 0x4, R52 ;  /* 0x0000000400247825 */ /* 0x008fc600078e0234 */
[----:B------:R2:W-:Y:S04]  /*1fba0*/  STL.64 [R1+0x110], R50 ;  /* 0x0001103201007387 */ /* 0x0005e80000100a00 */
[----:B------:R3:W-:Y:S01]  /*1fbb0*/  LDGSTS.E [R3+0xba00], desc[UR40][R46.64], !P5 ;  /* 0x0ba000002e037fae */ /* 0x0007e2000e9a1028 */
[----:B-1----:R-:W1:Y:S03]  /*1fbc0*/  LDC R34, c[0x0][0x3a0] ;  /* 0x0000e800ff227b82 */ /* 0x002e660000000800 */
        /* <DEDUP_REMOVED lines=17> */
[C---:B----4-:R-:W-:Y:S02]  /*1fce0*/  IMAD.WIDE R40, R244.reuse, 0x4, R56 ;  /* 0x00000004f4287825 */ /* 0x050fe400078e0238 */
[----:B------:R-:W-:Y:S04]  /*1fcf0*/  LDGSTS.E [R3+0xd800], desc[UR40][R50.64], !P6 ;  /* 0x0d80000032037fae */ /* 0x000fe8000f1a1028 */
[----:B------:R1:W-:Y:S01]  /*1fd00*/  STL.64 [R1+0xd8], R36 ;  /* 0x0000d82401007387 */ /* 0x0003e20000100a00 */
[----:B------:R-:W-:Y:S02]  /*1fd10*/  VIADD R0, R247, 0xffffffd0 ;  /* 0xffffffd0f7007836 */ /* 0x000fe40000000000 */
[----:B---3--:R-:W-:Y:S01]  /*1fd20*/  IMAD.WIDE R38, R244, 0x4, R54 ;  /* 0x00000004f4267825 */ /* 0x008fe200078e0236 */
[----:B------:R2:W-:Y:S01]  /*1fd30*/  LDGSTS.E [R3+0xd900], desc[UR40][R48.64], !P6 ;  /* 0x0d90000030037fae */ /* 0x0005e2000f1a1028 */
[----:B------:R-:W3:Y:S03]  /*1fd40*/  LDC R247, c[0x0][0x3a0] ;  /* 0x0000e800fff77b82 */ /* 0x000ee60000000800 */
[----:B------:R4:W-:Y:S01]  /*1fd50*/  LDGSTS.E [R3+0xda00], desc[UR40][R46.64], !P6 ;  /* 0x0da000002e037fae */ /* 0x0009e2000f1a1028 */
[----:B------:R-:W-:-:S02]  /*1fd60*/  VIADD R245, R246, 0xffffffd4 ;  /* 0xffffffd4f6f57836 */ /* 0x000fc40000000000 */
[----:B-1----:R-:W-:Y:S01]  /*1fd70*/  IMAD.WIDE R36, R244, 0x4, R52 ;  /* 0x00000004f4247825 */ /* 0x002fe200078e0234 */
        /* <DEDUP_REMOVED lines=8> */
[----:B------:R-:W-:Y:S04]  /*1fe00*/  STL.64 [R1+0xd0], R50 ;  /* 0x0000d03201007387 */ /* 0x000fe80000100a00 */
[----:B------:R2:W-:Y:S04]  /*1fe10*/  STL.64 [R1+0xc8], R48 ;  /* 0x0000c83001007387 */ /* 0x0005e80000100a00 */
[----:B------:R4:W-:Y:S01]  /*1fe20*/  STL.64 [R1+0xc0], R46 ;  /* 0x0000c02e01007387 */ /* 0x0009e20000100a00 */
[----:B------:R-:W-:-:S03]  /*1fe30*/  IMAD R244, R252, 0x23, RZ ;  /* 0x00000023fcf47824 */ /* 0x000fc600078e02ff */
[----:B------:R1:W-:Y:S01]  /*1fe40*/  STL.64 [R1+0xb8], R44 ;  /* 0x0000b82c01007387 */ /* 0x0003e20000100a00 */
[----:B--2---:R-:W-:-:S03]  /*1fe50*/  IMAD.WIDE R48, R0, 0x4, R66 ;  /* 0x0000000400307825 */ /* 0x004fc600078e0242 */
[----:B------:R2:W-:Y:S01]  /*1fe60*/  STL.64 [R1+0xb0], R42 ;  /* 0x0000b02a01007387 */ /* 0x0005e20000100a00 */
[----:B----4-:R-:W-:-:S03]  /*1fe70*/  IMAD.WIDE R46, R0, 0x4, R64 ;  /* 0x00000004002e7825 */ /* 0x010fc600078e0240 */
[----:B------:R4:W-:Y:S01]  /*1fe80*/  STL.64 [R1+0xa8], R40 ;  /* 0x0000a82801007387 */ /* 0x0009e20000100a00 */
[----:B-1----:R-:W-:-:S03]  /*1fe90*/  IMAD.WIDE R44, R0, 0x4, R62 ;  /* 0x00000004002c7825 */ /* 0x002fc600078e023e */
[----:B------:R1:W-:Y:S01]  /*1fea0*/  STL.64 [R1+0xa0], R38 ;  /* 0x0000a02601007387 */ /* 0x0003e20000100a00 */
[----:B------:R-:W-:Y:S01]  /*1feb0*/  ISETP.GE.U32.AND P5, PT, R245, 0x7fffff55, PT ;  /* 0x7fffff55f500780c */ /* 0x000fe20003fa6070 */
[C---:B--2---:R-:W-:Y:S02]  /*1fec0*/  IMAD.WIDE R42, R0.reuse, 0x4, R60 ;  /* 0x00000004002a7825 */ /* 0x044fe400078e023c */
[----:B------:R2:W-:Y:S02]  /*1fed0*/  STL.64 [R1+0x98], R36 ;  /* 0x0000982401007387 */ /* 0x0005e40000100a00 */
[C---:B----4-:R-:W-:Y:S02]  /*1fee0*/  IMAD.WIDE R40, R0.reuse, 0x4, R58 ;  /* 0x0000000400287825 */ /* 0x050fe400078e023a */
[----:B------:R4:W-:Y:S02]  /*1fef0*/  LDGSTS.E [R3+0xf800], desc[UR40][R48.64], !P3 ;  /* 0x0f80000030037fae */ /* 0x0009e4000d9a1028 */
[----:B-1----:R-:W-:-:S02]  /*1ff00*/  IMAD.WIDE R38, R0, 0x4, R56 ;  /* 0x0000000400267825 */ /* 0x002fc400078e0238 */
[----:B------:R1:W-:Y:S02]  /*1ff10*/  LDGSTS.E [R3+0xf900], desc[UR40][R46.64], !P3 ;  /* 0x0f9000002e037fae */ /* 0x0003e4000d9a1028 */
[----:B------:R-:W-:Y:S02]  /*1ff20*/  VIADD R245, R34, 0xffffffcc ;  /* 0xffffffcc22f57836 */ /* 0x000fe40000000000 */
[----:B------:R1:W-:Y:S01]  /*1ff30*/  LDGSTS.E [R3+0xfa00], desc[UR40][R44.64], !P3 ;  /* 0x0fa000002c037fae */ /* 0x0003e2000d9a1028 */
[----:B--2---:R-:W-:-:S03]  /*1ff40*/  IMAD.WIDE R36, R0, 0x4, R54 ;  /* 0x0000000400247825 */ /* 0x004fc600078e0236 */
[----:B------:R4:W-:Y:S01]  /*1ff50*/  STL.64 [R1+0x90], R48 ;  /* 0x0000903001007387 */ /* 0x0009e20000100a00 */
[----:B------:R-:W-:-:S03]  /*1ff60*/  IMAD.WIDE R34, R0, 0x4, R52 ;  /* 0x0000000400227825 */ /* 0x000fc600078e0234 */
[----:B------:R2:W-:Y:S01]  /*1ff70*/  LDGSTS.E [R3+0xfb00], desc[UR40][R42.64], !P3 ;  /* 0x0fb000002a037fae */ /* 0x0005e2000d9a1028 */
[----:B------:R-:W-:-:S03]  /*1ff80*/  IMAD.WIDE R50, R244, 0x4, R66 ;  /* 0x00000004f4327825 */ /* 0x000fc600078e0242 */
        /* <DEDUP_REMOVED lines=13> */
[----:B---3--:R-:W-:Y:S02]  /*20060*/  VIADD R0, R246, 0xffffffc8 ;  /* 0xffffffc8f6007836 */ /* 0x008fe40000000000 */
[C---:B----4-:R-:W-:Y:S01]  /*20070*/  IMAD.WIDE R40, R244.reuse, 0x4, R56 ;  /* 0x00000004f4287825 */ /* 0x050fe200078e0238 */
[----:B------:R-:W-:Y:S04]  /*20080*/  LDGSTS.E [R3+0x11800], desc[UR40][R50.64], !P4 ;  /* 0x1180000032037fae */ /* 0x000fe8000e1a1028 */
[----:B------:R1:W-:Y:S01]  /*20090*/  STL.64 [R1+0x60], R36 ;  /* 0x0000602401007387 */ /* 0x0003e20000100a00 */
[----:B--2---:R-:W-:-:S03]  /*200a0*/  IMAD.WIDE R38, R244, 0x4, R54 ;  /* 0x00000004f4267825 */ /* 0x004fc600078e0236 */
[----:B------:R2:W-:Y:S04]  /*200b0*/  LDGSTS.E [R3+0x11900], desc[UR40][R48.64], !P4 ;  /* 0x1190000030037fae */ /* 0x0005e8000e1a1028 */
[----:B------:R3:W-:Y:S01]  /*200c0*/  STL.64 [R1+0x58], R34 ;  /* 0x0000582201007387 */ /* 0x0007e20000100a00 */
[----:B-1----:R-:W-:-:S03]  /*200d0*/  IMAD.WIDE R36, R244, 0x4, R52 ;  /* 0x00000004f4247825 */ /* 0x002fc600078e0234 */
[----:B------:R1:W-:Y:S04]  /*200e0*/  LDGSTS.E [R3+0x11a00], desc[UR40][R46.64], !P4 ;  /* 0x11a000002e037fae */ /* 0x0003e8000e1a1028 */
[----:B------:R4:W-:Y:S01]  /*200f0*/  LDGSTS.E [R3+0x11b00], desc[UR40][R44.64], !P4 ;  /* 0x11b000002c037fae */ /* 0x0009e2000e1a1028 */
[----:B---3--:R-:W3:Y:S03]  /*20100*/  LDC R35, c[0x0][0x3a0] ;  /* 0x0000e800ff237b82 */ /* 0x008ee60000000800 */
[----:B------:R1:W-:Y:S04]  /*20110*/  LDGSTS.E [R3+0x11c00], desc[UR40][R42.64], !P4 ;  /* 0x11c000002a037fae */ /* 0x0003e8000e1a1028 */
[----:B------:R-:W-:Y:S04]  /*20120*/  LDGSTS.E [R3+0x11d00], desc[UR40][R40.64], !P4 ;  /* 0x11d0000028037fae */ /* 0x000fe8000e1a1028 */
[----:B------:R-:W-:Y:S04]  /*20130*/  LDGSTS.E [R3+0x11e00], desc[UR40][R38.64], !P4 ;  /* 0x11e0000026037fae */ /* 0x000fe8000e1a1028 */
[----:B------:R1:W-:Y:S01]  /*20140*/  LDGSTS.E [R3+0x11f00], desc[UR40][R36.64], !P4 ;  /* 0x11f0000024037fae */ /* 0x0003e2000e1a1028 */
[----:B------:R-:W-:Y:S01]  /*20150*/  ISETP.GE.U32.AND P4, PT, R0, 0x7fffff49, PT ;  /* 0x7fffff490000780c */ /* 0x000fe20003f86070 */
[----:B------:R-:W-:-:S02]  /*20160*/  IMAD R0, R252, 0x27, RZ ;  /* 0x00000027fc007824 */ /* 0x000fc400078e02ff */
[----:B------:R-:W-:Y:S04]  /*20170*/  STL.64 [R1+0x50], R50 ;  /* 0x0000503201007387 */ /* 0x000fe80000100a00 */
[----:B------:R2:W-:Y:S04]  /*20180*/  STL.64 [R1+0x48], R48 ;  /* 0x0000483001007387 */ /* 0x0005e80000100a00 */
[----:B------:R1:W-:Y:S04]  /*20190*/  STL.64 [R1+0x40], R46 ;  /* 0x0000402e01007387 */ /* 0x0003e80000100a00 */
[----:B------:R4:W-:Y:S01]  /*201a0*/  STL.64 [R1+0x38], R44 ;  /* 0x0000382c01007387 */ /* 0x0009e20000100a00 */
[----:B------:R-:W-:-:S03]  /*201b0*/  ISETP.GE.U32.AND P3, PT, R245, 0x7fffff4d, PT ;  /* 0x7fffff4df500780c */ /* 0x000fc60003f66070 */
[----:B------:R3:W-:Y:S01]  /*201c0*/  STL.64 [R1+0x30], R42 ;  /* 0x0000302a01007387 */ /* 0x0007e20000100a00 */
[----:B--2---:R-:W-:-:S03]  /*201d0*/  IMAD.WIDE R48, R0, 0x4, R66 ;  /* 0x0000000400307825 */ /* 0x004fc600078e0242 */
[----:B------:R-:W-:Y:S01]  /*201e0*/  STL.64 [R1+0x28], R40 ;  /* 0x0000282801007387 */ /* 0x000fe20000100a00 */
[----:B-1----:R-:W-:-:S03]  /*201f0*/  IMAD.WIDE R46, R0, 0x4, R64 ;  /* 0x00000004002e7825 */ /* 0x002fc600078e0240 */
[----:B------:R-:W-:Y:S01]  /*20200*/  STL.64 [R1+0x20], R38 ;  /* 0x0000202601007387 */ /* 0x000fe20000100a00 */
[----:B----4-:R-:W-:-:S03]  /*20210*/  IMAD.WIDE R44, R0, 0x4, R62 ;  /* 0x00000004002c7825 */ /* 0x010fc600078e023e */
[----:B------:R1:W-:Y:S01]  /*20220*/  STL.64 [R1+0x18], R36 ;  /* 0x0000182401007387 */ /* 0x0003e20000100a00 */
[----:B------:R-:W-:-:S03]  /*20230*/  IMAD.WIDE R244, R0, 0x4, R60 ;  /* 0x0000000400f47825 */ /* 0x000fc600078e023c */
[----:B------:R2:W-:Y:S01]  /*20240*/  LDGSTS.E [R3+0x13800], desc[UR40][R48.64], !P0 ;  /* 0x1380000030037fae */ /* 0x0005e2000c1a1028 */
[----:B------:R-:W-:Y:S02]  /*20250*/  IMAD R34, R252, 0x2b, RZ ;  /* 0x0000002bfc227824 */ /* 0x000fe400078e02ff */
[C---:B---3--:R-:W-:Y:S01]  /*20260*/  IMAD.WIDE R42, R0.reuse, 0x4, R56 ;  /* 0x00000004002a7825 */ /* 0x048fe200078e0238 */
[----:B------:R3:W-:Y:S03]  /*20270*/  LDGSTS.E [R3+0x13900], desc[UR40][R46.64], !P0 ;  /* 0x139000002e037fae */ /* 0x0007e6000c1a1028 */
[----:B-1----:R-:W-:Y:S01]  /*20280*/  VIADD R36, R247, 0xffffffc4 ;  /* 0xffffffc4f7247836 */ /* 0x002fe20000000000 */
[----:B------:R1:W-:Y:S01]  /*20290*/  LDGSTS.E [R3+0x13a00], desc[UR40][R44.64], !P0 ;  /* 0x13a000002c037fae */ /* 0x0003e2000c1a1028 */
[C---:B------:R-:W-:Y:S01]  /*202a0*/  IMAD.WIDE R246, R0.reuse, 0x4, R58 ;  /* 0x0000000400f67825 */ /* 0x040fe200078e023a */
[----:B------:R-:W4:Y:S03]  /*202b0*/  LDC R37, c[0x0][0x3a0] ;  /* 0x0000e800ff257b82 */ /* 0x000f260000000800 */
[C---:B------:R-:W-:Y:S01]  /*202c0*/  IMAD.WIDE R40, R0.reuse, 0x4, R54 ;  /* 0x0000000400287825 */ /* 0x040fe200078e0236 */
[----:B------:R2:W-:Y:S03]  /*202d0*/  STL.64 [R1+0x10], R48 ;  /* 0x0000103001007387 */ /* 0x0005e60000100a00 */
[----:B------:R-:W-:Y:S01]  /*202e0*/  IMAD.WIDE R38, R0, 0x4, R52 ;  /* 0x0000000400267825 */ /* 0x000fe200078e0234 */
[----:B------:R-:W-:Y:S03]  /*202f0*/  LDGSTS.E [R3+0x13b00], desc[UR40][R244.64], !P0 ;  /* 0x13b00000f4037fae */ /* 0x000fe6000c1a1028 */
[C---:B------:R-:W-:Y:S01]  /*20300*/  IMAD.WIDE R50, R34.reuse, 0x4, R66 ;  /* 0x0000000422327825 */ /* 0x040fe200078e0242 */
[----:B------:R3:W-:Y:S04]  /*20310*/  STL.64 [R1+0x8], R46 ;  /* 0x0000082e01007387 */ /* 0x0007e80000100a00 */
[----:B------:R-:W-:Y:S01]  /*20320*/  LDGSTS.E [R3+0x13c00], desc[UR40][R246.64], !P0 ;  /* 0x13c00000f6037fae */ /* 0x000fe2000c1a1028 */
[----:B--2---:R-:W-:-:S03]  /*20330*/  IMAD.WIDE R48, R34, 0x4, R64 ;  /* 0x0000000422307825 */ /* 0x004fc600078e0240 */
[----:B------:R1:W-:Y:S04]  /*20340*/  STL.64 [R1], R44 ;  /* 0x0000002c01007387 */ /* 0x0003e80000100a00 */
[----:B------:R2:W-:Y:S01]  /*20350*/  LDGSTS.E [R3+0x13d00], desc[UR40][R42.64], !P0 ;  /* 0x13d000002a037fae */ /* 0x0005e2000c1a1028 */
[----:B---3--:R-:W-:-:S03]  /*20360*/  IMAD.WIDE R46, R34, 0x4, R62 ;  /* 0x00000004222e7825 */ /* 0x008fc600078e023e */
[----:B------:R2:W-:Y:S01]  /*20370*/  STL.64 [R1+0x16a0], R42 ;  /* 0x0016a02a01007387 */ /* 0x0005e20000100a00 */
[----:B------:R-:W-:-:S03]  /*20380*/  IADD3 R0, PT, PT, R35, -0x40, RZ ;  /* 0xffffffc023007810 */ /* 0x000fc60007ffe0ff */
[----:B------:R3:W-:Y:S01]  /*20390*/  LDGSTS.E [R3+0x13e00], desc[UR40][R40.64], !P0 ;  /* 0x13e0000028037fae */ /* 0x0007e2000c1a1028 */
[----:B-1----:R-:W-:-:S03]  /*203a0*/  IMAD.WIDE R44, R34, 0x4, R60 ;  /* 0x00000004222c7825 */ /* 0x002fc600078e023c */
[----:B------:R3:W-:Y:S04]  /*203b0*/  STL.64 [R1+0x16a8], R40 ;  /* 0x0016a82801007387 */ /* 0x0007e80000100a00 */
[----:B------:R1:W-:Y:S01]  /*203c0*/  LDGSTS.E [R3+0x13f00], desc[UR40][R38.64], !P0 ;  /* 0x13f0000026037fae */ /* 0x0003e2000c1a1028 */
[----:B--2---:R-:W-:-:S03]  /*203d0*/  IMAD.WIDE R42, R34, 0x4, R58 ;  /* 0x00000004222a7825 */ /* 0x004fc600078e023a */
[----:B------:R1:W-:Y:S01]  /*203e0*/  STL.64 [R1+0x16b0], R38 ;  /* 0x0016b02601007387 */ /* 0x0003e20000100a00 */
[----:B---3--:R-:W-:-:S03]  /*203f0*/  IMAD.WIDE R40, R34, 0x4, R56 ;  /* 0x0000000422287825 */ /* 0x008fc600078e0238 */
[----:B------:R2:W-:Y:S01]  /*20400*/  LDGSTS.E [R3+0x15800], desc[UR40][R50.64], !P5 ;  /* 0x1580000032037fae */ /* 0x0005e2000e9a1028 */
[----:B------:R-:W-:Y:S02]  /*20410*/  ISETP.GE.U32.AND P0, PT, R36, 0x7fffff45, PT ;  /* 0x7fffff452400780c */ /* 0x000fe40003f06070 */
[----:B------:R-:W3:Y:S01]  /*20420*/  LDC R36, c[0x0][0x3a0] ;  /* 0x0000e800ff247b82 */ /* 0x000ee20000000800 */
[----:B------:R2:W-:Y:S01]  /*20430*/  LDGSTS.E [R3+0x15900], desc[UR40][R48.64], !P5 ;  /* 0x1590000030037fae */ /* 0x0005e2000e9a1028 */
[----:B-1----:R-:W-:-:S03]  /*20440*/  IMAD.WIDE R38, R34, 0x4, R54 ;  /* 0x0000000422267825 */ /* 0x002fc600078e0236 */
[----:B------:R1:W-:Y:S01]  /*20450*/  LDGSTS.E [R3+0x15a00], desc[UR40][R46.64], !P5 ;  /* 0x15a000002e037fae */ /* 0x0003e2000e9a1028 */
[----:B------:R-:W-:-:S03]  /*20460*/  IMAD.WIDE R34, R34, 0x4, R52 ;  /* 0x0000000422227825 */ /* 0x000fc600078e0234 */
        /* <DEDUP_REMOVED lines=9> */
[----:B------:R-:W-:-:S03]  /*20500*/  IMAD.WIDE R250, R0, 0x4, R66 ;  /* 0x0000000400fa7825 */ /* 0x000fc600078e0242 */
[----:B------:R3:W-:Y:S04]  /*20510*/  STL.64 [R1+0x16c8], R46 ;  /* 0x0016c82e01007387 */ /* 0x0007e80000100a00 */
[----:B------:R4:W-:Y:S01]  /*20520*/  STL.64 [R1+0x16d0], R44 ;  /* 0x0016d02c01007387 */ /* 0x0009e20000100a00 */
[----:B--2---:R-:W-:-:S03]  /*20530*/  IMAD.WIDE R50, R0, 0x4, R64 ;  /* 0x0000000400327825 */ /* 0x004fc600078e0240 */
[----:B------:R2:W-:Y:S01]  /*20540*/  STL.64 [R1+0x16d8], R42 ;  /* 0x0016d82a01007387 */ /* 0x0005e20000100a00 */
[----:B-1----:R-:W-:-:S03]  /*20550*/  IMAD.WIDE R48, R0, 0x4, R62 ;  /* 0x0000000400307825 */ /* 0x002fc600078e023e */
[----:B------:R1:W-:Y:S01]  /*20560*/  STL.64 [R1+0x16e0], R40 ;  /* 0x0016e02801007387 */ /* 0x0003e20000100a00 */
[----:B---3--:R-:W-:-:S03]  /*20570*/  IMAD.WIDE R46, R0, 0x4, R60 ;  /* 0x00000004002e7825 */ /* 0x008fc600078e023c */
[----:B------:R3:W-:Y:S01]  /*20580*/  STL.64 [R1+0x16e8], R38 ;  /* 0x0016e82601007387 */ /* 0x0007e20000100a00 */
[----:B----4-:R-:W-:-:S03]  /*20590*/  IMAD.WIDE R44, R0, 0x4, R58 ;  /* 0x00000004002c7825 */ /* 0x010fc600078e023a */
[----:B------:R4:W-:Y:S01]  /*205a0*/  STL.64 [R1+0x16f0], R34 ;  /* 0x0016f02201007387 */ /* 0x0009e20000100a00 */
[----:B--2---:R-:W-:-:S03]  /*205b0*/  IMAD.WIDE R42, R0, 0x4, R56 ;  /* 0x00000004002a7825 */ /* 0x004fc600078e0238 */
[----:B------:R2:W-:Y:S01]  /*205c0*/  LDGSTS.E [R3+0x17800], desc[UR40][R250.64], !P6 ;  /* 0x17800000fa037fae */ /* 0x0005e2000f1a1028 */
[----:B-1----:R-:W-:-:S03]  /*205d0*/  IMAD.WIDE R40, R0, 0x4, R54 ;  /* 0x0000000400287825 */ /* 0x002fc600078e0236 */
[----:B------:R1:W-:Y:S01]  /*205e0*/  LDGSTS.E [R3+0x17900], desc[UR40][R50.64], !P6 ;  /* 0x1790000032037fae */ /* 0x0003e2000f1a1028 */
[----:B---3--:R-:W-:Y:S01]  /*205f0*/  IMAD.WIDE R38, R0, 0x4, R52 ;  /* 0x0000000400267825 */ /* 0x008fe200078e0234 */
[----:B----4-:R-:W3:Y:S03]  /*20600*/  LDC R35, c[0x0][0x3a0] ;  /* 0x0000e800ff237b82 */ /* 0x010ee60000000800 */
[----:B------:R-:W-:Y:S01]  /*20610*/  IMAD R34, R252, 0x33, RZ ;  /* 0x00000033fc227824 */ /* 0x000fe200078e02ff */
[----:B------:R2:W-:Y:S04]  /*20620*/  STL.64 [R1+0x16f8], R250 ;  /* 0x0016f8fa01007387 */ /* 0x0005e80000100a00 */
[----:B------:R4:W-:Y:S04]  /*20630*/  LDGSTS.E [R3+0x17a00], desc[UR40][R48.64], !P6 ;  /* 0x17a0000030037fae */ /* 0x0009e8000f1a1028 */
[----:B------:R1:W-:Y:S04]  /*20640*/  STL.64 [R1+0x1700], R50 ;  /* 0x0017003201007387 */ /* 0x0003e80000100a00 */
[----:B------:R4:W-:Y:S01]  /*20650*/  LDGSTS.E [R3+0x17b00], desc[UR40][R46.64], !P6 ;  /* 0x17b000002e037fae */ /* 0x0009e2000f1a1028 */
[----:B--2---:R-:W-:-:S03]  /*20660*/  IMAD.WIDE R250, R34, 0x4, R66 ;  /* 0x0000000422fa7825 */ /* 0x004fc600078e0242 */
[----:B------:R4:W-:Y:S01]  /*20670*/  STL.64 [R1+0x1708], R48 ;  /* 0x0017083001007387 */ /* 0x0009e20000100a00 */
[----:B------:R-:W-:-:S03]  /*20680*/  VIADD R37, R37, 0xffffffbc ;  /* 0xffffffbc25257836 */ /* 0x000fc60000000000 */
[----:B------:R2:W-:Y:S01]  /*20690*/  LDGSTS.E [R3+0x17c00], desc[UR40][R44.64], !P6 ;  /* 0x17c000002c037fae */ /* 0x0005e2000f1a1028 */
[----:B-1----:R-:W-:-:S03]  /*206a0*/  IMAD.WIDE R50, R34, 0x4, R64 ;  /* 0x0000000422327825 */ /* 0x002fc600078e0240 */
        /* <DEDUP_REMOVED lines=9> */
[----:B------:R4:W-:Y:S01]  /*20740*/  STL.64 [R1+0x1728], R40 ;  /* 0x0017282801007387 */ /* 0x0009e20000100a00 */
[----:B------:R-:W-:Y:S02]  /*20750*/  VIADD R0, R36, 0xffffffb8 ;  /* 0xffffffb824007836 */ /* 0x000fe40000000000 */
[C---:B-1----:R-:W-:Y:S01]  /*20760*/  IMAD.WIDE R42, R34.reuse, 0x4, R56 ;  /* 0x00000004222a7825 */ /* 0x042fe200078e0238 */
[----:B------:R1:W-:Y:S01]  /*20770*/  LDGSTS.E [R3+0x19800], desc[UR40][R250.64], !P3 ;  /* 0x19800000fa037fae */ /* 0x0003e2000d9a1028 */
[----:B------:R-:W-:Y:S01]  /*20780*/  ISETP.GE.U32.AND P6, PT, R37, 0x7fffff3d, PT ;  /* 0x7fffff3d2500780c */ /* 0x000fe20003fc6070 */
[----:B------:R-:W2:Y:S02]  /*20790*/  LDC R36, c[0x0][0x3a0] ;  /* 0x0000e800ff247b82 */ /* 0x000ea40000000800 */
[----:B------:R3:W-:Y:S01]  /*207a0*/  STL.64 [R1+0x1730], R38 ;  /* 0x0017302601007387 */ /* 0x0007e20000100a00 */
[----:B----4-:R-:W-:-:S03]  /*207b0*/  IMAD.WIDE R40, R34, 0x4, R54 ;  /* 0x0000000422287825 */ /* 0x010fc600078e0236 */
[----:B------:R4:W-:Y:S02]  /*207c0*/  LDGSTS.E [R3+0x19900], desc[UR40][R50.64], !P3 ;  /* 0x1990000032037fae */ /* 0x0009e4000d9a1028 */
[----:B------:R-:W2:Y:S02]  /*207d0*/  LDC R37, c[0x0][0x3a0] ;  /* 0x0000e800ff257b82 */ /* 0x000ea40000000800 */
        /* <DEDUP_REMOVED lines=31> */
[----:B------:R-:W-:-:S03]  /*209d0*/  VIADD R35, R35, 0xffffffb4 ;  /* 0xffffffb423237836 */ /* 0x000fc60000000000 */
[----:B------:R2:W-:Y:S01]  /*209e0*/  LDGSTS.E [R3+0x1bb00], desc[UR40][R46.64], !P4 ;  /* 0x1bb000002e037fae */ /* 0x0005e2000e1a1028 */
[----:B----4-:R-:W-:-:S03]  /*209f0*/  IMAD.WIDE R250, R34, 0x4, R66 ;  /* 0x0000000422fa7825 */ /* 0x010fc600078e0242 */
        /* <DEDUP_REMOVED lines=11> */
[C---:B----4-:R-:W-:Y:S01]  /*20ab0*/  IMAD.WIDE R44, R34.reuse, 0x4, R58 ;  /* 0x00000004222c7825 */ /* 0x050fe200078e023a */
[----:B------:R-:W-:Y:S02]  /*20ac0*/  ISETP.GE.U32.AND P4, PT, R35, 0x7fffff35, PT ;  /* 0x7fffff352300780c */ /* 0x000fe40003f86070 */
[----:B------:R3:W-:Y:S01]  /*20ad0*/  STL.64 [R1+0x17a8], R40 ;  /* 0x0017a82801007387 */ /* 0x0007e20000100a00 */
[----:B------:R-:W4:Y:S01]  /*20ae0*/  LDC R35, c[0x0][0x3a0] ;  /* 0x0000e800ff237b82 */ /* 0x000f220000000800 */
[----:B-1----:R-:W-:-:S02]  /*20af0*/  IMAD.WIDE R42, R34, 0x4, R56 ;  /* 0x00000004222a7825 */ /* 0x002fc400078e0238 */
[----:B------:R1:W-:Y:S04]  /*20b00*/  LDGSTS.E [R3+0x1d800], desc[UR40][R250.64], !P0 ;  /* 0x1d800000fa037fae */ /* 0x0003e8000c1a1028 */
[----:B------:R2:W-:Y:S01]  /*20b10*/  STL.64 [R1+0x17b0], R38 ;  /* 0x0017b02601007387 */ /* 0x0005e20000100a00 */
[----:B------:R-:W-:Y:S02]  /*20b20*/  VIADD R0, R37, 0xffffffb0 ;  /* 0xffffffb025007836 */ /* 0x000fe40000000000 */
[C---:B---3--:R-:W-:Y:S01]  /*20b30*/  IMAD.WIDE R40, R34.reuse, 0x4, R54 ;  /* 0x0000000422287825 */ /* 0x048fe200078e0236 */
[----:B------:R3:W-:Y:S01]  /*20b40*/  LDGSTS.E [R3+0x1d900], desc[UR40][R50.64], !P0 ;  /* 0x1d90000032037fae */ /* 0x0007e2000c1a1028 */
[----:B------:R-:W4:Y:S03]  /*20b50*/  LDC R37, c[0x0][0x3a0] ;  /* 0x0000e800ff257b82 */ /* 0x000f260000000800 */
        /* <DEDUP_REMOVED lines=14> */
[----:B---3--:R-:W-:-:S03]  /*20c40*/  IMAD.WIDE R50, R0, 0x4, R64 ;  /* 0x0000000400327825 */ /* 0x008fc600078e0240 */
[----:B------:R3:W-:Y:S01]  /*20c50*/  STL.64 [R1+0x17d8], R44 ;  /* 0x0017d82c01007387 */ /* 0x0007e20000100a00 */
[----:B--2---:R-:W-:-:S03]  /*20c60*/  IMAD.WIDE R48, R0, 0x4, R62 ;  /* 0x0000000400307825 */ /* 0x004fc600078e023e */
[----:B------:R2:W-:Y:S01]  /*20c70*/  STL.64 [R1+0x17e0], R42 ;  /* 0x0017e02a01007387 */ /* 0x0005e20000100a00 */
[----:B------:R-:W-:-:S03]  /*20c80*/  IMAD R34, R252, 0x43, RZ ;  /* 0x00000043fc227824 */ /* 0x000fc600078e02ff */
[----:B------:R4:W-:Y:S01]  /*20c90*/  STL.64 [R1+0x17e8], R40 ;  /* 0x0017e82801007387 */ /* 0x0009e20000100a00 */
[----:B-1----:R-:W-:-:S03]  /*20ca0*/  IMAD.WIDE R46, R0, 0x4, R60 ;  /* 0x00000004002e7825 */ /* 0x002fc600078e023c */
[----:B------:R1:W-:Y:S01]  /*20cb0*/  STL.64 [R1+0x17f0], R38 ;  /* 0x0017f02601007387 */ /* 0x0003e20000100a00 */
[----:B---3--:R-:W-:-:S03]  /*20cc0*/  IMAD.WIDE R44, R0, 0x4, R58 ;  /* 0x00000004002c7825 */ /* 0x008fc600078e023a */
[----:B------:R-:W-:Y:S01]  /*20cd0*/  LDGSTS.E [R3+0x1f800], desc[UR40][R250.64], !P5 ;  /* 0x1f800000fa037fae */ /* 0x000fe2000e9a1028 */
[----:B--2---:R-:W-:-:S03]  /*20ce0*/  IMAD.WIDE R42, R0, 0x4, R56 ;  /* 0x00000004002a7825 */ /* 0x004fc600078e0238 */
        /* <DEDUP_REMOVED lines=20> */
[----:B------:R3:W-:Y:S04]  /*20e30*/  STL.64 [R1+0x1828], R40 ;  /* 0x0018282801007387 */ /* 0x0007e80000100a00 */
[----:B------:R2:W-:Y:S01]  /*20e40*/  LDGSTS.E [R3+0x1ff00], desc[UR40][R38.64], !P5 ;  /* 0x1ff0000026037fae */ /* 0x0005e2000e9a1028 */
[----:B-1----:R-:W-:-:S03]  /*20e50*/  IMAD.WIDE R42, R34, 0x4, R58 ;  /* 0x00000004222a7825 */ /* 0x002fc600078e023a */
[----:B------:R2:W-:Y:S01]  /*20e60*/  STL.64 [R1+0x1830], R38 ;  /* 0x0018302601007387 */ /* 0x0005e20000100a00 */
[----:B---3--:R-:W-:-:S03]  /*20e70*/  IMAD.WIDE R40, R34, 0x4, R56 ;  /* 0x0000000422287825 */ /* 0x008fc600078e0238 */
[----:B------:R1:W-:Y:S01]  /*20e80*/  LDGSTS.E [R3+0x21800], desc[UR40][R50.64], !P6 ;  /* 0x2180000032037fae */ /* 0x0003e2000f1a1028 */
[----:B------:R-:W-:Y:S02]  /*20e90*/  ISETP.GE.U32.AND P5, PT, R36, 0x7fffff2d, PT ;  /* 0x7fffff2d2400780c */ /* 0x000fe40003fa6070 */
[----:B------:R-:W3:Y:S01]  /*20ea0*/  LDC R36, c[0x0][0x3a0] ;  /* 0x0000e800ff247b82 */ /* 0x000ee20000000800 */
[----:B------:R4:W-:Y:S01]  /*20eb0*/  LDGSTS.E [R3+0x21900], desc[UR40][R48.64], !P6 ;  /* 0x2190000030037fae */ /* 0x0009e2000f1a1028 */
[----:B--2---:R-:W-:-:S03]  /*20ec0*/  IMAD.WIDE R38, R34, 0x4, R54 ;  /* 0x0000000422267825 */ /* 0x004fc600078e0236 */
        /* <DEDUP_REMOVED lines=20> */
[----:B---3--:R-:W-:-:S03]  /*21010*/  IMAD.WIDE R44, R0, 0x4, R58 ;  /* 0x00000004002c7825 */ /* 0x008fc600078e023a */
[----:B------:R3:W-:Y:S01]  /*21020*/  STL.64 [R1+0x1870], R34 ;  /* 0x0018702201007387 */ /* 0x0007e20000100a00 */
[----:B-1----:R-:W-:-:S03]  /*21030*/  IMAD.WIDE R42, R0, 0x4, R56 ;  /* 0x00000004002a7825 */ /* 0x002fc600078e0238 */
[----:B------:R1:W-:Y:S01]  /*21040*/  LDGSTS.E [R3+0x23800], desc[UR40][R250.64], !P3 ;  /* 0x23800000fa037fae */ /* 0x0003e2000d9a1028 */
[----:B----4-:R-:W-:-:S03]  /*21050*/  IMAD.WIDE R40, R0, 0x4, R54 ;  /* 0x0000000400287825 */ /* 0x010fc600078e0236 */
[----:B------:R4:W-:Y:S01]  /*21060*/  LDGSTS.E [R3+0x23900], desc[UR40][R50.64], !P3 ;  /* 0x2390000032037fae */ /* 0x0009e2000d9a1028 */
[----:B--2---:R-:W-:Y:S01]  /*21070*/  IMAD.WIDE R38, R0, 0x4, R52 ;  /* 0x0000000400267825 */ /* 0x004fe200078e0234 */
[----:B---3--:R-:W2:Y:S03]  /*21080*/  LDC R35, c[0x0][0x3a0] ;  /* 0x0000e800ff237b82 */ /* 0x008ea60000000800 */
[----:B------:R-:W-:Y:S01]  /*21090*/  IMAD R34, R252, 0x4b, RZ ;  /* 0x0000004bfc227824 */ /* 0x000fe200078e02ff */
[----:B------:R1:W-:Y:S04]  /*210a0*/  STL.64 [R1+0x1878], R250 ;  /* 0x001878fa01007387 */ /* 0x0003e80000100a00 */
[----:B------:R3:W-:Y:S04]  /*210b0*/  LDGSTS.E [R3+0x23a00], desc[UR40][R48.64], !P3 ;  /* 0x23a0000030037fae */ /* 0x0007e8000d9a1028 */
[----:B------:R4:W-:Y:S04]  /*210c0*/  STL.64 [R1+0x1880], R50 ;  /* 0x0018803201007387 */ /* 0x0009e80000100a00 */
[----:B------:R3:W-:Y:S01]  /*210d0*/  LDGSTS.E [R3+0x23b00], desc[UR40][R46.64], !P3 ;  /* 0x23b000002e037fae */ /* 0x0007e2000d9a1028 */
[----:B-1----:R-:W-:-:S03]  /*210e0*/  IMAD.WIDE R250, R34, 0x4, R66 ;  /* 0x0000000422fa7825 */ /* 0x002fc600078e0242 */
[----:B------:R3:W-:Y:S04]  /*210f0*/  STL.64 [R1+0x1888], R48 ;  /* 0x0018883001007387 */ /* 0x0007e80000100a00 */
[----:B------:R1:W-:Y:S01]  /*21100*/  LDGSTS.E [R3+0x23c00], desc[UR40][R44.64], !P3 ;  /* 0x23c000002c037fae */ /* 0x0003e2000d9a1028 */
[----:B----4-:R-:W-:-:S03]  /*21110*/  IMAD.WIDE R50, R34, 0x4, R64 ;  /* 0x0000000422327825 */ /* 0x010fc600078e0240 */
[----:B------:R4:W-:Y:S01]  /*21120*/  STL.64 [R1+0x1890], R46 ;  /* 0x0018902e01007387 */ /* 0x0009e20000100a00 */
[----:B------:R-:W-:-:S03]  /*21130*/  VIADD R37, R37, 0xffffffa4 ;  /* 0xffffffa425257836 */ /* 0x000fc60000000000 */
        /* <DEDUP_REMOVED lines=10> */
[C---:B----4-:R-:W-:Y:S01]  /*211e0*/  IMAD.WIDE R42, R34.reuse, 0x4, R56 ;  /* 0x00000004222a7825 */ /* 0x050fe200078e0238 */
[----:B------:R1:W-:Y:S01]  /*211f0*/  LDGSTS.E [R3+0x25800], desc[UR40][R250.64], !P4 ;  /* 0x25800000fa037fae */ /* 0x0003e2000e1a1028 */
[----:B------:R-:W-:Y:S01]  /*21200*/  ISETP.GE.U32.AND P3, PT, R37, 0x7fffff25, PT ;  /* 0x7fffff252500780c */ /* 0x000fe20003f66070 */
[----:B------:R-:W4:Y:S02]  /*21210*/  LDC R36, c[0x0][0x3a0] ;  /* 0x0000e800ff247b82 */ /* 0x000f240000000800 */
[----:B------:R2:W-:Y:S01]  /*21220*/  STL.64 [R1+0x18b0], R38 ;  /* 0x0018b02601007387 */ /* 0x0005e20000100a00 */
[----:B---3--:R-:W-:-:S03]  /*21230*/  IMAD.WIDE R40, R34, 0x4, R54 ;  /* 0x0000000422287825 */ /* 0x008fc600078e0236 */
[----:B------:R3:W-:Y:S02]  /*21240*/  LDGSTS.E [R3+0x25900], desc[UR40][R50.64], !P4 ;  /* 0x2590000032037fae */ /* 0x0007e4000e1a1028 */
[----:B------:R-:W4:Y:S02]  /*21250*/  LDC R37, c[0x0][0x3a0] ;  /* 0x0000e800ff257b82 */ /* 0x000f240000000800 */
        /* <DEDUP_REMOVED lines=30> */
[----:B------:R1:W-:Y:S01]  /*21440*/  STL.64 [R1+0x1900], R50 ;  /* 0x0019003201007387 */ /* 0x0003e20000100a00 */
[----:B------:R-:W-:-:S03]  /*21450*/  VIADD R35, R35, 0xffffff9c ;  /* 0xffffff9c23237836 */ /* 0x000fc60000000000 */
        /* <DEDUP_REMOVED lines=18> */
[----:B------:R1:W-:Y:S01]  /*21580*/  LDGSTS.E [R3+0x29800], desc[UR40][R250.64], !P5 ;  /* 0x29800000fa037fae */ /* 0x0003e2000e9a1028 */
[----:B----4-:R-:W-:-:S03]  /*21590*/  IADD3 R0, PT, PT, R37, -0x68, RZ ;  /* 0xffffff9825007810 */ /* 0x010fc60007ffe0ff */
[----:B------:R4:W-:Y:S01]  /*215a0*/  STL.64 [R1+0x1930], R38 ;  /* 0x0019302601007387 */ /* 0x0009e20000100a00 */
[----:B------:R-:W-:Y:S01]  /*215b0*/  VIADD R36, R36, 0xffffff94 ;  /* 0xffffff9424247836 */ /* 0x000fe20000000000 */
[----:B------:R-:W3:Y:S01]  /*215c0*/  LDC R37, c[0x0][0x3a0] ;  /* 0x0000e800ff257b82 */ /* 0x000ee20000000800 */
[C---:B--2---:R-:W-:Y:S01]  /*215d0*/  IMAD.WIDE R40, R34.reuse, 0x4, R54 ;  /* 0x0000000422287825 */ /* 0x044fe200078e0236 */
        /* <DEDUP_REMOVED lines=21> */
[----:B----4-:R-:W-:-:S03]  /*21730*/  IMAD.WIDE R46, R0, 0x4, R60 ;  /* 0x00000004002e7825 */ /* 0x010fc600078e023c */
[----:B------:R4:W-:Y:S01]  /*21740*/  STL.64 [R1+0x1970], R38 ;  /* 0x0019702601007387 */ /* 0x0009e20000100a00 */
[----:B-1----:R-:W-:-:S03]  /*21750*/  IMAD.WIDE R44, R0, 0x4, R58 ;  /* 0x00000004002c7825 */ /* 0x002fc600078e023a */
[----:B------:R-:W-:Y:S01]  /*21760*/  LDGSTS.E [R3+0x2b800], desc[UR40][R250.64], !P6 ;  /* 0x2b800000fa037fae */ /* 0x000fe2000f1a1028 */
[----:B--2---:R-:W-:-:S03]  /*21770*/  IMAD.WIDE R42, R0, 0x4, R56 ;  /* 0x00000004002a7825 */ /* 0x004fc600078e0238 */
[----:B------:R-:W-:Y:S01]  /*21780*/  STL.64 [R1+0x1978], R250 ;  /* 0x001978fa01007387 */ /* 0x000fe20000100a00 */
[----:B---3--:R-:W-:-:S03]  /*21790*/  IMAD.WIDE R40, R0, 0x4, R54 ;  /* 0x0000000400287825 */ /* 0x008fc600078e0236 */
[----:B------:R1:W-:Y:S01]  /*217a0*/  LDGSTS.E [R3+0x2b900], desc[UR40][R50.64], !P6 ;  /* 0x2b90000032037fae */ /* 0x0003e2000f1a1028 */
[----:B----4-:R-:W-:-:S03]  /*217b0*/  IMAD.WIDE R38, R0, 0x4, R52 ;  /* 0x0000000400267825 */ /* 0x010fc600078e0234 */
        /* <DEDUP_REMOVED lines=15> */
[----:B------:R3:W-:Y:S04]  /*218b0*/  STL.64 [R1+0x19a8], R40 ;  /* 0x0019a82801007387 */ /* 0x0007e80000100a00 */
[----:B------:R1:W-:Y:S01]  /*218c0*/  LDGSTS.E [R3+0x2bf00], desc[UR40][R38.64], !P6 ;  /* 0x2bf0000026037fae */ /* 0x0003e2000f1a1028 */
[----:B--2---:R-:W-:Y:S01]  /*218d0*/  IMAD.WIDE R42, R34, 0x4, R58 ;  /* 0x00000004222a7825 */ /* 0x004fe200078e023a */
[----:B------:R-:W-:Y:S02]  /*218e0*/  ISETP.GE.U32.AND P6, PT, R36, 0x7fffff15, PT ;  /* 0x7fffff152400780c */ /* 0x000fe40003fc6070 */
[----:B------:R1:W-:Y:S01]  /*218f0*/  STL.64 [R1+0x19b0], R38 ;  /* 0x0019b02601007387 */ /* 0x0003e20000100a00 */
[----:B------:R-:W2:Y:S01]  /*21900*/  LDC R36, c[0x0][0x3a0] ;  /* 0x0000e800ff247b82 */ /* 0x000ea20000000800 */
[----:B---3--:R-:W-:-:S02]  /*21910*/  IMAD.WIDE R40, R34, 0x4, R56 ;  /* 0x0000000422287825 */ /* 0x008fc400078e0238 */
[----:B------:R3:W-:Y:S04]  /*21920*/  LDGSTS.E [R3+0x2d800], desc[UR40][R50.64], !P3 ;  /* 0x2d80000032037fae */ /* 0x0007e8000d9a1028 */
        /* <DEDUP_REMOVED lines=16> */
[----:B---3--:R-:W-:-:S03]  /*21a30*/  IMAD.WIDE R50, R0, 0x4, R64 ;  /* 0x0000000400327825 */ /* 0x008fc600078e0240 */
[----:B------:R3:W-:Y:S01]  /*21a40*/  STL.64 [R1+0x19d8], R42 ;  /* 0x0019d82a01007387 */ /* 0x0007e20000100a00 */
[----:B----4-:R-:W-:-:S03]  /*21a50*/  IMAD.WIDE R48, R0, 0x4, R62 ;  /* 0x0000000400307825 */ /* 0x010fc600078e023e */
[----:B------:R4:W-:Y:S01]  /*21a60*/  STL.64 [R1+0x19e0], R40 ;  /* 0x0019e02801007387 */ /* 0x0009e20000100a00 */
[----:B-1----:R-:W-:-:S03]  /*21a70*/  IMAD.WIDE R46, R0, 0x4, R60 ;  /* 0x00000004002e7825 */ /* 0x002fc600078e023c */
[----:B------:R1:W-:Y:S01]  /*21a80*/  STL.64 [R1+0x19e8], R38 ;  /* 0x0019e82601007387 */ /* 0x0003e20000100a00 */
[----:B--2---:R-:W-:-:S03]  /*21a90*/  IMAD.WIDE R44, R0, 0x4, R58 ;  /* 0x00000004002c7825 */ /* 0x004fc600078e023a */
[----:B------:R2:W-:Y:S01]  /*21aa0*/  STL.64 [R1+0x19f0], R34 ;  /* 0x0019f02201007387 */ /* 0x0005e20000100a00 */
[----:B---3--:R-:W-:-:S03]  /*21ab0*/  IMAD.WIDE R42, R0, 0x4, R56 ;  /* 0x00000004002a7825 */ /* 0x008fc600078e0238 */
[----:B------:R-:W-:Y:S01]  /*21ac0*/  LDGSTS.E [R3+0x2f800], desc[UR40][R250.64], !P4 ;  /* 0x2f800000fa037fae */ /* 0x000fe2000e1a1028 */
[----:B----4-:R-:W-:-:S03]  /*21ad0*/  IMAD.WIDE R40, R0, 0x4, R54 ;  /* 0x0000000400287825 */ /* 0x010fc600078e0236 */
[----:B------:R-:W-:Y:S01]  /*21ae0*/  STL.64 [R1+0x1ab0], R250 ;  /* 0x001ab0fa01007387 */ /* 0x000fe20000100a00 */
[----:B-1----:R-:W-:-:S03]  /*21af0*/  IMAD.WIDE R38, R0, 0x4, R52 ;  /* 0x0000000400267825 */ /* 0x002fc600078e0234 */
[----:B------:R1:W-:Y:S01]  /*21b00*/  LDGSTS.E [R3+0x2f900], desc[UR40][R50.64], !P4 ;  /* 0x2f90000032037fae */ /* 0x0003e2000e1a1028 */
[----:B--2---:R-:W-:Y:S01]  /*21b10*/  IMAD R35, R252, 0x63, RZ ;  /* 0x00000063fc237824 */ /* 0x004fe200078e02ff */
[----:B------:R-:W2:Y:S02]  /*21b20*/  LDC R34, c[0x0][0x3a0] ;  /* 0x0000e800ff227b82 */ /* 0x000ea40000000800 */
[----:B------:R1:W-:Y:S01]  /*21b30*/  STL.64 [R1+0x1aa8], R50 ;  /* 0x001aa83201007387 */ /* 0x0003e20000100a00 */
[----:B------:R-:W-:-:S03]  /*21b40*/  VIADD R37, R37, 0xffffff8c ;  /* 0xffffff8c25257836 */ /* 0x000fc60000000000 */
        /* <DEDUP_REMOVED lines=9> */
[----:B----4-:R-:W-:-:S03]  /*21be0*/  IMAD.WIDE R46, R35, 0x4, R62 ;  /* 0x00000004232e7825 */ /* 0x010fc600078e023e */
[----:B------:R3:W-:Y:S01]  /*21bf0*/  STL.64 [R1+0x1a88], R42 ;  /* 0x001a882a01007387 */ /* 0x0007e20000100a00 */
[----:B------:R-:W-:-:S03]  /*21c00*/  VIADD R0, R36, 0xffffff88 ;  /* 0xffffff8824007836 */ /* 0x000fc60000000000 */
[----:B------:R4:W-:Y:S01]  /*21c10*/  LDGSTS.E [R3+0x2fe00], desc[UR40][R40.64], !P4 ;  /* 0x2fe0000028037fae */ /* 0x0009e2000e1a1028 */
[----:B-1----:R-:W-:-:S03]  /*21c20*/  IMAD.WIDE R44, R35, 0x4, R60 ;  /* 0x00000004232c7825 */ /* 0x002fc600078e023c */
[----:B------:R4:W-:Y:S04]  /*21c30*/  STL.64 [R1+0x1a80], R40 ;  /* 0x001a802801007387 */ /* 0x0009e80000100a00 */
[----:B------:R1:W-:Y:S01]  /*21c40*/  LDGSTS.E [R3+0x2ff00], desc[UR40][R38.64], !P4 ;  /* 0x2ff0000026037fae */ /* 0x0003e2000e1a1028 */
[----:B---3--:R-:W-:Y:S01]  /*21c50*/  IMAD.WIDE R42, R35, 0x4, R58 ;  /* 0x00000004232a7825 */ /* 0x008fe200078e023a */
[----:B------:R-:W-:Y:S02]  /*21c60*/  ISETP.GE.U32.AND P4, PT, R37, 0x7fffff0d, PT ;  /* 0x7fffff0d2500780c */ /* 0x000fe40003f86070 */
[----:B------:R1:W-:Y:S01]  /*21c70*/  STL.64 [R1+0x1a78], R38 ;  /* 0x001a782601007387 */ /* 0x0003e20000100a00 */
[----:B------:R-:W-:-:S03]  /*21c80*/  IMAD.WIDE R36, R35, 0x4, R52 ;  /* 0x0000000423247825 */ /* 0x000fc600078e0234 */
[----:B------:R3:W-:Y:S01]  /*21c90*/  LDGSTS.E [R3+0x31800], desc[UR40][R50.64], !P0 ;  /* 0x3180000032037fae */ /* 0x0007e2000c1a1028 */
[----:B----4-:R-:W-:-:S03]  /*21ca0*/  IMAD.WIDE R40, R35, 0x4, R56 ;  /* 0x0000000423287825 */ /* 0x010fc600078e0238 */
[----:B------:R4:W-:Y:S01]  /*21cb0*/  LDGSTS.E [R3+0x31900], desc[UR40][R48.64], !P0 ;  /* 0x3190000030037fae */ /* 0x0009e2000c1a1028 */
[----:B-1----:R-:W-:-:S03]  /*21cc0*/  IMAD.WIDE R38, R35, 0x4, R54 ;  /* 0x0000000423267825 */ /* 0x002fc600078e0236 */
[----:B------:R1:W-:Y:S04]  /*21cd0*/  LDGSTS.E [R3+0x31a00], desc[UR40][R46.64], !P0 ;  /* 0x31a000002e037fae */ /* 0x0003e8000c1a1028 */
[----:B------:R1:W-:Y:S04]  /*21ce0*/  LDGSTS.E [R3+0x31b00], desc[UR40][R44.64], !P0 ;  /* 0x31b000002c037fae */ /* 0x0003e8000c1a1028 */
[----:B------:R1:W-:Y:S04]  /*21cf0*/  LDGSTS.E [R3+0x31c00], desc[UR40][R42.64], !P0 ;  /* 0x31c000002a037fae */ /* 0x0003e8000c1a1028 */
[----:B------:R-:W-:Y:S04]  /*21d00*/  LDGSTS.E [R3+0x31d00], desc[UR40][R40.64], !P0 ;  /* 0x31d0000028037fae */ /* 0x000fe8000c1a1028 */
[----:B------:R-:W-:Y:S04]  /*21d10*/  LDGSTS.E [R3+0x31e00], desc[UR40][R38.64], !P0 ;  /* 0x31e0000026037fae */ /* 0x000fe8000c1a1028 */
[----:B------:R1:W-:Y:S01]  /*21d20*/  LDGSTS.E [R3+0x31f00], desc[UR40][R36.64], !P0 ;  /* 0x31f0000024037fae */ /* 0x0003e2000c1a1028 */
[----:B------:R-:W-:Y:S01]  /*21d30*/  ISETP.GE.U32.AND P0, PT, R0, 0x7fffff09, PT ;  /* 0x7fffff090000780c */ /* 0x000fe20003f06070 */
[----:B------:R-:W-:-:S02]  /*21d40*/  IMAD R0, R252, 0x67, RZ ;  /* 0x00000067fc007824 */ /* 0x000fc400078e02ff */
[----:B------:R3:W-:Y:S02]  /*21d50*/  STL.64 [R1+0x1a70], R50 ;  /* 0x001a703201007387 */ /* 0x0007e40000100a00 */
[C---:B------:R-:W-:Y:S02]  /*21d60*/  IMAD.WIDE R250, R0.reuse, 0x4, R66 ;  /* 0x0000000400fa7825 */ /* 0x040fe400078e0242 */
[----:B------:R4:W-:Y:S04]  /*21d70*/  STL.64 [R1+0x1a68], R48 ;  /* 0x001a683001007387 */ /* 0x0009e80000100a00 */
[----:B------:R1:W-:Y:S04]  /*21d80*/  STL.64 [R1+0x1a60], R46 ;  /* 0x001a602e01007387 */ /* 0x0003e80000100a00 */
[----:B------:R2:W-:Y:S01]  /*21d90*/  STL.64 [R1+0x1a58], R44 ;  /* 0x001a582c01007387 */ /* 0x0005e20000100a00 */
[----:B---3--:R-:W-:-:S03]  /*21da0*/  IMAD.WIDE R50, R0, 0x4, R64 ;  /* 0x0000000400327825 */ /* 0x008fc600078e0240 */
[----:B------:R3:W-:Y:S01]  /*21db0*/  STL.64 [R1+0x1a50], R42 ;  /* 0x001a502a01007387 */ /* 0x0007e20000100a00 */
[----:B----4-:R-:W-:-:S03]  /*21dc0*/  IMAD.WIDE R48, R0, 0x4, R62 ;  /* 0x0000000400307825 */ /* 0x010fc600078e023e */
[----:B------:R-:W-:Y:S01]  /*21dd0*/  STL.64 [R1+0x1a48], R40 ;  /* 0x001a482801007387 */ /* 0x000fe20000100a00 */
[----:B-1----:R-:W-:-:S03]  /*21de0*/  IMAD.WIDE R46, R0, 0x4, R60 ;  /* 0x00000004002e7825 */ /* 0x002fc600078e023c */
[----:B------:R-:W-:Y:S01]  /*21df0*/  STL.64 [R1+0x1a40], R38 ;  /* 0x001a402601007387 */ /* 0x000fe20000100a00 */
[----:B--2---:R-:W-:-:S03]  /*21e00*/  IMAD.WIDE R44, R0, 0x4, R58 ;  /* 0x00000004002c7825 */ /* 0x004fc600078e023a */
[----:B------:R1:W-:Y:S04]  /*21e10*/  STL.64 [R1+0x1a38], R36 ;  /* 0x001a382401007387 */ /* 0x0003e80000100a00 */
[----:B------:R2:W-:Y:S04]  /*21e20*/  STL.64 [R1+0x1a30], R250 ;  /* 0x001a30fa01007387 */ /* 0x0005e80000100a00 */
[----:B------:R4:W-:Y:S04]  /*21e30*/  STL.64 [R1+0x1a28], R50 ;  /* 0x001a283201007387 */ /* 0x0009e80000100a00 */
[----:B------:R2:W-:Y:S04]  /*21e40*/  STL.64 [R1+0x1a20], R48 ;  /* 0x001a203001007387 */ /* 0x0005e80000100a00 */
[----:B------:R-:W-:Y:S01]  /*21e50*/  LDGSTS.E [R3+0x33800], desc[UR40][R250.64], !P5 ;  /* 0x33800000fa037fae */ /* 0x000fe2000e9a1028 */
[----:B---3--:R-:W-:Y:S01]  /*21e60*/  IMAD.WIDE R42, R0, 0x4, R56 ;  /* 0x00000004002a7825 */ /* 0x008fe200078e0238 */
[----:B-1----:R-:W1:Y:S02]  /*21e70*/  LDC R36, c[0x0][0x3a0] ;  /* 0x0000e800ff247b82 */ /* 0x002e640000000800 */
[----:B------:R3:W-:Y:S04]  /*21e80*/  STL.64 [R1+0x1a18], R46 ;  /* 0x001a182e01007387 */ /* 0x0007e80000100a00 */
[----:B------:R-:W-:Y:S04]  /*21e90*/  STL.64 [R1+0x1a10], R44 ;  /* 0x001a102c01007387 */ /* 0x000fe80000100a00 */
[----:B--2---:R-:W2:Y:S01]  /*21ea0*/  LDL.LU R250, [R1+0x6f48] ;  /* 0x006f480001fa7983 */ /* 0x004ea20000300800 */
[----:B------:R-:W-:-:S02]  /*21eb0*/  VIADD R38, R34, 0xffffff80 ;  /* 0xffffff8022267836 */ /* 0x000fc40000000000 */
[C---:B------:R-:W-:Y:S01]  /*21ec0*/  IMAD.WIDE R40, R0.reuse, 0x4, R54 ;  /* 0x0000000400287825 */ /* 0x040fe200078e0236 */
[----:B------:R4:W-:Y:S03]  /*21ed0*/  LDGSTS.E [R3+0x33900], desc[UR40][R50.64], !P5 ;  /* 0x3390000032037fae */ /* 0x0009e6000e9a1028 */
[----:B------:R-:W-:Y:S01]  /*21ee0*/  IMAD.WIDE R34, R0, 0x4, R52 ;  /* 0x0000000400227825 */ /* 0x000fe200078e0234 */
[----:B------:R1:W-:Y:S03]  /*21ef0*/  LDGSTS.E [R3+0x33a00], desc[UR40][R48.64], !P5 ;  /* 0x33a0000030037fae */ /* 0x0003e6000e9a1028 */
[----:B------:R-:W-:Y:S01]  /*21f00*/  IMAD R37, R252, 0x6b, RZ ;  /* 0x0000006bfc257824 */ /* 0x000fe200078e02ff */
[----:B------:R3:W-:Y:S04]  /*21f10*/  LDGSTS.E [R3+0x33b00], desc[UR40][R46.64], !P5 ;  /* 0x33b000002e037fae */ /* 0x0007e8000e9a1028 */
[----:B------:R-:W-:Y:S04]  /*21f20*/  LDGSTS.E [R3+0x33c00], desc[UR40][R44.64], !P5 ;  /* 0x33c000002c037fae */ /* 0x000fe8000e9a1028 */
[----:B------:R-:W-:Y:S04]  /*21f30*/  STL.64 [R1+0x1a08], R42 ;  /* 0x001a082a01007387 */ /* 0x000fe80000100a00 */
[----:B------:R-:W-:Y:S04]  /*21f40*/  LDGSTS.E [R3+0x33d00], desc[UR40][R42.64], !P5 ;  /* 0x33d000002a037fae */ /* 0x000fe8000e9a1028 */
[----:B------:R-:W-:Y:S04]  /*21f50*/  STL.64 [R1+0x1a00], R40 ;  /* 0x001a002801007387 */ /* 0x000fe80000100a00 */
[----:B------:R-:W-:Y:S01]  /*21f60*/  LDGSTS.E [R3+0x33e00], desc[UR40][R40.64], !P5 ;  /* 0x33e0000028037fae */ /* 0x000fe2000e9a1028 */
[----:B----4-:R-:W-:-:S03]  /*21f70*/  IMAD.WIDE R50, R37, 0x4, R62 ;  /* 0x0000000425327825 */ /* 0x010fc600078e023e */
[----:B------:R4:W-:Y:S04]  /*21f80*/  STL.64 [R1+0x19f8], R34 ;  /* 0x0019f82201007387 */ /* 0x0009e80000100a00 */
[----:B------:R4:W-:Y:S01]  /*21f90*/  LDGSTS.E [R3+0x33f00], desc[UR40][R34.64], !P5 ;  /* 0x33f0000022037fae */ /* 0x0009e2000e9a1028 */
[----:B-1----:R-:W-:-:S04]  /*21fa0*/  IMAD.WIDE R48, R37, 0x4, R60 ;  /* 0x0000000425307825 */ /* 0x002fc800078e023c */
[----:B---3--:R-:W-:-:S04]  /*21fb0*/  IMAD.WIDE R46, R37, 0x4, R58 ;  /* 0x00000004252e7825 */ /* 0x008fc800078e023a */
[----:B----4-:R-:W-:-:S04]  /*21fc0*/  IMAD.WIDE R34, R37, 0x4, R66 ;  /* 0x0000000425227825 */ /* 0x010fc800078e0242 */
[C---:B------:R-:W-:Y:S01]  /*21fd0*/  IMAD.WIDE R44, R37.reuse, 0x4, R56 ;  /* 0x00000004252c7825 */ /* 0x040fe200078e0238 */
[----:B------:R1:W-:Y:S04]  /*21fe0*/  STL.64 [R1+0x1c30], R34 ;  /* 0x001c302201007387 */ /* 0x0003e80000100a00 */
[----:B------:R-:W-:Y:S01]  /*21ff0*/  LDGSTS.E [R3+0x35800], desc[UR40][R34.64], !P6 ;  /* 0x3580000022037fae */ /* 0x000fe2000f1a1028 */
[----:B--2---:R-:W-:Y:S01]  /*22000*/  ISETP.GE.AND P5, PT, R250, R38, PT ;  /* 0x00000026fa00720c */ /* 0x004fe20003fa6270 */
[----:B------:R-:W-:-:S05]  /*22010*/  IMAD.WIDE R250, R37, 0x4, R64 ;  /* 0x0000000425fa7825 */ /* 0x000fca00078e0240 */
[----:B------:R2:W-:Y:S04]  /*22020*/  STL.64 [R1+0x1c28], R250 ;  /* 0x001c28fa01007387 */ /* 0x0005e80000100a00 */
[----:B------:R3:W-:Y:S04]  /*22030*/  STL.64 [R1+0x1c20], R50 ;  /* 0x001c203201007387 */ /* 0x0007e80000100a00 */
[----:B------:R4:W-:Y:S04]  /*22040*/  STL.64 [R1+0x1c18], R48 ;  /* 0x001c183001007387 */ /* 0x0009e80000100a00 */
[----:B------:R2:W-:Y:S04]  /*22050*/  STL.64 [R1+0x1c10], R46 ;  /* 0x001c102e01007387 */ /* 0x0005e80000100a00 */
[----:B-1----:R-:W4:Y:S04]  /*22060*/  LDL.LU.64 R34, [R1+0x6f40] ;  /* 0x006f400001227983 */ /* 0x002f280000300a00 */
[----:B------:R1:W-:Y:S04]  /*22070*/  STL.64 [R1+0x1c08], R44 ;  /* 0x001c082c01007387 */ /* 0x0003e80000100a00 */
[----:B------:R-:W-:Y:S01]  /*22080*/  LDGSTS.E [R3+0x35900], desc[UR40][R250.64], !P6 ;  /* 0x35900000fa037fae */ /* 0x000fe2000f1a1028 */
[----:B------:R-:W-:-:S03]  /*22090*/  IMAD.WIDE R42, R37, 0x4, R54 ;  /* 0x00000004252a7825 */ /* 0x000fc600078e0236 */
[----:B------:R3:W-:Y:S01]  /*220a0*/  LDGSTS.E [R3+0x35a00], desc[UR40][R50.64], !P6 ;  /* 0x35a0000032037fae */ /* 0x0007e2000f1a1028 */
[----:B------:R-:W-:-:S03]  /*220b0*/  IMAD.WIDE R40, R37, 0x4, R52 ;  /* 0x0000000425287825 */ /* 0x000fc600078e0234 */
[----:B------:R4:W-:Y:S04]  /*220c0*/  LDGSTS.E [R3+0x35b00], desc[UR40][R48.64], !P6 ;  /* 0x35b0000030037fae */ /* 0x0009e8000f1a1028 */
[----:B--2---:R-:W2:Y:S01]  /*220d0*/  LDL.LU R251, [R1+0x6f38] ;  /* 0x006f380001fb7983 */ /* 0x004ea20000300800 */
[----:B------:R-:W-:-:S03]  /*220e0*/  IMAD R0, R252, 0x6f, RZ ;  /* 0x0000006ffc007824 */ /* 0x000fc600078e02ff */
[----:B------:R1:W-:Y:S01]  /*220f0*/  LDGSTS.E [R3+0x35c00], desc[UR40][R46.64], !P6 ;  /* 0x35c000002e037fae */ /* 0x0003e2000f1a1028 */
[----:B------:R-:W-:-:S03]  /*22100*/  VIADD R39, R36, 0xffffff84 ;  /* 0xffffff8424277836 */ /* 0x000fc60000000000 */
[----:B------:R1:W-:Y:S01]  /*22110*/  LDGSTS.E [R3+0x35d00], desc[UR40][R44.64], !P6 ;  /* 0x35d000002c037fae */ /* 0x0003e2000f1a1028 */
[----:B------:R-:W-:-:S03]  /*22120*/  IMAD.WIDE R36, R0, 0x4, R66 ;  /* 0x0000000400247825 */ /* 0x000fc600078e0242 */
[----:B------:R4:W-:Y:S01]  /*22130*/  LDGSTS.E [R3+0x35e00], desc[UR40][R42.64], !P6 ;  /* 0x35e000002a037fae */ /* 0x0009e2000f1a1028 */
[----:B---3--:R-:W-:-:S03]  /*22140*/  IMAD.WIDE R50, R0, 0x4, R62 ;  /* 0x0000000400327825 */ /* 0x008fc600078e023e */
[----:B------:R3:W-:Y:S01]  /*22150*/  LDGSTS.E [R3+0x35f00], desc[UR40][R40.64], !P6 ;  /* 0x35f0000028037fae */ /* 0x0007e2000f1a1028 */
[----:B----4-:R-:W-:-:S03]  /*22160*/  IMAD.WIDE R48, R0, 0x4, R60 ;  /* 0x0000000400307825 */ /* 0x010fc600078e023c */
[----:B------:R4:W-:Y:S01]  /*22170*/  STL.64 [R1+0x1c00], R42 ;  /* 0x001c002a01007387 */ /* 0x0009e20000100a00 */
[----:B-1----:R-:W-:-:S03]  /*22180*/  IMAD.WIDE R46, R0, 0x4, R58 ;  /* 0x00000004002e7825 */ /* 0x002fc600078e023a */
[----:B------:R-:W-:Y:S01]  /*22190*/  LDGSTS.E [R3+0x37800], desc[UR40][R36.64], !P3 ;  /* 0x3780000024037fae */ /* 0x000fe2000d9a1028 */
[----:B------:R-:W-:-:S03]  /*221a0*/  IMAD.WIDE R44, R0, 0x4, R56 ;  /* 0x00000004002c7825 */ /* 0x000fc600078e0238 */
[----:B------:R3:W-:Y:S01]  /*221b0*/  STL.64 [R1+0x1bf8], R40 ;  /* 0x001bf82801007387 */ /* 0x0007e20000100a00 */
[----:B------:R-:W-:Y:S01]  /*221c0*/  UISETP.GT.AND UP0, UPT, UR5, 0xff, UPT ;  /* 0x000000ff0500788c */ /* 0x000fe2000bf04270 */
[C---:B----4-:R-:W-:Y:S02]  /*221d0*/  IMAD.WIDE R42, R0.reuse, 0x4, R54 ;  /* 0x00000004002a7825 */ /* 0x050fe400078e0236 */
[----:B------:R-:W-:Y:S02]  /*221e0*/  STL.64 [R1+0x1bf0], R36 ;  /* 0x001bf02401007387 */ /* 0x000fe40000100a00 */
[----:B---3--:R-:W-:Y:S01]  /*221f0*/  IMAD.WIDE R40, R0, 0x4, R52 ;  /* 0x0000000400287825 */ /* 0x008fe200078e0234 */
[----:B--2---:R-:W-:-:S03]  /*22200*/  ISETP.GE.AND P6, PT, R251, R38, PT ;  /* 0x00000026fb00720c */ /* 0x004fc60003fc6270 */
[----:B------:R-:W-:-:S05]  /*22210*/  IMAD.WIDE R250, R0, 0x4, R64 ;  /* 0x0000000400fa7825 */ /* 0x000fca00078e0240 */
[----:B------:R1:W-:Y:S04]  /*22220*/  LDGSTS.E [R3+0x37900], desc[UR40][R250.64], !P3 ;  /* 0x37900000fa037fae */ /* 0x0003e8000d9a1028 */
[----:B------:R-:W-:Y:S04]  /*22230*/  LDGSTS.E [R3+0x37a00], desc[UR40][R50.64], !P3 ;  /* 0x37a0000032037fae */ /* 0x000fe8000d9a1028 */
[----:B------:R-:W-:Y:S04]  /*22240*/  LDGSTS.E [R3+0x37b00], desc[UR40][R48.64], !P3 ;  /* 0x37b0000030037fae */ /* 0x000fe8000d9a1028 */
[----:B------:R2:W-:Y:S04]  /*22250*/  LDGSTS.E [R3+0x37c00], desc[UR40][R46.64], !P3 ;  /* 0x37c000002e037fae */ /* 0x0005e8000d9a1028 */
[----:B------:R3:W-:Y:S04]  /*22260*/  LDGSTS.E [R3+0x37d00], desc[UR40][R44.64], !P3 ;  /* 0x37d000002c037fae */ /* 0x0007e8000d9a1028 */
[----:B------:R4:W-:Y:S04]  /*22270*/  LDGSTS.E [R3+0x37e00], desc[UR40][R42.64], !P3 ;  /* 0x37e000002a037fae */ /* 0x0009e8000d9a1028 */
[----:B------:R1:W-:Y:S01]  /*22280*/  LDGSTS.E [R3+0x37f00], desc[UR40][R40.64], !P3 ;  /* 0x37f0000028037fae */ /* 0x0003e2000d9a1028 */
[----:B------:R-:W-:-:S02]  /*22290*/  ISETP.GE.U32.AND P3, PT, R39, 0x7fffff05, PT ;  /* 0x7fffff052700780c */ /* 0x000fc40003f66070 */
[----:B------:R-:W-:Y:S01]  /*222a0*/  SEL R39, RZ, 0x4, P5 ;  /* 0x00000004ff277807 */ /* 0x000fe20002800000 */
[----:B------:R1:W-:Y:S01]  /*222b0*/  STL.64 [R1+0x1be8], R250 ;  /* 0x001be8fa01007387 */ /* 0x0003e20000100a00 */
[----:B------:R-:W-:-:S03]  /*222c0*/  PLOP3.LUT P5, PT, PT, PT, UP0, 0x80, 0x8 ;  /* 0x000000000008781c */ /* 0x000fc60003faf008 */
[----:B------:R-:W-:Y:S04]  /*222d0*/  STL.64 [R1+0x1be0], R50 ;  /* 0x001be03201007387 */ /* 0x000fe80000100a00 */
[----:B------:R-:W-:Y:S04]  /*222e0*/  STL.64 [R1+0x1bd8], R48 ;  /* 0x001bd83001007387 */ /* 0x000fe80000100a00 */
[----:B------:R2:W-:Y:S01]  /*222f0*/  STL.64 [R1+0x1bd0], R46 ;  /* 0x001bd02e01007387 */ /* 0x0005e20000100a00 */
[----:B-1----:R-:W-:Y:S01]  /*22300*/  IMAD R250, R252, 0x73, RZ ;  /* 0x00000073fcfa7824 */ /* 0x002fe200078e02ff */
[----:B------:R-:W-:-:S02]  /*22310*/  SEL R252, R39, RZ, P5 ;  /* 0x000000ff27fc7207 */ /* 0x000fc40002800000 */
[----:B------:R-:W4:Y:S01]  /*22320*/  LDL.LU.64 R36, [R1+0x6f30] ;  /* 0x006f300001247983 */ /* 0x000f220000300a00 */
[----:B------:R-:W-:Y:S01]  /*22330*/  ISETP.GE.U32.AND P5, PT, R38, 0x7fffff01, PT ;  /* 0x7fffff012600780c */ /* 0x000fe20003fa6070 */
[C---:B------:R-:W-:Y:S02]  /*22340*/  IMAD.WIDE R38, R250.reuse, 0x4, R66 ;  /* 0x00000004fa267825 */ /* 0x040fe400078e0242 */
[----:B------:R3:W-:Y:S04]  /*22350*/  STL.64 [R1+0x1bc8], R44 ;  /* 0x001bc82c01007387 */ /* 0x0007e80000100a00 */
[----:B------:R4:W-:Y:S04]  /*22360*/  STL.64 [R1+0x1bc0], R42 ;  /* 0x001bc02a01007387 */ /* 0x0009e80000100a00 */
[----:B------:R1:W-:Y:S01]  /*22370*/  STL.64 [R1+0x1bb8], R40 ;  /* 0x001bb82801007387 */ /* 0x0003e20000100a00 */
[----:B--2---:R-:W-:-:S03]  /*22380*/  IMAD.WIDE R46, R250, 0x4, R58 ;  /* 0x00000004fa2e7825 */ /* 0x004fc600078e023a */
[----:B------:R-:W-:Y:S01]  /*22390*/  LDGSTS.E [R3+0x39800], desc[UR40][R38.64], !P4 ;  /* 0x3980000026037fae */ /* 0x000fe2000e1a1028 */
[----:B---3--:R-:W-:-:S04]  /*223a0*/  IMAD.WIDE R44, R250, 0x4, R60 ;  /* 0x00000004fa2c7825 */ /* 0x008fc800078e023c */
[----:B----4-:R-:W-:-:S04]  /*223b0*/  IMAD.WIDE R42, R250, 0x4, R62 ;  /* 0x00000004fa2a7825 */ /* 0x010fc800078e023e */
[C---:B-1----:R-:W-:Y:S01]  /*223c0*/  IMAD.WIDE R40, R250.reuse, 0x4, R64 ;  /* 0x00000004fa287825 */ /* 0x042fe200078e0240 */
[----:B------:R1:W-:Y:S03]  /*223d0*/  STL.64 [R1+0x1bb0], R38 ;  /* 0x001bb02601007387 */ /* 0x0003e60000100a00 */
[C---:B------:R-:W-:Y:S01]  /*223e0*/  IMAD.WIDE R48, R250.reuse, 0x4, R56 ;  /* 0x00000004fa307825 */ /* 0x040fe200078e0238 */
[----:B------:R2:W-:Y:S03]  /*223f0*/  STL.64 [R1+0x1ba8], R40 ;  /* 0x001ba82801007387 */ /* 0x0005e60000100a00 */
[C---:B------:R-:W-:Y:S01]  /*22400*/  IMAD.WIDE R50, R250.reuse, 0x4, R54 ;  /* 0x00000004fa327825 */ /* 0x040fe200078e0236 */
[----:B------:R3:W-:Y:S04]  /*22410*/  STL.64 [R1+0x1ba0], R42 ;  /* 0x001ba02a01007387 */ /* 0x0007e80000100a00 */
[----:B------:R4:W-:Y:S01]  /*22420*/  STL.64 [R1+0x1b98], R44 ;  /* 0x001b982c01007387 */ /* 0x0009e20000100a00 */
[----:B------:R-:W-:-:S03]  /*22430*/  IMAD.WIDE R250, R250, 0x4, R52 ;  /* 0x00000004fafa7825 */ /* 0x000fc600078e0234 */
[----:B------:R2:W-:Y:S04]  /*22440*/  STL.64 [R1+0x1b90], R46 ;  /* 0x001b902e01007387 */ /* 0x0005e80000100a00 */
[----:B-1----:R-:W4:Y:S04]  /*22450*/  LDL.LU.64 R38, [R1+0x6f28] ;  /* 0x006f280001267983 */ /* 0x002f280000300a00 */
[----:B------:R1:W-:Y:S04]  /*22460*/  STL.64 [R1+0x1b88], R48 ;  /* 0x001b883001007387 */ /* 0x0003e80000100a00 */
[----:B------:R1:W-:Y:S04]  /*22470*/  LDGSTS.E [R3+0x39900], desc[UR40][R40.64], !P4 ;  /* 0x3990000028037fae */ /* 0x0003e8000e1a1028 */
[----:B------:R1:W-:Y:S04]  /*22480*/  LDGSTS.E [R3+0x39a00], desc[UR40][R42.64], !P4 ;  /* 0x39a000002a037fae */ /* 0x0003e8000e1a1028 */
[----:B------:R1:W-:Y:S04]  /*22490*/  LDGSTS.E [R3+0x39b00], desc[UR40][R44.64], !P4 ;  /* 0x39b000002c037fae */ /* 0x0003e8000e1a1028 */
[----:B--2---:R-:W2:Y:S04]  /*224a0*/  LDL.LU.64 R40, [R1+0x6f20] ;  /* 0x006f200001287983 */ /* 0x004ea80000300a00 */
[----:B------:R1:W-:Y:S04]  /*224b0*/  STL.64 [R1+0x1b80], R50 ;  /* 0x001b803201007387 */ /* 0x0003e80000100a00 */
[----:B---3--:R-:W3:Y:S04]  /*224c0*/  LDL.LU.64 R42, [R1+0x6f18] ;  /* 0x006f1800012a7983 */ /* 0x008ee80000300a00 */
[----:B------:R1:W-:Y:S04]  /*224d0*/  STL.64 [R1+0x1b78], R250 ;  /* 0x001b78fa01007387 */ /* 0x0003e80000100a00 */
[----:B----4-:R-:W4:Y:S04]  /*224e0*/  LDL.LU.64 R44, [R1+0x6f10] ;  /* 0x006f1000012c7983 */ /* 0x010f280000300a00 */
[----:B------:R1:W-:Y:S04]  /*224f0*/  LDGSTS.E [R3+0x39c00], desc[UR40][R46.64], !P4 ;  /* 0x39c000002e037fae */ /* 0x0003e8000e1a1028 */
[----:B------:R1:W-:Y:S04]  /*22500*/  LDGSTS.E [R3+0x39d00], desc[UR40][R48.64], !P4 ;  /* 0x39d0000030037fae */ /* 0x0003e8000e1a1028 */
[----:B------:R2:W-:Y:S04]  /*22510*/  LDGSTS.E [R3+0x39e00], desc[UR40][R50.64], !P4 ;  /* 0x39e0000032037fae */ /* 0x0005e8000e1a1028 */
[----:B------:R-:W2:Y:S04]  /*22520*/  LDL.LU.64 R46, [R1+0x6f08] ;  /* 0x006f0800012e7983 */ /* 0x000ea80000300a00 */
[----:B-1----:R-:W2:Y:S04]  /*22530*/  LDL.LU.64 R48, [R1+0x6f00] ;  /* 0x006f000001307983 */ /* 0x002ea80000300a00 */
[----:B------:R-:W2:Y:S04]  /*22540*/  LDL.LU.64 R50, [R1+0x6ef8] ;  /* 0x006ef80001327983 */ /* 0x000ea80000300a00 */
[----:B------:R-:W-:Y:S04]  /*22550*/  LDGSTS.E [R3+0x39f00], desc[UR40][R250.64], !P4 ;  /* 0x39f00000fa037fae */ /* 0x000fe8000e1a1028 */
[----:B------:R-:W3:Y:S01]  /*22560*/  LDL.LU.64 R250, [R1+0x6ef0] ;  /* 0x006ef00001fa7983 */ /* 0x000ee20000300a00 */
[----:B------:R-:W-:-:S02]  /*22570*/  SEL R0, RZ, 0x4, P6 ;  /* 0x00000004ff007807 */ /* 0x000fc40003000000 */
[----:B------:R-:W-:-:S04]  /*22580*/  PLOP3.LUT P6, PT, PT, PT, UP0, 0x80, 0x8 ;  /* 0x000000000008781c */ /* 0x000fc80003fcf008 */
[----:B------:R-:W-:Y:S02]  /*22590*/  SEL R0, R0, RZ, P6 ;  /* 0x000000ff00007207 */ /* 0x000fe40003000000 */
[----:B------:R-:W-:Y:S02]  /*225a0*/  ISETP.NE.U32.AND P6, PT, R252, RZ, PT ;  /* 0x000000fffc00720c */ /* 0x000fe40003fc5070 */
[----:B------:R-:W-:Y:S01]  /*225b0*/  ISETP.NE.U32.AND P4, PT, R0, RZ, PT ;  /* 0x000000ff0000720c */ /* 0x000fe20003f85070 */
[----:B------:R1:W-:Y:S01]  /*225c0*/  STL.64 [R1+0x6fd8], R80 ;  /* 0x006fd85001007387 */ /* 0x0003e20000100a00 */
[C---:B------:R-:W-:Y:S01]  /*225d0*/  VIADD R252, R248.reuse, 0x100000 ;  /* 0x00100000f8fc7836 */ /* 0x040fe20000000000 */
[C---:B------:R-:W-:Y:S02]  /*225e0*/  IADD3 R0, PT, PT, R248.reuse, 0x100000, RZ ;  /* 0x00100000f8007810 */ /* 0x040fe40007ffe0ff */
[----:B------:R-:W-:Y:S04]  /*225f0*/  STL.64 [R1+0x6fd0], R78 ;  /* 0x006fd04e01007387 */ /* 0x000fe80000100a00 */
[----:B------:R-:W-:Y:S04]  /*22600*/  STL.64 [R1+0x6fc8], R76 ;  /* 0x006fc84c01007387 */ /* 0x000fe80000100a00 */
[----:B------:R-:W-:Y:S01]  /*22610*/  STL.64 [R1+0x6fc0], R74 ;  /* 0x006fc04a01007387 */ /* 0x000fe20000100a00 */
[----:B-1----:R-:W-:-:S02]  /*22620*/  VIADD R80, R248, 0x100000 ;  /* 0x00100000f8507836 */ /* 0x002fc40000000000 */
[----:B------:R-:W-:Y:S01]  /*22630*/  VIADD R81, R248, 0x100000 ;  /* 0x00100000f8517836 */ /* 0x000fe20000000000 */
[----:B------:R-:W-:Y:S04]  /*22640*/  STL.64 [R1+0x6fb8], R72 ;  /* 0x006fb84801007387 */ /* 0x000fe80000100a00 */
[----:B------:R-:W-:Y:S04]  /*22650*/  STL.64 [R1+0x6fb0], R70 ;  /* 0x006fb04601007387 */ /* 0x000fe80000100a00 */
[----:B------:R-:W-:Y:S04]  /*22660*/  STL.64 [R1+0x6fa8], R68 ;  /* 0x006fa84401007387 */ /* 0x000fe80000100a00 */
[----:B--2---:R-:W-:Y:S04]  /*22670*/  STL.64 [R1+0x6fa0], R50 ;  /* 0x006fa03201007387 */ /* 0x004fe80000100a00 */
[----:B------:R-:W-:Y:S04]  /*22680*/  STL.64 [R1+0x6f98], R48 ;  /* 0x006f983001007387 */ /* 0x000fe80000100a00 */
[----:B------:R-:W-:Y:S04]  /*22690*/  STL.64 [R1+0x6f90], R46 ;  /* 0x006f902e01007387 */ /* 0x000fe80000100a00 */
[----:B----4-:R-:W-:Y:S04]  /*226a0*/  STL.64 [R1+0x6f88], R44 ;  /* 0x006f882c01007387 */ /* 0x010fe80000100a00 */
[----:B---3--:R-:W-:Y:S04]  /*226b0*/  STL.64 [R1+0x6f80], R42 ;  /* 0x006f802a01007387 */ /* 0x008fe80000100a00 */
[----:B------:R1:W-:Y:S04]  /*226c0*/  STL.64 [R1+0x6f78], R40 ;  /* 0x006f782801007387 */ /* 0x0003e80000100a00 */
[----:B------:R2:W-:Y:S04]  /*226d0*/  STL.64 [R1+0x6f70], R38 ;  /* 0x006f702601007387 */ /* 0x0005e80000100a00 */
[----:B------:R-:W-:Y:S01]  /*226e0*/  STL.64 [R1+0x6f68], R36 ;  /* 0x006f682401007387 */ /* 0x000fe20000100a00 */
[----:B-1----:R-:W1:Y:S03]  /*226f0*/  LDC R40, c[0x0][0x3a8] ;  /* 0x0000ea00ff287b82 */ /* 0x002e660000000800 */
[----:B------:R-:W-:Y:S04]  /*22700*/  STL.64 [R1+0x6f60], R34 ;  /* 0x006f602201007387 */ /* 0x000fe80000100a00 */
[----:B------:R-:W-:Y:S01]  /*22710*/  STL.64 [R1+0x6f58], R32 ;  /* 0x006f582001007387 */ /* 0x000fe20000100a00 */
[----:B--2---:R-:W2:Y:S03]  /*22720*/  LDC R39, c[0x0][0x3a8] ;  /* 0x0000ea00ff277b82 */ /* 0x004ea60000000800 */
[----:B------:R3:W-:Y:S04]  /*22730*/  STL.64 [R1+0x6f50], R30 ;  /* 0x006f501e01007387 */ /* 0x0007e80000100a00 */
[----:B------:R4:W-:Y:S01]  /*22740*/  STL.64 [R1+0x6f48], R28 ;  /* 0x006f481c01007387 */ /* 0x0009e20000100a00 */
[----:B------:R-:W3:Y:S03]  /*22750*/  LDC R41, c[0x0][0x3a8] ;  /* 0x0000ea00ff297b82 */ /* 0x000ee60000000800 */
[----:B------:R1:W-:Y:S04]  /*22760*/  STL.64 [R1+0x6f40], R26 ;  /* 0x006f401a01007387 */ /* 0x0003e80000100a00 */
[----:B------:R1:W-:Y:S02]  /*22770*/  STL.64 [R1+0x6f38], R24 ;  /* 0x006f381801007387 */ /* 0x0003e40000100a00 */
[----:B-1----:R-:W-:-:S02]  /*22780*/  IMAD R40, R40, 0x7b, RZ ;  /* 0x0000007b28287824 */ /* 0x002fc400078e02ff */
[----:B------:R1:W-:Y:S02]  /*22790*/  STL.64 [R1+0x6f30], R22 ;  /* 0x006f301601007387 */ /* 0x0003e40000100a00 */
[C---:B------:R-:W-:Y:S02]  /*227a0*/  IMAD.WIDE R70, R40.reuse, 0x4, R66 ;  /* 0x0000000428467825 */ /* 0x040fe400078e0242 */
[----:B------:R1:W-:Y:S02]  /*227b0*/  STL.64 [R1+0x6f28], R20 ;  /* 0x006f281401007387 */ /* 0x0003e40000100a00 */
[----:B--2---:R-:W-:Y:S02]  /*227c0*/  IMAD R39, R39, 0x77, RZ ;  /* 0x0000007727277824 */ /* 0x004fe400078e02ff */
[----:B------:R2:W-:Y:S01]  /*227d0*/  STL.64 [R1+0x6f20], R18 ;  /* 0x006f201201007387 */ /* 0x0005e20000100a00 */
[----:B------:R-:W-:-:S03]  /*227e0*/  IMAD.WIDE R78, R40, 0x4, R64 ;  /* 0x00000004284e7825 */ /* 0x000fc600078e0240 */
[----:B------:R1:W-:Y:S01]  /*227f0*/  STL.64 [R1+0x6f18], R16 ;  /* 0x006f181001007387 */ /* 0x0003e20000100a00 */
[----:B------:R-:W-:-:S03]  /*22800*/  IMAD.WIDE R42, R39, 0x4, R66 ;  /* 0x00000004272a7825 */ /* 0x000fc600078e0242 */
[----:B------:R1:W-:Y:S01]  /*22810*/  STL.64 [R1+0x6f10], R14 ;  /* 0x006f100e01007387 */ /* 0x0003e20000100a00 */
[----:B---3--:R-:W-:Y:S02]  /*22820*/  IMAD R41, R41, 0x7f, RZ ;  /* 0x0000007f29297824 */ /* 0x008fe400078e02ff */
[----:B------:R-:W-:Y:S01]  /*22830*/  IMAD.WIDE R44, R39, 0x4, R64 ;  /* 0x00000004272c7825 */ /* 0x000fe200078e0240 */
[----:B------:R3:W-:Y:S03]  /*22840*/  STL.64 [R1+0x6f08], R12 ;  /* 0x006f080c01007387 */ /* 0x0007e60000100a00 */
[----:B------:R-:W-:Y:S01]  /*22850*/  IMAD.WIDE R72, R41, 0x4, R66 ;  /* 0x0000000429487825 */ /* 0x000fe200078e0242 */
[----:B------:R1:W-:Y:S03]  /*22860*/  STL.64 [R1+0x6f00], R10 ;  /* 0x006f000a01007387 */ /* 0x0003e60000100a00 */
[----:B------:R-:W-:Y:S01]  /*22870*/  IMAD.WIDE R46, R39, 0x4, R62 ;  /* 0x00000004272e7825 */ /* 0x000fe200078e023e */
[----:B------:R1:W-:Y:S03]  /*22880*/  STL.64 [R1+0x6ef8], R8 ;  /* 0x006ef80801007387 */ /* 0x0003e60000100a00 */
[----:B------:R-:W-:Y:S01]  /*22890*/  IMAD.WIDE R74, R41, 0x4, R64 ;  /* 0x00000004294a7825 */ /* 0x000fe200078e0240 */
[----:B------:R1:W-:Y:S03]  /*228a0*/  STL.64 [R1+0x6ef0], R6 ;  /* 0x006ef00601007387 */ /* 0x0003e60000100a00 */
[C---:B------:R-:W-:Y:S01]  /*228b0*/  IMAD.WIDE R48, R39.reuse, 0x4, R60 ;  /* 0x0000000427307825 */ /* 0x040fe200078e023c */
[----:B------:R1:W-:Y:S03]  /*228c0*/  STL.64 [R1+0x1b70], R42 ;  /* 0x001b702a01007387 */ /* 0x0003e60000100a00 */
[C---:B------:R-:W-:Y:S01]  /*228d0*/  IMAD.WIDE R50, R39.reuse, 0x4, R58 ;  /* 0x0000000427327825 */ /* 0x040fe200078e023a */
[----:B------:R-:W-:Y:S03]  /*228e0*/  STL.64 [R1+0x1b68], R44 ;  /* 0x001b682c01007387 */ /* 0x000fe60000100a00 */
[C---:B------:R-:W-:Y:S01]  /*228f0*/  IMAD.WIDE R68, R39.reuse, 0x4, R56 ;  /* 0x0000000427447825 */ /* 0x040fe200078e0238 */
[----:B------:R-:W-:Y:S03]  /*22900*/  STL.64 [R1+0x1b30], R70 ;  /* 0x001b304601007387 */ /* 0x000fe60000100a00 */
[C---:B------:R-:W-:Y:S01]  /*22910*/  IMAD.WIDE R76, R39.reuse, 0x4, R54 ;  /* 0x00000004274c7825 */ /* 0x040fe200078e0236 */
[----:B------:R-:W-:Y:S03]  /*22920*/  STL.64 [R1+0x1b28], R78 ;  /* 0x001b284e01007387 */ /* 0x000fe60000100a00 */
[----:B------:R-:W-:Y:S01]  /*22930*/  IMAD.WIDE R30, R39, 0x4, R52 ;  /* 0x00000004271e7825 */ /* 0x000fe200078e0234 */
[----:B------:R-:W-:Y:S03]  /*22940*/  STL.64 [R1+0x1af0], R72 ;  /* 0x001af04801007387 */ /* 0x000fe60000100a00 */
[C---:B----4-:R-:W-:Y:S01]  /*22950*/  IMAD.WIDE R28, R40.reuse, 0x4, R62 ;  /* 0x00000004281c7825 */ /* 0x050fe200078e023e */
[----:B------:R-:W-:Y:S03]  /*22960*/  STL.64 [R1+0x1b60], R46 ;  /* 0x001b602e01007387 */ /* 0x000fe60000100a00 */
[C---:B------:R-:W-:Y:S01]  /*22970*/  IMAD.WIDE R26, R40.reuse, 0x4, R60 ;  /* 0x00000004281a7825 */ /* 0x040fe200078e023c */
[----:B------:R-:W-:Y:S03]  /*22980*/  STL.64 [R1+0x1ae8], R74 ;  /* 0x001ae84a01007387 */ /* 0x000fe60000100a00 */
[C---:B------:R-:W-:Y:S01]  /*22990*/  IMAD.WIDE R24, R40.reuse, 0x4, R58 ;  /* 0x0000000428187825 */ /* 0x040fe200078e023a */
[----:B------:R-:W-:Y:S03]  /*229a0*/  STL.64 [R1+0x1b58], R48 ;  /* 0x001b583001007387 */ /* 0x000fe60000100a00 */
[C---:B-1----:R-:W-:Y:S01]  /*229b0*/  IMAD.WIDE R22, R40.reuse, 0x4, R56 ;  /* 0x0000000428167825 */ /* 0x042fe200078e0238 */
[----:B------:R-:W-:Y:S03]  /*229c0*/  STL.64 [R1+0x1b50], R50 ;  /* 0x001b503201007387 */ /* 0x000fe60000100a00 */
[C---:B------:R-:W-:Y:S01]  /*229d0*/  IMAD.WIDE R20, R40.reuse, 0x4, R54 ;  /* 0x0000000428147825 */ /* 0x040fe200078e0236 */
[----:B------:R-:W-:Y:S03]  /*229e0*/  STL.64 [R1+0x1b48], R68 ;  /* 0x001b484401007387 */ /* 0x000fe60000100a00 */
[----:B--2---:R-:W-:Y:S01]  /*229f0*/  IMAD.WIDE R18, R40, 0x4, R52 ;  /* 0x0000000428127825 */ /* 0x004fe200078e0234 */
[----:B------:R1:W-:Y:S03]  /*22a00*/  STL.64 [R1+0x1b40], R76 ;  /* 0x001b404c01007387 */ /* 0x0003e60000100a00 */
[C---:B------:R-:W-:Y:S01]  /*22a10*/  IMAD.WIDE R16, R41.reuse, 0x4, R62 ;  /* 0x0000000429107825 */ /* 0x040fe200078e023e */
[----:B------:R-:W-:Y:S03]  /*22a20*/  STL.64 [R1+0x1b38], R30 ;  /* 0x001b381e01007387 */ /* 0x000fe60000100a00 */
[C---:B------:R-:W-:Y:S01]  /*22a30*/  IMAD.WIDE R14, R41.reuse, 0x4, R60 ;  /* 0x00000004290e7825 */ /* 0x040fe200078e023c */
[----:B------:R-:W-:Y:S03]  /*22a40*/  STL.64 [R1+0x1b20], R28 ;  /* 0x001b201c01007387 */ /* 0x000fe60000100a00 */
[C---:B---3--:R-:W-:Y:S01]  /*22a50*/  IMAD.WIDE R12, R41.reuse, 0x4, R58 ;  /* 0x00000004290c7825 */ /* 0x048fe200078e023a */
[----:B------:R-:W-:Y:S03]  /*22a60*/  STL.64 [R1+0x1b18], R26 ;  /* 0x001b181a01007387 */ /* 0x000fe60000100a00 */
[C---:B------:R-:W-:Y:S01]  /*22a70*/  IMAD.WIDE R10, R41.reuse, 0x4, R56 ;  /* 0x00000004290a7825 */ /* 0x040fe200078e0238 */
[----:B------:R-:W-:Y:S03]  /*22a80*/  STL.64 [R1+0x1b10], R24 ;  /* 0x001b101801007387 */ /* 0x000fe60000100a00 */
[C---:B------:R-:W-:Y:S01]  /*22a90*/  IMAD.WIDE R8, R41.reuse, 0x4, R54 ;  /* 0x0000000429087825 */ /* 0x040fe200078e0236 */
[----:B------:R-:W-:Y:S03]  /*22aa0*/  STL.64 [R1+0x1b08], R22 ;  /* 0x001b081601007387 */ /* 0x000fe60000100a00 */
[----:B------:R-:W-:Y:S01]  /*22ab0*/  IMAD.WIDE R6, R41, 0x4, R52 ;  /* 0x0000000429067825 */ /* 0x000fe200078e0234 */
[----:B------:R-:W-:Y:S04]  /*22ac0*/  STL.64 [R1+0x1b00], R20 ;  /* 0x001b001401007387 */ /* 0x000fe80000100a00 */
[----:B------:R-:W-:Y:S04]  /*22ad0*/  STL.64 [R1+0x1af8], R18 ;  /* 0x001af81201007387 */ /* 0x000fe80000100a00 */
[----:B------:R-:W-:Y:S04]  /*22ae0*/  STL.64 [R1+0x1ae0], R16 ;  /* 0x001ae01001007387 */ /* 0x000fe80000100a00 */
[----:B------:R-:W-:Y:S04]  /*22af0*/  STL.64 [R1+0x1ad8], R14 ;  /* 0x001ad80e01007387 */ /* 0x000fe80000100a00 */
[----:B------:R-:W-:Y:S04]  /*22b00*/  STL.64 [R1+0x1ad0], R12 ;  /* 0x001ad00c01007387 */ /* 0x000fe80000100a00 */
[----:B------:R2:W-:Y:S04]  /*22b10*/  STL.64 [R1+0x1ac8], R10 ;  /* 0x001ac80a01007387 */ /* 0x0005e80000100a00 */
[----:B------:R3:W-:Y:S04]  /*22b20*/  STL.64 [R1+0x1ac0], R8 ;  /* 0x001ac00801007387 */ /* 0x0007e80000100a00 */
[----:B------:R4:W-:Y:S04]  /*22b30*/  STL.64 [R1+0x1ab8], R6 ;  /* 0x001ab80601007387 */ /* 0x0009e80000100a00 */
[----:B------:R-:W-:Y:S04]  /*22b40*/  LDGSTS.E [R3+0x3b800], desc[UR40][R42.64], !P0 ;  /* 0x3b8000002a037fae */ /* 0x000fe8000c1a1028 */
[----:B------:R-:W4:Y:S04]  /*22b50*/  LDL.64 R40, [R1+0x2458] ;  /* 0x0024580001287983 */ /* 0x000f280000100a00 */
[----:B------:R-:W-:Y:S04]  /*22b60*/  LDGSTS.E [R3+0x3b900], desc[UR40][R44.64], !P0 ;  /* 0x3b9000002c037fae */ /* 0x000fe8000c1a1028 */
[----:B------:R-:W4:Y:S04]  /*22b70*/  LDL.64 R42, [R1+0x2448] ;  /* 0x00244800012a7983 */ /* 0x000f280000100a00 */
[----:B------:R-:W-:Y:S04]  /*22b80*/  LDGSTS.E [R3+0x3ba00], desc[UR40][R46.64], !P0 ;  /* 0x3ba000002e037fae */ /* 0x000fe8000c1a1028 */
[----:B------:R-:W-:Y:S04]  /*22b90*/  LDGSTS.E [R3+0x3bb00], desc[UR40][R48.64], !P0 ;  /* 0x3bb0000030037fae */ /* 0x000fe8000c1a1028 */
[----:B------:R-:W-:Y:S04]  /*22ba0*/  LDGSTS.E [R3+0x3bc00], desc[UR40][R50.64], !P0 ;  /* 0x3bc0000032037fae */ /* 0x000fe8000c1a1028 */
[----:B------:R-:W-:Y:S04]  /*22bb0*/  LDGSTS.E [R3+0x3bd00], desc[UR40][R68.64], !P0 ;  /* 0x3bd0000044037fae */ /* 0x000fe8000c1a1028 */
[----:B------:R-:W-:Y:S04]  /*22bc0*/  LDGSTS.E [R3+0x3be00], desc[UR40][R76.64], !P0 ;  /* 0x3be000004c037fae */ /* 0x000fe8000c1a1028 */
[----:B------:R-:W-:Y:S04]  /*22bd0*/  LDGSTS.E [R3+0x3bf00], desc[UR40][R30.64], !P0 ;  /* 0x3bf000001e037fae */ /* 0x000fe8000c1a1028 */
[----:B------:R-:W-:Y:S04]  /*22be0*/  LDGSTS.E [R3+0x3d800], desc[UR40][R70.64], !P3 ;  /* 0x3d80000046037fae */ /* 0x000fe8000d9a1028 */
[----:B-1----:R-:W4:Y:S04]  /*22bf0*/  LDL.64 R76, [R1+0x2440] ;  /* 0x00244000014c7983 */ /* 0x002f280000100a00 */
[----:B------:R-:W4:Y:S04]  /*22c00*/  LDL.64 R44, [R1+0x2480] ;  /* 0x00248000012c7983 */ /* 0x000f280000100a00 */
[----:B------:R-:W-:Y:S04]  /*22c10*/  LDGSTS.E [R3+0x3d900], desc[UR40][R78.64], !P3 ;  /* 0x3d9000004e037fae */ /* 0x000fe8000d9a1028 */
[----:B------:R-:W-:Y:S04]  /*22c20*/  LDGSTS.E [R3+0x3da00], desc[UR40][R28.64], !P3 ;  /* 0x3da000001c037fae */ /* 0x000fe8000d9a1028 */
[----:B------:R-:W-:Y:S04]  /*22c30*/  LDGSTS.E [R3+0x3db00], desc[UR40][R26.64], !P3 ;  /* 0x3db000001a037fae */ /* 0x000fe8000d9a1028 */
[----:B------:R-:W4:Y:S04]  /*22c40*/  LDL.64 R78, [R1+0x2af0] ;  /* 0x002af000014e7983 */ /* 0x000f280000100a00 */
[----:B------:R-:W4:Y:S04]  /*22c50*/  LDL.64 R70, [R1+0x2478] ;  /* 0x0024780001467983 */ /* 0x000f280000100a00 */
[----:B------:R-:W-:Y:S04]  /*22c60*/  LDGSTS.E [R3+0x3dc00], desc[UR40][R24.64], !P3 ;  /* 0x3dc0000018037fae */ /* 0x000fe8000d9a1028 */
[----:B------:R-:W-:Y:S04]  /*22c70*/  LDGSTS.E [R3+0x3dd00], desc[UR40][R22.64], !P3 ;  /* 0x3dd0000016037fae */ /* 0x000fe8000d9a1028 */
[----:B------:R-:W-:Y:S04]  /*22c80*/  LDGSTS.E [R3+0x3de00], desc[UR40][R20.64], !P3 ;  /* 0x3de0000014037fae */ /* 0x000fe8000d9a1028 */
[----:B------:R-:W4:Y:S04]  /*22c90*/  LDL.64 R46, [R1+0x2ab8] ;  /* 0x002ab800012e7983 */ /* 0x000f280000100a00 */
[----:B------:R-:W-:Y:S04]  /*22ca0*/  LDGSTS.E [R3+0x3df00], desc[UR40][R18.64], !P3 ;  /* 0x3df0000012037fae */ /* 0x000fe8000d9a1028 */
[----:B------:R-:W-:Y:S04]  /*22cb0*/  LDGSTS.E [R3+0x3f800], desc[UR40][R72.64], !P5 ;  /* 0x3f80000048037fae */ /* 0x000fe8000e9a1028 */
[----:B------:R-:W4:Y:S04]  /*22cc0*/  LDL.64 R50, [R1+0x2470] ;  /* 0x0024700001327983 */ /* 0x000f280000100a00 */
[----:B------:R-:W-:Y:S04]  /*22cd0*/  LDGSTS.E [R3+0x3f900], desc[UR40][R74.64], !P5 ;  /* 0x3f9000004a037fae */ /* 0x000fe8000e9a1028 */
[----:B------:R-:W4:Y:S04]  /*22ce0*/  LDL.64 R48, [R1+0x2a80] ;  /* 0x002a800001307983 */ /* 0x000f280000100a00 */
[----:B------:R-:W-:Y:S04]  /*22cf0*/  LDGSTS.E [R3+0x3fa00], desc[UR40][R16.64], !P5 ;  /* 0x3fa0000010037fae */ /* 0x000fe8000e9a1028 */
[----:B------:R-:W4:Y:S04]  /*22d00*/  LDL.64 R72, [R1+0x2468] ;  /* 0x0024680001487983 */ /* 0x000f280000100a00 */
[----:B------:R-:W-:Y:S04]  /*22d10*/  LDGSTS.E [R3+0x3fb00], desc[UR40][R14.64], !P5 ;  /* 0x3fb000000e037fae */ /* 0x000fe8000e9a1028 */
[----:B------:R-:W-:Y:S04]  /*22d20*/  LDGSTS.E [R3+0x3fc00], desc[UR40][R12.64], !P5 ;  /* 0x3fc000000c037fae */ /* 0x000fe8000e9a1028 */
[----:B------:R-:W4:Y:S04]  /*22d30*/  LDL.64 R74, [R1+0x2a48] ;  /* 0x002a4800014a7983 */ /* 0x000f280000100a00 */
[----:B------:R2:W-:Y:S04]  /*22d40*/  LDGSTS.E [R3+0x3fd00], desc[UR40][R10.64], !P5 ;  /* 0x3fd000000a037fae */ /* 0x0005e8000e9a1028 */
[----:B------:R3:W-:Y:S04]  /*22d50*/  LDGSTS.E [R3+0x3fe00], desc[UR40][R8.64], !P5 ;  /* 0x3fe0000008037fae */ /* 0x0007e8000e9a1028 */
[----:B------:R1:W-:Y:S04]  /*22d60*/  LDGSTS.E [R3+0x3ff00], desc[UR40][R6.64], !P5 ;  /* 0x3ff0000006037fae */ /* 0x0003e8000e9a1028 */
[----:B------:R-:W0:Y:S01]  /*22d70*/  LDGDEPBAR ;  /* 0x00000000000079af */ /* 0x000e220000000000 */
[----:B--2---:R-:W2:Y:S03]  /*22d80*/  LDC R10, c[0x0][0x3a0] ;  /* 0x0000e800ff0a7b82 */ /* 0x004ea60000000800 */
[----:B------:R-:W2:Y:S04]  /*22d90*/  LDL.64 R68, [R1+0x2460] ;  /* 0x0024600001447983 */ /* 0x000ea80000100a00 */
        /* <DEDUP_REMOVED lines=8> */
[----:B------:R-:W2:Y:S01]  /*22e20*/  LDL.64 R22, [R1+0x29f8] ;  /* 0x0029f80001167983 */ /* 0x000ea20000100a00 */
[C---:B------:R-:W-:Y:S01]  /*22e30*/  VIADD R11, R3.reuse, 0x100000 ;  /* 0x00100000030b7836 */ /* 0x040fe20000000000 */
[----:B------:R-:W-:Y:S01]  /*22e40*/  IADD3 R12, PT, PT, R3, 0x100000, RZ ;  /* 0x00100000030c7810 */ /* 0x000fe20007ffe0ff */
[----:B---3--:R-:W3:Y:S01]  /*22e50*/  LDC R9, c[0x0][0x3a0] ;  /* 0x0000e800ff097b82 */ /* 0x008ee20000000800 */
[----:B------:R-:W3:Y:S04]  /*22e60*/  LDL.64 R14, [R1+0x1d80] ;  /* 0x001d8000010e7983 */ /* 0x000ee80000100a00 */
[----:B------:R-:W3:Y:S04]  /*22e70*/  LDL.64 R16, [R1+0x2c28] ;  /* 0x002c280001107983 */ /* 0x000ee80000100a00 */
[----:B------:R-:W3:Y:S04]  /*22e80*/  LDL.64 R18, [R1+0x1d78] ;  /* 0x001d780001127983 */ /* 0x000ee80000100a00 */
[----:B------:R-:W3:Y:S04]  /*22e90*/  LDL.64 R20, [R1+0x2c20] ;  /* 0x002c200001147983 */ /* 0x000ee80000100a00 */
[----:B----4-:R-:W-:Y:S04]  /*22ea0*/  LDGSTS.E [R80+-0x80000], desc[UR40][R40.64], P1 ;  /* 0x8000000028507fae */ /* 0x010fe800089a1028 */
[----:B------:R-:W-:Y:S01]  /*22eb0*/  LDGSTS.E [R81+-0x7ff00], desc[UR40][R42.64], P2 ;  /* 0x801000002a517fae */ /* 0x000fe200091a1028 */
[----:B------:R-:W-:-:S02]  /*22ec0*/  VIADD R8, R248, 0x100000 ;  /* 0x00100000f8087836 */ /* 0x000fc40000000000 */
[C---:B-1----:R-:W-:Y:S01]  /*22ed0*/  VIADD R7, R248.reuse, 0x100000 ;  /* 0x00100000f8077836 */ /* 0x042fe20000000000 */
[----:B------:R-:W4:Y:S04]  /*22ee0*/  LDL.64 R40, [R1+0x23d8] ;  /* 0x0023d80001287983 */ /* 0x000f280000100a00 */
[----:B------:R-:W3:Y:S01]  /*22ef0*/  LDL.64 R80, [R1+0x2a10] ;  /* 0x002a100001507983 */ /* 0x000ee20000100a00 */
[----:B------:R-:W-:-:S03]  /*22f00*/  VIADD R6, R248, 0x100000 ;  /* 0x00100000f8067836 */ /* 0x000fc60000000000 */
[----:B------:R-:W4:Y:S04]  /*22f10*/  LDL.64 R42, [R1+0x2420] ;  /* 0x00242000012a7983 */ /* 0x000f280000100a00 */
[----:B------:R-:W-:Y:S04]  /*22f20*/  LDGSTS.E [R252+-0x7f000], desc[UR40][R76.64], P1 ;  /* 0x810000004cfc7fae */ /* 0x000fe800089a1028 */
[----:B------:R-:W-:Y:S04]  /*22f30*/  LDGSTS.E [R0+-0x7ef00], desc[UR40][R44.64], P2 ;  /* 0x811000002c007fae */ /* 0x000fe800091a1028 */
[----:B------:R-:W4:Y:S04]  /*22f40*/  LDL.64 R76, [R1+0x2450] ;  /* 0x00245000014c7983 */ /* 0x000f280000100a00 */
        /* <DEDUP_REMOVED lines=8> */
[----:B------:R-:W-:Y:S04]  /*22fd0*/  LDGSTS.E [R0+-0x7c000], desc[UR40][R48.64], P1 ;  /* 0x8400000030007fae */ /* 0x000fe800089a1028 */
[----:B------:R-:W4:Y:S04]  /*22fe0*/  LDL.64 R50, [R1+0x2988] ;  /* 0x0029880001327983 */ /* 0x000f280000100a00 */
[----:B------:R-:W-:Y:S04]  /*22ff0*/  LDGSTS.E [R8+-0x7bf00], desc[UR40][R72.64], P2 ;  /* 0x8410000048087fae */ /* 0x000fe800091a1028 */
[----:B------:R-:W4:Y:S04]  /*23000*/  LDL.64 R48, [R1+0x28e0] ;  /* 0x0028e00001307983 */ /* 0x000f280000100a00 */
[----:B------:R-:W4:Y:S04]  /*23010*/  LDL.64 R72, [R1+0x2428] ;  /* 0x0024280001487983 */ /* 0x000f280000100a00 */
[----:B------:R-:W-:Y:S04]  /*23020*/  LDGSTS.E [R7+-0x7b000], desc[UR40][R74.64], P1 ;  /* 0x850000004a077fae */ /* 0x000fe800089a1028 */
[----:B------:R-:W4:Y:S04]  /*23030*/  LDL.64 R74, [R1+0x2950] ;  /* 0x00295000014a7983 */ /* 0x000f280000100a00 */
[----:B--2---:R-:W-:Y:S04]  /*23040*/  LDGSTS.E [R6+-0x7af00], desc[UR40][R68.64], P2 ;  /* 0x8510000044067fae */ /* 0x004fe800091a1028 */
[----:B------:R-:W2:Y:S04]  /*23050*/  LDL.64 R68, [R1+0x2918] ;  /* 0x0029180001447983 */ /* 0x000ea80000100a00 */
[----:B---3--:R-:W-:Y:S04]  /*23060*/  LDGSTS.E [R252+-0x7a000], desc[UR40][R80.64], P1 ;  /* 0x8600000050fc7fae */ /* 0x008fe800089a1028 */
[----:B------:R-:W3:Y:S04]  /*23070*/  LDL.64 R80, [R1+0x2418] ;  /* 0x0024180001507983 */ /* 0x000ee80000100a00 */
[----:B----4-:R-:W-:Y:S04]  /*23080*/  LDGSTS.E [R0+-0x79f00], desc[UR40][R76.64], P2 ;  /* 0x861000004c007fae */ /* 0x010fe800091a1028 */
[----:B------:R-:W4:Y:S04]  /*23090*/  LDL.64 R76, [R1+0x2410] ;  /* 0x00241000014c7983 */ /* 0x000f280000100a00 */
[----:B------:R-:W-:Y:S04]  /*230a0*/  LDGSTS.E [R8+-0x79000], desc[UR40][R78.64], P1 ;  /* 0x870000004e087fae */ /* 0x000fe800089a1028 */
[----:B------:R-:W-:Y:S04]  /*230b0*/  LDGSTS.E [R7+-0x78f00], desc[UR40][R70.64], P2 ;  /* 0x8710000046077fae */ /* 0x000fe800091a1028 */
[----:B------:R-:W-:Y:S04]  /*230c0*/  LDGSTS.E [R6+-0x78000], desc[UR40][R44.64], P1 ;  /* 0x880000002c067fae */ /* 0x000fe800089a1028 */
[----:B------:R-:W4:Y:S04]  /*230d0*/  LDL.64 R78, [R1+0x28a8] ;  /* 0x0028a800014e7983 */ /* 0x000f280000100a00 */
[----:B------:R-:W4:Y:S04]  /*230e0*/  LDL.64 R70, [R1+0x2408] ;  /* 0x0024080001467983 */ /* 0x000f280000100a00 */
[----:B------:R-:W4:Y:S04]  /*230f0*/  LDL.64 R44, [R1+0x2870] ;  /* 0x00287000012c7983 */ /* 0x000f280000100a00 */
[----:B------:R-:W-:Y:S04]  /*23100*/  LDGSTS.E [R252+-0x77f00], desc[UR40][R46.64], P2 ;  /* 0x881000002efc7fae */ /* 0x000fe800091a1028 */
[----:B------:R-:W-:Y:S04]  /*23110*/  LDGSTS.E [R0+-0x77000], desc[UR40][R50.64], P1 ;  /* 0x8900000032007fae */ /* 0x000fe800089a1028 */
[----:B------:R-:W4:Y:S04]  /*23120*/  LDL.64 R46, [R1+0x2400] ;  /* 0x00240000012e7983 */ /* 0x000f280000100a00 */
[----:B------:R-:W4:Y:S04]  /*23130*/  LDL.64 R50, [R1+0x2838] ;  /* 0x0028380001327983 */ /* 0x000f280000100a00 */
[----:B------:R-:W-:Y:S04]  /*23140*/  LDGSTS.E [R8+-0x76f00], desc[UR40][R72.64], P2 ;  /* 0x8910000048087fae */ /* 0x000fe800091a1028 */
[----:B------:R-:W4:Y:S04]  /*23150*/  LDL.64 R72, [R1+0x23f8] ;  /* 0x0023f80001487983 */ /* 0x000f280000100a00 */
[----:B------:R-:W-:Y:S04]  /*23160*/  LDGSTS.E [R7+-0x76000], desc[UR40][R74.64], P1 ;  /* 0x8a0000004a077fae */ /* 0x000fe800089a1028 */
[----:B------:R-:W-:Y:S04]  /*23170*/  LDGSTS.E [R6+-0x75f00], desc[UR40][R42.64], P2 ;  /* 0x8a1000002a067fae */ /* 0x000fe800091a1028 */
[----:B------:R-:W4:Y:S04]  /*23180*/  LDL.64 R74, [R1+0x2800] ;  /* 0x00280000014a7983 */ /* 0x000f280000100a00 */
[----:B--2---:R-:W-:Y:S04]  /*23190*/  LDGSTS.E [R252+-0x75000], desc[UR40][R68.64], P1 ;  /* 0x8b00000044fc7fae */ /* 0x004fe800089a1028 */
[----:B------:R-:W2:Y:S04]  /*231a0*/  LDL.64 R42, [R1+0x26e8] ;  /* 0x0026e800012a7983 */ /* 0x000ea80000100a00 */
[----:B------:R-:W2:Y:S04]  /*231b0*/  LDL.64 R68, [R1+0x23f0] ;  /* 0x0023f00001447983 */ /* 0x000ea80000100a00 */
[----:B---3--:R-:W-:Y:S04]  /*231c0*/  LDGSTS.E [R0+-0x74f00], desc[UR40][R80.64], P2 ;  /* 0x8b10000050007fae */ /* 0x008fe800091a1028 */
[----:B------:R-:W-:Y:S04]  /*231d0*/  LDGSTS.E [R8+-0x74000], desc[UR40][R48.64], P1 ;  /* 0x8c00000030087fae */ /* 0x000fe800089a1028 */
[----:B------:R-:W3:Y:S04]  /*231e0*/  LDL.64 R80, [R1+0x27c8] ;  /* 0x0027c80001507983 */ /* 0x000ee80000100a00 */
        /* <DEDUP_REMOVED lines=38> */
[----:B------:R-:W4:Y:S04]  /*23450*/  LDL.64 R74, [R1+0x25a0] ;  /* 0x0025a000014a7983 */ /* 0x000f280000100a00 */
[----:B--2---:R-:W-:Y:S04]  /*23460*/  LDGSTS.E [R8+-0x6a000], desc[UR40][R68.64], P1 ;  /* 0x9600000044087fae */ /* 0x004fe800089a1028 */
[----:B------:R-:W-:Y:S04]  /*23470*/  LDGSTS.E [R7+-0x69f00], desc[UR40][R44.64], P2 ;  /* 0x961000002c077fae */ /* 0x000fe800091a1028 */
[----:B------:R-:W2:Y:S04]  /*23480*/  LDL.64 R68, [R1+0x2398] ;  /* 0x0023980001447983 */ /* 0x000ea80000100a00 */
        /* <DEDUP_REMOVED lines=10> */
[----:B------:R-:W-:Y:S04]  /*23530*/  LDGSTS.E [R6+-0x66f00], desc[UR40][R70.64], P2 ;  /* 0x9910000046067fae */ /* 0x000fe800091a1028 */
[----:B------:R-:W4:Y:S04]  /*23540*/  LDL.64 R48, [R1+0x24b8] ;  /* 0x0024b80001307983 */ /* 0x000f280000100a00 */
[----:B------:R-:W4:Y:S04]  /*23550*/  LDL.64 R70, [R1+0x2380] ;  /* 0x0023800001467983 */ /* 0x000f280000100a00 */
[----:B------:R-:W-:Y:S04]  /*23560*/  LDGSTS.E [R252+-0x66000], desc[UR40][R50.64], P1 ;  /* 0x9a00000032fc7fae */ /* 0x000fe800089a1028 */
        /* <DEDUP_REMOVED lines=13> */
[----:B------:R1:W-:Y:S04]  /*23640*/  LDGSTS.E [R7+-0x62000], desc[UR40][R40.64], P1 ;  /* 0x9e00000028077fae */ /* 0x0003e800089a1028 */
[----:B------:R-:W4:Y:S04]  /*23650*/  LDL.64 R78, [R1+0x2358] ;  /* 0x00235800014e7983 */ /* 0x000f280000100a00 */
[----:B------:R-:W4:Y:S04]  /*23660*/  LDL.64 R46, [R1+0x2a78] ;  /* 0x002a7800012e7983 */ /* 0x000f280000100a00 */
[----:B------:R1:W-:Y:S04]  /*23670*/  LDGSTS.E [R6+-0x61f00], desc[UR40][R70.64], P2 ;  /* 0x9e10000046067fae */ /* 0x0003e800091a1028 */
[----:B------:R1:W-:Y:S04]  /*23680*/  LDGSTS.E [R252+-0x61000], desc[UR40][R48.64], P1 ;  /* 0x9f00000030fc7fae */ /* 0x0003e800089a1028 */
[----:B------:R-:W4:Y:S04]  /*23690*/  LDL.64 R40, [R1+0x2300] ;  /* 0x0023000001287983 */ /* 0x000f280000100a00 */
[----:B------:R-:W4:Y:S04]  /*236a0*/  LDL.64 R70, [R1+0x2350] ;  /* 0x0023500001467983 */ /* 0x000f280000100a00 */
[----:B------:R-:W4:Y:S04]  /*236b0*/  LDL.64 R48, [R1+0x2a40] ;  /* 0x002a400001307983 */ /* 0x000f280000100a00 */
[----:B------:R1:W-:Y:S04]  /*236c0*/  LDGSTS.E [R0+-0x60f00], desc[UR40][R50.64], P2 ;  /* 0x9f10000032007fae */ /* 0x0003e800091a1028 */
[----:B------:R-:W4:Y:S04]  /*236d0*/  LDL.64 R50, [R1+0x2348] ;  /* 0x0023480001327983 */ /* 0x000f280000100a00 */
[----:B------:R-:W-:Y:S04]  /*236e0*/  LDGSTS.E [R251+-0x7fe00], desc[UR40][R72.64], P1 ;  /* 0x8020000048fb7fae */ /* 0x000fe800089a1028 */
[----:B------:R-:W4:Y:S04]  /*236f0*/  LDL.64 R72, [R1+0x2a08] ;  /* 0x002a080001487983 */ /* 0x000f280000100a00 */
[----:B------:R-:W-:Y:S04]  /*23700*/  LDGSTS.E [R251+-0x7fd00], desc[UR40][R74.64], P2 ;  /* 0x803000004afb7fae */ /* 0x000fe800091a1028 */
[----:B------:R-:W-:Y:S04]  /*23710*/  LDGSTS.E [R251+-0x7ee00], desc[UR40][R42.64], P1 ;  /* 0x812000002afb7fae */ /* 0x000fe800089a1028 */
[----:B------:R-:W-:Y:S04]  /*23720*/  LDGSTS.E [R251+-0x7ed00], desc[UR40][R44.64], P2 ;  /* 0x813000002cfb7fae */ /* 0x000fe800091a1028 */
[----:B------:R-:W4:Y:S04]  /*23730*/  LDL.64 R74, [R1+0x2340] ;  /* 0x00234000014a7983 */ /* 0x000f280000100a00 */
[----:B------:R-:W4:Y:S04]  /*23740*/  LDL.64 R42, [R1+0x22f0] ;  /* 0x0022f000012a7983 */ /* 0x000f280000100a00 */
[----:B------:R-:W4:Y:S04]  /*23750*/  LDL.64 R44, [R1+0x29d0] ;  /* 0x0029d000012c7983 */ /* 0x000f280000100a00 */
[----:B---3--:R-:W-:Y:S04]  /*23760*/  LDGSTS.E [R251+-0x7de00], desc[UR40][R80.64], P1 ;  /* 0x8220000050fb7fae */ /* 0x008fe800089a1028 */
[----:B--2---:R-:W-:Y:S04]  /*23770*/  LDGSTS.E [R251+-0x7dd00], desc[UR40][R68.64], P2 ;  /* 0x8230000044fb7fae */ /* 0x004fe800091a1028 */
[----:B------:R-:W2:Y:S04]  /*23780*/  LDL.64 R80, [R1+0x2338] ;  /* 0x0023380001507983 */ /* 0x000ea80000100a00 */
[----:B------:R-:W3:Y:S04]  /*23790*/  LDL.64 R68, [R1+0x2948] ;  /* 0x0029480001447983 */ /* 0x000ee80000100a00 */
[----:B----4-:R-:W-:Y:S04]  /*237a0*/  LDGSTS.E [R251+-0x7ce00], desc[UR40][R76.64], P1 ;  /* 0x832000004cfb7fae */ /* 0x010fe800089a1028 */
        /* <DEDUP_REMOVED lines=14> */
[----:B------:R-:W-:Y:S04]  /*23890*/  LDGSTS.E [R251+-0x78e00], desc[UR40][R44.64], P1 ;  /* 0x872000002cfb7fae */ /* 0x000fe800089a1028 */
[----:B------:R-:W4:Y:S04]  /*238a0*/  LDL.64 R74, [R1+0x27c0] ;  /* 0x0027c000014a7983 */ /* 0x000f280000100a00 */
[----:B------:R-:W4:Y:S04]  /*238b0*/  LDL.64 R44, [R1+0x22e8] ;  /* 0x0022e800012c7983 */ /* 0x000f280000100a00 */
[----:B--2---:R-:W-:Y:S04]  /*238c0*/  LDGSTS.E [R251+-0x78d00], desc[UR40][R80.64], P2 ;  /* 0x8730000050fb7fae */ /* 0x004fe800091a1028 */
[----:B------:R-:W-:Y:S04]  /*238d0*/  LDGSTS.E [R251+-0x77e00], desc[UR40][R24.64], P1 ;  /* 0x8820000018fb7fae */ /* 0x000fe800089a1028 */
[----:B------:R-:W-:Y:S04]  /*238e0*/  LDGSTS.E [R251+-0x77d00], desc[UR40][R26.64], P2 ;  /* 0x883000001afb7fae */ /* 0x000fe800091a1028 */
[----:B------:R-:W2:Y:S04]  /*238f0*/  LDL.64 R80, [R1+0x2788] ;  /* 0x0027880001507983 */ /* 0x000ea80000100a00 */
[----:B------:R-:W-:Y:S04]  /*23900*/  LDGSTS.E [R251+-0x76e00], desc[UR40][R28.64], P1 ;  /* 0x892000001cfb7fae */ /* 0x000fe800089a1028 */
[----:B------:R-:W-:Y:S04]  /*23910*/  LDGSTS.E [R251+-0x76d00], desc[UR40][R30.64], P2 ;  /* 0x893000001efb7fae */ /* 0x000fe800091a1028 */
[----:B---3--:R-:W-:Y:S04]  /*23920*/  LDGSTS.E [R251+-0x75e00], desc[UR40][R68.64], P1 ;  /* 0x8a20000044fb7fae */ /* 0x008fe800089a1028 */
[----:B------:R-:W3:Y:S04]  /*23930*/  LDL.64 R24, [R1+0x22b8] ;  /* 0x0022b80001187983 */ /* 0x000ee80000100a00 */
[----:B----4-:R-:W-:Y:S04]  /*23940*/  LDGSTS.E [R251+-0x75d00], desc[UR40][R76.64], P2 ;  /* 0x8a3000004cfb7fae */ /* 0x010fe800091a1028 */
[----:B------:R-:W4:Y:S04]  /*23950*/  LDL.64 R68, [R1+0x22e0] ;  /* 0x0022e00001447983 */ /* 0x000f280000100a00 */
[----:B------:R-:W3:Y:S04]  /*23960*/  LDL.64 R26, [R1+0x2640] ;  /* 0x00264000011a7983 */ /* 0x000ee80000100a00 */
[----:B------:R-:W3:Y:S04]  /*23970*/  LDL.64 R76, [R1+0x2750] ;  /* 0x00275000014c7983 */ /* 0x000ee80000100a00 */
[----:B------:R-:W3:Y:S04]  /*23980*/  LDL.64 R28, [R1+0x22b0] ;  /* 0x0022b000011c7983 */ /* 0x000ee80000100a00 */
[----:B------:R-:W-:Y:S04]  /*23990*/  LDGSTS.E [R251+-0x74e00], desc[UR40][R78.64], P1 ;  /* 0x8b2000004efb7fae */ /* 0x000fe800089a1028 */
[----:B------:R-:W-:Y:S04]  /*239a0*/  LDGSTS.E [R251+-0x74d00], desc[UR40][R32.64], P2 ;  /* 0x8b30000020fb7fae */ /* 0x000fe800091a1028 */
[----:B------:R-:W-:Y:S04]  /*239b0*/  LDGSTS.E [R251+-0x73e00], desc[UR40][R46.64], P1 ;  /* 0x8c2000002efb7fae */ /* 0x000fe800089a1028 */
[----:B------:R-:W3:Y:S04]  /*239c0*/  LDL.64 R78, [R1+0x22d8] ;  /* 0x0022d800014e7983 */ /* 0x000ee80000100a00 */
[----:B------:R-:W3:Y:S04]  /*239d0*/  LDL.64 R30, [R1+0x2608] ;  /* 0x00260800011e7983 */ /* 0x000ee80000100a00 */
[----:B------:R-:W3:Y:S04]  /*239e0*/  LDL.64 R46, [R1+0x2718] ;  /* 0x00271800012e7983 */ /* 0x000ee80000100a00 */
[----:B------:R-:W-:Y:S04]  /*239f0*/  LDGSTS.E [R251+-0x73d00], desc[UR40][R70.64], P2 ;  /* 0x8c30000046fb7fae */ /* 0x000fe800091a1028 */
[----:B------:R-:W-:Y:S04]  /*23a00*/  LDGSTS.E [R251+-0x72e00], desc[UR40][R34.64], P1 ;  /* 0x8d20000022fb7fae */ /* 0x000fe800089a1028 */
[----:B------:R-:W-:Y:S04]  /*23a10*/  LDGSTS.E [R251+-0x72d00], desc[UR40][R36.64], P2 ;  /* 0x8d30000024fb7fae */ /* 0x000fe800091a1028 */
[----:B------:R-:W-:Y:S04]  /*23a20*/  LDGSTS.E [R251+-0x71e00], desc[UR40][R38.64], P1 ;  /* 0x8e20000026fb7fae */ /* 0x000fe800089a1028 */
[----:B------:R-:W3:Y:S04]  /*23a30*/  LDL.64 R70, [R1+0x22d0] ;  /* 0x0022d00001467983 */ /* 0x000ee80000100a00 */
[----:B------:R-:W-:Y:S04]  /*23a40*/  LDGSTS.E [R251+-0x71d00], desc[UR40][R40.64], P2 ;  /* 0x8e30000028fb7fae */ /* 0x000fe800091a1028 */
        /* <DEDUP_REMOVED lines=12> */
[----:B------:R-:W3:Y:S04]  /*23b10*/  LDL.64 R34, [R1+0x2290] ;  /* 0x0022900001227983 */ /* 0x000ee80000100a00 */
[----:B------:R-:W3:Y:S04]  /*23b20*/  LDL.64 R36, [R1+0x2528] ;  /* 0x0025280001247983 */ /* 0x000ee80000100a00 */
[----:B------:R-:W3:Y:S04]  /*23b30*/  LDL.64 R38, [R1+0x2288] ;  /* 0x0022880001267983 */ /* 0x000ee80000100a00 */
[----:B------:R-:W3:Y:S04]  /*23b40*/  LDL.64 R40, [R1+0x24f0] ;  /* 0x0024f00001287983 */ /* 0x000ee80000100a00 */
[----:B------:R-:W3:Y:S04]  /*23b50*/  LDL.64 R42, [R1+0x2b48] ;  /* 0x002b4800012a7983 */ /* 0x000ee80000100a00 */
[----:B--2---:R-:W-:Y:S04]  /*23b60*/  LDGSTS.E [R251+-0x6de00], desc[UR40][R80.64], P1 ;  /* 0x9220000050fb7fae */ /* 0x004fe800089a1028 */
[----:B------:R-:W2:Y:S04]  /*23b70*/  LDL.64 R80, [R1+0x22a8] ;  /* 0x0022a80001507983 */ /* 0x000ea80000100a00 */
[----:B----4-:R-:W-:Y:S04]  /*23b80*/  LDGSTS.E [R251+-0x6dd00], desc[UR40][R68.64], P2 ;  /* 0x9230000044fb7fae */ /* 0x010fe800091a1028 */
[----:B---3--:R-:W-:Y:S04]  /*23b90*/  LDGSTS.E [R251+-0x6ce00], desc[UR40][R76.64], P1 ;  /* 0x932000004cfb7fae */ /* 0x008fe800089a1028 */
[----:B------:R-:W3:Y:S04]  /*23ba0*/  LDL.64 R68, [R1+0x25d0] ;  /* 0x0025d00001447983 */ /* 0x000ee80000100a00 */
        /* <DEDUP_REMOVED lines=15> */
[----:B------:R-:W-:Y:S04]  /*23ca0*/  LDGSTS.E [R251+-0x68d00], desc[UR40][R24.64], P2 ;  /* 0x9730000018fb7fae */ /* 0x000fe800091a1028 */
[----:B------:R-:W-:Y:S04]  /*23cb0*/  LDGSTS.E [R251+-0x67e00], desc[UR40][R26.64], P1 ;  /* 0x982000001afb7fae */ /* 0x000fe800089a1028 */
[----:B------:R-:W4:Y:S04]  /*23cc0*/  LDL.64 R74, [R1+0x2b18] ;  /* 0x002b1800014a7983 */ /* 0x000f280000100a00 */
[----:B------:R-:W-:Y:S04]  /*23cd0*/  LDGSTS.E [R251+-0x67d00], desc[UR40][R28.64], P2 ;  /* 0x983000001cfb7fae */ /* 0x000fe800091a1028 */
[----:B------:R-:W-:Y:S04]  /*23ce0*/  LDGSTS.E [R251+-0x66e00], desc[UR40][R30.64], P1 ;  /* 0x992000001efb7fae */ /* 0x000fe800089a1028 */
[----:B------:R-:W4:Y:S01]  /*23cf0*/  LDL.64 R44, [R1+0x2268] ;  /* 0x00226800012c7983 */ /* 0x000f220000100a00 */
[----:B-1----:R-:W-:-:S02]  /*23d00*/  VIADD R7, R5, 0x100000 ;  /* 0x0010000005077836 */ /* 0x002fc40000000000 */
[C---:B------:R-:W-:Y:S01]  /*23d10*/  VIADD R6, R5.reuse, 0x100000 ;  /* 0x0010000005067836 */ /* 0x040fe20000000000 */
[----:B------:R-:W4:Y:S01]  /*23d20*/  LDL.64 R24, [R1+0x1c98] ;  /* 0x001c980001187983 */ /* 0x000f220000100a00 */
[C---:B------:R-:W-:Y:S02]  /*23d30*/  VIADD R252, R5.reuse, 0x100000 ;  /* 0x0010000005fc7836 */ /* 0x040fe40000000000 */
[C---:B------:R-:W-:Y:S01]  /*23d40*/  VIADD R0, R5.reuse, 0x100000 ;  /* 0x0010000005007836 */ /* 0x040fe20000000000 */
[----:B------:R-:W4:Y:S01]  /*23d50*/  LDL.64 R26, [R1+0x1c70] ;  /* 0x001c7000011a7983 */ /* 0x000f220000100a00 */
[----:B------:R-:W-:-:S03]  /*23d60*/  VIADD R8, R5, 0x100000 ;  /* 0x0010000005087836 */ /* 0x000fc60000000000 */
[----:B------:R-:W4:Y:S04]  /*23d70*/  LDL.64 R28, [R1+0x2970] ;  /* 0x00297000011c7983 */ /* 0x000f280000100a00 */
[----:B------:R-:W4:Y:S04]  /*23d80*/  LDL.64 R30, [R1+0x2130] ;  /* 0x00213000011e7983 */ /* 0x000f280000100a00 */
[----:B--2---:R-:W-:Y:S04]  /*23d90*/  LDGSTS.E [R251+-0x66d00], desc[UR40][R80.64], P2 ;  /* 0x9930000050fb7fae */ /* 0x004fe800091a1028 */
[----:B------:R-:W2:Y:S04]  /*23da0*/  LDL.64 R80, [R1+0x2ae0] ;  /* 0x002ae00001507983 */ /* 0x000ea80000100a00 */
[----:B---3--:R-:W-:Y:S04]  /*23db0*/  LDGSTS.E [R251+-0x65e00], desc[UR40][R68.64], P1 ;  /* 0x9a20000044fb7fae */ /* 0x008fe800089a1028 */
[----:B----4-:R-:W-:Y:S04]  /*23dc0*/  LDGSTS.E [R251+-0x65d00], desc[UR40][R76.64], P2 ;  /* 0x9a3000004cfb7fae */ /* 0x010fe800091a1028 */
[----:B------:R-:W3:Y:S04]  /*23dd0*/  LDL.64 R68, [R1+0x2260] ;  /* 0x0022600001447983 */ /* 0x000ee80000100a00 */
[----:B------:R-:W-:Y:S04]  /*23de0*/  LDGSTS.E [R251+-0x64e00], desc[UR40][R32.64], P1 ;  /* 0x9b20000020fb7fae */ /* 0x000fe800089a1028 */
[----:B------:R-:W4:Y:S04]  /*23df0*/  LDL.64 R76, [R1+0x2aa8] ;  /* 0x002aa800014c7983 */ /* 0x000f280000100a00 */
[----:B------:R-:W-:Y:S04]  /*23e00*/  LDGSTS.E [R251+-0x64d00], desc[UR40][R78.64], P2 ;  /* 0x9b3000004efb7fae */ /* 0x000fe800091a1028 */
[----:B------:R-:W4:Y:S04]  /*23e10*/  LDL.64 R32, [R1+0x2128] ;  /* 0x0021280001207983 */ /* 0x000f280000100a00 */
[----:B------:R-:W-:Y:S04]  /*23e20*/  LDGSTS.E [R251+-0x63e00], desc[UR40][R46.64], P1 ;  /* 0x9c2000002efb7fae */ /* 0x000fe800089a1028 */
[----:B------:R-:W4:Y:S04]  /*23e30*/  LDL.64 R78, [R1+0x2258] ;  /* 0x00225800014e7983 */ /* 0x000f280000100a00 */
[----:B------:R-:W-:Y:S04]  /*23e40*/  LDGSTS.E [R251+-0x63d00], desc[UR40][R34.64], P2 ;  /* 0x9c30000022fb7fae */ /* 0x000fe800091a1028 */
[----:B------:R-:W-:Y:S04]  /*23e50*/  LDGSTS.E [R251+-0x62e00], desc[UR40][R36.64], P1 ;  /* 0x9d20000024fb7fae */ /* 0x000fe800089a1028 */
[----:B------:R-:W-:Y:S04]  /*23e60*/  LDGSTS.E [R251+-0x62d00], desc[UR40][R38.64], P2 ;  /* 0x9d30000026fb7fae */ /* 0x000fe800091a1028 */
[----:B------:R-:W-:Y:S04]  /*23e70*/  LDGSTS.E [R251+-0x61e00], desc[UR40][R40.64], P1 ;  /* 0x9e20000028fb7fae */ /* 0x000fe800089a1028 */
[----:B------:R-:W4:Y:S04]  /*23e80*/  LDL.64 R46, [R1+0x2a70] ;  /* 0x002a7000012e7983 */ /* 0x000f280000100a00 */
[----:B------:R-:W-:Y:S04]  /*23e90*/  LDGSTS.E [R251+-0x61d00], desc[UR40][R70.64], P2 ;  /* 0x9e30000046fb7fae */ /* 0x000fe800091a1028 */
[----:B------:R-:W4:Y:S04]  /*23ea0*/  LDL.64 R40, [R1+0x2590] ;  /* 0x0025900001287983 */ /* 0x000f280000100a00 */
[----:B------:R-:W4:Y:S04]  /*23eb0*/  LDL.64 R34, [R1+0x2890] ;  /* 0x0028900001227983 */ /* 0x000f280000100a00 */
        /* <DEDUP_REMOVED lines=10> */
[----:B------:R-:W4:Y:S04]  /*23f60*/  LDL.64 R36, [R1+0x2110] ;  /* 0x0021100001247983 */ /* 0x000f280000100a00 */
[----:B------:R-:W4:Y:S04]  /*23f70*/  LDL.64 R74, [R1+0x2240] ;  /* 0x00224000014a7983 */ /* 0x000f280000100a00 */
[----:B------:R-:W-:Y:S04]  /*23f80*/  LDGSTS.E [R0+-0x7eb00], desc[UR40][R44.64], P2 ;  /* 0x815000002c007fae */ /* 0x000fe800091a1028 */
[----:B------:R-:W4:Y:S04]  /*23f90*/  LDL.64 R38, [R1+0x2858] ;  /* 0x0028580001267983 */ /* 0x000f280000100a00 */
[----:B------:R-:W4:Y:S04]  /*23fa0*/  LDL.64 R44, [R1+0x2990] ;  /* 0x00299000012c7983 */ /* 0x000f280000100a00 */
[----:B--2---:R-:W-:Y:S04]  /*23fb0*/  LDGSTS.E [R8+-0x7dc00], desc[UR40][R80.64], P1 ;  /* 0x8240000050087fae */ /* 0x004fe800089a1028 */
[----:B------:R-:W2:Y:S04]  /*23fc0*/  LDL.64 R80, [R1+0x29c8] ;  /* 0x0029c80001507983 */ /* 0x000ea80000100a00 */
[----:B---3--:R-:W-:Y:S04]  /*23fd0*/  LDGSTS.E [R7+-0x7db00], desc[UR40][R68.64], P2 ;  /* 0x8250000044077fae */ /* 0x008fe800091a1028 */
[----:B----4-:R-:W-:Y:S04]  /*23fe0*/  LDGSTS.E [R6+-0x7cc00], desc[UR40][R76.64], P1 ;  /* 0x834000004c067fae */ /* 0x010fe800089a1028 */
[----:B------:R-:W3:Y:S04]  /*23ff0*/  LDL.64 R68, [R1+0x2238] ;  /* 0x0022380001447983 */ /* 0x000ee80000100a00 */
[----:B------:R-:W4:Y:S04]  /*24000*/  LDL.64 R76, [R1+0x2230] ;  /* 0x00223000014c7983 */ /* 0x000f280000100a00 */
        /* <DEDUP_REMOVED lines=14> */
[----:B--2---:R-:W-:Y:S04]  /*240f0*/  LDGSTS.E [R8+-0x78c00], desc[UR40][R80.64], P1 ;  /* 0x8740000050087fae */ /* 0x004fe800089a1028 */
[----:B------:R-:W2:Y:S04]  /*24100*/  LDL.64 R80, [R1+0x2898] ;  /* 0x0028980001507983 */ /* 0x000ea80000100a00 */
[----:B---3--:R-:W-:Y:S04]  /*24110*/  LDGSTS.E [R7+-0x78b00], desc[UR40][R68.64], P2 ;  /* 0x8750000044077fae */ /* 0x008fe800091a1028 */
[----:B------:R-:W-:Y:S04]  /*24120*/  LDGSTS.E [R6+-0x77c00], desc[UR40][R44.64], P1 ;  /* 0x884000002c067fae */ /* 0x000fe800089a1028 */
[----:B----4-:R-:W-:Y:S04]  /*24130*/  LDGSTS.E [R252+-0x77b00], desc[UR40][R76.64], P2 ;  /* 0x885000004cfc7fae */ /* 0x010fe800091a1028 */
[----:B------:R-:W3:Y:S04]  /*24140*/  LDL.64 R68, [R1+0x2208] ;  /* 0x0022080001447983 */ /* 0x000ee80000100a00 */
        /* <DEDUP_REMOVED lines=49> */
[----:B------:R-:W-:Y:S04]  /*24460*/  LDGSTS.E [R252+-0x6ac00], desc[UR40][R42.64], P1 ;  /* 0x954000002afc7fae */ /* 0x000fe800089a1028 */
[----:B------:R-:W-:Y:S04]  /*24470*/  LDGSTS.E [R0+-0x6ab00], desc[UR40][R44.64], P2 ;  /* 0x955000002c007fae */ /* 0x000fe800091a1028 */
[----:B------:R-:W4:Y:S04]  /*24480*/  LDL.64 R70, [R1+0x21a0] ;  /* 0x0021a00001467983 */ /* 0x000f280000100a00 */
[----:B------:R-:W-:Y:S04]  /*24490*/  LDGSTS.E [R8+-0x69c00], desc[UR40][R46.64], P1 ;  /* 0x964000002e087fae */ /* 0x000fe800089a1028 */
[----:B------:R-:W-:Y:S04]  /*244a0*/  LDGSTS.E [R7+-0x69b00], desc[UR40][R50.64], P2 ;  /* 0x9650000032077fae */ /* 0x000fe800091a1028 */
[----:B------:R-:W4:Y:S04]  /*244b0*/  LDL.64 R44, [R1+0x2188] ;  /* 0x00218800012c7983 */ /* 0x000f280000100a00 */
        /* <DEDUP_REMOVED lines=31> */
[----:B---3--:R1:W-:Y:S04]  /*246b0*/  LDGSTS.E [R7+-0x61c00], desc[UR40][R68.64], P1 ;  /* 0x9e40000044077fae */ /* 0x0083e800089a1028 */
[----:B----4-:R3:W-:Y:S04]  /*246c0*/  LDGSTS.E [R6+-0x61b00], desc[UR40][R76.64], P2 ;  /* 0x9e5000004c067fae */ /* 0x0107e800091a1028 */
[----:B------:R-:W4:Y:S04]  /*246d0*/  LDL.64 R68, [R1+0x2a68] ;  /* 0x002a680001447983 */ /* 0x000f280000100a00 */
[----:B------:R-:W3:Y:S04]  /*246e0*/  LDL.64 R76, [R1+0x2150] ;  /* 0x00215000014c7983 */ /* 0x000ee80000100a00 */
[----:B------:R1:W-:Y:S04]  /*246f0*/  LDGSTS.E [R252+-0x60c00], desc[UR40][R78.64], P1 ;  /* 0x9f4000004efc7fae */ /* 0x0003e800089a1028 */
[----:B------:R1:W-:Y:S04]  /*24700*/  LDGSTS.E [R0+-0x60b00], desc[UR40][R48.64], P2 ;  /* 0x9f50000030007fae */ /* 0x0003e800091a1028 */
[----:B------:R-:W-:Y:S04]  /*24710*/  LDGSTS.E [R250+-0x7fa00], desc[UR40][R42.64], P1 ;  /* 0x806000002afa7fae */ /* 0x000fe800089a1028 */
[----:B------:R-:W3:Y:S04]  /*24720*/  LDL.64 R78, [R1+0x2a30] ;  /* 0x002a3000014e7983 */ /* 0x000ee80000100a00 */
[----:B------:R-:W3:Y:S04]  /*24730*/  LDL.64 R48, [R1+0x2148] ;  /* 0x0021480001307983 */ /* 0x000ee80000100a00 */
[----:B------:R-:W-:Y:S04]  /*24740*/  LDGSTS.E [R250+-0x7f900], desc[UR40][R46.64], P2 ;  /* 0x807000002efa7fae */ /* 0x000fe800091a1028 */
[----:B------:R-:W3:Y:S04]  /*24750*/  LDL.64 R42, [R1+0x2100] ;  /* 0x00210000012a7983 */ /* 0x000ee80000100a00 */
[----:B------:R-:W3:Y:S04]  /*24760*/  LDL.64 R46, [R1+0x2900] ;  /* 0x00290000012e7983 */ /* 0x000ee80000100a00 */
[----:B------:R-:W-:Y:S04]  /*24770*/  LDGSTS.E [R250+-0x7ea00], desc[UR40][R70.64], P1 ;  /* 0x8160000046fa7fae */ /* 0x000fe800089a1028 */
[----:B------:R-:W3:Y:S04]  /*24780*/  LDL.64 R70, [R1+0x2140] ;  /* 0x0021400001467983 */ /* 0x000ee80000100a00 */
[----:B------:R-:W-:Y:S04]  /*24790*/  LDGSTS.E [R250+-0x7e900], desc[UR40][R50.64], P2 ;  /* 0x8170000032fa7fae */ /* 0x000fe800091a1028 */
[----:B------:R-:W3:Y:S04]  /*247a0*/  LDL.64 R50, [R1+0x29c0] ;  /* 0x0029c00001327983 */ /* 0x000ee80000100a00 */
[----:B------:R-:W-:Y:S04]  /*247b0*/  LDGSTS.E [R250+-0x7da00], desc[UR40][R72.64], P1 ;  /* 0x8260000048fa7fae */ /* 0x000fe800089a1028 */
[----:B------:R-:W-:Y:S04]  /*247c0*/  LDGSTS.E [R250+-0x7d900], desc[UR40][R74.64], P2 ;  /* 0x827000004afa7fae */ /* 0x000fe800091a1028 */
[----:B------:R-:W3:Y:S04]  /*247d0*/  LDL.64 R72, [R1+0x2138] ;  /* 0x0021380001487983 */ /* 0x000ee80000100a00 */
[----:B------:R-:W3:Y:S04]  /*247e0*/  LDL.64 R74, [R1+0x2938] ;  /* 0x00293800014a7983 */ /* 0x000ee80000100a00 */
[----:B--2---:R-:W-:Y:S04]  /*247f0*/  LDGSTS.E [R250+-0x7ca00], desc[UR40][R80.64], P1 ;  /* 0x8360000050fa7fae */ /* 0x004fe800089a1028 */
[----:B------:R-:W-:Y:S04]  /*24800*/  LDGSTS.E [R250+-0x7c900], desc[UR40][R44.64], P2 ;  /* 0x837000002cfa7fae */ /* 0x000fe800091a1028 */
[----:B------:R-:W2:Y:S04]  /*24810*/  LDL.64 R80, [R1+0x2120] ;  /* 0x0021200001507983 */ /* 0x000ea80000100a00 */
[----:B------:R-:W2:Y:S04]  /*24820*/  LDL.64 R44, [R1+0x27e8] ;  /* 0x0027e800012c7983 */ /* 0x000ea80000100a00 */
[----:B----4-:R-:W-:Y:S04]  /*24830*/  LDGSTS.E [R250+-0x7ba00], desc[UR40][R68.64], P1 ;  /* 0x8460000044fa7fae */ /* 0x010fe800089a1028 */
[----:B---3--:R-:W-:Y:S04]  /*24840*/  LDGSTS.E [R250+-0x7b900], desc[UR40][R76.64], P2 ;  /* 0x847000004cfa7fae */ /* 0x008fe800091a1028 */
[----:B------:R-:W3:Y:S04]  /*24850*/  LDL.64 R68, [R1+0x28c8] ;  /* 0x0028c80001447983 */ /* 0x000ee80000100a00 */
        /* <DEDUP_REMOVED lines=23> */
[----:B------:R-:W4:Y:S04]  /*249d0*/  LDL.64 R26, [R1+0x2630] ;  /* 0x00263000011a7983 */ /* 0x000f280000100a00 */
[----:B------:R-:W4:Y:S04]  /*249e0*/  LDL.64 R28, [R1+0x20b8] ;  /* 0x0020b800011c7983 */ /* 0x000f280000100a00 */
        /* <DEDUP_REMOVED lines=10> */
[----:B------:R-:W-:Y:S04]  /*24a90*/  LDGSTS.E [R250+-0x71a00], desc[UR40][R38.64], P1 ;  /* 0x8e60000026fa7fae */ /* 0x000fe800089a1028 */
        /* <DEDUP_REMOVED lines=30> */
[----:B------:R-:W-:Y:S04]  /*24c80*/  LDGSTS.E [R250+-0x6a900], desc[UR40][R22.64], P2 ;  /* 0x9570000016fa7fae */ /* 0x000fe800091a1028 */
[----:B------:R-:W4:Y:S04]  /*24c90*/  LDL.64 R78, [R1+0x2b38] ;  /* 0x002b3800014e7983 */ /* 0x000f280000100a00 */
[----:B------:R-:W-:Y:S01]  /*24ca0*/  LDGSTS.E [R250+-0x69a00], desc[UR40][R48.64], P1 ;  /* 0x9660000030fa7fae */ /* 0x000fe200089a1028 */
[C---:B-1----:R-:W-:Y:S01]  /*24cb0*/  VIADD R7, R4.reuse, 0x100000 ;  /* 0x0010000004077836 */ /* 0x042fe20000000000 */
[C---:B------:R-:W-:Y:S01]  /*24cc0*/  IADD3 R6, PT, PT, R4.reuse, 0x100000, RZ ;  /* 0x0010000004067810 */ /* 0x040fe20007ffe0ff */
[C---:B------:R-:W-:Y:S01]  /*24cd0*/  VIADD R252, R4.reuse, 0x100000 ;  /* 0x0010000004fc7836 */ /* 0x040fe20000000000 */
[----:B------:R-:W4:Y:S04]  /*24ce0*/  LDL.64 R22, [R1+0x1d70] ;  /* 0x001d700001167983 */ /* 0x000f280000100a00 */
        /* <DEDUP_REMOVED lines=13> */
[----:B------:R-:W-:Y:S04]  /*24dc0*/  LDGSTS.E [R250+-0x64a00], desc[UR40][R74.64], P1 ;  /* 0x9b6000004afa7fae */ /* 0x000fe800089a1028 */
[----:B------:R-:W4:Y:S01]  /*24dd0*/  LDL.64 R44, [R1+0x2068] ;  /* 0x00206800012c7983 */ /* 0x000f220000100a00 */
[----:B------:R-:W-:-:S02]  /*24de0*/  VIADD R0, R4, 0x100000 ;  /* 0x0010000004007836 */ /* 0x000fc40000000000 */
[----:B------:R-:W-:Y:S01]  /*24df0*/  VIADD R8, R4, 0x100000 ;  /* 0x0010000004087836 */ /* 0x000fe20000000000 */
        /* <DEDUP_REMOVED lines=9> */
[----:B------:R-:W-:Y:S04]  /*24e90*/  LDGSTS.E [R250+-0x63900], desc[UR40][R34.64], P2 ;  /* 0x9c70000022fa7fae */ /* 0x000fe800091a1028 */
[----:B------:R-:W-:Y:S04]  /*24ea0*/  LDGSTS.E [R250+-0x62a00], desc[UR40][R36.64], P1 ;  /* 0x9d60000024fa7fae */ /* 0x000fe800089a1028 */
[----:B------:R-:W-:Y:S04]  /*24eb0*/  LDGSTS.E [R250+-0x62900], desc[UR40][R38.64], P2 ;  /* 0x9d70000026fa7fae */ /* 0x000fe800091a1028 */
[----:B------:R-:W-:Y:S04]  /*24ec0*/  LDGSTS.E [R250+-0x61a00], desc[UR40][R40.64], P1 ;  /* 0x9e60000028fa7fae */ /* 0x000fe800089a1028 */
[----:B------:R-:W3:Y:S04]  /*24ed0*/  LDL.64 R68, [R1+0x2a60] ;  /* 0x002a600001447983 */ /* 0x000ee80000100a00 */
[----:B----4-:R-:W-:Y:S04]  /*24ee0*/  LDGSTS.E [R250+-0x61900], desc[UR40][R76.64], P2 ;  /* 0x9e7000004cfa7fae */ /* 0x010fe800091a1028 */
        /* <DEDUP_REMOVED lines=26> */
[----:B------:R-:W3:Y:S04]  /*25090*/  LDL.64 R68, [R1+0x2930] ;  /* 0x0029300001447983 */ /* 0x000ee80000100a00 */
[----:B----4-:R-:W-:Y:S04]  /*250a0*/  LDGSTS.E [R8+-0x7b700], desc[UR40][R76.64], P2 ;  /* 0x849000004c087fae */ /* 0x010fe800091a1028 */
[----:B------:R-:W-:Y:S04]  /*250b0*/  LDGSTS.E [R7+-0x7a800], desc[UR40][R46.64], P1 ;  /* 0x858000002e077fae */ /* 0x000fe800089a1028 */
[----:B------:R-:W4:Y:S04]  /*250c0*/  LDL.64 R76, [R1+0x2030] ;  /* 0x00203000014c7983 */ /* 0x000f280000100a00 */
        /* <DEDUP_REMOVED lines=86> */
[----:B------:R-:W-:Y:S04]  /*25630*/  LDGSTS.E [R8+-0x64800], desc[UR40][R42.64], P1 ;  /* 0x9b8000002a087fae */ /* 0x000fe800089a1028 */
[----:B------:R-:W-:Y:S04]  /*25640*/  LDGSTS.E [R7+-0x64700], desc[UR40][R50.64], P2 ;  /* 0x9b90000032077fae */ /* 0x000fe800091a1028 */
[----:B------:R-:W2:Y:S04]  /*25650*/  LDL.64 R80, [R1+0x2b30] ;  /* 0x002b300001507983 */ /* 0x000ea80000100a00 */
        /* <DEDUP_REMOVED lines=9> */
[----:B------:R-:W3:Y:S04]  /*256f0*/  LDL.64 R78, [R1+0x2a58] ;  /* 0x002a5800014e7983 */ /* 0x000ee80000100a00 */
[----:B------:R-:W-:Y:S04]  /*25700*/  LDGSTS.E [R6+-0x61700], desc[UR40][R44.64], P2 ;  /* 0x9e9000002c067fae */ /* 0x000fe800091a1028 */
[----:B------:R1:W-:Y:S04]  /*25710*/  LDGSTS.E [R252+-0x60800], desc[UR40][R46.64], P1 ;  /* 0x9f8000002efc7fae */ /* 0x0003e800089a1028 */
[----:B------:R-:W3:Y:S04]  /*25720*/  LDL.64 R38, [R1+0x2880] ;  /* 0x0028800001267983 */ /* 0x000ee80000100a00 */
[----:B------:R-:W3:Y:S04]  /*25730*/  LDL.64 R44, [R1+0x1f68] ;  /* 0x001f6800012c7983 */ /* 0x000ee80000100a00 */
[----:B------:R1:W-:Y:S04]  /*25740*/  LDGSTS.E [R0+-0x60700], desc[UR40][R70.64], P2 ;  /* 0x9f90000046007fae */ /* 0x0003e800091a1028 */
[----:B------:R-:W3:Y:S04]  /*25750*/  LDL.64 R46, [R1+0x29e8] ;  /* 0x0029e800012e7983 */ /* 0x000ee80000100a00 */
[----:B------:R-:W3:Y:S04]  /*25760*/  LDL.64 R40, [R1+0x1f20] ;  /* 0x001f200001287983 */ /* 0x000ee80000100a00 */
[----:B------:R-:W3:Y:S04]  /*25770*/  LDL.64 R70, [R1+0x2a20] ;  /* 0x002a200001467983 */ /* 0x000ee80000100a00 */
[----:B--2---:R-:W-:Y:S04]  /*25780*/  LDGSTS.E [R249+-0x7f600], desc[UR40][R80.64], P1 ;  /* 0x80a0000050f97fae */ /* 0x004fe800089a1028 */
[----:B------:R-:W-:Y:S04]  /*25790*/  LDGSTS.E [R249+-0x7f500], desc[UR40][R48.64], P2 ;  /* 0x80b0000030f97fae */ /* 0x000fe800091a1028 */
[----:B------:R-:W-:Y:S04]  /*257a0*/  LDGSTS.E [R249+-0x7e600], desc[UR40][R72.64], P1 ;  /* 0x81a0000048f97fae */ /* 0x000fe800089a1028 */
[----:B------:R-:W2:Y:S04]  /*257b0*/  LDL.64 R80, [R1+0x1f60] ;  /* 0x001f600001507983 */ /* 0x000ea80000100a00 */
[----:B------:R-:W-:Y:S04]  /*257c0*/  LDGSTS.E [R249+-0x7e500], desc[UR40][R74.64], P2 ;  /* 0x81b000004af97fae */ /* 0x000fe800091a1028 */
[----:B------:R-:W2:Y:S04]  /*257d0*/  LDL.64 R72, [R1+0x1f58] ;  /* 0x001f580001487983 */ /* 0x000ea80000100a00 */
[----:B------:R-:W2:Y:S04]  /*257e0*/  LDL.64 R48, [R1+0x1c40] ;  /* 0x001c400001307983 */ /* 0x000ea80000100a00 */
[----:B------:R-:W2:Y:S04]  /*257f0*/  LDL.64 R74, [R1+0x2960] ;  /* 0x00296000014a7983 */ /* 0x000ea80000100a00 */
[----:B----4-:R-:W-:Y:S04]  /*25800*/  LDGSTS.E [R249+-0x7d600], desc[UR40][R76.64], P1 ;  /* 0x82a000004cf97fae */ /* 0x010fe800089a1028 */
[----:B------:R-:W-:Y:S04]  /*25810*/  LDGSTS.E [R249+-0x7d500], desc[UR40][R42.64], P2 ;  /* 0x82b000002af97fae */ /* 0x000fe800091a1028 */
[----:B------:R-:W-:Y:S04]  /*25820*/  LDGSTS.E [R249+-0x7c600], desc[UR40][R50.64], P1 ;  /* 0x83a0000032f97fae */ /* 0x000fe800089a1028 */
[----:B------:R-:W4:Y:S04]  /*25830*/  LDL.64 R76, [R1+0x1f48] ;  /* 0x001f4800014c7983 */ /* 0x000f280000100a00 */
[----:B---3--:R-:W-:Y:S04]  /*25840*/  LDGSTS.E [R249+-0x7c500], desc[UR40][R68.64], P2 ;  /* 0x83b0000044f97fae */ /* 0x008fe800091a1028 */
[----:B------:R-:W3:Y:S04]  /*25850*/  LDL.64 R50, [R1+0x28f0] ;  /* 0x0028f00001327983 */ /* 0x000ee80000100a00 */
[----:B------:R-:W-:Y:S04]  /*25860*/  LDGSTS.E [R249+-0x7b600], desc[UR40][R78.64], P1 ;  /* 0x84a000004ef97fae */ /* 0x000fe800089a1028 */
[----:B------:R-:W3:Y:S04]  /*25870*/  LDL.64 R68, [R1+0x1f38] ;  /* 0x001f380001447983 */ /* 0x000ee80000100a00 */
[----:B------:R-:W3:Y:S04]  /*25880*/  LDL.64 R42, [R1+0x1f28] ;  /* 0x001f2800012a7983 */ /* 0x000ee80000100a00 */
[----:B------:R-:W3:Y:S04]  /*25890*/  LDL.64 R78, [R1+0x2848] ;  /* 0x00284800014e7983 */ /* 0x000ee80000100a00 */
[----:B------:R-:W-:Y:S04]  /*258a0*/  LDGSTS.E [R249+-0x7b500], desc[UR40][R44.64], P2 ;  /* 0x84b000002cf97fae */ /* 0x000fe800091a1028 */
[----:B------:R-:W-:Y:S04]  /*258b0*/  LDGSTS.E [R249+-0x7a600], desc[UR40][R70.64], P1 ;  /* 0x85a0000046f97fae */ /* 0x000fe800089a1028 */
[----:B------:R-:W3:Y:S04]  /*258c0*/  LDL.64 R44, [R1+0x2810] ;  /* 0x00281000012c7983 */ /* 0x000ee80000100a00 */
[----:B------:R-:W3:Y:S04]  /*258d0*/  LDL.64 R70, [R1+0x1f18] ;  /* 0x001f180001467983 */ /* 0x000ee80000100a00 */
[----:B--2---:R-:W-:Y:S04]  /*258e0*/  LDGSTS.E [R249+-0x7a500], desc[UR40][R80.64], P2 ;  /* 0x85b0000050f97fae */ /* 0x004fe800091a1028 */
[----:B------:R-:W-:Y:S04]  /*258f0*/  LDGSTS.E [R249+-0x79600], desc[UR40][R46.64], P1 ;  /* 0x86a000002ef97fae */ /* 0x000fe800089a1028 */
[----:B------:R-:W-:Y:S04]  /*25900*/  LDGSTS.E [R249+-0x79500], desc[UR40][R72.64], P2 ;  /* 0x86b0000048f97fae */ /* 0x000fe800091a1028 */
[----:B------:R-:W2:Y:S04]  /*25910*/  LDL.64 R80, [R1+0x27d8] ;  /* 0x0027d80001507983 */ /* 0x000ea80000100a00 */
[----:B------:R-:W-:Y:S04]  /*25920*/  LDGSTS.E [R249+-0x78600], desc[UR40][R24.64], P1 ;  /* 0x87a0000018f97fae */ /* 0x000fe800089a1028 */
[----:B------:R-:W-:Y:S04]  /*25930*/  LDGSTS.E [R249+-0x78500], desc[UR40][R26.64], P2 ;  /* 0x87b000001af97fae */ /* 0x000fe800091a1028 */
[----:B------:R-:W-:Y:S04]  /*25940*/  LDGSTS.E [R249+-0x77600], desc[UR40][R28.64], P1 ;  /* 0x88a000001cf97fae */ /* 0x000fe800089a1028 */
[----:B------:R-:W2:Y:S04]  /*25950*/  LDL.64 R46, [R1+0x1f10] ;  /* 0x001f1000012e7983 */ /* 0x000ea80000100a00 */
[----:B------:R-:W-:Y:S04]  /*25960*/  LDGSTS.E [R249+-0x77500], desc[UR40][R48.64], P2 ;  /* 0x88b0000030f97fae */ /* 0x000fe800091a1028 */
[----:B------:R-:W2:Y:S04]  /*25970*/  LDL.64 R72, [R1+0x27a0] ;  /* 0x0027a00001487983 */ /* 0x000ea80000100a00 */
[----:B------:R-:W-:Y:S04]  /*25980*/  LDGSTS.E [R249+-0x76600], desc[UR40][R74.64], P1 ;  /* 0x89a000004af97fae */ /* 0x000fe800089a1028 */
[----:B------:R-:W2:Y:S04]  /*25990*/  LDL.64 R48, [R1+0x2768] ;  /* 0x0027680001307983 */ /* 0x000ea80000100a00 */
[----:B----4-:R-:W-:Y:S04]  /*259a0*/  LDGSTS.E [R249+-0x76500], desc[UR40][R76.64], P2 ;  /* 0x89b000004cf97fae */ /* 0x010fe800091a1028 */
[----:B------:R-:W4:Y:S04]  /*259b0*/  LDL.64 R74, [R1+0x1f08] ;  /* 0x001f0800014a7983 */ /* 0x000f280000100a00 */
[----:B------:R-:W-:Y:S04]  /*259c0*/  LDGSTS.E [R249+-0x75600], desc[UR40][R30.64], P1 ;  /* 0x8aa000001ef97fae */ /* 0x000fe800089a1028 */
[----:B------:R-:W4:Y:S04]  /*259d0*/  LDL.64 R76, [R1+0x1f00] ;  /* 0x001f0000014c7983 */ /* 0x000f280000100a00 */
[----:B------:R-:W-:Y:S04]  /*259e0*/  LDGSTS.E [R249+-0x75500], desc[UR40][R32.64], P2 ;  /* 0x8ab0000020f97fae */ /* 0x000fe800091a1028 */
[----:B---3--:R-:W-:Y:S04]  /*259f0*/  LDGSTS.E [R249+-0x74600], desc[UR40][R50.64], P1 ;  /* 0x8ba0000032f97fae */ /* 0x008fe800089a1028 */
[----:B------:R-:W-:Y:S04]  /*25a00*/  LDGSTS.E [R249+-0x74500], desc[UR40][R68.64], P2 ;  /* 0x8bb0000044f97fae */ /* 0x000fe800091a1028 */
[----:B------:R-:W-:Y:S04]  /*25a10*/  LDGSTS.E [R249+-0x73600], desc[UR40][R34.64], P1 ;  /* 0x8ca0000022f97fae */ /* 0x000fe800089a1028 */
[----:B------:R-:W3:Y:S04]  /*25a20*/  LDL.64 R50, [R1+0x2730] ;  /* 0x0027300001327983 */ /* 0x000ee80000100a00 */
        /* <DEDUP_REMOVED lines=23> */
[----:B------:R-:W-:Y:S04]  /*25ba0*/  LDGSTS.E [R249+-0x6f500], desc[UR40][R46.64], P2 ;  /* 0x90b000002ef97fae */ /* 0x000fe800091a1028 */
[----:B------:R-:W-:Y:S04]  /*25bb0*/  LDGSTS.E [R249+-0x6e600], desc[UR40][R72.64], P1 ;  /* 0x91a0000048f97fae */ /* 0x000fe800089a1028 */
[----:B------:R-:W2:Y:S04]  /*25bc0*/  LDL.64 R46, [R1+0x2620] ;  /* 0x00262000012e7983 */ /* 0x000ea80000100a00 */
[----:B------:R-:W2:Y:S04]  /*25bd0*/  LDL.64 R72, [R1+0x1ed0] ;  /* 0x001ed00001487983 */ /* 0x000ea80000100a00 */
[----:B----4-:R-:W-:Y:S04]  /*25be0*/  LDGSTS.E [R249+-0x6e500], desc[UR40][R74.64], P2 ;  /* 0x91b000004af97fae */ /* 0x010fe800091a1028 */
[----:B------:R-:W-:Y:S04]  /*25bf0*/  LDGSTS.E [R249+-0x6d600], desc[UR40][R48.64], P1 ;  /* 0x92a0000030f97fae */ /* 0x000fe800089a1028 */
[----:B------:R-:W-:Y:S04]  /*25c00*/  LDGSTS.E [R249+-0x6d500], desc[UR40][R76.64], P2 ;  /* 0x92b000004cf97fae */ /* 0x000fe800091a1028 */
[----:B------:R-:W4:Y:S04]  /*25c10*/  LDL.64 R74, [R1+0x25e8] ;  /* 0x0025e800014a7983 */ /* 0x000f280000100a00 */
[----:B------:R-:W4:Y:S04]  /*25c20*/  LDL.64 R48, [R1+0x2578] ;  /* 0x0025780001307983 */ /* 0x000f280000100a00 */
[----:B------:R-:W4:Y:S04]  /*25c30*/  LDL.64 R76, [R1+0x1ec0] ;  /* 0x001ec000014c7983 */ /* 0x000f280000100a00 */
[----:B---3--:R-:W-:Y:S04]  /*25c40*/  LDGSTS.E [R249+-0x6c600], desc[UR40][R50.64], P1 ;  /* 0x93a0000032f97fae */ /* 0x008fe800089a1028 */
[----:B------:R-:W-:Y:S04]  /*25c50*/  LDGSTS.E [R249+-0x6c500], desc[UR40][R68.64], P2 ;  /* 0x93b0000044f97fae */ /* 0x000fe800091a1028 */
[----:B------:R-:W3:Y:S04]  /*25c60*/  LDL.64 R50, [R1+0x2508] ;  /* 0x0025080001327983 */ /* 0x000ee80000100a00 */
[----:B------:R-:W3:Y:S04]  /*25c70*/  LDL.64 R68, [R1+0x1ea8] ;  /* 0x001ea80001447983 */ /* 0x000ee80000100a00 */
[----:B------:R-:W-:Y:S04]  /*25c80*/  LDGSTS.E [R249+-0x6b600], desc[UR40][R42.64], P1 ;  /* 0x94a000002af97fae */ /* 0x000fe800089a1028 */
[----:B------:R-:W-:Y:S04]  /*25c90*/  LDGSTS.E [R249+-0x6b500], desc[UR40][R78.64], P2 ;  /* 0x94b000004ef97fae */ /* 0x000fe800091a1028 */
[----:B------:R-:W3:Y:S04]  /*25ca0*/  LDL.64 R42, [R1+0x1ea0] ;  /* 0x001ea000012a7983 */ /* 0x000ee80000100a00 */
[----:B------:R-:W3:Y:S04]  /*25cb0*/  LDL.64 R78, [R1+0x2490] ;  /* 0x00249000014e7983 */ /* 0x000ee80000100a00 */
[----:B------:R-:W-:Y:S04]  /*25cc0*/  LDGSTS.E [R249+-0x6a600], desc[UR40][R70.64], P1 ;  /* 0x95a0000046f97fae */ /* 0x000fe800089a1028 */
        /* <DEDUP_REMOVED lines=21> */
[----:B---3--:R-:W-:Y:S04]  /*25e20*/  LDGSTS.E [R249+-0x62600], desc[UR40][R50.64], P1 ;  /* 0x9da0000032f97fae */ /* 0x008fe800089a1028 */
[----:B------:R-:W3:Y:S04]  /*25e30*/  LDL.64 R76, [R1+0x1e80] ;  /* 0x001e8000014c7983 */ /* 0x000ee80000100a00 */
[----:B------:R-:W-:Y:S04]  /*25e40*/  LDGSTS.E [R249+-0x62500], desc[UR40][R68.64], P2 ;  /* 0x9db0000044f97fae */ /* 0x000fe800091a1028 */
[----:B------:R-:W3:Y:S04]  /*25e50*/  LDL.64 R48, [R1+0x2a88] ;  /* 0x002a880001307983 */ /* 0x000ee80000100a00 */
[----:B------:R-:W-:Y:S04]  /*25e60*/  LDGSTS.E [R249+-0x61600], desc[UR40][R40.64], P1 ;  /* 0x9ea0000028f97fae */ /* 0x000fe800089a1028 */
[----:B------:R-:W3:Y:S04]  /*25e70*/  LDL.64 R50, [R1+0x1e78] ;  /* 0x001e780001327983 */ /* 0x000ee80000100a00 */
[----:B------:R-:W-:Y:S04]  /*25e80*/  LDGSTS.E [R249+-0x61500], desc[UR40][R42.64], P2 ;  /* 0x9eb000002af97fae */ /* 0x000fe800091a1028 */
[----:B------:R-:W3:Y:S04]  /*25e90*/  LDL.64 R68, [R1+0x2a50] ;  /* 0x002a500001447983 */ /* 0x000ee80000100a00 */
[----:B------:R-:W-:Y:S01]  /*25ea0*/  LDGSTS.E [R249+-0x60600], desc[UR40][R78.64], P1 ;  /* 0x9fa000004ef97fae */ /* 0x000fe200089a1028 */
[----:B-1----:R-:W-:-:S02]  /*25eb0*/  VIADD R252, R3, 0x100000 ;  /* 0x0010000003fc7836 */ /* 0x002fc40000000000 */
[C---:B------:R-:W-:Y:S01]  /*25ec0*/  VIADD R0, R3.reuse, 0x100000 ;  /* 0x0010000003007836 */ /* 0x040fe20000000000 */
[----:B------:R-:W3:Y:S04]  /*25ed0*/  LDL.64 R40, [R1+0x1c38] ;  /* 0x001c380001287983 */ /* 0x000ee80000100a00 */
[----:B------:R-:W-:Y:S04]  /*25ee0*/  LDGSTS.E [R249+-0x60500], desc[UR40][R70.64], P2 ;  /* 0x9fb0000046f97fae */ /* 0x000fe800091a1028 */
[----:B------:R-:W3:Y:S01]  /*25ef0*/  LDL.64 R78, [R1+0x1e70] ;  /* 0x001e7000014e7983 */ /* 0x000ee20000100a00 */
[----:B------:R-:W-:-:S02]  /*25f00*/  VIADD R8, R3, 0x100000 ;  /* 0x0010000003087836 */ /* 0x000fc40000000000 */
[C---:B------:R-:W-:Y:S01]  /*25f10*/  VIADD R7, R3.reuse, 0x100000 ;  /* 0x0010000003077836 */ /* 0x040fe20000000000 */
[----:B------:R-:W3:Y:S04]  /*25f20*/  LDL.64 R42, [R1+0x2958] ;  /* 0x00295800012a7983 */ /* 0x000ee80000100a00 */
[----:B------:R-:W3:Y:S01]  /*25f30*/  LDL.64 R70, [R1+0x2a18] ;  /* 0x002a180001467983 */ /* 0x000ee20000100a00 */
[----:B------:R-:W-:Y:S02]  /*25f40*/  VIADD R6, R3, 0x100000 ;  /* 0x0010000003067836 */ /* 0x000fe40000000000 */
[----:B------:R-:W-:Y:S01]  /*25f50*/  VIADD R9, R9, 0xffffff7f ;  /* 0xffffff7f09097836 */ /* 0x000fe20000000000 */
        /* <DEDUP_REMOVED lines=11> */
[----:B------:R-:W2:Y:S04]  /*26010*/  LDL.64 R44, [R1+0x1e60] ;  /* 0x001e6000012c7983 */ /* 0x000ea80000100a00 */
[----:B----4-:R-:W-:Y:S04]  /*26020*/  LDGSTS.E [R8+-0x7e400], desc[UR40][R72.64], P1 ;  /* 0x81c0000048087fae */ /* 0x010fe800089a1028 */
[----:B------:R-:W-:Y:S04]  /*26030*/  LDGSTS.E [R7+-0x7e300], desc[UR40][R46.64], P2 ;  /* 0x81d000002e077fae */ /* 0x000fe800091a1028 */
[----:B------:R-:W4:Y:S04]  /*26040*/  LDL.64 R72, [R1+0x29e0] ;  /* 0x0029e00001487983 */ /* 0x000f280000100a00 */
[----:B------:R-:W-:Y:S04]  /*26050*/  LDGSTS.E [R6+-0x7d400], desc[UR40][R74.64], P1 ;  /* 0x82c000004a067fae */ /* 0x000fe800089a1028 */
[----:B------:R-:W4:Y:S04]  /*26060*/  LDL.64 R46, [R1+0x29a8] ;  /* 0x0029a800012e7983 */ /* 0x000f280000100a00 */
[----:B------:R-:W4:Y:S04]  /*26070*/  LDL.64 R74, [R1+0x1e58] ;  /* 0x001e5800014a7983 */ /* 0x000f280000100a00 */
[----:B---3--:R-:W-:Y:S04]  /*26080*/  LDGSTS.E [R252+-0x7d300], desc[UR40][R76.64], P2 ;  /* 0x82d000004cfc7fae */ /* 0x008fe800091a1028 */
[----:B------:R-:W-:Y:S04]  /*26090*/  LDGSTS.E [R0+-0x7c400], desc[UR40][R48.64], P1 ;  /* 0x83c0000030007fae */ /* 0x000fe800089a1028 */
[----:B------:R-:W3:Y:S04]  /*260a0*/  LDL.64 R76, [R1+0x1c80] ;  /* 0x001c8000014c7983 */ /* 0x000ee80000100a00 */
[----:B------:R-:W-:Y:S04]  /*260b0*/  LDGSTS.E [R8+-0x7c300], desc[UR40][R50.64], P2 ;  /* 0x83d0000032087fae */ /* 0x000fe800091a1028 */
[----:B------:R-:W3:Y:S04]  /*260c0*/  LDL.64 R48, [R1+0x1e50] ;  /* 0x001e500001307983 */ /* 0x000ee80000100a00 */
[----:B------:R-:W-:Y:S04]  /*260d0*/  LDGSTS.E [R7+-0x7b400], desc[UR40][R68.64], P1 ;  /* 0x84c0000044077fae */ /* 0x000fe800089a1028 */
[----:B------:R-:W3:Y:S04]  /*260e0*/  LDL.64 R50, [R1+0x1e48] ;  /* 0x001e480001327983 */ /* 0x000ee80000100a00 */
[----:B------:R-:W3:Y:S04]  /*260f0*/  LDL.64 R68, [R1+0x28e8] ;  /* 0x0028e80001447983 */ /* 0x000ee80000100a00 */
[----:B------:R-:W-:Y:S04]  /*26100*/  LDGSTS.E [R6+-0x7b300], desc[UR40][R78.64], P2 ;  /* 0x84d000004e067fae */ /* 0x000fe800091a1028 */
[----:B------:R-:W-:Y:S04]  /*26110*/  LDGSTS.E [R252+-0x7a400], desc[UR40][R70.64], P1 ;  /* 0x85c0000046fc7fae */ /* 0x000fe800089a1028 */
[----:B------:R-:W3:Y:S04]  /*26120*/  LDL.64 R78, [R1+0x2920] ;  /* 0x00292000014e7983 */ /* 0x000ee80000100a00 */
[----:B------:R-:W3:Y:S04]  /*26130*/  LDL.64 R70, [R1+0x28b0] ;  /* 0x0028b00001467983 */ /* 0x000ee80000100a00 */
[----:B--2---:R-:W-:Y:S04]  /*26140*/  LDGSTS.E [R0+-0x7a300], desc[UR40][R80.64], P2 ;  /* 0x85d0000050007fae */ /* 0x004fe800091a1028 */
[----:B------:R-:W2:Y:S04]  /*26150*/  LDL.64 R80, [R1+0x1e40] ;  /* 0x001e400001507983 */ /* 0x000ea80000100a00 */
[----:B----4-:R-:W-:Y:S04]  /*26160*/  LDGSTS.E [R8+-0x79400], desc[UR40][R72.64], P1 ;  /* 0x86c0000048087fae */ /* 0x010fe800089a1028 */
[----:B------:R-:W-:Y:S04]  /*26170*/  LDGSTS.E [R7+-0x79300], desc[UR40][R44.64], P2 ;  /* 0x86d000002c077fae */ /* 0x000fe800091a1028 */
[----:B------:R-:W-:Y:S04]  /*26180*/  LDGSTS.E [R6+-0x78400], desc[UR40][R46.64], P1 ;  /* 0x87c000002e067fae */ /* 0x000fe800089a1028 */
[----:B------:R-:W4:Y:S04]  /*26190*/  LDL.64 R72, [R1+0x1e38] ;  /* 0x001e380001487983 */ /* 0x000f280000100a00 */
[----:B------:R-:W4:Y:S04]  /*261a0*/  LDL.64 R44, [R1+0x2878] ;  /* 0x00287800012c7983 */ /* 0x000f280000100a00 */
[----:B------:R-:W-:Y:S04]  /*261b0*/  LDGSTS.E [R252+-0x78300], desc[UR40][R74.64], P2 ;  /* 0x87d000004afc7fae */ /* 0x000fe800091a1028 */
[----:B------:R-:W4:Y:S04]  /*261c0*/  LDL.64 R46, [R1+0x1e30] ;  /* 0x001e3000012e7983 */ /* 0x000f280000100a00 */
[----:B------:R-:W4:Y:S04]  /*261d0*/  LDL.64 R74, [R1+0x2840] ;  /* 0x00284000014a7983 */ /* 0x000f280000100a00 */
[----:B---3--:R-:W-:Y:S04]  /*261e0*/  LDGSTS.E [R0+-0x77400], desc[UR40][R76.64], P1 ;  /* 0x88c000004c007fae */ /* 0x008fe800089a1028 */
[----:B------:R-:W-:Y:S04]  /*261f0*/  LDGSTS.E [R8+-0x77300], desc[UR40][R40.64], P2 ;  /* 0x88d0000028087fae */ /* 0x000fe800091a1028 */
[----:B------:R-:W-:Y:S04]  /*26200*/  LDGSTS.E [R7+-0x76400], desc[UR40][R42.64], P1 ;  /* 0x89c000002a077fae */ /* 0x000fe800089a1028 */
[----:B------:R-:W3:Y:S04]  /*26210*/  LDL.64 R76, [R1+0x1e28] ;  /* 0x001e2800014c7983 */ /* 0x000ee80000100a00 */
        /* <DEDUP_REMOVED lines=10> */
[----:B--2---:R-:W-:Y:S04]  /*262c0*/  LDGSTS.E [R7+-0x74300], desc[UR40][R80.64], P2 ;  /* 0x8bd0000050077fae */ /* 0x004fe800091a1028 */
        /* <DEDUP_REMOVED lines=11> */
[----:B---3--:R-:W-:Y:S04]  /*26380*/  LDGSTS.E [R6+-0x71300], desc[UR40][R76.64], P2 ;  /* 0x8ed000004c067fae */ /* 0x008fe800091a1028 */
        /* <DEDUP_REMOVED lines=11> */
[----:B------:R-:W2:Y:S04]  /*26440*/  LDL.64 R68, [R1+0x1de0] ;  /* 0x001de00001447983 */ /* 0x000ea80000100a00 */
[----:B------:R-:W2:Y:S04]  /*26450*/  LDL.64 R70, [R1+0x2618] ;  /* 0x0026180001467983 */ /* 0x000ea80000100a00 */
[----:B----4-:R-:W-:Y:S04]  /*26460*/  LDGSTS.E [R0+-0x6d400], desc[UR40][R72.64], P1 ;  /* 0x92c0000048007fae */ /* 0x010fe800089a1028 */
[----:B------:R-:W4:Y:S04]  /*26470*/  LDL.64 R72, [R1+0x1dd8] ;  /* 0x001dd80001487983 */ /* 0x000f280000100a00 */
[----:B------:R-:W-:Y:S04]  /*26480*/  LDGSTS.E [R8+-0x6d300], desc[UR40][R74.64], P2 ;  /* 0x92d000004a087fae */ /* 0x000fe800091a1028 */
[----:B------:R-:W-:Y:S04]  /*26490*/  LDGSTS.E [R7+-0x6c400], desc[UR40][R40.64], P1 ;  /* 0x93c0000028077fae */ /* 0x000fe800089a1028 */
[----:B------:R-:W-:Y:S04]  /*264a0*/  LDGSTS.E [R6+-0x6c300], desc[UR40][R42.64], P2 ;  /* 0x93d000002a067fae */ /* 0x000fe800091a1028 */
        /* <DEDUP_REMOVED lines=9> */
[----:B------:R-:W3:Y:S04]  /*26540*/  LDL.64 R48, [R1+0x1db8] ;  /* 0x001db80001307983 */ /* 0x000ee80000100a00 */
[----:B------:R-:W-:Y:S04]  /*26550*/  LDGSTS.E [R6+-0x69400], desc[UR40][R78.64], P1 ;  /* 0x96c000004e067fae */ /* 0x000fe800089a1028 */
[----:B------:R-:W-:Y:S01]  /*26560*/  LDGSTS.E [R252+-0x69300], desc[UR40][R50.64], P2 ;  /* 0x96d0000032fc7fae */ /* 0x000fe200091a1028 */
[----:B------:R-:W-:-:S03]  /*26570*/  ISETP.GE.U32.AND P5, PT, R9, 0x7fffff00, PT ;  /* 0x7fffff000900780c */ /* 0x000fc60003fa6070 */
[----:B------:R-:W3:Y:S04]  /*26580*/  LDL.64 R40, [R1+0x2bf8] ;  /* 0x002bf80001287983 */ /* 0x000ee80000100a00 */
[----:B------:R-:W3:Y:S04]  /*26590*/  LDL.64 R78, [R1+0x2570] ;  /* 0x00257000014e7983 */ /* 0x000ee80000100a00 */
[----:B------:R-:W3:Y:S04]  /*265a0*/  LDL.64 R50, [R1+0x2500] ;  /* 0x0025000001327983 */ /* 0x000ee80000100a00 */
[----:B--2---:R-:W-:Y:S04]  /*265b0*/  LDGSTS.E [R0+-0x68400], desc[UR40][R80.64], P1 ;  /* 0x97c0000050007fae */ /* 0x004fe800089a1028 */
[----:B------:R1:W-:Y:S04]  /*265c0*/  LDGSTS.E [R8+-0x68300], desc[UR40][R68.64], P2 ;  /* 0x97d0000044087fae */ /* 0x0003e800091a1028 */
[----:B------:R-:W-:Y:S04]  /*265d0*/  LDGSTS.E [R7+-0x67400], desc[UR40][R70.64], P1 ;  /* 0x98c0000046077fae */ /* 0x000fe800089a1028 */
[----:B------:R-:W2:Y:S04]  /*265e0*/  LDL.64 R80, [R1+0x1dc0] ;  /* 0x001dc00001507983 */ /* 0x000ea80000100a00 */
[----:B------:R-:W2:Y:S01]  /*265f0*/  LDL.64 R68, [R1+0x1db0] ;  /* 0x001db00001447983 */ /* 0x000ea20000100a00 */
[----:B-1----:R-:W1:Y:S03]  /*26600*/  LDC R8, c[0x0][0x3a0] ;  /* 0x0000e800ff087b82 */ /* 0x002e660000000800 */
[----:B------:R-:W2:Y:S04]  /*26610*/  LDL.64 R70, [R1+0x24c8] ;  /* 0x0024c80001467983 */ /* 0x000ea80000100a00 */
[----:B----4-:R-:W-:Y:S04]  /*26620*/  LDGSTS.E [R6+-0x67300], desc[UR40][R72.64], P2 ;  /* 0x98d0000048067fae */ /* 0x010fe800091a1028 */
[----:B------:R-:W4:Y:S04]  /*26630*/  LDL.64 R72, [R1+0x1da8] ;  /* 0x001da80001487983 */ /* 0x000f280000100a00 */
[----:B------:R-:W-:Y:S04]  /*26640*/  LDGSTS.E [R252+-0x66400], desc[UR40][R74.64], P1 ;  /* 0x99c000004afc7fae */ /* 0x000fe800089a1028 */
[----:B------:R-:W4:Y:S04]  /*26650*/  LDL.64 R74, [R1+0x2488] ;  /* 0x00248800014a7983 */ /* 0x000f280000100a00 */
[----:B---3--:R-:W-:Y:S04]  /*26660*/  LDGSTS.E [R0+-0x66300], desc[UR40][R76.64], P2 ;  /* 0x99d000004c007fae */ /* 0x008fe800091a1028 */
[----:B------:R3:W-:Y:S04]  /*26670*/  LDGSTS.E [R7+-0x65400], desc[UR40][R42.64], P1 ;  /* 0x9ac000002a077fae */ /* 0x0007e800089a1028 */
[----:B------:R-:W4:Y:S04]  /*26680*/  LDL.64 R76, [R1+0x1d98] ;  /* 0x001d9800014c7983 */ /* 0x000f280000100a00 */
[----:B------:R-:W-:Y:S01]  /*26690*/  LDGSTS.E [R252+-0x65300], desc[UR40][R44.64], P2 ;  /* 0x9ad000002cfc7fae */ /* 0x000fe200091a1028 */
[----:B---3--:R-:W3:Y:S01]  /*266a0*/  LDC R7, c[0x0][0x3a0] ;  /* 0x0000e800ff077b82 */ /* 0x008ee20000000800 */
[----:B-1----:R-:W-:-:S02]  /*266b0*/  VIADD R8, R8, 0xffffff7b ;  /* 0xffffff7b08087836 */ /* 0x002fc40000000000 */
[----:B------:R-:W3:Y:S04]  /*266c0*/  LDL.64 R42, [R1+0x1d48] ;  /* 0x001d4800012a7983 */ /* 0x000ee80000100a00 */
[----:B------:R-:W3:Y:S04]  /*266d0*/  LDL.64 R44, [R1+0x2bf0] ;  /* 0x002bf000012c7983 */ /* 0x000ee80000100a00 */
[----:B------:R-:W-:Y:S04]  /*266e0*/  LDGSTS.E [R0+-0x64400], desc[UR40][R78.64], P1 ;  /* 0x9bc000004e007fae */ /* 0x000fe800089a1028 */
[----:B------:R-:W3:Y:S04]  /*266f0*/  LDL.64 R78, [R1+0x2c48] ;  /* 0x002c4800014e7983 */ /* 0x000ee80000100a00 */
[----:B--2---:R1:W-:Y:S04]  /*26700*/  LDGSTS.E [R6+-0x64300], desc[UR40][R80.64], P2 ;  /* 0x9bd0000050067fae */ /* 0x0043e800091a1028 */
[----:B------:R-:W-:Y:S04]  /*26710*/  LDGSTS.E [R252+-0x63400], desc[UR40][R46.64], P1 ;  /* 0x9cc000002efc7fae */ /* 0x000fe800089a1028 */
[----:B------:R-:W-:Y:S04]  /*26720*/  LDGSTS.E [R0+-0x63300], desc[UR40][R48.64], P2 ;  /* 0x9cd0000030007fae */ /* 0x000fe800091a1028 */
[----:B------:R-:W2:Y:S01]  /*26730*/  LDL.64 R80, [R1+0x1da0] ;  /* 0x001da00001507983 */ /* 0x000ea20000100a00 */
[----:B-1----:R-:W1:Y:S03]  /*26740*/  LDC R6, c[0x0][0x3a0] ;  /* 0x0000e800ff067b82 */ /* 0x002e660000000800 */
[----:B------:R-:W-:Y:S04]  /*26750*/  LDGSTS.E [R11+-0x62400], desc[UR40][R50.64], P1 ;  /* 0x9dc00000320b7fae */ /* 0x000fe800089a1028 */
[----:B------:R-:W-:Y:S04]  /*26760*/  LDGSTS.E [R12+-0x62300], desc[UR40][R68.64], P2 ;  /* 0x9dd00000440c7fae */ /* 0x000fe800091a1028 */
[----:B------:R1:W-:Y:S01]  /*26770*/  LDGSTS.E [R252+-0x61400], desc[UR40][R70.64], P1 ;  /* 0x9ec0000046fc7fae */ /* 0x0003e200089a1028 */
[----:B------:R-:W-:-:S03]  /*26780*/  ISETP.GE.U32.AND P3, PT, R8, 0x7ffffefc, PT ;  /* 0x7ffffefc0800780c */ /* 0x000fc60003f66070 */
[----:B------:R-:W2:Y:S04]  /*26790*/  LDL.64 R8, [R1+0x2c38] ;  /* 0x002c380001087983 */ /* 0x000ea80000100a00 */
[----:B------:R-:W2:Y:S01]  /*267a0*/  LDL.64 R12, [R1+0x2c30] ;  /* 0x002c3000010c7983 */ /* 0x000ea20000100a00 */
[----:B-1----:R-:W-:-:S03]  /*267b0*/  VIADD R252, R10, 0xffffff77 ;  /* 0xffffff770afc7836 */ /* 0x002fc60000000000 */
[----:B------:R-:W2:Y:S02]  /*267c0*/  LDL.64 R46, [R1+0x1d40] ;  /* 0x001d4000012e7983 */ /* 0x000ea40000100a00 */
[----:B------:R-:W-:Y:S02]  /*267d0*/  ISETP.GE.U32.AND P0, PT, R252, 0x7ffffef8, PT ;  /* 0x7ffffef8fc00780c */ /* 0x000fe40003f06070 */
[----:B------:R-:W2:Y:S01]  /*267e0*/  LDL.64 R48, [R1+0x2be8] ;  /* 0x002be80001307983 */ /* 0x000ea20000100a00 */
[----:B------:R-:W-:-:S03]  /*267f0*/  VIADD R252, R6, 0xffffff6f ;  /* 0xffffff6f06fc7836 */ /* 0x000fc60000000000 */
[----:B----4-:R-:W-:Y:S04]  /*26800*/  LDGSTS.E [R0+-0x61300], desc[UR40][R72.64], P2 ;  /* 0x9ed0000048007fae */ /* 0x010fe800091a1028 */
[----:B------:R-:W4:Y:S04]  /*26810*/  LDL.64 R50, [R1+0x1d38] ;  /* 0x001d380001327983 */ /* 0x000f280000100a00 */
[----:B------:R-:W4:Y:S04]  /*26820*/  LDL.64 R68, [R1+0x2be0] ;  /* 0x002be00001447983 */ /* 0x000f280000100a00 */
[----:B------:R-:W4:Y:S04]  /*26830*/  LDL.64 R70, [R1+0x1d30] ;  /* 0x001d300001467983 */ /* 0x000f280000100a00 */
[----:B------:R-:W-:Y:S04]  /*26840*/  LDGSTS.E [R11+-0x60400], desc[UR40][R74.64], P1 ;  /* 0x9fc000004a0b7fae */ /* 0x000fe800089a1028 */
[----:B------:R-:W4:Y:S04]  /*26850*/  LDL.64 R72, [R1+0x2bd8] ;  /* 0x002bd80001487983 */ /* 0x000f280000100a00 */
[----:B------:R-:W4:Y:S04]  /*26860*/  LDL.64 R10, [R1+0x1d88] ;  /* 0x001d8800010a7983 */ /* 0x000f280000100a00 */
[----:B------:R3:W-:Y:S04]  /*26870*/  LDGSTS.E [R0+-0x60300], desc[UR40][R76.64], P2 ;  /* 0x9fd000004c007fae */ /* 0x0007e800091a1028 */
[----:B------:R-:W4:Y:S01]  /*26880*/  LDL.64 R74, [R1+0x1d28] ;  /* 0x001d2800014a7983 */ /* 0x000f220000100a00 */
[----:B---3--:R-:W-:-:S03]  /*26890*/  VIADD R0, R7, 0xffffff73 ;  /* 0xffffff7307007836 */ /* 0x008fc60000000000 */
[----:B------:R-:W3:Y:S04]  /*268a0*/  LDL.64 R76, [R1+0x2bd0] ;  /* 0x002bd000014c7983 */ /* 0x000ee80000100a00 */
[----:B------:R-:W3:Y:S04]  /*268b0*/  LDL.64 R6, [R1+0x2c40] ;  /* 0x002c400001067983 */ /* 0x000ee80000100a00 */
[----:B------:R-:W-:Y:S04]  /*268c0*/  LDGSTS.E [R2+-0x7f200], desc[UR40][R78.64], P1 ;  /* 0x80e000004e027fae */ /* 0x000fe800089a1028 */
[----:B------:R-:W4:Y:S04]  /*268d0*/  LDL.64 R78, [R1+0x1d90] ;  /* 0x001d9000014e7983 */ /* 0x000f280000100a00 */
[----:B--2---:R-:W-:Y:S04]  /*268e0*/  LDGSTS.E [R2+-0x7f100], desc[UR40][R80.64], P2 ;  /* 0x80f0000050027fae */ /* 0x004fe800091a1028 */
[----:B------:R-:W2:Y:S04]  /*268f0*/  LDL.64 R80, [R1+0x1d20] ;  /* 0x001d200001507983 */ /* 0x000ea80000100a00 */
[----:B---3--:R-:W-:Y:S04]  /*26900*/  LDGSTS.E [R2+-0x7e200], desc[UR40][R6.64], P1 ;  /* 0x81e0000006027fae */ /* 0x008fe800089a1028 */
[----:B------:R-:W3:Y:S04]  /*26910*/  LDL.64 R6, [R1+0x2bc0] ;  /* 0x002bc00001067983 */ /* 0x000ee80000100a00 */
[----:B----4-:R-:W-:Y:S04]  /*26920*/  LDGSTS.E [R2+-0x7e100], desc[UR40][R78.64], P2 ;  /* 0x81f000004e027fae */ /* 0x010fe800091a1028 */
[----:B------:R-:W-:Y:S04]  /*26930*/  LDGSTS.E [R2+-0x7d200], desc[UR40][R8.64], P1 ;  /* 0x82e0000008027fae */ /* 0x000fe800089a1028 */
        /* <DEDUP_REMOVED lines=50> */
[----:B------:R-:W2:Y:S04]  /*26c60*/  LDL.64 R16, [R1+0x2b60] ;  /* 0x002b600001107983 */ /* 0x000ea80000100a00 */
[----:B------:R-:W2:Y:S04]  /*26c70*/  LDL.64 R80, [R1+0x1d18] ;  /* 0x001d180001507983 */ /* 0x000ea80000100a00 */
[----:B------:R-:W3:Y:S04]  /*26c80*/  LDL.64 R14, [R1+0x1cb0] ;  /* 0x001cb000010e7983 */ /* 0x000ee80000100a00 */
[----:B------:R-:W3:Y:S04]  /*26c90*/  LDL.64 R12, [R1+0x24c0] ;  /* 0x0024c000010c7983 */ /* 0x000ee80000100a00 */
[----:B------:R-:W3:Y:S04]  /*26ca0*/  LDL.64 R10, [R1+0x1ca0] ;  /* 0x001ca000010a7983 */ /* 0x000ee80000100a00 */
[----:B------:R-:W3:Y:S04]  /*26cb0*/  LDL.64 R8, [R1+0x2b58] ;  /* 0x002b580001087983 */ /* 0x000ee80000100a00 */
[----:B----4-:R-:W-:Y:S04]  /*26cc0*/  LDGSTS.E [R2+-0x6f200], desc[UR40][R78.64], P1 ;  /* 0x90e000004e027fae */ /* 0x010fe800089a1028 */
[----:B------:R-:W4:Y:S04]  /*26cd0*/  LDL.64 R78, [R1+0x1d10] ;  /* 0x001d1000014e7983 */ /* 0x000f280000100a00 */
[----:B--2---:R-:W-:Y:S04]  /*26ce0*/  LDGSTS.E [R2+-0x6f100], desc[UR40][R80.64], P2 ;  /* 0x90f0000050027fae */ /* 0x004fe800091a1028 */
[----:B---3--:R-:W-:Y:S04]  /*26cf0*/  LDGSTS.E [R2+-0x6e200], desc[UR40][R6.64], P1 ;  /* 0x91e0000006027fae */ /* 0x008fe800089a1028 */
[----:B------:R-:W2:Y:S04]  /*26d00*/  LDL.LU.64 R80, [R1+0x6fd8] ;  /* 0x006fd80001507983 */ /* 0x000ea80000300a00 */
[----:B------:R-:W3:Y:S04]  /*26d10*/  LDL.64 R6, [R1+0x1ca8] ;  /* 0x001ca80001067983 */ /* 0x000ee80000100a00 */
[----:B----4-:R-:W-:Y:S04]  /*26d20*/  LDGSTS.E [R2+-0x6e100], desc[UR40][R78.64], P2 ;  /* 0x91f000004e027fae */ /* 0x010fe800091a1028 */
[----:B------:R-:W-:Y:S04]  /*26d30*/  LDGSTS.E [R2+-0x6d200], desc[UR40][R76.64], P1 ;  /* 0x92e000004c027fae */ /* 0x000fe800089a1028 */
[----:B------:R-:W-:Y:S04]  /*26d40*/  LDGSTS.E [R2+-0x6d100], desc[UR40][R74.64], P2 ;  /* 0x92f000004a027fae */ /* 0x000fe800091a1028 */
[----:B------:R-:W-:Y:S04]  /*26d50*/  LDGSTS.E [R2+-0x6c200], desc[UR40][R72.64], P1 ;  /* 0x93e0000048027fae */ /* 0x000fe800089a1028 */
[----:B------:R-:W-:Y:S04]  /*26d60*/  LDGSTS.E [R2+-0x6c100], desc[UR40][R70.64], P2 ;  /* 0x93f0000046027fae */ /* 0x000fe800091a1028 */
[----:B------:R-:W-:Y:S04]  /*26d70*/  LDGSTS.E [R2+-0x6b200], desc[UR40][R68.64], P1 ;  /* 0x94e0000044027fae */ /* 0x000fe800089a1028 */
[----:B------:R1:W-:Y:S04]  /*26d80*/  LDGSTS.E [R2+-0x6b100], desc[UR40][R50.64], P2 ;  /* 0x94f0000032027fae */ /* 0x0003e800091a1028 */
        /* <DEDUP_REMOVED lines=20> */
[----:B------:R-:W-:Y:S01]  /*26ed0*/  LDGSTS.E [R2+-0x60200], desc[UR40][R8.64], P1 ;  /* 0x9fe0000008027fae */ /* 0x000fe200089a1028 */
[----:B------:R-:W-:-:S02]  /*26ee0*/  ISETP.GE.U32.AND P1, PT, R0, 0x7ffffef4, PT ;  /* 0x7ffffef40000780c */ /* 0x000fc40003f26070 */
[----:B------:R-:W4:Y:S01]  /*26ef0*/  LDC R0, c[0x0][0x3a8] ;  /* 0x0000ea00ff007b82 */ /* 0x000f220000000800 */
[----:B------:R-:W2:Y:S04]  /*26f00*/  LDL.LU.64 R78, [R1+0x6fd0] ;  /* 0x006fd000014e7983 */ /* 0x000ea80000300a00 */
[----:B------:R-:W2:Y:S04]  /*26f10*/  LDL.LU.64 R76, [R1+0x6fc8] ;  /* 0x006fc800014c7983 */ /* 0x000ea80000300a00 */
[----:B------:R-:W2:Y:S04]  /*26f20*/  LDL.LU.64 R74, [R1+0x6fc0] ;  /* 0x006fc000014a7983 */ /* 0x000ea80000300a00 */
[----:B------:R-:W2:Y:S04]  /*26f30*/  LDL.LU.64 R72, [R1+0x6fb8] ;  /* 0x006fb80001487983 */ /* 0x000ea80000300a00 */
[----:B------:R-:W2:Y:S04]  /*26f40*/  LDL.LU.64 R70, [R1+0x6fb0] ;  /* 0x006fb00001467983 */ /* 0x000ea80000300a00 */
[----:B------:R-:W2:Y:S04]  /*26f50*/  LDL.LU.64 R68, [R1+0x6fa8] ;  /* 0x006fa80001447983 */ /* 0x000ea80000300a00 */
[----:B------:R-:W1:Y:S04]  /*26f60*/  LDL.LU.64 R50, [R1+0x6fa0] ;  /* 0x006fa00001327983 */ /* 0x000e680000300a00 */
[----:B------:R-:W2:Y:S04]  /*26f70*/  LDL.LU.64 R48, [R1+0x6f98] ;  /* 0x006f980001307983 */ /* 0x000ea80000300a00 */
        /* <DEDUP_REMOVED lines=8> */
[----:B------:R-:W2:Y:S01]  /*27000*/  LDL.LU.64 R30, [R1+0x6f50] ;  /* 0x006f5000011e7983 */ /* 0x000ea20000300a00 */
[----:B----4-:R-:W-:-:S03]  /*27010*/  IMAD.SHL.U32 R0, R0, 0x80, RZ ;  /* 0x0000008000007824 */ /* 0x010fc600078e00ff */
[----:B------:R-:W4:Y:S04]  /*27020*/  LDL.LU.64 R28, [R1+0x6f48] ;  /* 0x006f4800011c7983 */ /* 0x000f280000300a00 */
[----:B------:R-:W2:Y:S04]  /*27030*/  LDL.LU.64 R26, [R1+0x6f40] ;  /* 0x006f4000011a7983 */ /* 0x000ea80000300a00 */
[----:B------:R-:W2:Y:S04]  /*27040*/  LDL.LU.64 R24, [R1+0x6f38] ;  /* 0x006f380001187983 */ /* 0x000ea80000300a00 */
[----:B------:R-:W2:Y:S01]  /*27050*/  LDL.LU.64 R22, [R1+0x6f30] ;  /* 0x006f300001167983 */ /* 0x000ea20000300a00 */
[----:B------:R-:W-:-:S03]  /*27060*/  IMAD.WIDE R66, R0, 0x4, R66 ;  /* 0x0000000400427825 */ /* 0x000fc600078e0242 */
        /* <DEDUP_REMOVED lines=10> */
[----:B------:R-:W2:Y:S04]  /*27110*/  LDL.LU.64 R10, [R1+0x6f00] ;  /* 0x006f0000010a7983 */ /* 0x000ea80000300a00 */
[----:B------:R-:W2:Y:S04]  /*27120*/  LDL.LU.64 R8, [R1+0x6ef8] ;  /* 0x006ef80001087983 */ /* 0x000ea80000300a00 */
[----:B---3--:R-:W-:Y:S01]  /*27130*/  LDGSTS.E [R2+-0x60100], desc[UR40][R6.64], P2 ;  /* 0x9ff0000006027fae */ /* 0x008fe200091a1028 */
[----:B------:R-:W-:Y:S01]  /*27140*/  ISETP.GE.U32.AND P2, PT, R252, 0x7ffffef0, PT ;  /* 0x7ffffef0fc00780c */ /* 0x000fe20003f46070 */
[C---:B------:R-:W-:Y:S01]  /*27150*/  IMAD.WIDE R54, R0.reuse, 0x4, R54 ;  /* 0x0000000400367825 */ /* 0x040fe200078e0236 */
[----:B------:R-:W3:Y:S01]  /*27160*/  LDC R252, c[0x0][0x3a0] ;  /* 0x0000e800fffc7b82 */ /* 0x000ee20000000800 */
[----:B------:R-:W2:Y:S04]  /*27170*/  LDL.LU.64 R6, [R1+0x6ef0] ;  /* 0x006ef00001067983 */ /* 0x000ea80000300a00 */
[----:B------:R3:W-:Y:S04]  /*27180*/  STL.64 [R1+0x36b8], R66 ;  /* 0x0036b84201007387 */ /* 0x0007e80000100a00 */
[----:B------:R-:W-:Y:S04]  /*27190*/  STL.64 [R1+0x36e0], R64 ;  /* 0x0036e04001007387 */ /* 0x000fe80000100a00 */
[----:B------:R-:W-:Y:S01]  /*271a0*/  STL.64 [R1+0x3720], R62 ;  /* 0x0037203e01007387 */ /* 0x000fe20000100a00 */
[----:B---3--:R-:W-:-:S03]  /*271b0*/  IMAD.WIDE R66, R0, 0x4, R56 ;  /* 0x0000000400427825 */ /* 0x008fc600078e0238 */
[----:B------:R3:W-:Y:S04]  /*271c0*/  STL.64 [R1+0x3738], R60 ;  /* 0x0037383c01007387 */ /* 0x0007e80000100a00 */
[----:B------:R1:W-:Y:S04]  /*271d0*/  STL.64 [R1+0x3750], R58 ;  /* 0x0037503a01007387 */ /* 0x0003e80000100a00 */
[----:B------:R-:W-:Y:S04]  /*271e0*/  STL.64 [R1+0x3768], R52 ;  /* 0x0037683401007387 */ /* 0x000fe80000100a00 */
[----:B------:R-:W-:Y:S04]  /*271f0*/  STL.64 [R1+0x3758], R66 ;  /* 0x0037584201007387 */ /* 0x000fe80000100a00 */
[----:B------:R-:W-:Y:S01]  /*27200*/  STL.64 [R1+0x3760], R54 ;  /* 0x0037603601007387 */ /* 0x000fe20000100a00 */
[----:B------:R-:W-:-:S03]  /*27210*/  VIADD R252, R252, 0xffffff6b ;  /* 0xffffff6bfcfc7836 */ /* 0x000fc60000000000 */
[----:B------:R-:W2:Y:S04]  /*27220*/  LDL.LU.64 R56, [R1+0x1618] ;  /* 0x0016180001387983 */ /* 0x000ea80000300a00 */
[----:B------:R-:W0:Y:S01]  /*27230*/  LDGDEPBAR ;  /* 0x00000000000079af */ /* 0x000e220000000000 */
[C---:B-1----:R-:W-:Y:S01]  /*27240*/  IMAD.WIDE R50, R0.reuse, 0x4, R50 ;  /* 0x0000000400327825 */ /* 0x042fe200078e0232 */
[----:B------:R-:W1:Y:S02]  /*27250*/  LDCU UR7, c[0x0][0x3a0] ;  /* 0x00007400ff0777ac */ /* 0x000e640008000800 */
[----:B---3--:R-:W3:Y:S04]  /*27260*/  LDL.LU.64 R60, [R1+0x1600] ;  /* 0x00160000013c7983 */ /* 0x008ee80000300a00 */
[----:B------:R-:W3:Y:S04]  /*27270*/  LDL.LU.64 R62, [R1+0x15f8] ;  /* 0x0015f800013e7983 */ /* 0x000ee80000300a00 */
[----:B------:R-:W3:Y:S04]  /*27280*/  LDL.LU.64 R58, [R1+0x15f0] ;  /* 0x0015f000013a7983 */ /* 0x000ee80000300a00 */
[----:B------:R-:W3:Y:S04]  /*27290*/  LDL.LU.64 R64, [R1+0x15e8] ;  /* 0x0015e80001407983 */ /* 0x000ee80000300a00 */
[----:B------:R1:W-:Y:S04]  /*272a0*/  STL.64 [R1+0x7038], R230 ;  /* 0x007038e601007387 */ /* 0x0003e80000100a00 */
[----:B-1----:R-:W4:Y:S04]  /*272b0*/  LDL.64 R230, [R1+0x3750] ;  /* 0x0037500001e67983 */ /* 0x002f280000100a00 */
[----:B------:R1:W-:Y:S04]  /*272c0*/  STL.64 [R1+0x7030], R232 ;  /* 0x007030e801007387 */ /* 0x0003e80000100a00 */
[----:B-1----:R-:W4:Y:S04]  /*272d0*/  LDL.LU.64 R232, [R1+0x1608] ;  /* 0x0016080001e87983 */ /* 0x002f280000300a00 */
[----:B------:R1:W-:Y:S04]  /*272e0*/  STL.64 [R1+0x7028], R234 ;  /* 0x007028ea01007387 */ /* 0x0003e80000100a00 */
[----:B-1----:R-:W4:Y:S04]  /*272f0*/  LDL.LU.64 R234, [R1+0x15e0] ;  /* 0x0015e00001ea7983 */ /* 0x002f280000300a00 */
[----:B------:R1:W-:Y:S04]  /*27300*/  STL.64 [R1+0x7020], R236 ;  /* 0x007020ec01007387 */ /* 0x0003e80000100a00 */
[----:B-1----:R-:W4:Y:S04]  /*27310*/  LDL.LU.64 R236, [R1+0x1610] ;  /* 0x0016100001ec7983 */ /* 0x002f280000300a00 */
[----:B------:R1:W-:Y:S04]  /*27320*/  STL.64 [R1+0x7018], R242 ;  /* 0x007018f201007387 */ /* 0x0003e80000100a00 */
[----:B-1----:R-:W4:Y:S04]  /*27330*/  LDL.64 R242, [R1+0x3738] ;  /* 0x0037380001f27983 */ /* 0x002f280000100a00 */
[----:B------:R1:W-:Y:S04]  /*27340*/  STL.64 [R1+0x7010], R238 ;  /* 0x007010ee01007387 */ /* 0x0003e80000100a00 */
[----:B-1----:R-:W4:Y:S04]  /*27350*/  LDL.64 R238, [R1+0x3720] ;  /* 0x0037200001ee7983 */ /* 0x002f280000100a00 */
[----:B------:R1:W-:Y:S04]  /*27360*/  STL.64 [R1+0x7008], R240 ;  /* 0x007008f001007387 */ /* 0x0003e80000100a00 */
[----:B-1----:R-:W4:Y:S04]  /*27370*/  LDL.64 R240, [R1+0x36e0] ;  /* 0x0036e00001f07983 */ /* 0x002f280000100a00 */
[----:B------:R1:W-:Y:S04]  /*27380*/  STL.64 [R1+0x7000], R2 ;  /* 0x0070000201007387 */ /* 0x0003e80000100a00 */
[----:B-1----:R-:W4:Y:S01]  /*27390*/  LDL.64 R2, [R1+0x36b8] ;  /* 0x0036b80001027983 */ /* 0x002f220000100a00 */
[----:B------:R-:W-:Y:S06]  /*273a0*/  BAR.SYNC.DEFER_BLOCKING 0x0 ;  /* 0x0000000000007b1d */ /* 0x000fec0000010000 */
[----:B------:R-:W-:Y:S04]  /*273b0*/  STL.64 [R1+0x6ff8], R244 ;  /* 0x006ff8f401007387 */ /* 0x000fe80000100a00 */
[----:B------:R2:W-:Y:S04]  /*273c0*/  STL.64 [R1+0x6ff0], R246 ;  /* 0x006ff0f601007387 */ /* 0x0005e80000100a00 */
[----:B------:R-:W-:Y:S01]  /*273d0*/  STL.64 [R1+0x6fe8], R250 ;  /* 0x006fe8fa01007387 */ /* 0x000fe20000100a00 */
[----:B--2---:R-:W-:-:S04]  /*273e0*/  IMAD.WIDE R246, R0, 0x4, R56 ;  /* 0x0000000400f67825 */ /* 0x004fc800078e0238 */
[----:B---3--:R-:W-:-:S04]  /*273f0*/  IMAD.WIDE R64, R0, 0x4, R64 ;  /* 0x0000000400407825 */ /* 0x008fc800078e0240 */
[----:B----4-:R-:W-:-:S04]  /*27400*/  IMAD.WIDE R244, R0, 0x4, R236 ;  /* 0x0000000400f47825 */ /* 0x010fc800078e02ec */
[----:B------:R-:W-:-:S04]  /*27410*/  IMAD.WIDE R236, R0, 0x4, R58 ;  /* 0x0000000400ec7825 */ /* 0x000fc800078e023a */
[C---:B------:R-:W-:Y:S01]  /*27420*/  IMAD.WIDE R234, R0.reuse, 0x4, R234 ;  /* 0x0000000400ea7825 */ /* 0x040fe200078e02ea */
[----:B------:R-:W-:Y:S01]  /*27430*/  @!PT LDS RZ, [RZ] ;  /* 0x00000000fffff984 */ /* 0x000fe20000000800 */
[----:B------:R-:W-:Y:S01]  /*27440*/  @!PT LDS RZ, [RZ] ;  /* 0x00000000fffff984 */ /* 0x000fe20000000800 */
[----:B------:R-:W-:Y:S01]  /*27450*/  @!PT LDS RZ, [RZ] ;  /* 0x00000000fffff984 */ /* 0x000fe20000000800 */
[----:B------:R-:W-:Y:S04]  /*27460*/  LDGSTS.E [R248+0x40000], desc[UR40][R2.64], !P5 ;  /* 0x4000000002f87fae */ /* 0x000fe8000e9a1028 */
[----:B------:R1:W-:Y:S04]  /*27470*/  LDGSTS.E [R248+0x40100], desc[UR40][R240.64], !P5 ;  /* 0x40100000f0f87fae */ /* 0x0003e8000e9a1028 */
[----:B------:R-:W-:Y:S04]  /*27480*/  LDGSTS.E [R248+0x40200], desc[UR40][R238.64], !P5 ;  /* 0x40200000eef87fae */ /* 0x000fe8000e9a1028 */
[----:B------:R2:W-:Y:S04]  /*27490*/  LDGSTS.E [R248+0x40300], desc[UR40][R242.64], !P5 ;  /* 0x40300000f2f87fae */ /* 0x0005e8000e9a1028 */
[----:B------:R-:W-:Y:S04]  /*274a0*/  LDGSTS.E [R248+0x40400], desc[UR40][R230.64], !P5 ;  /* 0x40400000e6f87fae */ /* 0x000fe8000e9a1028 */
[----:B------:R-:W-:Y:S01]  /*274b0*/  LDGSTS.E [R248+0x40500], desc[UR40][R66.64], !P5 ;  /* 0x4050000042f87fae */ /* 0x000fe2000e9a1028 */
[----:B-1----:R-:W-:-:S03]  /*274c0*/  IMAD.WIDE R240, R0, 0x4, R60 ;  /* 0x0000000400f07825 */ /* 0x002fc600078e023c */
[----:B------:R1:W-:Y:S01]  /*274d0*/  LDGSTS.E [R248+0x40600], desc[UR40][R54.64], !P5 ;  /* 0x4060000036f87fae */ /* 0x0003e2000e9a1028 */
[----:B--2---:R-:W-:-:S03]  /*274e0*/  IMAD.WIDE R242, R0, 0x4, R232 ;  /* 0x0000000400f27825 */ /* 0x004fc600078e02e8 */
[----:B------:R2:W-:Y:S04]  /*274f0*/  LDGSTS.E [R248+0x40700], desc[UR40][R52.64], !P5 ;  /* 0x4070000034f87fae */ /* 0x0005e8000e9a1028 */
[----:B------:R-:W3:Y:S04]  /*27500*/  LDL.LU.64 R66, [R1+0x1558] ;  /* 0x0015580001427983 */ /* 0x000ee80000300a00 */
[----:B------:R-:W4:Y:S01]  /*27510*/  LDL.LU.64 R230, [R1+0x1550] ;  /* 0x0015500001e67983 */ /* 0x000f220000300a00 */
[----:B------:R-:W-:Y:S01]  /*27520*/  IMAD.WIDE R238, R0, 0x4, R62 ;  /* 0x0000000400ee7825 */ /* 0x000fe200078e023e */
[----:B-1----:R-:W1:Y:S02]  /*27530*/  LDC R55, c[0x0][0x3a0] ;  /* 0x0000e800ff377b82 */ /* 0x002e640000000800 */
[----:B------:R-:W4:Y:S04]  /*27540*/  LDL.LU.64 R56, [R1+0x1548] ;  /* 0x0015480001387983 */ /* 0x000f280000300a00 */
[----:B------:R-:W-:Y:S02]  /*27550*/  STL.64 [R1+0x3268], R246 ;  /* 0x003268f601007387 */ /* 0x000fe40000100a00 */
[----:B------:R-:W1:Y:S02]  /*27560*/  LDC R54, c[0x0][0x3a0] ;  /* 0x0000e800ff367b82 */ /* 0x000e640000000800 */
[----:B------:R-:W4:Y:S04]  /*27570*/  LDL.LU.64 R232, [R1+0x1540] ;  /* 0x0015400001e87983 */ /* 0x000f280000300a00 */
[----:B------:R-:W-:Y:S02]  /*27580*/  STL.64 [R1+0x3260], R244 ;  /* 0x003260f401007387 */ /* 0x000fe40000100a00 */
[----:B--2---:R-:W2:Y:S02]  /*27590*/  LDC R53, c[0x0][0x3a0] ;  /* 0x0000e800ff357b82 */ /* 0x004ea40000000800 */
[----:B------:R-:W-:Y:S04]  /*275a0*/  STL.64 [R1+0x3258], R242 ;  /* 0x003258f201007387 */ /* 0x000fe80000100a00 */
[----:B------:R-:W2:Y:S04]  /*275b0*/  LDL.LU.64 R60, [R1+0x1538] ;  /* 0x00153800013c7983 */ /* 0x000ea80000300a00 */
[----:B------:R-:W-:Y:S04]  /*275c0*/  STL.64 [R1+0x3250], R240 ;  /* 0x003250f001007387 */ /* 0x000fe80000100a00 */
[----:B------:R-:W-:Y:S04]  /*275d0*/  LDGSTS.E [R248+0x42000], desc[UR40][R246.64], !P3 ;  /* 0x42000000f6f87fae */ /* 0x000fe8000d9a1028 */
[----:B------:R-:W2:Y:S04]  /*275e0*/  LDL.LU.64 R62, [R1+0x1530] ;  /* 0x00153000013e7983 */ /* 0x000ea80000300a00 */
[----:B------:R-:W-:Y:S04]  /*275f0*/  LDGSTS.E [R248+0x42100], desc[UR40][R244.64], !P3 ;  /* 0x42100000f4f87fae */ /* 0x000fe8000d9a1028 */
        /* <DEDUP_REMOVED lines=8> */
[----:B------:R1:W-:Y:S04]  /*27680*/  STL.64 [R1+0x3238], R64 ;  /* 0x0032384001007387 */ /* 0x0003e80000100a00 */
[----:B------:R1:W-:Y:S02]  /*27690*/  LDGSTS.E [R248+0x42600], desc[UR40][R64.64], !P3 ;  /* 0x4260000040f87fae */ /* 0x0003e4000d9a1028 */
[----:B-1----:R-:W-:Y:S01]  /*276a0*/  VIADD R52, R55, 0xffffff67 ;  /* 0xffffff6737347836 */ /* 0x002fe20000000000 */
[----:B------:R-:W-:Y:S01]  /*276b0*/  ISETP.GE.U32.AND P5, PT, R252, 0x7ffffeec, PT ;  /* 0x7ffffeecfc00780c */ /* 0x000fe20003fa6070 */
[----:B------:R-:W1:Y:S01]  /*276c0*/  LDC R55, c[0x0][0x3a0] ;  /* 0x0000e800ff377b82 */ /* 0x000e620000000800 */
[----:B------:R-:W-:Y:S07]  /*276d0*/  LDGSTS.E [R248+0x42700], desc[UR40][R234.64], !P3 ;  /* 0x42700000eaf87fae */ /* 0x000fee000d9a1028 */
[----:B------:R-:W1:Y:S01]  /*276e0*/  LDC R65, c[0x0][0x3a0] ;  /* 0x0000e800ff417b82 */ /* 0x000e620000000800 */
[----:B------:R1:W-:Y:S01]  /*276f0*/  STL.64 [R1+0x3230], R234 ;  /* 0x003230ea01007387 */ /* 0x0003e20000100a00 */
[----:B------:R-:W-:-:S03]  /*27700*/  ISETP.GE.U32.AND P3, PT, R52, 0x7ffffee8, PT ;  /* 0x7ffffee83400780c */ /* 0x000fc60003f66070 */
[----:B------:R-:W2:Y:S01]  /*27710*/  LDL.LU.64 R238, [R1+0x1498] ;  /* 0x0014980001ee7983 */ /* 0x000ea20000300a00 */
[----:B-1----:R-:W-:-:S03]  /*27720*/  VIADD R52, R65, 0xffffff63 ;  /* 0xffffff6341347836 */ /* 0x002fc60000000000 */
[----:B------:R-:W2:Y:S04]  /*27730*/  LDL.LU.64 R64, [R1+0x1490] ;  /* 0x0014900001407983 */ /* 0x000ea80000300a00 */
[----:B------:R-:W2:Y:S04]  /*27740*/  LDL.LU.64 R242, [R1+0x1488] ;  /* 0x0014880001f27983 */ /* 0x000ea80000300a00 */
[----:B------:R-:W2:Y:S01]  /*27750*/  LDL.LU.64 R234, [R1+0x1480] ;  /* 0x0014800001ea7983 */ /* 0x000ea20000300a00 */
[----:B---3--:R-:W-:-:S04]  /*27760*/  IMAD.WIDE R66, R0, 0x4, R66 ;  /* 0x0000000400427825 */ /* 0x008fc800078e0242 */
[C---:B----4-:R-:W-:Y:S01]  /*27770*/  IMAD.WIDE R244, R0.reuse, 0x4, R230 ;  /* 0x0000000400f47825 */ /* 0x050fe200078e02e6 */
[----:B------:R1:W-:Y:S04]  /*27780*/  STL.64 [R1+0x3228], R66 ;  /* 0x0032284201007387 */ /* 0x0003e80000100a00 */
[----:B------:R-:W3:Y:S01]  /*27790*/  LDL.LU.64 R230, [R1+0x1478] ;  /* 0x0014780001e67983 */ /* 0x000ee20000300a00 */
[----:B------:R-:W-:-:S03]  /*277a0*/  IMAD.WIDE R240, R0, 0x4, R56 ;  /* 0x0000000400f07825 */ /* 0x000fc600078e0238 */
[----:B------:R-:W-:Y:S01]  /*277b0*/  STL.64 [R1+0x3220], R244 ;  /* 0x003220f401007387 */ /* 0x000fe20000100a00 */
[----:B------:R-:W-:-:S03]  /*277c0*/  IMAD.WIDE R236, R0, 0x4, R232 ;  /* 0x0000000400ec7825 */ /* 0x000fc600078e02e8 */
[----:B------:R-:W4:Y:S04]  /*277d0*/  LDL.LU.64 R56, [R1+0x1470] ;  /* 0x0014700001387983 */ /* 0x000f280000300a00 */
[----:B------:R-:W-:Y:S04]  /*277e0*/  STL.64 [R1+0x3218], R240 ;  /* 0x003218f001007387 */ /* 0x000fe80000100a00 */
[----:B------:R-:W-:Y:S01]  /*277f0*/  LDGSTS.E [R248+0x44000], desc[UR40][R66.64], !P0 ;  /* 0x4400000042f87fae */ /* 0x000fe2000c1a1028 */
[----:B--2---:R-:W-:-:S03]  /*27800*/  IMAD.WIDE R232, R0, 0x4, R60 ;  /* 0x0000000400e87825 */ /* 0x004fc600078e023c */
[----:B------:R2:W-:Y:S04]  /*27810*/  LDGSTS.E [R248+0x44100], desc[UR40][R244.64], !P0 ;  /* 0x44100000f4f87fae */ /* 0x0005e8000c1a1028 */
[----:B------:R1:W-:Y:S04]  /*27820*/  LDGSTS.E [R248+0x44200], desc[UR40][R240.64], !P0 ;  /* 0x44200000f0f87fae */ /* 0x0003e8000c1a1028 */
[----:B------:R-:W-:Y:S01]  /*27830*/  LDGSTS.E [R248+0x44300], desc[UR40][R236.64], !P0 ;  /* 0x44300000ecf87fae */ /* 0x000fe2000c1a1028 */
[----:B------:R-:W-:-:S03]  /*27840*/  IMAD.WIDE R60, R0, 0x4, R62 ;  /* 0x00000004003c7825 */ /* 0x000fc600078e023e */
[----:B------:R-:W-:Y:S04]  /*27850*/  LDGSTS.E [R248+0x44400], desc[UR40][R232.64], !P0 ;  /* 0x44400000e8f87fae */ /* 0x000fe8000c1a1028 */
[----:B------:R-:W4:Y:S04]  /*27860*/  LDL.LU.64 R62, [R1+0x1468] ;  /* 0x00146800013e7983 */ /* 0x000f280000300a00 */
[----:B------:R-:W-:Y:S04]  /*27870*/  STL.64 [R1+0x3210], R236 ;  /* 0x003210ec01007387 */ /* 0x000fe80000100a00 */
[----:B------:R-:W-:Y:S01]  /*27880*/  STL.64 [R1+0x3208], R232 ;  /* 0x003208e801007387 */ /* 0x000fe20000100a00 */
[----:B------:R-:W-:-:S03]  /*27890*/  IMAD.WIDE R58, R0, 0x4, R58 ;  /* 0x00000004003a7825 */ /* 0x000fc600078e023a */
[----:B------:R-:W-:Y:S04]  /*278a0*/  STL.64 [R1+0x3200], R60 ;  /* 0x0032003c01007387 */ /* 0x000fe80000100a00 */
[----:B-1----:R-:W4:Y:S04]  /*278b0*/  LDL.LU.64 R66, [R1+0x1460] ;  /* 0x0014600001427983 */ /* 0x002f280000300a00 */
[----:B------:R1:W-:Y:S04]  /*278c0*/  STL.64 [R1+0x31f8], R58 ;  /* 0x0031f83a01007387 */ /* 0x0003e80000100a00 */
[----:B------:R-:W-:Y:S01]  /*278d0*/  LDGSTS.E [R248+0x44500], desc[UR40][R60.64], !P0 ;  /* 0x445000003cf87fae */ /* 0x000fe2000c1a1028 */
[----:B------:R-:W-:-:S03]  /*278e0*/  IMAD.WIDE R2, R0, 0x4, R2 ;  /* 0x0000000400027825 */ /* 0x000fc600078e0202 */
[----:B------:R-:W-:Y:S04]  /*278f0*/  LDGSTS.E [R248+0x44600], desc[UR40][R58.64], !P0 ;  /* 0x446000003af87fae */ /* 0x000fe8000c1a1028 */
[----:B------:R2:W-:Y:S04]  /*27900*/  STL.64 [R1+0x31f0], R2 ;  /* 0x0031f00201007387 */ /* 0x0005e80000100a00 */
[----:B------:R2:W-:Y:S04]  /*27910*/  LDGSTS.E [R248+0x44700], desc[UR40][R2.64], !P0 ;  /* 0x4470000002f87fae */ /* 0x0005e8000c1a1028 */
[----:B-1----:R-:W4:Y:S04]  /*27920*/  LDL.LU.64 R58, [R1+0x13d8] ;  /* 0x0013d800013a7983 */ /* 0x002f280000300a00 */
[----:B------:R-:W4:Y:S04]  /*27930*/  LDL.LU.64 R236, [R1+0x13d0] ;  /* 0x0013d00001ec7983 */ /* 0x000f280000300a00 */
[----:B------:R-:W4:Y:S04]  /*27940*/  LDL.LU.64 R232, [R1+0x13c8] ;  /* 0x0013c80001e87983 */ /* 0x000f280000300a00 */
[----:B------:R-:W4:Y:S01]  /*27950*/  LDL.LU.64 R60, [R1+0x13c0] ;  /* 0x0013c000013c7983 */ /* 0x000f220000300a00 */
[----:B--2---:R-:W-:-:S03]  /*27960*/  IMAD.WIDE R244, R0, 0x4, R64 ;  /* 0x0000000400f47825 */ /* 0x004fc600078e0240 */
[----:B------:R-:W2:Y:S01]  /*27970*/  LDL.LU.64 R64, [R1+0x13b8] ;  /* 0x0013b80001407983 */ /* 0x000ea20000300a00 */
[----:B------:R-:W-:-:S04]  /*27980*/  IMAD.WIDE R246, R0, 0x4, R238 ;  /* 0x0000000400f67825 */ /* 0x000fc800078e02ee */
[C---:B------:R-:W-:Y:S01]  /*27990*/  IMAD.WIDE R242, R0.reuse, 0x4, R242 ;  /* 0x0000000400f27825 */ /* 0x040fe200078e02f2 */
[----:B------:R-:W-:Y:S03]  /*279a0*/  STL.64 [R1+0x31e8], R246 ;  /* 0x0031e8f601007387 */ /* 0x000fe60000100a00 */
[C---:B------:R-:W-:Y:S01]  /*279b0*/  IMAD.WIDE R240, R0.reuse, 0x4, R234 ;  /* 0x0000000400f07825 */ /* 0x040fe200078e02ea */
[----:B------:R-:W-:Y:S04]  /*279c0*/  STL.64 [R1+0x31e0], R244 ;  /* 0x0031e0f401007387 */ /* 0x000fe80000100a00 */
[----:B------:R-:W-:Y:S04]  /*279d0*/  STL.64 [R1+0x31d8], R242 ;  /* 0x0031d8f201007387 */ /* 0x000fe80000100a00 */
[----:B------:R-:W2:Y:S04]  /*279e0*/  LDL.LU.64 R234, [R1+0x13b0] ;  /* 0x0013b00001ea7983 */ /* 0x000ea80000300a00 */
[----:B------:R-:W-:Y:S04]  /*279f0*/  STL.64 [R1+0x31d0], R240 ;  /* 0x0031d0f001007387 */ /* 0x000fe80000100a00 */
[----:B------:R1:W-:Y:S04]  /*27a00*/  LDGSTS.E [R248+0x46000], desc[UR40][R246.64], !P1 ;  /* 0x46000000f6f87fae */ /* 0x0003e8000c9a1028 */
[----:B------:R1:W-:Y:S04]  /*27a10*/  LDGSTS.E [R248+0x46100], desc[UR40][R244.64], !P1 ;  /* 0x46100000f4f87fae */ /* 0x0003e8000c9a1028 */
[----:B------:R1:W-:Y:S04]  /*27a20*/  LDGSTS.E [R248+0x46200], desc[UR40][R242.64], !P1 ;  /* 0x46200000f2f87fae */ /* 0x0003e8000c9a1028 */
[----:B------:R1:W-:Y:S01]  /*27a30*/  LDGSTS.E [R248+0x46300], desc[UR40][R240.64], !P1 ;  /* 0x46300000f0f87fae */ /* 0x0003e2000c9a1028 */
[----:B---3--:R-:W-:-:S05]  /*27a40*/  IMAD.WIDE R238, R0, 0x4, R230 ;  /* 0x0000000400ee7825 */ /* 0x008fca00078e02e6 */
[----:B------:R-:W-:Y:S01]  /*27a50*/  STL.64 [R1+0x31c8], R238 ;  /* 0x0031c8ee01007387 */ /* 0x000fe20000100a00 */
[----:B----4-:R-:W-:-:S03]  /*27a60*/  IMAD.WIDE R230, R0, 0x4, R56 ;  /* 0x0000000400e67825 */ /* 0x010fc600078e0238 */
[----:B------:R2:W-:Y:S04]  /*27a70*/  LDGSTS.E [R248+0x46400], desc[UR40][R238.64], !P1 ;  /* 0x46400000eef87fae */ /* 0x0005e8000c9a1028 */
[----:B------:R-:W3:Y:S04]  /*27a80*/  LDL.LU.64 R56, [R1+0x13a8] ;  /* 0x0013a80001387983 */ /* 0x000ee80000300a00 */
[----:B------:R-:W-:Y:S04]  /*27a90*/  STL.64 [R1+0x31c0], R230 ;  /* 0x0031c0e601007387 */ /* 0x000fe80000100a00 */
[----:B------:R-:W-:Y:S01]  /*27aa0*/  LDGSTS.E [R248+0x46500], desc[UR40][R230.64], !P1 ;  /* 0x46500000e6f87fae */ /* 0x000fe2000c9a1028 */
[----:B------:R-:W-:-:S05]  /*27ab0*/  IMAD.WIDE R62, R0, 0x4, R62 ;  /* 0x00000004003e7825 */ /* 0x000fca00078e023e */
[----:B------:R4:W-:Y:S01]  /*27ac0*/  LDGSTS.E [R248+0x46600], desc[UR40][R62.64], !P1 ;  /* 0x466000003ef87fae */ /* 0x0009e2000c9a1028 */
[----:B------:R-:W-:-:S03]  /*27ad0*/  IMAD.WIDE R2, R0, 0x4, R66 ;  /* 0x0000000400027825 */ /* 0x000fc600078e0242 */
[----:B------:R-:W4:Y:S04]  /*27ae0*/  LDL.LU.64 R66, [R1+0x13a0] ;  /* 0x0013a00001427983 */ /* 0x000f280000300a00 */
[----:B------:R1:W-:Y:S04]  /*27af0*/  STL.64 [R1+0x31b8], R62 ;  /* 0x0031b83e01007387 */ /* 0x0003e80000100a00 */
[----:B------:R2:W-:Y:S04]  /*27b00*/  STL.64 [R1+0x31b0], R2 ;  /* 0x0031b00201007387 */ /* 0x0005e80000100a00 */
[----:B------:R-:W-:Y:S04]  /*27b10*/  LDGSTS.E [R248+0x46700], desc[UR40][R2.64], !P1 ;  /* 0x4670000002f87fae */ /* 0x000fe8000c9a1028 */
[----:B-1----:R-:W4:Y:S04]  /*27b20*/  LDL.LU.64 R62, [R1+0x1318] ;  /* 0x00131800013e7983 */ /* 0x002f280000300a00 */
[----:B------:R-:W4:Y:S01]  /*27b30*/  LDL.LU.64 R230, [R1+0x1310] ;  /* 0x0013100001e67983 */ /* 0x000f220000300a00 */
[----:B------:R-:W-:-:S03]  /*27b40*/  IMAD.WIDE R246, R0, 0x4, R58 ;  /* 0x0000000400f67825 */ /* 0x000fc600078e023a */
[----:B------:R-:W4:Y:S01]  /*27b50*/  LDL.LU.64 R58, [R1+0x1308] ;  /* 0x00130800013a7983 */ /* 0x000f220000300a00 */
[----:B------:R-:W-:-:S03]  /*27b60*/  IMAD.WIDE R244, R0, 0x4, R236 ;  /* 0x0000000400f47825 */ /* 0x000fc600078e02ec */
[----:B------:R-:W-:Y:S01]  /*27b70*/  STL.64 [R1+0x31a8], R246 ;  /* 0x0031a8f601007387 */ /* 0x000fe20000100a00 */
[----:B------:R-:W-:-:S03]  /*27b80*/  IMAD.WIDE R242, R0, 0x4, R232 ;  /* 0x0000000400f27825 */ /* 0x000fc600078e02e8 */
[----:B------:R-:W4:Y:S01]  /*27b90*/  LDL.LU.64 R232, [R1+0x1300] ;  /* 0x0013000001e87983 */ /* 0x000f220000300a00 */
[----:B------:R-:W-:-:S03]  /*27ba0*/  IMAD.WIDE R240, R0, 0x4, R60 ;  /* 0x0000000400f07825 */ /* 0x000fc600078e023c */
[----:B------:R-:W-:Y:S04]  /*27bb0*/  STL.64 [R1+0x31a0], R244 ;  /* 0x0031a0f401007387 */ /* 0x000fe80000100a00 */
[----:B------:R-:W-:Y:S04]  /*27bc0*/  STL.64 [R1+0x3198], R242 ;  /* 0x003198f201007387 */ /* 0x000fe80000100a00 */
[----:B------:R-:W4:Y:S04]  /*27bd0*/  LDL.LU.64 R60, [R1+0x12f8] ;  /* 0x0012f800013c7983 */ /* 0x000f280000300a00 */
[----:B------:R-:W-:Y:S04]  /*27be0*/  STL.64 [R1+0x3190], R240 ;  /* 0x003190f001007387 */ /* 0x000fe80000100a00 */
[----:B------:R-:W-:Y:S04]  /*27bf0*/  LDGSTS.E [R248+0x48000], desc[UR40][R246.64], !P2 ;  /* 0x48000000f6f87fae */ /* 0x000fe8000d1a1028 */
[----:B------:R1:W-:Y:S04]  /*27c00*/  LDGSTS.E [R248+0x48100], desc[UR40][R244.64], !P2 ;  /* 0x48100000f4f87fae */ /* 0x0003e8000d1a1028 */
[----:B------:R-:W-:Y:S01]  /*27c10*/  LDGSTS.E [R248+0x48200], desc[UR40][R242.64], !P2 ;  /* 0x48200000f2f87fae */ /* 0x000fe2000d1a1028 */
[----:B--2---:R-:W-:-:S03]  /*27c20*/  IMAD.WIDE R238, R0, 0x4, R64 ;  /* 0x0000000400ee7825 */ /* 0x004fc600078e0240 */
[----:B------:R-:W2:Y:S04]  /*27c30*/  LDL.LU.64 R64, [R1+0x12f0] ;  /* 0x0012f00001407983 */ /* 0x000ea80000300a00 */
[----:B------:R1:W-:Y:S04]  /*27c40*/  STL.64 [R1+0x3188], R238 ;  /* 0x003188ee01007387 */ /* 0x0003e80000100a00 */
[----:B------:R1:W-:Y:S04]  /*27c50*/  LDGSTS.E [R248+0x48300], desc[UR40][R240.64], !P2 ;  /* 0x48300000f0f87fae */ /* 0x0003e8000d1a1028 */
[----:B------:R-:W-:Y:S01]  /*27c60*/  LDGSTS.E [R248+0x48400], desc[UR40][R238.64], !P2 ;  /* 0x48400000eef87fae */ /* 0x000fe2000d1a1028 */
[----:B------:R-:W-:-:S05]  /*27c70*/  IMAD.WIDE R236, R0, 0x4, R234 ;  /* 0x0000000400ec7825 */ /* 0x000fca00078e02ea */
[----:B------:R1:W-:Y:S01]  /*27c80*/  LDGSTS.E [R248+0x48500], desc[UR40][R236.64], !P2 ;  /* 0x48500000ecf87fae */ /* 0x0003e2000d1a1028 */
[----:B---3--:R-:W-:-:S03]  /*27c90*/  IMAD.WIDE R234, R0, 0x4, R56 ;  /* 0x0000000400ea7825 */ /* 0x008fc600078e0238 */
[----:B------:R-:W3:Y:S04]  /*27ca0*/  LDL.LU.64 R56, [R1+0x12e8] ;  /* 0x0012e80001387983 */ /* 0x000ee80000300a00 */
[----:B------:R-:W-:Y:S04]  /*27cb0*/  STL.64 [R1+0x3180], R236 ;  /* 0x003180ec01007387 */ /* 0x000fe80000100a00 */
[----:B------:R-:W3:Y:S04]  /*27cc0*/  LDL.LU.64 R2, [R1+0x12e0] ;  /* 0x0012e00001027983 */ /* 0x000ee80000300a00 */
[----:B------:R-:W-:Y:S04]  /*27cd0*/  STL.64 [R1+0x3178], R234 ;  /* 0x003178ea01007387 */ /* 0x000fe80000100a00 */
[----:B------:R-:W-:Y:S01]  /*27ce0*/  LDGSTS.E [R248+0x48600], desc[UR40][R234.64], !P2 ;  /* 0x48600000eaf87fae */ /* 0x000fe2000d1a1028 */
[----:B----4-:R-:W-:-:S05]  /*27cf0*/  IMAD.WIDE R66, R0, 0x4, R66 ;  /* 0x0000000400427825 */ /* 0x010fca00078e0242 */
[----:B------:R4:W-:Y:S04]  /*27d00*/  STL.64 [R1+0x3170], R66 ;  /* 0x0031704201007387 */ /* 0x0009e80000100a00 */
[----:B------:R-:W-:Y:S04]  /*27d10*/  LDGSTS.E [R248+0x48700], desc[UR40][R66.64], !P2 ;  /* 0x4870000042f87fae */ /* 0x000fe8000d1a1028 */
[----:B-1----:R-:W3:Y:S01]  /*27d20*/  LDL.LU.64 R238, [R1+0x1258] ;  /* 0x0012580001ee7983 */ /* 0x002ee20000300a00 */
[----:B------:R-:W-:-:S04]  /*27d30*/  IMAD.WIDE R62, R0, 0x4, R62 ;  /* 0x00000004003e7825 */ /* 0x000fc800078e023e */
[C---:B------:R-:W-:Y:S01]  /*27d40*/  IMAD.WIDE R244, R0.reuse, 0x4, R230 ;  /* 0x0000000400f47825 */ /* 0x040fe200078e02e6 */
[----:B----4-:R-:W4:Y:S04]  /*27d50*/  LDL.LU.64 R66, [R1+0x1250] ;  /* 0x0012500001427983 */ /* 0x010f280000300a00 */
[----:B------:R-:W4:Y:S01]  /*27d60*/  LDL.LU.64 R242, [R1+0x1248] ;  /* 0x0012480001f27983 */ /* 0x000f220000300a00 */
[----:B------:R-:W-:-:S03]  /*27d70*/  IMAD.WIDE R240, R0, 0x4, R58 ;  /* 0x0000000400f07825 */ /* 0x000fc600078e023a */
[----:B------:R-:W4:Y:S04]  /*27d80*/  LDL.LU.64 R234, [R1+0x1240] ;  /* 0x0012400001ea7983 */ /* 0x000f280000300a00 */
[----:B------:R1:W-:Y:S01]  /*27d90*/  STL.64 [R1+0x3168], R62 ;  /* 0x0031683e01007387 */ /* 0x0003e20000100a00 */
[----:B------:R-:W-:-:S03]  /*27da0*/  IMAD.WIDE R236, R0, 0x4, R232 ;  /* 0x0000000400ec7825 */ /* 0x000fc600078e02e8 */
[----:B------:R-:W4:Y:S04]  /*27db0*/  LDL.LU.64 R230, [R1+0x1238] ;  /* 0x0012380001e67983 */ /* 0x000f280000300a00 */
[----:B------:R-:W-:Y:S01]  /*27dc0*/  STL.64 [R1+0x3160], R244 ;  /* 0x003160f401007387 */ /* 0x000fe20000100a00 */
[----:B------:R-:W-:-:S03]  /*27dd0*/  IMAD.WIDE R232, R0, 0x4, R60 ;  /* 0x0000000400e87825 */ /* 0x000fc600078e023c */
[----:B------:R-:W4:Y:S04]  /*27de0*/  LDL.LU.64 R58, [R1+0x1230] ;  /* 0x00123000013a7983 */ /* 0x000f280000300a00 */
[----:B------:R-:W-:Y:S04]  /*27df0*/  STL.64 [R1+0x3158], R240 ;  /* 0x003158f001007387 */ /* 0x000fe80000100a00 */
[----:B------:R-:W4:Y:S04]  /*27e00*/  LDL.LU.64 R60, [R1+0x1228] ;  /* 0x00122800013c7983 */ /* 0x000f280000300a00 */
[----:B------:R-:W-:Y:S01]  /*27e10*/  STL.64 [R1+0x3150], R236 ;  /* 0x003150ec01007387 */ /* 0x000fe20000100a00 */
[----:B--2---:R-:W-:-:S03]  /*27e20*/  IMAD.WIDE R64, R0, 0x4, R64 ;  /* 0x0000000400407825 */ /* 0x004fc600078e0240 */
[----:B------:R-:W-:Y:S04]  /*27e30*/  STL.64 [R1+0x3148], R232 ;  /* 0x003148e801007387 */ /* 0x000fe80000100a00 */
[----:B------:R-:W-:Y:S04]  /*27e40*/  STL.64 [R1+0x3140], R64 ;  /* 0x0031404001007387 */ /* 0x000fe80000100a00 */
[----:B------:R-:W-:Y:S04]  /*27e50*/  LDGSTS.E [R248+0x4a000], desc[UR40][R62.64], !P5 ;  /* 0x4a0000003ef87fae */ /* 0x000fe8000e9a1028 */
[----:B------:R4:W-:Y:S04]  /*27e60*/  LDGSTS.E [R248+0x4a100], desc[UR40][R244.64], !P5 ;  /* 0x4a100000f4f87fae */ /* 0x0009e8000e9a1028 */
[----:B------:R2:W-:Y:S04]  /*27e70*/  LDGSTS.E [R248+0x4a200], desc[UR40][R240.64], !P5 ;  /* 0x4a200000f0f87fae */ /* 0x0005e8000e9a1028 */
[----:B-1----:R-:W4:Y:S04]  /*27e80*/  LDL.LU.64 R62, [R1+0x1220] ;  /* 0x00122000013e7983 */ /* 0x002f280000300a00 */
[----:B------:R-:W-:Y:S04]  /*27e90*/  LDGSTS.E [R248+0x4a300], desc[UR40][R236.64], !P5 ;  /* 0x4a300000ecf87fae */ /* 0x000fe8000e9a1028 */
[----:B------:R-:W-:Y:S04]  /*27ea0*/  LDGSTS.E [R248+0x4a400], desc[UR40][R232.64], !P5 ;  /* 0x4a400000e8f87fae */ /* 0x000fe8000e9a1028 */
[----:B------:R-:W-:Y:S01]  /*27eb0*/  LDGSTS.E [R248+0x4a500], desc[UR40][R64.64], !P5 ;  /* 0x4a50000040f87fae */ /* 0x000fe2000e9a1028 */
[----:B---3--:R-:W-:-:S04]  /*27ec0*/  IMAD.WIDE R56, R0, 0x4, R56 ;  /* 0x0000000400387825 */ /* 0x008fc800078e0238 */
[C---:B------:R-:W-:Y:S01]  /*27ed0*/  IMAD.WIDE R2, R0.reuse, 0x4, R2 ;  /* 0x0000000400027825 */ /* 0x040fe200078e0202 */
[----:B------:R1:W-:Y:S04]  /*27ee0*/  STL.64 [R1+0x3138], R56 ;  /* 0x0031383801007387 */ /* 0x0003e80000100a00 */
[----:B------:R3:W-:Y:S04]  /*27ef0*/  STL.64 [R1+0x3130], R2 ;  /* 0x0031300201007387 */ /* 0x0007e80000100a00 */
[----:B------:R-:W-:Y:S04]  /*27f00*/  LDGSTS.E [R248+0x4a600], desc[UR40][R56.64], !P5 ;  /* 0x4a60000038f87fae */ /* 0x000fe8000e9a1028 */
[----:B------:R3:W-:Y:S04]  /*27f10*/  LDGSTS.E [R248+0x4a700], desc[UR40][R2.64], !P5 ;  /* 0x4a70000002f87fae */ /* 0x0007e8000e9a1028 */
[----:B-1----:R-:W3:Y:S04]  /*27f20*/  LDL.LU.64 R56, [R1+0x1198] ;  /* 0x0011980001387983 */ /* 0x002ee80000300a00 */
[----:B------:R-:W3:Y:S04]  /*27f30*/  LDL.LU.64 R236, [R1+0x1190] ;  /* 0x0011900001ec7983 */ /* 0x000ee80000300a00 */
[----:B------:R-:W3:Y:S04]  /*27f40*/  LDL.LU.64 R232, [R1+0x1188] ;  /* 0x0011880001e87983 */ /* 0x000ee80000300a00 */
[----:B------:R-:W3:Y:S01]  /*27f50*/  LDL.LU.64 R64, [R1+0x1180] ;  /* 0x0011800001407983 */ /* 0x000ee20000300a00 */
[----:B------:R-:W-:-:S05]  /*27f60*/  IMAD.WIDE R246, R0, 0x4, R238 ;  /* 0x0000000400f67825 */ /* 0x000fca00078e02ee */
[----:B------:R1:W-:Y:S01]  /*27f70*/  LDGSTS.E [R248+0x4c000], desc[UR40][R246.64], !P3 ;  /* 0x4c000000f6f87fae */ /* 0x0003e2000d9a1028 */
[----:B----4-:R-:W-:-:S03]  /*27f80*/  IMAD.WIDE R244, R0, 0x4, R66 ;  /* 0x0000000400f47825 */ /* 0x010fc600078e0242 */
[----:B------:R-:W4:Y:S01]  /*27f90*/  LDL.LU.64 R66, [R1+0x1178] ;  /* 0x0011780001427983 */ /* 0x000f220000300a00 */
[----:B------:R-:W-:-:S03]  /*27fa0*/  IMAD.WIDE R242, R0, 0x4, R242 ;  /* 0x0000000400f27825 */ /* 0x000fc600078e02f2 */
[----:B------:R-:W-:Y:S01]  /*27fb0*/  STL.64 [R1+0x3128], R246 ;  /* 0x003128f601007387 */ /* 0x000fe20000100a00 */
[----:B--2---:R-:W-:-:S03]  /*27fc0*/  IMAD.WIDE R240, R0, 0x4, R234 ;  /* 0x0000000400f07825 */ /* 0x004fc600078e02ea */
[----:B------:R-:W-:Y:S04]  /*27fd0*/  STL.64 [R1+0x3120], R244 ;  /* 0x003120f401007387 */ /* 0x000fe80000100a00 */
[----:B------:R-:W-:Y:S01]  /*27fe0*/  STL.64 [R1+0x3118], R242 ;  /* 0x003118f201007387 */ /* 0x000fe20000100a00 */
[----:B------:R-:W-:-:S03]  /*27ff0*/  IMAD.WIDE R238, R0, 0x4, R230 ;  /* 0x0000000400ee7825 */ /* 0x000fc600078e02e6 */
[----:B------:R-:W2:Y:S04]  /*28000*/  LDL.LU.64 R234, [R1+0x1170] ;  /* 0x0011700001ea7983 */ /* 0x000ea80000300a00 */
[----:B------:R-:W-:Y:S01]  /*28010*/  STL.64 [R1+0x3110], R240 ;  /* 0x003110f001007387 */ /* 0x000fe20000100a00 */
[----:B------:R-:W-:-:S03]  /*28020*/  IMAD.WIDE R230, R0, 0x4, R58 ;  /* 0x0000000400e67825 */ /* 0x000fc600078e023a */
[----:B------:R-:W-:Y:S04]  /*28030*/  STL.64 [R1+0x3108], R238 ;  /* 0x003108ee01007387 */ /* 0x000fe80000100a00 */
[----:B------:R1:W-:Y:S01]  /*28040*/  LDGSTS.E [R248+0x4c100], desc[UR40][R244.64], !P3 ;  /* 0x4c100000f4f87fae */ /* 0x0003e2000d9a1028 */
[----:B------:R-:W-:-:S03]  /*28050*/  IMAD.WIDE R58, R0, 0x4, R60 ;  /* 0x00000004003a7825 */ /* 0x000fc600078e023c */
[----:B------:R-:W2:Y:S04]  /*28060*/  LDL.LU.64 R60, [R1+0x1168] ;  /* 0x00116800013c7983 */ /* 0x000ea80000300a00 */
[----:B------:R-:W-:Y:S04]  /*28070*/  STL.64 [R1+0x3100], R230 ;  /* 0x003100e601007387 */ /* 0x000fe80000100a00 */
[----:B------:R1:W-:Y:S04]  /*28080*/  LDGSTS.E [R248+0x4c200], desc[UR40][R242.64], !P3 ;  /* 0x4c200000f2f87fae */ /* 0x0003e8000d9a1028 */
[----:B------:R1:W-:Y:S04]  /*28090*/  LDGSTS.E [R248+0x4c300], desc[UR40][R240.64], !P3 ;  /* 0x4c300000f0f87fae */ /* 0x0003e8000d9a1028 */
[----:B------:R4:W-:Y:S04]  /*280a0*/  LDGSTS.E [R248+0x4c400], desc[UR40][R238.64], !P3 ;  /* 0x4c400000eef87fae */ /* 0x0009e8000d9a1028 */
[----:B------:R-:W-:Y:S04]  /*280b0*/  LDGSTS.E [R248+0x4c500], desc[UR40][R230.64], !P3 ;  /* 0x4c500000e6f87fae */ /* 0x000fe8000d9a1028 */
[----:B------:R1:W-:Y:S01]  /*280c0*/  LDGSTS.E [R248+0x4c600], desc[UR40][R58.64], !P3 ;  /* 0x4c6000003af87fae */ /* 0x0003e2000d9a1028 */
[----:B---3--:R-:W-:-:S03]  /*280d0*/  IMAD.WIDE R2, R0, 0x4, R62 ;  /* 0x0000000400027825 */ /* 0x008fc600078e023e */
[----:B------:R-:W3:Y:S04]  /*280e0*/  LDL.LU.64 R62, [R1+0x1160] ;  /* 0x00116000013e7983 */ /* 0x000ee80000300a00 */
[----:B------:R1:W-:Y:S04]  /*280f0*/  STL.64 [R1+0x30f8], R58 ;  /* 0x0030f83a01007387 */ /* 0x0003e80000100a00 */
[----:B------:R2:W-:Y:S01]  /*28100*/  STL.64 [R1+0x30f0], R2 ;  /* 0x0030f00201007387 */ /* 0x0005e20000100a00 */
[----:B------:R-:W-:-:S03]  /*28110*/  ISETP.GE.U32.AND P0, PT, R52, 0x7ffffee4, PT ;  /* 0x7ffffee43400780c */ /* 0x000fc60003f06070 */
[----:B------:R-:W-:Y:S04]  /*28120*/  LDGSTS.E [R248+0x4c700], desc[UR40][R2.64], !P3 ;  /* 0x4c70000002f87fae */ /* 0x000fe8000d9a1028 */
[----:B-1----:R-:W3:Y:S04]  /*28130*/  LDL.LU.64 R58, [R1+0x10d8] ;  /* 0x0010d800013a7983 */ /* 0x002ee80000300a00 */
[----:B------:R-:W3:Y:S01]  /*28140*/  LDL.LU.64 R230, [R1+0x10d0] ;  /* 0x0010d00001e67983 */ /* 0x000ee20000300a00 */
[----:B------:R-:W-:-:S03]  /*28150*/  IMAD.WIDE R246, R0, 0x4, R56 ;  /* 0x0000000400f67825 */ /* 0x000fc600078e0238 */
[----:B------:R-:W3:Y:S01]  /*28160*/  LDL.LU.64 R56, [R1+0x10c8] ;  /* 0x0010c80001387983 */ /* 0x000ee20000300a00 */
[----:B------:R-:W-:-:S03]  /*28170*/  IMAD.WIDE R244, R0, 0x4, R236 ;  /* 0x0000000400f47825 */ /* 0x000fc600078e02ec */
[----:B------:R-:W-:Y:S01]  /*28180*/  STL.64 [R1+0x30e8], R246 ;  /* 0x0030e8f601007387 */ /* 0x000fe20000100a00 */
[----:B------:R-:W-:-:S03]  /*28190*/  IMAD.WIDE R242, R0, 0x4, R232 ;  /* 0x0000000400f27825 */ /* 0x000fc600078e02e8 */
[----:B------:R-:W3:Y:S01]  /*281a0*/  LDL.LU.64 R232, [R1+0x10c0] ;  /* 0x0010c00001e87983 */ /* 0x000ee20000300a00 */
[----:B------:R-:W-:-:S03]  /*281b0*/  IMAD.WIDE R240, R0, 0x4, R64 ;  /* 0x0000000400f07825 */ /* 0x000fc600078e0240 */
[----:B------:R-:W-:Y:S04]  /*281c0*/  STL.64 [R1+0x30e0], R244 ;  /* 0x0030e0f401007387 */ /* 0x000fe80000100a00 */
[----:B------:R-:W-:Y:S04]  /*281d0*/  STL.64 [R1+0x30d8], R242 ;  /* 0x0030d8f201007387 */ /* 0x000fe80000100a00 */
[----:B------:R-:W3:Y:S04]  /*281e0*/  LDL.LU.64 R64, [R1+0x10b8] ;  /* 0x0010b80001407983 */ /* 0x000ee80000300a00 */
[----:B------:R-:W-:Y:S04]  /*281f0*/  STL.64 [R1+0x30d0], R240 ;  /* 0x0030d0f001007387 */ /* 0x000fe80000100a00 */
[----:B------:R-:W-:Y:S01]  /*28200*/  LDGSTS.E [R248+0x4e000], desc[UR40][R246.64], !P0 ;  /* 0x4e000000f6f87fae */ /* 0x000fe2000c1a1028 */
[----:B----4-:R-:W-:-:S03]  /*28210*/  IMAD.WIDE R238, R0, 0x4, R66 ;  /* 0x0000000400ee7825 */ /* 0x010fc600078e0242 */
[----:B------:R1:W-:Y:S04]  /*28220*/  LDGSTS.E [R248+0x4e100], desc[UR40][R244.64], !P0 ;  /* 0x4e100000f4f87fae */ /* 0x0003e8000c1a1028 */
[----:B------:R-:W4:Y:S04]  /*28230*/  LDL.LU.64 R66, [R1+0x10b0] ;  /* 0x0010b00001427983 */ /* 0x000f280000300a00 */
[----:B------:R1:W-:Y:S04]  /*28240*/  STL.64 [R1+0x30c8], R238 ;  /* 0x0030c8ee01007387 */ /* 0x0003e80000100a00 */
[----:B------:R-:W-:Y:S01]  /*28250*/  LDGSTS.E [R248+0x4e200], desc[UR40][R242.64], !P0 ;  /* 0x4e200000f2f87fae */ /* 0x000fe2000c1a1028 */
[----:B--2---:R-:W-:-:S03]  /*28260*/  IMAD.WIDE R236, R0, 0x4, R234 ;  /* 0x0000000400ec7825 */ /* 0x004fc600078e02ea */
[----:B------:R2:W-:Y:S04]  /*28270*/  LDGSTS.E [R248+0x4e300], desc[UR40][R240.64], !P0 ;  /* 0x4e300000f0f87fae */ /* 0x0005e8000c1a1028 */
[----:B------:R-:W-:Y:S04]  /*28280*/  LDGSTS.E [R248+0x4e400], desc[UR40][R238.64], !P0 ;  /* 0x4e400000eef87fae */ /* 0x000fe8000c1a1028 */
[----:B------:R1:W-:Y:S01]  /*28290*/  LDGSTS.E [R248+0x4e500], desc[UR40][R236.64], !P0 ;  /* 0x4e500000ecf87fae */ /* 0x0003e2000c1a1028 */
[----:B------:R-:W-:-:S03]  /*282a0*/  IMAD.WIDE R234, R0, 0x4, R60 ;  /* 0x0000000400ea7825 */ /* 0x000fc600078e023c */
[----:B------:R-:W4:Y:S04]  /*282b0*/  LDL.LU.64 R60, [R1+0x10a8] ;  /* 0x0010a800013c7983 */ /* 0x000f280000300a00 */
[----:B------:R-:W-:Y:S04]  /*282c0*/  STL.64 [R1+0x30c0], R236 ;  /* 0x0030c0ec01007387 */ /* 0x000fe80000100a00 */
[----:B------:R-:W4:Y:S04]  /*282d0*/  LDL.LU.64 R2, [R1+0x10a0] ;  /* 0x0010a00001027983 */ /* 0x000f280000300a00 */
[----:B------:R-:W-:Y:S04]  /*282e0*/  STL.64 [R1+0x30b8], R234 ;  /* 0x0030b8ea01007387 */ /* 0x000fe80000100a00 */
[----:B------:R-:W-:Y:S01]  /*282f0*/  LDGSTS.E [R248+0x4e600], desc[UR40][R234.64], !P0 ;  /* 0x4e600000eaf87fae */ /* 0x000fe2000c1a1028 */
[----:B---3--:R-:W-:-:S05]  /*28300*/  IMAD.WIDE R62, R0, 0x4, R62 ;  /* 0x00000004003e7825 */ /* 0x008fca00078e023e */
[----:B------:R3:W-:Y:S04]  /*28310*/  STL.64 [R1+0x30b0], R62 ;  /* 0x0030b03e01007387 */ /* 0x0007e80000100a00 */
[----:B------:R-:W-:Y:S04]  /*28320*/  LDGSTS.E [R248+0x4e700], desc[UR40][R62.64], !P0 ;  /* 0x4e7000003ef87fae */ /* 0x000fe8000c1a1028 */
[----:B-1----:R-:W4:Y:S04]  /*28330*/  LDL.LU.64 R238, [R1+0x1018] ;  /* 0x0010180001ee7983 */ /* 0x002f280000300a00 */
[----:B---3--:R-:W3:Y:S01]  /*28340*/  LDL.LU.64 R62, [R1+0x1010] ;  /* 0x00101000013e7983 */ /* 0x008ee20000300a00 */
[----:B------:R-:W-:Y:S01]  /*28350*/  IADD3 R52, PT, PT, R54, -0xa1, RZ ;  /* 0xffffff5f36347810 */ /* 0x000fe20007ffe0ff */
[----:B------:R-:W-:Y:S01]  /*28360*/  IMAD.WIDE R58, R0, 0x4, R58 ;  /* 0x00000004003a7825 */ /* 0x000fe200078e023a */
[----:B------:R-:W1:Y:S01]  /*28370*/  LDC R54, c[0x0][0x3a0] ;  /* 0x0000e800ff367b82 */ /* 0x000e620000000800 */
[----:B------:R-:W3:Y:S01]  /*28380*/  LDL.LU.64 R242, [R1+0x1008] ;  /* 0x0010080001f27983 */ /* 0x000ee20000300a00 */
[----:B------:R-:W-:Y:S01]  /*28390*/  ISETP.GE.U32.AND P1, PT, R52, 0x7ffffee0, PT ;  /* 0x7ffffee03400780c */ /* 0x000fe20003f26070 */
[----:B------:R-:W-:-:S02]  /*283a0*/  IMAD.WIDE R244, R0, 0x4, R230 ;  /* 0x0000000400f47825 */ /* 0x000fc400078e02e6 */
[----:B------:R-:W3:Y:S04]  /*283b0*/  LDL.LU.64 R234, [R1+0x1000] ;  /* 0x0010000001ea7983 */ /* 0x000ee80000300a00 */
[----:B------:R1:W-:Y:S04]  /*283c0*/  STL.64 [R1+0x30a8], R58 ;  /* 0x0030a83a01007387 */ /* 0x0003e80000100a00 */
[----:B------:R-:W3:Y:S04]  /*283d0*/  LDL.LU.64 R230, [R1+0xff8] ;  /* 0x000ff80001e67983 */ /* 0x000ee80000300a00 */
[----:B------:R-:W-:Y:S04]  /*283e0*/  STL.64 [R1+0x30a0], R244 ;  /* 0x0030a0f401007387 */ /* 0x000fe80000100a00 */
[----:B------:R-:W-:Y:S04]  /*283f0*/  LDGSTS.E [R248+0x50000], desc[UR40][R58.64], !P1 ;  /* 0x500000003af87fae */ /* 0x000fe8000c9a1028 */
[----:B------:R3:W-:Y:S01]  /*28400*/  LDGSTS.E [R248+0x50100], desc[UR40][R244.64], !P1 ;  /* 0x50100000f4f87fae */ /* 0x0007e2000c9a1028 */
[----:B--2---:R-:W-:-:S03]  /*28410*/  IMAD.WIDE R240, R0, 0x4, R56 ;  /* 0x0000000400f07825 */ /* 0x004fc600078e0238 */
[----:B------:R-:W2:Y:S01]  /*28420*/  LDL.LU.64 R56, [R1+0xff0] ;  /* 0x000ff00001387983 */ /* 0x000ea20000300a00 */
[----:B------:R-:W-:-:S03]  /*28430*/  IMAD.WIDE R236, R0, 0x4, R232 ;  /* 0x0000000400ec7825 */ /* 0x000fc600078e02e8 */
[----:B------:R-:W-:Y:S04]  /*28440*/  STL.64 [R1+0x3098], R240 ;  /* 0x003098f001007387 */ /* 0x000fe80000100a00 */
[----:B------:R1:W-:Y:S04]  /*28450*/  LDGSTS.E [R248+0x50200], desc[UR40][R240.64], !P1 ;  /* 0x50200000f0f87fae */ /* 0x0003e8000c9a1028 */
[----:B------:R-:W-:Y:S01]  /*28460*/  LDGSTS.E [R248+0x50300], desc[UR40][R236.64], !P1 ;  /* 0x50300000ecf87fae */ /* 0x000fe2000c9a1028 */
[----:B------:R-:W-:-:S05]  /*28470*/  IMAD.WIDE R232, R0, 0x4, R64 ;  /* 0x0000000400e87825 */ /* 0x000fca00078e0240 */
[----:B------:R-:W-:Y:S01]  /*28480*/  LDGSTS.E [R248+0x50400], desc[UR40][R232.64], !P1 ;  /* 0x50400000e8f87fae */ /* 0x000fe2000c9a1028 */
[----:B----4-:R-:W-:-:S03]  /*28490*/  IMAD.WIDE R64, R0, 0x4, R66 ;  /* 0x0000000400407825 */ /* 0x010fc600078e0242 */
[----:B------:R-:W4:Y:S04]  /*284a0*/  LDL.LU.64 R66, [R1+0xfe8] ;  /* 0x000fe80001427983 */ /* 0x000f280000300a00 */
[----:B------:R-:W-:Y:S04]  /*284b0*/  STL.64 [R1+0x3090], R236 ;  /* 0x003090ec01007387 */ /* 0x000fe80000100a00 */
[----:B------:R-:W-:Y:S04]  /*284c0*/  STL.64 [R1+0x3088], R232 ;  /* 0x003088e801007387 */ /* 0x000fe80000100a00 */
[----:B------:R1:W-:Y:S04]  /*284d0*/  STL.64 [R1+0x3080], R64 ;  /* 0x0030804001007387 */ /* 0x0003e80000100a00 */
[----:B-1----:R-:W4:Y:S04]  /*284e0*/  LDL.LU.64 R58, [R1+0xfe0] ;  /* 0x000fe000013a7983 */ /* 0x002f280000300a00 */
[----:B------:R-:W-:Y:S01]  /*284f0*/  LDGSTS.E [R248+0x50500], desc[UR40][R64.64], !P1 ;  /* 0x5050000040f87fae */ /* 0x000fe2000c9a1028 */
[----:B------:R-:W-:-:S04]  /*28500*/  IMAD.WIDE R60, R0, 0x4, R60 ;  /* 0x00000004003c7825 */ /* 0x000fc800078e023c */
[----:B------:R-:W-:Y:S01]  /*28510*/  IMAD.WIDE R2, R0, 0x4, R2 ;  /* 0x0000000400027825 */ /* 0x000fe200078e0202 */
[----:B------:R1:W-:Y:S04]  /*28520*/  STL.64 [R1+0x3078], R60 ;  /* 0x0030783c01007387 */ /* 0x0003e80000100a00 */
[----:B------:R1:W-:Y:S04]  /*28530*/  STL.64 [R1+0x3070], R2 ;  /* 0x0030700201007387 */ /* 0x0003e80000100a00 */
[----:B------:R-:W4:Y:S04]  /*28540*/  LDL.LU.64 R64, [R1+0xf58] ;  /* 0x000f580001407983 */ /* 0x000f280000300a00 */
[----:B------:R-:W4:Y:S04]  /*28550*/  LDL.LU.64 R236, [R1+0xf50] ;  /* 0x000f500001ec7983 */ /* 0x000f280000300a00 */
[----:B------:R-:W4:Y:S04]  /*28560*/  LDL.LU.64 R232, [R1+0xf48] ;  /* 0x000f480001e87983 */ /* 0x000f280000300a00 */
[----:B------:R-:W-:Y:S01]  /*28570*/  LDGSTS.E [R248+0x50600], desc[UR40][R60.64], !P1 ;  /* 0x506000003cf87fae */ /* 0x000fe2000c9a1028 */
[----:B------:R-:W-:-:S02]  /*28580*/  VIADD R52, R53, 0xffffff5b ;  /* 0xffffff5b35347836 */ /* 0x000fc40000000000 */
[----:B------:R-:W2:Y:S01]  /*28590*/  LDC R53, c[0x0][0x3a0] ;  /* 0x0000e800ff357b82 */ /* 0x000ea20000000800 */
[----:B------:R2:W-:Y:S04]  /*285a0*/  LDGSTS.E [R248+0x50700], desc[UR40][R2.64], !P1 ;  /* 0x5070000002f87fae */ /* 0x0005e8000c9a1028 */
[----:B-1----:R-:W4:Y:S01]  /*285b0*/  LDL.LU.64 R60, [R1+0xf40] ;  /* 0x000f4000013c7983 */ /* 0x002f220000300a00 */
[----:B---3--:R-:W-:-:S03]  /*285c0*/  IMAD.WIDE R244, R0, 0x4, R62 ;  /* 0x0000000400f47825 */ /* 0x008fc600078e023e */
[----:B------:R-:W3:Y:S01]  /*285d0*/  LDL.LU.64 R62, [R1+0xf38] ;  /* 0x000f3800013e7983 */ /* 0x000ee20000300a00 */
[----:B------:R-:W-:Y:S01]  /*285e0*/  ISETP.GE.U32.AND P2, PT, R52, 0x7ffffedc, PT ;  /* 0x7ffffedc3400780c */ /* 0x000fe20003f46070 */
[----:B------:R-:W-:-:S04]  /*285f0*/  IMAD.WIDE R246, R0, 0x4, R238 ;  /* 0x0000000400f67825 */ /* 0x000fc800078e02ee */
[C---:B------:R-:W-:Y:S01]  /*28600*/  IMAD.WIDE R242, R0.reuse, 0x4, R242 ;  /* 0x0000000400f27825 */ /* 0x040fe200078e02f2 */
[----:B------:R-:W-:Y:S03]  /*28610*/  STL.64 [R1+0x3068], R246 ;  /* 0x003068f601007387 */ /* 0x000fe60000100a00 */
[C---:B------:R-:W-:Y:S01]  /*28620*/  IMAD.WIDE R240, R0.reuse, 0x4, R234 ;  /* 0x0000000400f07825 */ /* 0x040fe200078e02ea */
[----:B------:R-:W-:Y:S03]  /*28630*/  STL.64 [R1+0x3060], R244 ;  /* 0x003060f401007387 */ /* 0x000fe60000100a00 */
[C---:B------:R-:W-:Y:S01]  /*28640*/  IMAD.WIDE R238, R0.reuse, 0x4, R230 ;  /* 0x0000000400ee7825 */ /* 0x040fe200078e02e6 */
[----:B------:R-:W-:Y:S04]  /*28650*/  STL.64 [R1+0x3058], R242 ;  /* 0x003058f201007387 */ /* 0x000fe80000100a00 */
[----:B------:R1:W-:Y:S04]  /*28660*/  LDGSTS.E [R248+0x52000], desc[UR40][R246.64], !P2 ;  /* 0x52000000f6f87fae */ /* 0x0003e8000d1a1028 */
[----:B------:R1:W-:Y:S04]  /*28670*/  LDGSTS.E [R248+0x52100], desc[UR40][R244.64], !P2 ;  /* 0x52100000f4f87fae */ /* 0x0003e8000d1a1028 */
[----:B------:R1:W-:Y:S04]  /*28680*/  LDGSTS.E [R248+0x52200], desc[UR40][R242.64], !P2 ;  /* 0x52200000f2f87fae */ /* 0x0003e8000d1a1028 */
[----:B------:R1:W-:Y:S04]  /*28690*/  LDGSTS.E [R248+0x52300], desc[UR40][R240.64], !P2 ;  /* 0x52300000f0f87fae */ /* 0x0003e8000d1a1028 */
[----:B------:R3:W-:Y:S01]  /*286a0*/  LDGSTS.E [R248+0x52400], desc[UR40][R238.64], !P2 ;  /* 0x52400000eef87fae */ /* 0x0007e2000d1a1028 */
[----:B--2---:R-:W-:-:S03]  /*286b0*/  IMAD.WIDE R234, R0, 0x4, R56 ;  /* 0x0000000400ea7825 */ /* 0x004fc600078e0238 */
[----:B------:R-:W2:Y:S04]  /*286c0*/  LDL.LU.64 R56, [R1+0xf30] ;  /* 0x000f300001387983 */ /* 0x000ea80000300a00 */
[----:B------:R-:W-:Y:S04]  /*286d0*/  STL.64 [R1+0x3050], R240 ;  /* 0x003050f001007387 */ /* 0x000fe80000100a00 */
[----:B------:R-:W-:Y:S04]  /*286e0*/  STL.64 [R1+0x3048], R238 ;  /* 0x003048ee01007387 */ /* 0x000fe80000100a00 */
[----:B------:R-:W-:Y:S01]  /*286f0*/  LDGSTS.E [R248+0x52500], desc[UR40][R234.64], !P2 ;  /* 0x52500000eaf87fae */ /* 0x000fe2000d1a1028 */
[----:B----4-:R-:W-:-:S03]  /*28700*/  IMAD.WIDE R230, R0, 0x4, R66 ;  /* 0x0000000400e67825 */ /* 0x010fc600078e0242 */
[----:B------:R-:W4:Y:S04]  /*28710*/  LDL.LU.64 R66, [R1+0xf28] ;  /* 0x000f280001427983 */ /* 0x000f280000300a00 */
[----:B------:R-:W-:Y:S04]  /*28720*/  STL.64 [R1+0x3040], R234 ;  /* 0x003040ea01007387 */ /* 0x000fe80000100a00 */
[----:B------:R1:W-:Y:S01]  /*28730*/  LDGSTS.E [R248+0x52600], desc[UR40][R230.64], !P2 ;  /* 0x52600000e6f87fae */ /* 0x0003e2000d1a1028 */
[----:B------:R-:W-:-:S03]  /*28740*/  IMAD.WIDE R2, R0, 0x4, R58 ;  /* 0x0000000400027825 */ /* 0x000fc600078e023a */
[----:B------:R-:W4:Y:S04]  /*28750*/  LDL.LU.64 R58, [R1+0xf20] ;  /* 0x000f2000013a7983 */ /* 0x000f280000300a00 */
[----:B------:R1:W-:Y:S04]  /*28760*/  STL.64 [R1+0x3038], R230 ;  /* 0x003038e601007387 */ /* 0x0003e80000100a00 */
[----:B------:R2:W-:Y:S01]  /*28770*/  STL.64 [R1+0x3030], R2 ;  /* 0x0030300201007387 */ /* 0x0005e20000100a00 */
[----:B------:R-:W-:Y:S02]  /*28780*/  VIADD R52, R55, 0xffffff57 ;  /* 0xffffff5737347836 */ /* 0x000fe40000000000 */
[----:B------:R-:W2:Y:S01]  /*28790*/  LDC R55, c[0x0][0x3a0] ;  /* 0x0000e800ff377b82 */ /* 0x000ea20000000800 */
        /* <DEDUP_REMOVED lines=8> */
[----:B------:R-:W4:Y:S04]  /*28820*/  LDL.LU.64 R232, [R1+0xe80] ;  /* 0x000e800001e87983 */ /* 0x000f280000300a00 */
[----:B------:R1:W-:Y:S04]  /*28830*/  STL.64 [R1+0x3020], R244 ;  /* 0x003020f401007387 */ /* 0x0003e80000100a00 */
[----:B------:R-:W-:Y:S01]  /*28840*/  STL.64 [R1+0x3018], R242 ;  /* 0x003018f201007387 */ /* 0x000fe20000100a00 */
[----:B------:R-:W-:-:S03]  /*28850*/  IMAD.WIDE R240, R0, 0x4, R60 ;  /* 0x0000000400f07825 */ /* 0x000fc600078e023c */
[----:B------:R-:W4:Y:S04]  /*28860*/  LDL.LU.64 R60, [R1+0xe78] ;  /* 0x000e7800013c7983 */ /* 0x000f280000300a00 */
[----:B------:R-:W-:Y:S01]  /*28870*/  STL.64 [R1+0x3010], R240 ;  /* 0x003010f001007387 */ /* 0x000fe20000100a00 */
[----:B---3--:R-:W-:-:S03]  /*28880*/  IMAD.WIDE R238, R0, 0x4, R62 ;  /* 0x0000000400ee7825 */ /* 0x008fc600078e023e */
[----:B------:R-:W3:Y:S01]  /*28890*/  LDL.LU.64 R62, [R1+0xe70] ;  /* 0x000e7000013e7983 */ /* 0x000ee20000300a00 */
[----:B------:R-:W-:-:S03]  /*288a0*/  ISETP.GE.U32.AND P5, PT, R52, 0x7ffffed8, PT ;  /* 0x7ffffed83400780c */ /* 0x000fc60003fa6070 */
[----:B------:R-:W-:Y:S10]  /*288b0*/  STL.64 [R1+0x3008], R238 ;  /* 0x003008ee01007387 */ /* 0x000ff40000100a00 */
[----:B------:R-:W-:Y:S04]  /*288c0*/  LDGSTS.E [R248+0x54000], desc[UR40][R246.64], !P5 ;  /* 0x54000000f6f87fae */ /* 0x000fe8000e9a1028 */
[----:B------:R1:W-:Y:S04]  /*288d0*/  LDGSTS.E [R248+0x54100], desc[UR40][R244.64], !P5 ;  /* 0x54100000f4f87fae */ /* 0x0003e8000e9a1028 */
[----:B------:R1:W-:Y:S04]  /*288e0*/  LDGSTS.E [R248+0x54200], desc[UR40][R242.64], !P5 ;  /* 0x54200000f2f87fae */ /* 0x0003e8000e9a1028 */
[----:B------:R1:W-:Y:S04]  /*288f0*/  LDGSTS.E [R248+0x54300], desc[UR40][R240.64], !P5 ;  /* 0x54300000f0f87fae */ /* 0x0003e8000e9a1028 */
[----:B------:R-:W-:Y:S01]  /*28900*/  LDGSTS.E [R248+0x54400], desc[UR40][R238.64], !P5 ;  /* 0x54400000eef87fae */ /* 0x000fe2000e9a1028 */
[----:B------:R-:W-:-:S02]  /*28910*/  VIADD R52, R54, 0xffffff53 ;  /* 0xffffff5336347836 */ /* 0x000fc40000000000 */
[----:B------:R-:W1:Y:S03]  /*28920*/  LDC R54, c[0x0][0x3a0] ;  /* 0x0000e800ff367b82 */ /* 0x000e660000000800 */
[----:B------:R-:W-:Y:S01]  /*28930*/  ISETP.GE.U32.AND P3, PT, R52, 0x7ffffed4, PT ;  /* 0x7ffffed43400780c */ /* 0x000fe20003f66070 */
[C---:B--2---:R-:W-:Y:S02]  /*28940*/  IMAD.WIDE R236, R0.reuse, 0x4, R56 ;  /* 0x0000000400ec7825 */ /* 0x044fe400078e0238 */
[----:B------:R-:W2:Y:S04]  /*28950*/  LDL.LU.64 R56, [R1+0xe68] ;  /* 0x000e680001387983 */ /* 0x000ea80000300a00 */
[----:B------:R-:W-:Y:S04]  /*28960*/  STL.64 [R1+0x3000], R236 ;  /* 0x003000ec01007387 */ /* 0x000fe80000100a00 */
[----:B------:R-:W2:Y:S04]  /*28970*/  LDL.LU.64 R2, [R1+0xe60] ;  /* 0x000e600001027983 */ /* 0x000ea80000300a00 */
[----:B------:R-:W-:Y:S01]  /*28980*/  LDGSTS.E [R248+0x54500], desc[UR40][R236.64], !P5 ;  /* 0x54500000ecf87fae */ /* 0x000fe2000e9a1028 */
[----:B----4-:R-:W-:-:S05]  /*28990*/  IMAD.WIDE R66, R0, 0x4, R66 ;  /* 0x0000000400427825 */ /* 0x010fca00078e0242 */
[----:B------:R-:W-:Y:S04]  /*289a0*/  STL.64 [R1+0x2ff8], R66 ;  /* 0x002ff84201007387 */ /* 0x000fe80000100a00 */
[----:B------:R-:W-:Y:S01]  /*289b0*/  LDGSTS.E [R248+0x54600], desc[UR40][R66.64], !P5 ;  /* 0x5460000042f87fae */ /* 0x000fe2000e9a1028 */
[----:B------:R-:W-:-:S05]  /*289c0*/  IMAD.WIDE R58, R0, 0x4, R58 ;  /* 0x00000004003a7825 */ /* 0x000fca00078e023a */
[----:B------:R4:W-:Y:S04]  /*289d0*/  STL.64 [R1+0x2ff0], R58 ;  /* 0x002ff03a01007387 */ /* 0x0009e80000100a00 */
[----:B------:R-:W-:Y:S01]  /*289e0*/  LDGSTS.E [R248+0x54700], desc[UR40][R58.64], !P5 ;  /* 0x547000003af87fae */ /* 0x000fe2000e9a1028 */
[----:B------:R-:W-:-:S04]  /*289f0*/  IMAD.WIDE R230, R0, 0x4, R230 ;  /* 0x0000000400e67825 */ /* 0x000fc800078e02e6 */
[C---:B-1----:R-:W-:Y:S01]  /*28a00*/  IMAD.WIDE R244, R0.reuse, 0x4, R234 ;  /* 0x0000000400f47825 */ /* 0x042fe200078e02ea */
[----:B----4-:R-:W4:Y:S04]  /*28a10*/  LDL.LU.64 R58, [R1+0xdd8] ;  /* 0x000dd800013a7983 */ /* 0x010f280000300a00 */
[----:B------:R-:W4:Y:S04]  /*28a20*/  LDL.LU.64 R66, [R1+0xdd0] ;  /* 0x000dd00001427983 */ /* 0x000f280000300a00 */
[----:B------:R-:W4:Y:S01]  /*28a30*/  LDL.LU.64 R238, [R1+0xdc8] ;  /* 0x000dc80001ee7983 */ /* 0x000f220000300a00 */
[----:B------:R-:W-:-:S03]  /*28a40*/  IMAD.WIDE R242, R0, 0x4, R64 ;  /* 0x0000000400f27825 */ /* 0x000fc600078e0240 */
[----:B------:R-:W4:Y:S04]  /*28a50*/  LDL.LU.64 R236, [R1+0xdc0] ;  /* 0x000dc00001ec7983 */ /* 0x000f280000300a00 */
[----:B------:R1:W-:Y:S04]  /*28a60*/  STL.64 [R1+0x2fe8], R230 ;  /* 0x002fe8e601007387 */ /* 0x0003e80000100a00 */
[----:B------:R-:W-:Y:S01]  /*28a70*/  STL.64 [R1+0x2fe0], R244 ;  /* 0x002fe0f401007387 */ /* 0x000fe20000100a00 */
[----:B------:R-:W-:-:S03]  /*28a80*/  IMAD.WIDE R240, R0, 0x4, R232 ;  /* 0x0000000400f07825 */ /* 0x000fc600078e02e8 */
[----:B------:R-:W4:Y:S04]  /*28a90*/  LDL.LU.64 R234, [R1+0xdb8] ;  /* 0x000db80001ea7983 */ /* 0x000f280000300a00 */
[----:B------:R-:W4:Y:S01]  /*28aa0*/  LDL.LU.64 R64, [R1+0xdb0] ;  /* 0x000db00001407983 */ /* 0x000f220000300a00 */
[----:B------:R-:W-:-:S03]  /*28ab0*/  IMAD.WIDE R232, R0, 0x4, R60 ;  /* 0x0000000400e87825 */ /* 0x000fc600078e023c */
[----:B------:R-:W-:Y:S04]  /*28ac0*/  STL.64 [R1+0x2fd8], R242 ;  /* 0x002fd8f201007387 */ /* 0x000fe80000100a00 */
[----:B------:R-:W4:Y:S04]  /*28ad0*/  LDL.LU.64 R60, [R1+0xda8] ;  /* 0x000da800013c7983 */ /* 0x000f280000300a00 */
[----:B------:R-:W-:Y:S01]  /*28ae0*/  STL.64 [R1+0x3270], R240 ;  /* 0x003270f001007387 */ /* 0x000fe20000100a00 */
[----:B---3--:R-:W-:-:S03]  /*28af0*/  IMAD.WIDE R62, R0, 0x4, R62 ;  /* 0x00000004003e7825 */ /* 0x008fc600078e023e */
[----:B------:R3:W-:Y:S04]  /*28b00*/  STL.64 [R1+0x3278], R232 ;  /* 0x003278e801007387 */ /* 0x0007e80000100a00 */
[----:B------:R1:W-:Y:S04]  /*28b10*/  STL.64 [R1+0x3280], R62 ;  /* 0x0032803e01007387 */ /* 0x0003e80000100a00 */
[----:B------:R-:W-:Y:S01]  /*28b20*/  LDGSTS.E [R248+0x56000], desc[UR40][R230.64], !P3 ;  /* 0x56000000e6f87fae */ /* 0x000fe2000d9a1028 */
[----:B------:R-:W-:Y:S02]  /*28b30*/  VIADD R52, R53, 0xffffff4f ;  /* 0xffffff4f35347836 */ /* 0x000fe40000000000 */
[----:B------:R-:W3:Y:S01]  /*28b40*/  LDC R53, c[0x0][0x3a0] ;  /* 0x0000e800ff357b82 */ /* 0x000ee20000000800 */
[----:B------:R-:W-:Y:S04]  /*28b50*/  LDGSTS.E [R248+0x56100], desc[UR40][R244.64], !P3 ;  /* 0x56100000f4f87fae */ /* 0x000fe8000d9a1028 */
[----:B-1----:R-:W4:Y:S01]  /*28b60*/  LDL.LU.64 R230, [R1+0xda0] ;  /* 0x000da00001e67983 */ /* 0x002f220000300a00 */
[----:B------:R-:W-:Y:S01]  /*28b70*/  ISETP.GE.U32.AND P0, PT, R52, 0x7ffffed0, PT ;  /* 0x7ffffed03400780c */ /* 0x000fe20003f06070 */
[----:B------:R-:W-:-:S02]  /*28b80*/  VIADD R52, R55, 0xffffff4b ;  /* 0xffffff4b37347836 */ /* 0x000fc40000000000 */
[----:B------:R-:W1:Y:S01]  /*28b90*/  LDC R55, c[0x0][0x3a0] ;  /* 0x0000e800ff377b82 */ /* 0x000e620000000800 */
[----:B------:R-:W-:Y:S02]  /*28ba0*/  LDGSTS.E [R248+0x56200], desc[UR40][R242.64], !P3 ;  /* 0x56200000f2f87fae */ /* 0x000fe4000d9a1028 */
[----:B------:R-:W-:Y:S01]  /*28bb0*/  ISETP.GE.U32.AND P1, PT, R52, 0x7ffffecc, PT ;  /* 0x7ffffecc3400780c */ /* 0x000fe20003f26070 */
[----:B------:R-:W-:Y:S01]  /*28bc0*/  VIADD R52, R54, 0xffffff47 ;  /* 0xffffff4736347836 */ /* 0x000fe20000000000 */
[----:B------:R-:W-:Y:S03]  /*28bd0*/  LDGSTS.E [R248+0x56300], desc[UR40][R240.64], !P3 ;  /* 0x56300000f0f87fae */ /* 0x000fe6000d9a1028 */
[----:B------:R-:W2:Y:S01]  /*28be0*/  LDC R54, c[0x0][0x3a0] ;  /* 0x0000e800ff367b82 */ /* 0x000ea20000000800 */
[----:B------:R-:W-:Y:S01]  /*28bf0*/  ISETP.GE.U32.AND P2, PT, R52, 0x7ffffec8, PT ;  /* 0x7ffffec83400780c */ /* 0x000fe20003f46070 */
[----:B------:R-:W-:Y:S01]  /*28c00*/  LDGSTS.E [R248+0x56400], desc[UR40][R232.64], !P3 ;  /* 0x56400000e8f87fae */ /* 0x000fe2000d9a1028 */
[----:B---3--:R-:W-:-:S03]  /*28c10*/  VIADD R52, R53, 0xffffff43 ;  /* 0xffffff4335347836 */ /* 0x008fc60000000000 */
[----:B------:R-:W-:Y:S02]  /*28c20*/  LDGSTS.E [R248+0x56500], desc[UR40][R62.64], !P3 ;  /* 0x565000003ef87fae */ /* 0x000fe4000d9a1028 */
[----:B------:R-:W-:Y:S01]  /*28c30*/  ISETP.GE.U32.AND P5, PT, R52, 0x7ffffec4, PT ;  /* 0x7ffffec43400780c */ /* 0x000fe20003fa6070 */
[----:B------:R-:W3:Y:S01]  /*28c40*/  LDC R53, c[0x0][0x3a0] ;  /* 0x0000e800ff357b82 */ /* 0x000ee20000000800 */
[----:B-1----:R-:W-:Y:S02]  /*28c50*/  VIADD R52, R55, 0xffffff3f ;  /* 0xffffff3f37347836 */ /* 0x002fe40000000000 */
[----:B--2---:R-:W-:-:S04]  /*28c60*/  IMAD.WIDE R56, R0, 0x4, R56 ;  /* 0x0000000400387825 */ /* 0x004fc800078e0238 */
[----:B------:R-:W-:Y:S01]  /*28c70*/  IMAD.WIDE R2, R0, 0x4, R2 ;  /* 0x0000000400027825 */ /* 0x000fe200078e0202 */
[----:B------:R1:W-:Y:S04]  /*28c80*/  STL.64 [R1+0x3288], R56 ;  /* 0x0032883801007387 */ /* 0x0003e80000100a00 */
[----:B------:R2:W-:Y:S04]  /*28c90*/  STL.64 [R1+0x3290], R2 ;  /* 0x0032900201007387 */ /* 0x0005e80000100a00 */
[----:B------:R-:W3:Y:S04]  /*28ca0*/  LDL.LU.64 R232, [R1+0xd18] ;  /* 0x000d180001e87983 */ /* 0x000ee80000300a00 */
[----:B------:R-:W3:Y:S04]  /*28cb0*/  LDL.LU.64 R242, [R1+0xd10] ;  /* 0x000d100001f27983 */ /* 0x000ee80000300a00 */
[----:B------:R-:W3:Y:S04]  /*28cc0*/  LDL.LU.64 R62, [R1+0xd08] ;  /* 0x000d0800013e7983 */ /* 0x000ee80000300a00 */
[----:B------:R1:W-:Y:S04]  /*28cd0*/  LDGSTS.E [R248+0x56600], desc[UR40][R56.64], !P3 ;  /* 0x5660000038f87fae */ /* 0x0003e8000d9a1028 */
[----:B------:R2:W-:Y:S01]  /*28ce0*/  LDGSTS.E [R248+0x56700], desc[UR40][R2.64], !P3 ;  /* 0x5670000002f87fae */ /* 0x0005e2000d9a1028 */
[----:B------:R-:W-:Y:S01]  /*28cf0*/  ISETP.GE.U32.AND P3, PT, R52, 0x7ffffec0, PT ;  /* 0x7ffffec03400780c */ /* 0x000fe20003f66070 */
[----:B------:R-:W-:Y:S01]  /*28d00*/  VIADD R52, R54, 0xffffff3b ;  /* 0xffffff3b36347836 */ /* 0x000fe20000000000 */
[----:B-1----:R-:W1:Y:S01]  /*28d10*/  LDC R56, c[0x0][0x3a0] ;  /* 0x0000e800ff387b82 */ /* 0x002e620000000800 */
[----:B----4-:R-:W-:-:S02]  /*28d20*/  IMAD.WIDE R246, R0, 0x4, R58 ;  /* 0x0000000400f67825 */ /* 0x010fc400078e023a */
[----:B------:R-:W4:Y:S02]  /*28d30*/  LDL.LU.64 R58, [R1+0xd00] ;  /* 0x000d0000013a7983 */ /* 0x000f240000300a00 */
[C---:B------:R-:W-:Y:S02]  /*28d40*/  IMAD.WIDE R244, R0.reuse, 0x4, R66 ;  /* 0x0000000400f47825 */ /* 0x040fe400078e0242 */
[----:B------:R-:W4:Y:S02]  /*28d50*/  LDL.LU.64 R66, [R1+0xcf8] ;  /* 0x000cf80001427983 */ /* 0x000f240000300a00 */
[C---:B------:R-:W-:Y:S02]  /*28d60*/  IMAD.WIDE R240, R0.reuse, 0x4, R238 ;  /* 0x0000000400f07825 */ /* 0x040fe400078e02ee */
[----:B------:R-:W-:Y:S02]  /*28d70*/  STL.64 [R1+0x32d8], R246 ;  /* 0x0032d8f601007387 */ /* 0x000fe40000100a00 */
[----:B------:R-:W-:-:S02]  /*28d80*/  IMAD.WIDE R238, R0, 0x4, R236 ;  /* 0x0000000400ee7825 */ /* 0x000fc400078e02ec */
[----:B------:R-:W-:Y:S04]  /*28d90*/  STL.64 [R1+0x32e0], R244 ;  /* 0x0032e0f401007387 */ /* 0x000fe80000100a00 */
[----:B------:R-:W-:Y:S04]  /*28da0*/  STL.64 [R1+0x32e8], R240 ;  /* 0x0032e8f001007387 */ /* 0x000fe80000100a00 */
[----:B------:R-:W4:Y:S01]  /*28db0*/  LDL.LU.64 R236, [R1+0xcf0] ;  /* 0x000cf00001ec7983 */ /* 0x000f220000300a00 */
[----:B------:R-:W-:-:S03]  /*28dc0*/  IMAD.WIDE R234, R0, 0x4, R234 ;  /* 0x0000000400ea7825 */ /* 0x000fc600078e02ea */
[----:B------:R-:W-:Y:S04]  /*28dd0*/  STL.64 [R1+0x32f0], R238 ;  /* 0x0032f0ee01007387 */ /* 0x000fe80000100a00 */
[----:B------:R-:W-:Y:S01]  /*28de0*/  STL.64 [R1+0x32f8], R234 ;  /* 0x0032f8ea01007387 */ /* 0x000fe20000100a00 */
[----:B------:R-:W-:-:S03]  /*28df0*/  IMAD.WIDE R64, R0, 0x4, R64 ;  /* 0x0000000400407825 */ /* 0x000fc600078e0240 */
[----:B------:R-:W-:Y:S01]  /*28e00*/  LDGSTS.E [R248+0x58000], desc[UR40][R246.64], !P0 ;  /* 0x58000000f6f87fae */ /* 0x000fe2000c1a1028 */
[----:B------:R-:W-:-:S03]  /*28e10*/  IMAD.WIDE R54, R0, 0x4, R60 ;  /* 0x0000000400367825 */ /* 0x000fc600078e023c */
[----:B------:R-:W4:Y:S04]  /*28e20*/  LDL.LU.64 R60, [R1+0xce8] ;  /* 0x000ce800013c7983 */ /* 0x000f280000300a00 */
[----:B------:R1:W-:Y:S04]  /*28e30*/  STL.64 [R1+0x3300], R64 ;  /* 0x0033004001007387 */ /* 0x0003e80000100a00 */
[----:B------:R-:W-:Y:S04]  /*28e40*/  LDGSTS.E [R248+0x58100], desc[UR40][R244.64], !P0 ;  /* 0x58100000f4f87fae */ /* 0x000fe8000c1a1028 */
[----:B------:R-:W-:Y:S04]  /*28e50*/  LDGSTS.E [R248+0x58200], desc[UR40][R240.64], !P0 ;  /* 0x58200000f0f87fae */ /* 0x000fe8000c1a1028 */
[----:B------:R-:W-:Y:S04]  /*28e60*/  LDGSTS.E [R248+0x58300], desc[UR40][R238.64], !P0 ;  /* 0x58300000eef87fae */ /* 0x000fe8000c1a1028 */
[----:B------:R-:W-:Y:S04]  /*28e70*/  LDGSTS.E [R248+0x58400], desc[UR40][R234.64], !P0 ;  /* 0x58400000eaf87fae */ /* 0x000fe8000c1a1028 */
[----:B------:R-:W-:Y:S01]  /*28e80*/  LDGSTS.E [R248+0x58500], desc[UR40][R64.64], !P0 ;  /* 0x5850000040f87fae */ /* 0x000fe2000c1a1028 */
[----:B--2---:R-:W-:-:S03]  /*28e90*/  IMAD.WIDE R2, R0, 0x4, R230 ;  /* 0x0000000400027825 */ /* 0x004fc600078e02e6 */
[----:B------:R-:W2:Y:S04]  /*28ea0*/  LDL.LU.64 R230, [R1+0xce0] ;  /* 0x000ce00001e67983 */ /* 0x000ea80000300a00 */
[----:B------:R1:W-:Y:S04]  /*28eb0*/  STL.64 [R1+0x3308], R54 ;  /* 0x0033083601007387 */ /* 0x0003e80000100a00 */
[----:B------:R1:W-:Y:S04]  /*28ec0*/  STL.64 [R1+0x3310], R2 ;  /* 0x0033100201007387 */ /* 0x0003e80000100a00 */
[----:B------:R1:W-:Y:S04]  /*28ed0*/  LDGSTS.E [R248+0x58600], desc[UR40][R54.64], !P0 ;  /* 0x5860000036f87fae */ /* 0x0003e8000c1a1028 */
[----:B------:R3:W-:Y:S04]  /*28ee0*/  LDGSTS.E [R248+0x58700], desc[UR40][R2.64], !P0 ;  /* 0x5870000002f87fae */ /* 0x0007e8000c1a1028 */
[----:B-1----:R-:W2:Y:S04]  /*28ef0*/  LDL.LU.64 R64, [R1+0xa18] ;  /* 0x000a180001407983 */ /* 0x002ea80000300a00 */
[----:B------:R-:W2:Y:S01]  /*28f00*/  LDL.LU.64 R234, [R1+0xa10] ;  /* 0x000a100001ea7983 */ /* 0x000ea20000300a00 */
[----:B------:R-:W1:Y:S08]  /*28f10*/  LDC R55, c[0x0][0x3a0] ;  /* 0x0000e800ff377b82 */ /* 0x000e700000000800 */
[----:B------:R-:W1:Y:S01]  /*28f20*/  LDC R54, c[0x0][0x3a0] ;  /* 0x0000e800ff367b82 */ /* 0x000e620000000800 */
[----:B---3--:R-:W-:-:S02]  /*28f30*/  IMAD.WIDE R246, R0, 0x4, R232 ;  /* 0x0000000400f67825 */ /* 0x008fc400078e02e8 */
[----:B------:R-:W3:Y:S02]  /*28f40*/  LDL.LU.64 R232, [R1+0xa08] ;  /* 0x000a080001e87983 */ /* 0x000ee40000300a00 */
[C---:B------:R-:W-:Y:S02]  /*28f50*/  IMAD.WIDE R2, R0.reuse, 0x4, R242 ;  /* 0x0000000400027825 */ /* 0x040fe400078e02f2 */
[----:B------:R-:W-:Y:S02]  /*28f60*/  STL.64 [R1+0x3358], R246 ;  /* 0x003358f601007387 */ /* 0x000fe40000100a00 */
[C---:B------:R-:W-:Y:S02]  /*28f70*/  IMAD.WIDE R244, R0.reuse, 0x4, R62 ;  /* 0x0000000400f47825 */ /* 0x040fe400078e023e */
[----:B------:R-:W3:Y:S04]  /*28f80*/  LDL.LU.64 R62, [R1+0xa00] ;  /* 0x000a0000013e7983 */ /* 0x000ee80000300a00 */
[----:B------:R1:W-:Y:S04]  /*28f90*/  STL.64 [R1+0x3360], R2 ;  /* 0x0033600201007387 */ /* 0x0003e80000100a00 */
[----:B------:R-:W-:Y:S04]  /*28fa0*/  STL.64 [R1+0x3368], R244 ;  /* 0x003368f401007387 */ /* 0x000fe80000100a00 */
[----:B------:R1:W-:Y:S04]  /*28fb0*/  LDGSTS.E [R248+0x5a000], desc[UR40][R246.64], !P1 ;  /* 0x5a000000f6f87fae */ /* 0x0003e8000c9a1028 */
[----:B------:R-:W-:Y:S04]  /*28fc0*/  LDGSTS.E [R248+0x5a100], desc[UR40][R2.64], !P1 ;  /* 0x5a10000002f87fae */ /* 0x000fe8000c9a1028 */
[----:B------:R1:W-:Y:S01]  /*28fd0*/  LDGSTS.E [R248+0x5a200], desc[UR40][R244.64], !P1 ;  /* 0x5a200000f4f87fae */ /* 0x0003e2000c9a1028 */
[----:B----4-:R-:W-:-:S03]  /*28fe0*/  IMAD.WIDE R242, R0, 0x4, R58 ;  /* 0x0000000400f27825 */ /* 0x010fc600078e023a */
[----:B------:R-:W4:Y:S01]  /*28ff0*/  LDL.LU.64 R58, [R1+0x9f8] ;  /* 0x0009f800013a7983 */ /* 0x000f220000300a00 */
[----:B------:R-:W-:-:S03]  /*29000*/  IMAD.WIDE R240, R0, 0x4, R66 ;  /* 0x0000000400f07825 */ /* 0x000fc600078e0242 */
[----:B------:R-:W4:Y:S04]  /*29010*/  LDL.LU.64 R66, [R1+0x9f0] ;  /* 0x0009f00001427983 */ /* 0x000f280000300a00 */
[----:B------:R-:W-:Y:S04]  /*29020*/  STL.64 [R1+0x3370], R242 ;  /* 0x003370f201007387 */ /* 0x000fe80000100a00 */
[----:B------:R-:W-:Y:S04]  /*29030*/  STL.64 [R1+0x3378], R240 ;  /* 0x003378f001007387 */ /* 0x000fe80000100a00 */
[----:B------:R-:W-:Y:S01]  /*29040*/  LDGSTS.E [R248+0x5a300], desc[UR40][R242.64], !P1 ;  /* 0x5a300000f2f87fae */ /* 0x000fe2000c9a1028 */
[----:B------:R-:W-:-:S03]  /*29050*/  IMAD.WIDE R238, R0, 0x4, R236 ;  /* 0x0000000400ee7825 */ /* 0x000fc600078e02ec */
[----:B------:R3:W-:Y:S04]  /*29060*/  LDGSTS.E [R248+0x5a400], desc[UR40][R240.64], !P1 ;  /* 0x5a400000f0f87fae */ /* 0x0007e8000c9a1028 */
[----:B------:R-:W-:Y:S01]  /*29070*/  LDGSTS.E [R248+0x5a500], desc[UR40][R238.64], !P1 ;  /* 0x5a500000eef87fae */ /* 0x000fe2000c9a1028 */
[----:B------:R-:W-:-:S03]  /*29080*/  IMAD.WIDE R236, R0, 0x4, R60 ;  /* 0x0000000400ec7825 */ /* 0x000fc600078e023c */
[----:B------:R-:W4:Y:S04]  /*29090*/  LDL.LU.64 R60, [R1+0x9e8] ;  /* 0x0009e800013c7983 */ /* 0x000f280000300a00 */
[----:B------:R-:W-:Y:S04]  /*290a0*/  STL.64 [R1+0x3380], R238 ;  /* 0x003380ee01007387 */ /* 0x000fe80000100a00 */
[----:B------:R-:W-:Y:S04]  /*290b0*/  STL.64 [R1+0x3388], R236 ;  /* 0x003388ec01007387 */ /* 0x000fe80000100a00 */
[----:B-1----:R-:W4:Y:S04]  /*290c0*/  LDL.LU.64 R2, [R1+0x9e0] ;  /* 0x0009e00001027983 */ /* 0x002f280000300a00 */
[----:B------:R-:W-:Y:S01]  /*290d0*/  LDGSTS.E [R248+0x5a600], desc[UR40][R236.64], !P1 ;  /* 0x5a600000ecf87fae */ /* 0x000fe2000c9a1028 */
[----:B--2---:R-:W-:-:S05]  /*290e0*/  IMAD.WIDE R230, R0, 0x4, R230 ;  /* 0x0000000400e67825 */ /* 0x004fca00078e02e6 */
[----:B------:R1:W-:Y:S04]  /*290f0*/  STL.64 [R1+0x3390], R230 ;  /* 0x003390e601007387 */ /* 0x0003e80000100a00 */
[----:B------:R-:W-:Y:S04]  /*29100*/  LDGSTS.E [R248+0x5a700], desc[UR40][R230.64], !P1 ;  /* 0x5a700000e6f87fae */ /* 0x000fe8000c9a1028 */
[----:B-1----:R-:W2:Y:S01]  /*29110*/  LDL.LU.64 R230, [R1+0x978] ;  /* 0x0009780001e67983 */ /* 0x002ea20000300a00 */
[----:B------:R-:W-:-:S03]  /*29120*/  IMAD.WIDE R246, R0, 0x4, R64 ;  /* 0x0000000400f67825 */ /* 0x000fc600078e0240 */
[----:B------:R-:W2:Y:S01]  /*29130*/  LDL.LU.64 R238, [R1+0x970] ;  /* 0x0009700001ee7983 */ /* 0x000ea20000300a00 */
[----:B------:R-:W-:Y:S01]  /*29140*/  IMAD.WIDE R244, R0, 0x4, R234 ;  /* 0x0000000400f47825 */ /* 0x000fe200078e02ea */
[----:B------:R-:W-:Y:S02]  /*29150*/  ISETP.GE.U32.AND P0, PT, R52, 0x7ffffebc, PT ;  /* 0x7ffffebc3400780c */ /* 0x000fe40003f06070 */
[----:B------:R-:W2:Y:S01]  /*29160*/  LDL.LU.64 R64, [R1+0x968] ;  /* 0x0009680001407983 */ /* 0x000ea20000300a00 */
[----:B------:R-:W-:Y:S01]  /*29170*/  IADD3 R52, PT, PT, R53, -0xc9, RZ ;  /* 0xffffff3735347810 */ /* 0x000fe20007ffe0ff */
[----:B------:R-:W-:Y:S01]  /*29180*/  IMAD.WIDE R48, R0, 0x4, R48 ;  /* 0x0000000400307825 */ /* 0x000fe200078e0230 */
[----:B------:R-:W1:Y:S01]  /*29190*/  LDC R53, c[0x0][0x3a0] ;  /* 0x0000e800ff357b82 */ /* 0x000e620000000800 */
[----:B------:R-:W-:Y:S04]  /*291a0*/  STL.64 [R1+0x33d8], R246 ;  /* 0x0033d8f601007387 */ /* 0x000fe80000100a00 */
[----:B------:R-:W2:Y:S04]  /*291b0*/  LDL.LU.64 R242, [R1+0x960] ;  /* 0x0009600001f27983 */ /* 0x000ea80000300a00 */
[----:B------:R-:W2:Y:S01]  /*291c0*/  LDL.LU.64 R236, [R1+0x958] ;  /* 0x0009580001ec7983 */ /* 0x000ea20000300a00 */
[----:B------:R-:W-:-:S03]  /*291d0*/  ISETP.GE.U32.AND P1, PT, R52, 0x7ffffeb8, PT ;  /* 0x7ffffeb83400780c */ /* 0x000fc60003f26070 */
[----:B------:R-:W-:Y:S01]  /*291e0*/  STL.64 [R1+0x33e0], R244 ;  /* 0x0033e0f401007387 */ /* 0x000fe20000100a00 */
[----:B------:R-:W-:-:S03]  /*291f0*/  VIADD R52, R56, 0xffffff33 ;  /* 0xffffff3338347836 */ /* 0x000fc60000000000 */
[----:B------:R-:W-:Y:S04]  /*29200*/  LDGSTS.E [R248+0x5c000], desc[UR40][R246.64], !P2 ;  /* 0x5c000000f6f87fae */ /* 0x000fe8000d1a1028 */
[----:B------:R-:W-:Y:S01]  /*29210*/  LDGSTS.E [R248+0x5c100], desc[UR40][R244.64], !P2 ;  /* 0x5c100000f4f87fae */ /* 0x000fe2000d1a1028 */
[----:B---3--:R-:W-:-:S05]  /*29220*/  IMAD.WIDE R240, R0, 0x4, R232 ;  /* 0x0000000400f07825 */ /* 0x008fca00078e02e8 */
[----:B------:R-:W-:Y:S01]  /*29230*/  LDGSTS.E [R248+0x5c200], desc[UR40][R240.64], !P2 ;  /* 0x5c200000f0f87fae */ /* 0x000fe2000d1a1028 */
[----:B------:R-:W-:-:S03]  /*29240*/  IMAD.WIDE R234, R0, 0x4, R62 ;  /* 0x0000000400ea7825 */ /* 0x000fc600078e023e */
[----:B------:R-:W3:Y:S04]  /*29250*/  LDL.LU.64 R62, [R1+0x950] ;  /* 0x00095000013e7983 */ /* 0x000ee80000300a00 */
[----:B------:R-:W-:Y:S04]  /*29260*/  STL.64 [R1+0x33e8], R240 ;  /* 0x0033e8f001007387 */ /* 0x000fe80000100a00 */
[----:B------:R-:W-:Y:S04]  /*29270*/  STL.64 [R1+0x33f0], R234 ;  /* 0x0033f0ea01007387 */ /* 0x000fe80000100a00 */
[----:B------:R-:W-:Y:S01]  /*29280*/  LDGSTS.E [R248+0x5c300], desc[UR40][R234.64], !P2 ;  /* 0x5c300000eaf87fae */ /* 0x000fe2000d1a1028 */
[----:B----4-:R-:W-:-:S03]  /*29290*/  IMAD.WIDE R232, R0, 0x4, R58 ;  /* 0x0000000400e87825 */ /* 0x010fc600078e023a */
[----:B------:R-:W4:Y:S04]  /*292a0*/  LDL.LU.64 R58, [R1+0x948] ;  /* 0x00094800013a7983 */ /* 0x000f280000300a00 */
[----:B------:R-:W-:Y:S01]  /*292b0*/  STL.64 [R1+0x33f8], R232 ;  /* 0x0033f8e801007387 */ /* 0x000fe20000100a00 */
[----:B------:R-:W-:-:S03]  /*292c0*/  IMAD.WIDE R66, R0, 0x4, R66 ;  /* 0x0000000400427825 */ /* 0x000fc600078e0242 */
[----:B------:R-:W-:Y:S04]  /*292d0*/  LDGSTS.E [R248+0x5c400], desc[UR40][R232.64], !P2 ;  /* 0x5c400000e8f87fae */ /* 0x000fe8000d1a1028 */
[----:B------:R-:W-:Y:S01]  /*292e0*/  LDGSTS.E [R248+0x5c500], desc[UR40][R66.64], !P2 ;  /* 0x5c50000042f87fae */ /* 0x000fe2000d1a1028 */
[----:B------:R-:W-:-:S03]  /*292f0*/  IMAD.WIDE R56, R0, 0x4, R60 ;  /* 0x0000000400387825 */ /* 0x000fc600078e023c */
[----:B------:R-:W4:Y:S04]  /*29300*/  LDL.LU.64 R60, [R1+0x940] ;  /* 0x00094000013c7983 */ /* 0x000f280000300a00 */
[----:B------:R1:W-:Y:S01]  /*29310*/  STL.64 [R1+0x3400], R66 ;  /* 0x0034004201007387 */ /* 0x0003e20000100a00 */
[----:B------:R-:W-:-:S03]  /*29320*/  IMAD.WIDE R2, R0, 0x4, R2 ;  /* 0x0000000400027825 */ /* 0x000fc600078e0202 */
[----:B------:R2:W-:Y:S04]  /*29330*/  STL.64 [R1+0x3408], R56 ;  /* 0x0034083801007387 */ /* 0x0005e80000100a00 */
[----:B------:R2:W-:Y:S04]  /*29340*/  STL.64 [R1+0x3410], R2 ;  /* 0x0034100201007387 */ /* 0x0005e80000100a00 */
[----:B-1----:R-:W4:Y:S04]  /*29350*/  LDL.LU.64 R66, [R1+0x8d8] ;  /* 0x0008d80001427983 */ /* 0x002f280000300a00 */
[----:B------:R-:W4:Y:S04]  /*29360*/  LDL.LU.64 R234, [R1+0x8d0] ;  /* 0x0008d00001ea7983 */ /* 0x000f280000300a00 */
[----:B------:R-:W4:Y:S04]  /*29370*/  LDL.LU.64 R232, [R1+0x8c8] ;  /* 0x0008c80001e87983 */ /* 0x000f280000300a00 */
[----:B------:R1:W-:Y:S04]  /*29380*/  LDGSTS.E [R248+0x5c600], desc[UR40][R56.64], !P2 ;  /* 0x5c60000038f87fae */ /* 0x0003e8000d1a1028 */
[----:B------:R-:W-:Y:S01]  /*29390*/  LDGSTS.E [R248+0x5c700], desc[UR40][R2.64], !P2 ;  /* 0x5c70000002f87fae */ /* 0x000fe2000d1a1028 */
[C---:B--2---:R-:W-:Y:S01]  /*293a0*/  IMAD.WIDE R250, R0.reuse, 0x4, R230 ;  /* 0x0000000400fa7825 */ /* 0x044fe200078e02e6 */
[----:B-1----:R-:W1:Y:S02]  /*293b0*/  LDC R56, c[0x0][0x3a0] ;  /* 0x0000e800ff387b82 */ /* 0x002e640000000800 */
[----:B------:R-:W2:Y:S01]  /*293c0*/  LDL.LU.64 R230, [R1+0x8a0] ;  /* 0x0008a00001e67983 */ /* 0x000ea20000300a00 */
[----:B------:R-:W-:-:S03]  /*293d0*/  IMAD.WIDE R246, R0, 0x4, R238 ;  /* 0x0000000400f67825 */ /* 0x000fc600078e02ee */
[----:B------:R-:W-:Y:S01]  /*293e0*/  STL.64 [R1+0x3498], R250 ;  /* 0x003498fa01007387 */ /* 0x000fe20000100a00 */
[----:B------:R-:W-:-:S03]  /*293f0*/  IMAD.WIDE R244, R0, 0x4, R64 ;  /* 0x0000000400f47825 */ /* 0x000fc600078e0240 */
[----:B------:R-:W2:Y:S04]  /*29400*/  LDL.LU.64 R64, [R1+0x878] ;  /* 0x0008780001407983 */ /* 0x000ea80000300a00 */
[----:B------:R1:W-:Y:S01]  /*29410*/  STL.64 [R1+0x34a0], R246 ;  /* 0x0034a0f601007387 */ /* 0x0003e20000100a00 */
[----:B------:R-:W-:-:S03]  /*29420*/  IMAD.WIDE R242, R0, 0x4, R242 ;  /* 0x0000000400f27825 */ /* 0x000fc600078e02f2 */
[----:B------:R1:W-:Y:S01]  /*29430*/  STL.64 [R1+0x34a8], R244 ;  /* 0x0034a8f401007387 */ /* 0x0003e20000100a00 */
[----:B------:R-:W-:-:S03]  /*29440*/  IMAD.WIDE R240, R0, 0x4, R236 ;  /* 0x0000000400f07825 */ /* 0x000fc600078e02ec */
[----:B------:R-:W-:Y:S04]  /*29450*/  LDGSTS.E [R248+0x5e000], desc[UR40][R250.64], !P5 ;  /* 0x5e000000faf87fae */ /* 0x000fe8000e9a1028 */
[----:B------:R1:W-:Y:S04]  /*29460*/  LDGSTS.E [R248+0x5e100], desc[UR40][R246.64], !P5 ;  /* 0x5e100000f6f87fae */ /* 0x0003e8000e9a1028 */
[----:B------:R1:W-:Y:S04]  /*29470*/  LDGSTS.E [R248+0x5e200], desc[UR40][R244.64], !P5 ;  /* 0x5e200000f4f87fae */ /* 0x0003e8000e9a1028 */
[----:B------:R-:W-:Y:S04]  /*29480*/  LDGSTS.E [R248+0x5e300], desc[UR40][R242.64], !P5 ;  /* 0x5e300000f2f87fae */ /* 0x000fe8000e9a1028 */
[----:B------:R-:W-:Y:S01]  /*29490*/  LDGSTS.E [R248+0x5e400], desc[UR40][R240.64], !P5 ;  /* 0x5e400000f0f87fae */ /* 0x000fe2000e9a1028 */
[----:B---3--:R-:W-:-:S03]  /*294a0*/  IMAD.WIDE R238, R0, 0x4, R62 ;  /* 0x0000000400ee7825 */ /* 0x008fc600078e023e */
[----:B------:R-:W3:Y:S04]  /*294b0*/  LDL.LU.64 R62, [R1+0x850] ;  /* 0x00085000013e7983 */ /* 0x000ee80000300a00 */
[----:B------:R-:W-:Y:S04]  /*294c0*/  STL.64 [R1+0x34b0], R242 ;  /* 0x0034b0f201007387 */ /* 0x000fe80000100a00 */
[----:B------:R1:W-:Y:S04]  /*294d0*/  STL.64 [R1+0x34b8], R240 ;  /* 0x0034b8f001007387 */ /* 0x0003e80000100a00 */
[----:B------:R-:W-:Y:S04]  /*294e0*/  STL.64 [R1+0x34c0], R238 ;  /* 0x0034c0ee01007387 */ /* 0x000fe80000100a00 */
[----:B------:R-:W-:Y:S01]  /*294f0*/  LDGSTS.E [R248+0x5e500], desc[UR40][R238.64], !P5 ;  /* 0x5e500000eef87fae */ /* 0x000fe2000e9a1028 */
[----:B----4-:R-:W-:-:S05]  /*29500*/  IMAD.WIDE R236, R0, 0x4, R58 ;  /* 0x0000000400ec7825 */ /* 0x010fca00078e023a */
[----:B------:R-:W-:Y:S01]  /*29510*/  LDGSTS.E [R248+0x5e600], desc[UR40][R236.64], !P5 ;  /* 0x5e600000ecf87fae */ /* 0x000fe2000e9a1028 */
[----:B------:R-:W-:-:S03]  /*29520*/  IMAD.WIDE R58, R0, 0x4, R60 ;  /* 0x00000004003a7825 */ /* 0x000fc600078e023c */
[----:B------:R-:W4:Y:S04]  /*29530*/  LDL.LU.64 R60, [R1+0x828] ;  /* 0x00082800013c7983 */ /* 0x000f280000300a00 */
[----:B------:R-:W4:Y:S04]  /*29540*/  LDL.LU.64 R2, [R1+0x808] ;  /* 0x0008080001027983 */ /* 0x000f280000300a00 */
[----:B------:R-:W-:Y:S04]  /*29550*/  STL.64 [R1+0x34c8], R236 ;  /* 0x0034c8ec01007387 */ /* 0x000fe80000100a00 */
[----:B------:R1:W-:Y:S04]  /*29560*/  STL.64 [R1+0x34d0], R58 ;  /* 0x0034d03a01007387 */ /* 0x0003e80000100a00 */
[----:B------:R-:W-:Y:S01]  /*29570*/  LDGSTS.E [R248+0x5e700], desc[UR40][R58.64], !P5 ;  /* 0x5e7000003af87fae */ /* 0x000fe2000e9a1028 */
[----:B-1----:R-:W-:-:S03]  /*29580*/  IMAD.WIDE R246, R0, 0x4, R66 ;  /* 0x0000000400f67825 */ /* 0x002fc600078e0242 */
[----:B------:R-:W4:Y:S01]  /*29590*/  LDL.LU.64 R66, [R1+0x658] ;  /* 0x0006580001427983 */ /* 0x000f220000300a00 */
[----:B------:R-:W-:-:S03]  /*295a0*/  IMAD.WIDE R244, R0, 0x4, R234 ;  /* 0x0000000400f47825 */ /* 0x000fc600078e02ea */
[----:B------:R-:W4:Y:S01]  /*295b0*/  LDL.LU.64 R240, [R1+0x650] ;  /* 0x0006500001f07983 */ /* 0x000f220000300a00 */
[----:B------:R-:W-:-:S03]  /*295c0*/  IMAD.WIDE R232, R0, 0x4, R232 ;  /* 0x0000000400e87825 */ /* 0x000fc600078e02e8 */
[----:B------:R-:W4:Y:S04]  /*295d0*/  LDL.LU.64 R242, [R1+0x648] ;  /* 0x0006480001f27983 */ /* 0x000f280000300a00 */
[----:B------:R-:W-:Y:S04]  /*295e0*/  STL.64 [R1+0x3558], R246 ;  /* 0x003558f601007387 */ /* 0x000fe80000100a00 */
[----:B------:R-:W4:Y:S04]  /*295f0*/  LDL.LU.64 R58, [R1+0x640] ;  /* 0x00064000013a7983 */ /* 0x000f280000300a00 */
[----:B------:R-:W4:Y:S01]  /*29600*/  LDL.LU.64 R236, [R1+0x638] ;  /* 0x0006380001ec7983 */ /* 0x000f220000300a00 */
[----:B--2---:R-:W-:-:S03]  /*29610*/  IMAD.WIDE R230, R0, 0x4, R230 ;  /* 0x0000000400e67825 */ /* 0x004fc600078e02e6 */
[----:B------:R-:W-:Y:S04]  /*29620*/  STL.64 [R1+0x3560], R244 ;  /* 0x003560f401007387 */ /* 0x000fe80000100a00 */
[----:B------:R1:W-:Y:S04]  /*29630*/  STL.64 [R1+0x3568], R232 ;  /* 0x003568e801007387 */ /* 0x0003e80000100a00 */
[----:B------:R-:W2:Y:S04]  /*29640*/  LDL.LU.64 R234, [R1+0x630] ;  /* 0x0006300001ea7983 */ /* 0x000ea80000300a00 */
[----:B------:R-:W-:Y:S04]  /*29650*/  STL.64 [R1+0x3570], R230 ;  /* 0x003570e601007387 */ /* 0x000fe80000100a00 */
[----:B------:R-:W2:Y:S01]  /*29660*/  LDL.LU.64 R238, [R1+0x628] ;  /* 0x0006280001ee7983 */ /* 0x000ea20000300a00 */
[----:B------:R-:W-:Y:S01]  /*29670*/  ISETP.GE.U32.AND P2, PT, R52, 0x7ffffeb4, PT ;  /* 0x7ffffeb43400780c */ /* 0x000fe20003f46070 */
[----:B------:R-:W-:-:S02]  /*29680*/  VIADD R52, R55, 0xffffff2f ;  /* 0xffffff2f37347836 */ /* 0x000fc40000000000 */
[----:B------:R-:W-:Y:S01]  /*29690*/  IMAD.WIDE R64, R0, 0x4, R64 ;  /* 0x0000000400407825 */ /* 0x000fe200078e0240 */
[----:B------:R-:W-:Y:S02]  /*296a0*/  LDGSTS.E [R248+0x60000], desc[UR40][R246.64], !P3 ;  /* 0x60000000f6f87fae */ /* 0x000fe4000d9a1028 */
[----:B------:R-:W-:Y:S01]  /*296b0*/  ISETP.GE.U32.AND P5, PT, R52, 0x7ffffeb0, PT ;  /* 0x7ffffeb03400780c */ /* 0x000fe20003fa6070 */
[----:B------:R-:W-:Y:S01]  /*296c0*/  VIADD R52, R54, 0xffffff2b ;  /* 0xffffff2b36347836 */ /* 0x000fe20000000000 */
[----:B------:R1:W-:Y:S04]  /*296d0*/  STL.64 [R1+0x3578], R64 ;  /* 0x0035784001007387 */ /* 0x0003e80000100a00 */
[----:B------:R1:W-:Y:S04]  /*296e0*/  LDGSTS.E [R248+0x60100], desc[UR40][R244.64], !P3 ;  /* 0x60100000f4f87fae */ /* 0x0003e8000d9a1028 */
[----:B------:R-:W-:Y:S04]  /*296f0*/  LDGSTS.E [R248+0x60200], desc[UR40][R232.64], !P3 ;  /* 0x60200000e8f87fae */ /* 0x000fe8000d9a1028 */
[----:B------:R-:W-:Y:S04]  /*29700*/  LDGSTS.E [R248+0x60300], desc[UR40][R230.64], !P3 ;  /* 0x60300000e6f87fae */ /* 0x000fe8000d9a1028 */
[----:B------:R-:W-:Y:S01]  /*29710*/  LDGSTS.E [R248+0x60400], desc[UR40][R64.64], !P3 ;  /* 0x6040000040f87fae */ /* 0x000fe2000d9a1028 */
[----:B---3--:R-:W-:-:S05]  /*29720*/  IMAD.WIDE R62, R0, 0x4, R62 ;  /* 0x00000004003e7825 */ /* 0x008fca00078e023e */
[----:B------:R3:W-:Y:S04]  /*29730*/  STL.64 [R1+0x3580], R62 ;  /* 0x0035803e01007387 */ /* 0x0007e80000100a00 */
[----:B------:R-:W-:Y:S01]  /*29740*/  LDGSTS.E [R248+0x60500], desc[UR40][R62.64], !P3 ;  /* 0x605000003ef87fae */ /* 0x000fe2000d9a1028 */
[----:B----4-:R-:W-:-:S04]  /*29750*/  IMAD.WIDE R60, R0, 0x4, R60 ;  /* 0x00000004003c7825 */ /* 0x010fc800078e023c */
[C---:B------:R-:W-:Y:S01]  /*29760*/  IMAD.WIDE R54, R0.reuse, 0x4, R2 ;  /* 0x0000000400367825 */ /* 0x040fe200078e0202 */
[----:B------:R-:W-:Y:S04]  /*29770*/  LDGSTS.E [R248+0x60600], desc[UR40][R60.64], !P3 ;  /* 0x606000003cf87fae */ /* 0x000fe8000d9a1028 */
[----:B------:R-:W4:Y:S04]  /*29780*/  LDL.LU.64 R2, [R1+0x620] ;  /* 0x0006200001027983 */ /* 0x000f280000300a00 */
[----:B------:R3:W-:Y:S04]  /*29790*/  STL.64 [R1+0x3588], R60 ;  /* 0x0035883c01007387 */ /* 0x0007e80000100a00 */
[----:B------:R2:W-:Y:S04]  /*297a0*/  STL.64 [R1+0x3590], R54 ;  /* 0x0035903601007387 */ /* 0x0005e80000100a00 */
[----:B-1----:R-:W4:Y:S01]  /*297b0*/  LDL.LU.64 R232, [R1+0x5d8] ;  /* 0x0005d80001e87983 */ /* 0x002f220000300a00 */
[----:B------:R-:W-:-:S03]  /*297c0*/  IMAD.WIDE R66, R0, 0x4, R66 ;  /* 0x0000000400427825 */ /* 0x000fc600078e0242 */
[----:B------:R-:W4:Y:S04]  /*297d0*/  LDL.LU.64 R64, [R1+0x5d0] ;  /* 0x0005d00001407983 */ /* 0x000f280000300a00 */
[----:B------:R-:W4:Y:S01]  /*297e0*/  LDL.LU.64 R230, [R1+0x5c8] ;  /* 0x0005c80001e67983 */ /* 0x000f220000300a00 */
[----:B------:R-:W-:-:S03]  /*297f0*/  IMAD.WIDE R244, R0, 0x4, R240 ;  /* 0x0000000400f47825 */ /* 0x000fc600078e02f0 */
[----:B---3--:R-:W3:Y:S01]  /*29800*/  LDL.LU.64 R62, [R1+0x5c0] ;  /* 0x0005c000013e7983 */ /* 0x008ee20000300a00 */
[----:B------:R-:W-:-:S03]  /*29810*/  IMAD.WIDE R242, R0, 0x4, R242 ;  /* 0x0000000400f27825 */ /* 0x000fc600078e02f2 */
[----:B------:R-:W3:Y:S01]  /*29820*/  LDL.LU.64 R60, [R1+0x5b8] ;  /* 0x0005b800013c7983 */ /* 0x000ee20000300a00 */
[----:B------:R-:W-:-:S03]  /*29830*/  IMAD.WIDE R240, R0, 0x4, R58 ;  /* 0x0000000400f07825 */ /* 0x000fc600078e023a */
[----:B------:R1:W-:Y:S01]  /*29840*/  STL.64 [R1+0x3618], R66 ;  /* 0x0036184201007387 */ /* 0x0003e20000100a00 */
[----:B------:R-:W-:-:S03]  /*29850*/  IMAD.WIDE R236, R0, 0x4, R236 ;  /* 0x0000000400ec7825 */ /* 0x000fc600078e02ec */
[----:B------:R-:W3:Y:S04]  /*29860*/  LDL.LU.64 R58, [R1+0x5b0] ;  /* 0x0005b000013a7983 */ /* 0x000ee80000300a00 */
[----:B------:R1:W-:Y:S01]  /*29870*/  LDGSTS.E [R248+0x60700], desc[UR40][R54.64], !P3 ;  /* 0x6070000036f87fae */ /* 0x0003e2000d9a1028 */
[----:B------:R-:W-:Y:S01]  /*29880*/  ISETP.GE.U32.AND P3, PT, R52, 0x7ffffeac, PT ;  /* 0x7ffffeac3400780c */ /* 0x000fe20003f66070 */
[----:B------:R-:W-:Y:S02]  /*29890*/  VIADD R52, R56, 0xffffff27 ;  /* 0xffffff2738347836 */ /* 0x000fe40000000000 */
[----:B------:R1:W-:Y:S01]  /*298a0*/  STL.64 [R1+0x3620], R244 ;  /* 0x003620f401007387 */ /* 0x0003e20000100a00 */
[----:B--2---:R-:W-:-:S03]  /*298b0*/  IMAD.WIDE R234, R0, 0x4, R234 ;  /* 0x0000000400ea7825 */ /* 0x004fc600078e02ea */
[----:B------:R-:W-:Y:S04]  /*298c0*/  STL.64 [R1+0x3628], R242 ;  /* 0x003628f201007387 */ /* 0x000fe80000100a00 */
[----:B------:R2:W-:Y:S01]  /*298d0*/  STL.64 [R1+0x3630], R240 ;  /* 0x003630f001007387 */ /* 0x0005e20000100a00 */
[C---:B------:R-:W-:Y:S01]  /*298e0*/  IMAD.WIDE R56, R0.reuse, 0x4, R238 ;  /* 0x0000000400387825 */ /* 0x040fe200078e02ee */
[----:B-1----:R-:W1:Y:S02]  /*298f0*/  LDC R54, c[0x0][0x3a0] ;  /* 0x0000e800ff367b82 */ /* 0x002e640000000800 */
[----:B------:R-:W3:Y:S04]  /*29900*/  LDL.LU.64 R238, [R1+0x5a8] ;  /* 0x0005a80001ee7983 */ /* 0x000ee80000300a00 */
[----:B------:R-:W-:Y:S01]  /*29910*/  STL.64 [R1+0x3640], R236 ;  /* 0x003640ec01007387 */ /* 0x000fe20000100a00 */
[C---:B------:R-:W-:Y:S01]  /*29920*/  IMAD.WIDE R46, R0.reuse, 0x4, R46 ;  /* 0x00000004002e7825 */ /* 0x040fe200078e022e */
[----:B------:R-:W1:Y:S02]  /*29930*/  LDC R55, c[0x0][0x3a0] ;  /* 0x0000e800ff377b82 */ /* 0x000e640000000800 */
[----:B------:R1:W-:Y:S04]  /*29940*/  STL.64 [R1+0x3650], R234 ;  /* 0x003650ea01007387 */ /* 0x0003e80000100a00 */
[----:B------:R-:W-:Y:S04]  /*29950*/  LDGSTS.E [R248+0x62000], desc[UR40][R66.64], !P0 ;  /* 0x6200000042f87fae */ /* 0x000fe8000c1a1028 */
[----:B------:R1:W-:Y:S04]  /*29960*/  STL.64 [R1+0x3660], R56 ;  /* 0x0036603801007387 */ /* 0x0003e80000100a00 */
[----:B------:R1:W-:Y:S04]  /*29970*/  LDGSTS.E [R248+0x62100], desc[UR40][R244.64], !P0 ;  /* 0x62100000f4f87fae */ /* 0x0003e8000c1a1028 */
[----:B------:R-:W3:Y:S04]  /*29980*/  LDL.LU.64 R66, [R1+0x5a0] ;  /* 0x0005a00001427983 */ /* 0x000ee80000300a00 */
[----:B------:R-:W-:Y:S04]  /*29990*/  LDGSTS.E [R248+0x62200], desc[UR40][R242.64], !P0 ;  /* 0x62200000f2f87fae */ /* 0x000fe8000c1a1028 */
[----:B------:R2:W-:Y:S04]  /*299a0*/  LDGSTS.E [R248+0x62300], desc[UR40][R240.64], !P0 ;  /* 0x62300000f0f87fae */ /* 0x0005e8000c1a1028 */
[----:B------:R-:W-:Y:S04]  /*299b0*/  LDGSTS.E [R248+0x62400], desc[UR40][R236.64], !P0 ;  /* 0x62400000ecf87fae */ /* 0x000fe8000c1a1028 */
[----:B------:R-:W-:Y:S04]  /*299c0*/  LDGSTS.E [R248+0x62500], desc[UR40][R234.64], !P0 ;  /* 0x62500000eaf87fae */ /* 0x000fe8000c1a1028 */
[----:B------:R1:W-:Y:S01]  /*299d0*/  LDGSTS.E [R248+0x62600], desc[UR40][R56.64], !P0 ;  /* 0x6260000038f87fae */ /* 0x0003e2000c1a1028 */
[----:B----4-:R-:W-:-:S05]  /*299e0*/  IMAD.WIDE R2, R0, 0x4, R2 ;  /* 0x0000000400027825 */ /* 0x010fca00078e0202 */
[----:B------:R4:W-:Y:S04]  /*299f0*/  STL.64 [R1+0x3670], R2 ;  /* 0x0036700201007387 */ /* 0x0009e80000100a00 */
[----:B------:R4:W-:Y:S01]  /*29a00*/  LDGSTS.E [R248+0x62700], desc[UR40][R2.64], !P0 ;  /* 0x6270000002f87fae */ /* 0x0009e2000c1a1028 */
[----:B------:R-:W-:-:S04]  /*29a10*/  IMAD.WIDE R246, R0, 0x4, R232 ;  /* 0x0000000400f67825 */ /* 0x000fc800078e02e8 */
[C---:B-1----:R-:W-:Y:S01]  /*29a20*/  IMAD.WIDE R244, R0.reuse, 0x4, R64 ;  /* 0x0000000400f47825 */ /* 0x042fe200078e0240 */
[----:B------:R-:W-:Y:S03]  /*29a30*/  LDGSTS.E [R248+0x64000], desc[UR40][R246.64], !P1 ;  /* 0x64000000f6f87fae */ /* 0x000fe6000c9a1028 */
[C---:B--2---:R-:W-:Y:S01]  /*29a40*/  IMAD.WIDE R240, R0.reuse, 0x4, R230 ;  /* 0x0000000400f07825 */ /* 0x044fe200078e02e6 */
[----:B------:R-:W2:Y:S03]  /*29a50*/  LDL.LU.64 R64, [R1+0x558] ;  /* 0x0005580001407983 */ /* 0x000ea60000300a00 */
[C---:B---3--:R-:W-:Y:S01]  /*29a60*/  IMAD.WIDE R62, R0.reuse, 0x4, R62 ;  /* 0x00000004003e7825 */ /* 0x048fe200078e023e */
[----:B------:R-:W-:Y:S03]  /*29a70*/  STL.64 [R1+0x36a8], R246 ;  /* 0x0036a8f601007387 */ /* 0x000fe60000100a00 */
[C---:B------:R-:W-:Y:S01]  /*29a80*/  IMAD.WIDE R60, R0.reuse, 0x4, R60 ;  /* 0x00000004003c7825 */ /* 0x040fe200078e023c */
[----:B------:R-:W3:Y:S04]  /*29a90*/  LDL.LU.64 R230, [R1+0x550] ;  /* 0x0005500001e67983 */ /* 0x000ee80000300a00 */
[----:B------:R-:W-:Y:S04]  /*29aa0*/  STL.64 [R1+0x36b0], R244 ;  /* 0x0036b0f401007387 */ /* 0x000fe80000100a00 */
[----:B------:R-:W-:Y:S01]  /*29ab0*/  STL.64 [R1+0x36c0], R240 ;  /* 0x0036c0f001007387 */ /* 0x000fe20000100a00 */
[----:B------:R-:W-:-:S03]  /*29ac0*/  IMAD.WIDE R58, R0, 0x4, R58 ;  /* 0x00000004003a7825 */ /* 0x000fc600078e023a */
[----:B------:R-:W3:Y:S04]  /*29ad0*/  LDL.LU.64 R232, [R1+0x548] ;  /* 0x0005480001e87983 */ /* 0x000ee80000300a00 */
[----:B------:R-:W3:Y:S04]  /*29ae0*/  LDL.LU.64 R234, [R1+0x540] ;  /* 0x0005400001ea7983 */ /* 0x000ee80000300a00 */
[----:B------:R-:W-:Y:S04]  /*29af0*/  STL.64 [R1+0x36c8], R62 ;  /* 0x0036c83e01007387 */ /* 0x000fe80000100a00 */
[----:B------:R-:W-:Y:S04]  /*29b00*/  STL.64 [R1+0x36d8], R60 ;  /* 0x0036d83c01007387 */ /* 0x000fe80000100a00 */
[----:B------:R-:W3:Y:S01]  /*29b10*/  LDL.LU.64 R236, [R1+0x538] ;  /* 0x0005380001ec7983 */ /* 0x000ee20000300a00 */
[----:B------:R-:W-:-:S03]  /*29b20*/  IMAD.WIDE R56, R0, 0x4, R238 ;  /* 0x0000000400387825 */ /* 0x000fc600078e02ee */
[----:B------:R-:W3:Y:S04]  /*29b30*/  LDL.LU.64 R242, [R1+0x530] ;  /* 0x0005300001f27983 */ /* 0x000ee80000300a00 */
[----:B------:R-:W-:Y:S04]  /*29b40*/  STL.64 [R1+0x36f0], R58 ;  /* 0x0036f03a01007387 */ /* 0x000fe80000100a00 */
[----:B------:R-:W3:Y:S04]  /*29b50*/  LDL.LU.64 R238, [R1+0x528] ;  /* 0x0005280001ee7983 */ /* 0x000ee80000300a00 */
[----:B------:R-:W-:Y:S04]  /*29b60*/  LDGSTS.E [R248+0x64100], desc[UR40][R244.64], !P1 ;  /* 0x64100000f4f87fae */ /* 0x000fe8000c9a1028 */
[----:B------:R1:W-:Y:S01]  /*29b70*/  LDGSTS.E [R248+0x64200], desc[UR40][R240.64], !P1 ;  /* 0x64200000f0f87fae */ /* 0x0003e2000c9a1028 */
[----:B----4-:R-:W-:-:S03]  /*29b80*/  IMAD.WIDE R2, R0, 0x4, R66 ;  /* 0x0000000400027825 */ /* 0x010fc600078e0242 */
[----:B------:R-:W-:Y:S04]  /*29b90*/  LDGSTS.E [R248+0x64300], desc[UR40][R62.64], !P1 ;  /* 0x643000003ef87fae */ /* 0x000fe8000c9a1028 */
[----:B------:R-:W1:Y:S04]  /*29ba0*/  LDL.LU.64 R66, [R1+0x520] ;  /* 0x0005200001427983 */ /* 0x000e680000300a00 */
[----:B------:R-:W-:Y:S04]  /*29bb0*/  LDGSTS.E [R248+0x64400], desc[UR40][R60.64], !P1 ;  /* 0x644000003cf87fae */ /* 0x000fe8000c9a1028 */
[----:B------:R-:W-:Y:S04]  /*29bc0*/  LDGSTS.E [R248+0x64500], desc[UR40][R58.64], !P1 ;  /* 0x645000003af87fae */ /* 0x000fe8000c9a1028 */
[----:B------:R-:W-:Y:S04]  /*29bd0*/  STL.64 [R1+0x3700], R56 ;  /* 0x0037003801007387 */ /* 0x000fe80000100a00 */
[----:B------:R-:W-:Y:S04]  /*29be0*/  LDGSTS.E [R248+0x64600], desc[UR40][R56.64], !P1 ;  /* 0x6460000038f87fae */ /* 0x000fe8000c9a1028 */
[----:B------:R4:W-:Y:S04]  /*29bf0*/  STL.64 [R1+0x3718], R2 ;  /* 0x0037180201007387 */ /* 0x0009e80000100a00 */
[----:B------:R1:W-:Y:S04]  /*29c00*/  LDGSTS.E [R248+0x64700], desc[UR40][R2.64], !P1 ;  /* 0x6470000002f87fae */ /* 0x0003e8000c9a1028 */
[----:B----4-:R-:W4:Y:S04]  /*29c10*/  LDL.LU.64 R2, [R1+0x4d8] ;  /* 0x0004d80001027983 */ /* 0x010f280000300a00 */
[----:B------:R-:W4:Y:S04]  /*29c20*/  LDL.LU.64 R244, [R1+0x4d0] ;  /* 0x0004d00001f47983 */ /* 0x000f280000300a00 */
[----:B------:R-:W4:Y:S04]  /*29c30*/  LDL.LU.64 R246, [R1+0x4c8] ;  /* 0x0004c80001f67983 */ /* 0x000f280000300a00 */
[----:B------:R-:W4:Y:S04]  /*29c40*/  LDL.LU.64 R250, [R1+0x4c0] ;  /* 0x0004c00001fa7983 */ /* 0x000f280000300a00 */
[----:B------:R-:W4:Y:S04]  /*29c50*/  LDL.LU.64 R62, [R1+0x4b8] ;  /* 0x0004b800013e7983 */ /* 0x000f280000300a00 */
[----:B------:R-:W4:Y:S04]  /*29c60*/  LDL.LU.64 R60, [R1+0x4b0] ;  /* 0x0004b000013c7983 */ /* 0x000f280000300a00 */
[----:B------:R-:W4:Y:S04]  /*29c70*/  LDL.LU.64 R58, [R1+0x4a8] ;  /* 0x0004a800013a7983 */ /* 0x000f280000300a00 */
[----:B------:R-:W4:Y:S01]  /*29c80*/  LDL.LU.64 R56, [R1+0x4a0] ;  /* 0x0004a00001387983 */ /* 0x000f220000300a00 */
[----:B--2---:R-:W-:-:S04]  /*29c90*/  IMAD.WIDE R64, R0, 0x4, R64 ;  /* 0x0000000400407825 */ /* 0x004fc800078e0240 */
[C---:B---3--:R-:W-:Y:S01]  /*29ca0*/  IMAD.WIDE R230, R0.reuse, 0x4, R230 ;  /* 0x0000000400e67825 */ /* 0x048fe200078e02e6 */
[----:B------:R2:W-:Y:S04]  /*29cb0*/  STL.64 [R1+0x37b0], R64 ;  /* 0x0037b04001007387 */ /* 0x0005e80000100a00 */
[----:B------:R3:W-:Y:S04]  /*29cc0*/  STL.64 [R1+0x37b8], R230 ;  /* 0x0037b8e601007387 */ /* 0x0007e80000100a00 */
[----:B------:R-:W-:Y:S01]  /*29cd0*/  LDGSTS.E [R248+0x66000], desc[UR40][R64.64], !P2 ;  /* 0x6600000040f87fae */ /* 0x000fe2000d1a1028 */
[----:B------:R-:W-:-:S03]  /*29ce0*/  IMAD.WIDE R232, R0, 0x4, R232 ;  /* 0x0000000400e87825 */ /* 0x000fc600078e02e8 */
[----:B------:R-:W-:Y:S01]  /*29cf0*/  LDGSTS.E [R248+0x66100], desc[UR40][R230.64], !P2 ;  /* 0x66100000e6f87fae */ /* 0x000fe2000d1a1028 */
[----:B------:R-:W-:-:S03]  /*29d00*/  IMAD.WIDE R234, R0, 0x4, R234 ;  /* 0x0000000400ea7825 */ /* 0x000fc600078e02ea */
[----:B------:R1:W-:Y:S04]  /*29d10*/  STL.64 [R1+0x37c0], R232 ;  /* 0x0037c0e801007387 */ /* 0x0003e80000100a00 */
[----:B------:R1:W-:Y:S04]  /*29d20*/  STL.64 [R1+0x37c8], R234 ;  /* 0x0037c8ea01007387 */ /* 0x0003e80000100a00 */
[----:B------:R-:W-:Y:S01]  /*29d30*/  LDGSTS.E [R248+0x66200], desc[UR40][R232.64], !P2 ;  /* 0x66200000e8f87fae */ /* 0x000fe2000d1a1028 */
[----:B------:R-:W-:-:S03]  /*29d40*/  IMAD.WIDE R236, R0, 0x4, R236 ;  /* 0x0000000400ec7825 */ /* 0x000fc600078e02ec */
[----:B------:R-:W-:Y:S01]  /*29d50*/  LDGSTS.E [R248+0x66300], desc[UR40][R234.64], !P2 ;  /* 0x66300000eaf87fae */ /* 0x000fe2000d1a1028 */
[----:B------:R-:W-:-:S03]  /*29d60*/  IMAD.WIDE R242, R0, 0x4, R242 ;  /* 0x0000000400f27825 */ /* 0x000fc600078e02f2 */
[----:B------:R1:W-:Y:S04]  /*29d70*/  STL.64 [R1+0x37d0], R236 ;  /* 0x0037d0ec01007387 */ /* 0x0003e80000100a00 */
[----:B------:R1:W-:Y:S01]  /*29d80*/  STL.64 [R1+0x37d8], R242 ;  /* 0x0037d8f201007387 */ /* 0x0003e20000100a00 */
[----:B------:R-:W-:-:S03]  /*29d90*/  IMAD.WIDE R238, R0, 0x4, R238 ;  /* 0x0000000400ee7825 */ /* 0x000fc600078e02ee */
[----:B--2---:R-:W2:Y:S04]  /*29da0*/  LDL.LU.64 R64, [R1+0x2e0] ;  /* 0x0002e00001407983 */ /* 0x004ea80000300a00 */
[----:B------:R1:W-:Y:S04]  /*29db0*/  STL.64 [R1+0x37e0], R238 ;  /* 0x0037e0ee01007387 */ /* 0x0003e80000100a00 */
[----:B------:R-:W-:Y:S04]  /*29dc0*/  LDGSTS.E [R248+0x66400], desc[UR40][R236.64], !P2 ;  /* 0x66400000ecf87fae */ /* 0x000fe8000d1a1028 */
[----:B------:R-:W-:Y:S01]  /*29dd0*/  LDGSTS.E [R248+0x66500], desc[UR40][R242.64], !P2 ;  /* 0x66500000f2f87fae */ /* 0x000fe2000d1a1028 */
[----:B-1----:R-:W-:-:S03]  /*29de0*/  IMAD.WIDE R240, R0, 0x4, R66 ;  /* 0x0000000400f07825 */ /* 0x002fc600078e0242 */
[----:B------:R-:W-:Y:S04]  /*29df0*/  LDGSTS.E [R248+0x66600], desc[UR40][R238.64], !P2 ;  /* 0x66600000eef87fae */ /* 0x000fe8000d1a1028 */
[----:B------:R-:W2:Y:S04]  /*29e00*/  LDL.LU.64 R66, [R1+0x298] ;  /* 0x0002980001427983 */ /* 0x000ea80000300a00 */
[----:B------:R1:W-:Y:S04]  /*29e10*/  STL.64 [R1+0x37e8], R240 ;  /* 0x0037e8f001007387 */ /* 0x0003e80000100a00 */
[----:B---3--:R-:W3:Y:S04]  /*29e20*/  LDL.LU.64 R230, [R1+0x7038] ;  /* 0x0070380001e67983 */ /* 0x008ee80000300a00 */
[----:B------:R-:W3:Y:S04]  /*29e30*/  LDL.LU.64 R232, [R1+0x7030] ;  /* 0x0070300001e87983 */ /* 0x000ee80000300a00 */
[----:B------:R-:W3:Y:S04]  /*29e40*/  LDL.LU.64 R234, [R1+0x7028] ;  /* 0x0070280001ea7983 */ /* 0x000ee80000300a00 */
[----:B------:R-:W3:Y:S04]  /*29e50*/  LDL.LU.64 R236, [R1+0x7020] ;  /* 0x0070200001ec7983 */ /* 0x000ee80000300a00 */
[----:B------:R-:W3:Y:S04]  /*29e60*/  LDL.LU.64 R242, [R1+0x7018] ;  /* 0x0070180001f27983 */ /* 0x000ee80000300a00 */
[----:B------:R-:W3:Y:S01]  /*29e70*/  LDL.LU.64 R238, [R1+0x7010] ;  /* 0x0070100001ee7983 */ /* 0x000ee20000300a00 */
[----:B----4-:R-:W-:-:S03]  /*29e80*/  IMAD.WIDE R2, R0, 0x4, R2 ;  /* 0x0000000400027825 */ /* 0x010fc600078e0202 */
[----:B------:R-:W-:Y:S01]  /*29e90*/  LDGSTS.E [R248+0x66700], desc[UR40][R240.64], !P2 ;  /* 0x66700000f0f87fae */ /* 0x000fe2000d1a1028 */
[----:B------:R-:W-:-:S03]  /*29ea0*/  IMAD.WIDE R244, R0, 0x4, R244 ;  /* 0x0000000400f47825 */ /* 0x000fc600078e02f4 */
[----:B------:R-:W-:Y:S01]  /*29eb0*/  LDGSTS.E [R248+0x68000], desc[UR40][R2.64], !P5 ;  /* 0x6800000002f87fae */ /* 0x000fe2000e9a1028 */
[----:B------:R-:W-:-:S03]  /*29ec0*/  IMAD.WIDE R246, R0, 0x4, R246 ;  /* 0x0000000400f67825 */ /* 0x000fc600078e02f6 */
[----:B------:R-:W-:Y:S01]  /*29ed0*/  LDGSTS.E [R248+0x68100], desc[UR40][R244.64], !P5 ;  /* 0x68100000f4f87fae */ /* 0x000fe2000e9a1028 */
[----:B------:R-:W-:-:S03]  /*29ee0*/  IMAD.WIDE R250, R0, 0x4, R250 ;  /* 0x0000000400fa7825 */ /* 0x000fc600078e02fa */
[----:B-1----:R-:W4:Y:S01]  /*29ef0*/  LDL.LU.64 R240, [R1+0x7008] ;  /* 0x0070080001f07983 */ /* 0x002f220000300a00 */
[----:B------:R-:W-:-:S03]  /*29f00*/  IMAD.WIDE R62, R0, 0x4, R62 ;  /* 0x00000004003e7825 */ /* 0x000fc600078e023e */
[----:B------:R1:W-:Y:S01]  /*29f10*/  STL.64 [R1+0x3848], R2 ;  /* 0x0038480201007387 */ /* 0x0003e20000100a00 */
[----:B------:R-:W-:-:S03]  /*29f20*/  IMAD.WIDE R60, R0, 0x4, R60 ;  /* 0x00000004003c7825 */ /* 0x000fc600078e023c */
[----:B------:R1:W-:Y:S01]  /*29f30*/  STL.64 [R1+0x3870], R244 ;  /* 0x003870f401007387 */ /* 0x0003e20000100a00 */
[----:B------:R-:W-:-:S03]  /*29f40*/  IMAD.WIDE R58, R0, 0x4, R58 ;  /* 0x00000004003a7825 */ /* 0x000fc600078e023a */
[----:B------:R1:W-:Y:S04]  /*29f50*/  STL.64 [R1+0x3878], R246 ;  /* 0x003878f601007387 */ /* 0x0003e80000100a00 */
[----:B------:R1:W-:Y:S01]  /*29f60*/  STL.64 [R1+0x3880], R250 ;  /* 0x003880fa01007387 */ /* 0x0003e20000100a00 */
[----:B------:R-:W-:-:S03]  /*29f70*/  IMAD.WIDE R56, R0, 0x4, R56 ;  /* 0x0000000400387825 */ /* 0x000fc600078e0238 */
[----:B------:R-:W-:Y:S04]  /*29f80*/  STL.64 [R1+0x3888], R62 ;  /* 0x0038883e01007387 */ /* 0x000fe80000100a00 */
[----:B-1----:R-:W3:Y:S04]  /*29f90*/  LDL.LU.64 R2, [R1+0x7000] ;  /* 0x0070000001027983 */ /* 0x002ee80000300a00 */
[----:B------:R-:W-:Y:S04]  /*29fa0*/  LDGSTS.E [R248+0x68200], desc[UR40][R246.64], !P5 ;  /* 0x68200000f6f87fae */ /* 0x000fe8000e9a1028 */
[----:B------:R-:W-:Y:S04]  /*29fb0*/  STL.64 [R1+0x3890], R60 ;  /* 0x0038903c01007387 */ /* 0x000fe80000100a00 */
[----:B------:R-:W-:Y:S04]  /*29fc0*/  LDGSTS.E [R248+0x68300], desc[UR40][R250.64], !P5 ;  /* 0x68300000faf87fae */ /* 0x000fe8000e9a1028 */
[----:B------:R-:W3:Y:S04]  /*29fd0*/  LDL.LU.64 R244, [R1+0x6ff8] ;  /* 0x006ff80001f47983 */ /* 0x000ee80000300a00 */
[----:B------:R-:W-:Y:S04]  /*29fe0*/  LDGSTS.E [R248+0x68400], desc[UR40][R62.64], !P5 ;  /* 0x684000003ef87fae */ /* 0x000fe8000e9a1028 */
[----:B------:R2:W-:Y:S04]  /*29ff0*/  STL.64 [R1+0x3898], R58 ;  /* 0x0038983a01007387 */ /* 0x0005e80000100a00 */
[----:B------:R-:W-:Y:S04]  /*2a000*/  LDGSTS.E [R248+0x68500], desc[UR40][R60.64], !P5 ;  /* 0x685000003cf87fae */ /* 0x000fe8000e9a1028 */
[----:B------:R-:W3:Y:S04]  /*2a010*/  LDL.LU.64 R246, [R1+0x6ff0] ;  /* 0x006ff00001f67983 */ /* 0x000ee80000300a00 */
[----:B------:R2:W-:Y:S04]  /*2a020*/  LDGSTS.E [R248+0x68600], desc[UR40][R58.64], !P5 ;  /* 0x686000003af87fae */ /* 0x0005e8000e9a1028 */
[----:B------:R1:W-:Y:S04]  /*2a030*/  STL.64 [R1+0x38a0], R56 ;  /* 0x0038a03801007387 */ /* 0x0003e80000100a00 */
[----:B------:R1:W-:Y:S01]  /*2a040*/  LDGSTS.E [R248+0x68700], desc[UR40][R56.64], !P5 ;  /* 0x6870000038f87fae */ /* 0x0003e2000e9a1028 */
[----:B------:R-:W-:-:S03]  /*2a050*/  IMAD.WIDE R44, R0, 0x4, R44 ;  /* 0x00000004002c7825 */ /* 0x000fc600078e022c */
[----:B------:R-:W3:Y:S01]  /*2a060*/  LDL.LU.64 R250, [R1+0x6fe8] ;  /* 0x006fe80001fa7983 */ /* 0x000ee20000300a00 */
[----:B------:R-:W-:-:S04]  /*2a070*/  IMAD.WIDE R42, R0, 0x4, R42 ;  /* 0x00000004002a7825 */ /* 0x000fc800078e022a */
        /* <DEDUP_REMOVED lines=9> */
[----:B--2---:R-:W-:-:S05]  /*2a110*/  IMAD.WIDE R58, R0, 0x4, R64 ;  /* 0x00000004003a7825 */ /* 0x004fca00078e0240 */
[----:B------:R-:W-:Y:S04]  /*2a120*/  STL.64 [R1+0x38e8], R58 ;  /* 0x0038e83a01007387 */ /* 0x000fe80000100a00 */
[----:B------:R-:W-:Y:S01]  /*2a130*/  LDGSTS.E [R248+0x6a000], desc[UR40][R58.64], !P3 ;  /* 0x6a0000003af87fae */ /* 0x000fe2000d9a1028 */
[----:B-1----:R-:W-:-:S05]  /*2a140*/  IMAD.WIDE R56, R0, 0x4, R66 ;  /* 0x0000000400387825 */ /* 0x002fca00078e0242 */
[----:B------:R-:W-:Y:S04]  /*2a150*/  STL.64 [R1+0x38f0], R56 ;  /* 0x0038f03801007387 */ /* 0x000fe80000100a00 */
[----:B------:R-:W-:Y:S04]  /*2a160*/  STL.64 [R1+0x38f8], R50 ;  /* 0x0038f83201007387 */ /* 0x000fe80000100a00 */
[----:B------:R-:W-:Y:S04]  /*2a170*/  STL.64 [R1+0x3900], R48 ;  /* 0x0039003001007387 */ /* 0x000fe80000100a00 */
[----:B------:R1:W-:Y:S04]  /*2a180*/  STL.64 [R1+0x3908], R46 ;  /* 0x0039082e01007387 */ /* 0x0003e80000100a00 */
[----:B------:R-:W-:Y:S04]  /*2a190*/  STL.64 [R1+0x3910], R44 ;  /* 0x0039102c01007387 */ /* 0x000fe80000100a00 */
[----:B------:R-:W-:Y:S04]  /*2a1a0*/  STL.64 [R1+0x3918], R42 ;  /* 0x0039182a01007387 */ /* 0x000fe80000100a00 */
[----:B------:R2:W-:Y:S04]  /*2a1b0*/  STL.64 [R1+0x3920], R40 ;  /* 0x0039202801007387 */ /* 0x0005e80000100a00 */
[----:B------:R-:W-:Y:S04]  /*2a1c0*/  STL.64 [R1+0x39e8], R38 ;  /* 0x0039e82601007387 */ /* 0x000fe80000100a00 */
[----:B------:R-:W-:Y:S04]  /*2a1d0*/  STL.64 [R1+0x39f8], R36 ;  /* 0x0039f82401007387 */ /* 0x000fe80000100a00 */
[----:B------:R-:W-:Y:S04]  /*2a1e0*/  STL.64 [R1+0x3a08], R34 ;  /* 0x003a082201007387 */ /* 0x000fe80000100a00 */
[----:B------:R-:W-:Y:S04]  /*2a1f0*/  STL.64 [R1+0x3a18], R32 ;  /* 0x003a182001007387 */ /* 0x000fe80000100a00 */
[----:B------:R-:W-:Y:S04]  /*2a200*/  STL.64 [R1+0x3a20], R30 ;  /* 0x003a201e01007387 */ /* 0x000fe80000100a00 */
[----:B------:R-:W-:Y:S04]  /*2a210*/  STL.64 [R1+0x3a28], R28 ;  /* 0x003a281c01007387 */ /* 0x000fe80000100a00 */
[----:B------:R-:W-:Y:S04]  /*2a220*/  LDGSTS.E [R248+0x6a100], desc[UR40][R56.64], !P3 ;  /* 0x6a10000038f87fae */ /* 0x000fe8000d9a1028 */
[----:B------:R-:W-:Y:S04]  /*2a230*/  STL.64 [R1+0x3a30], R26 ;  /* 0x003a301a01007387 */ /* 0x000fe80000100a00 */
[----:B------:R-:W-:Y:S04]  /*2a240*/  LDGSTS.E [R248+0x6a200], desc[UR40][R50.64], !P3 ;  /* 0x6a20000032f87fae */ /* 0x000fe8000d9a1028 */
[----:B------:R1:W-:Y:S04]  /*2a250*/  STL.64 [R1+0x3a38], R24 ;  /* 0x003a381801007387 */ /* 0x0003e80000100a00 */
[----:B------:R-:W-:Y:S04]  /*2a260*/  LDGSTS.E [R248+0x6a300], desc[UR40][R48.64], !P3 ;  /* 0x6a30000030f87fae */ /* 0x000fe8000d9a1028 */
[----:B------:R-:W3:Y:S04]  /*2a270*/  LDL.LU.64 R62, [R1+0x258] ;  /* 0x00025800013e7983 */ /* 0x000ee80000300a00 */
[----:B------:R-:W-:Y:S01]  /*2a280*/  LDGSTS.E [R248+0x6a400], desc[UR40][R46.64], !P3 ;  /* 0x6a4000002ef87fae */ /* 0x000fe2000d9a1028 */
[----:B------:R-:W-:-:S03]  /*2a290*/  ISETP.GE.U32.AND P0, PT, R52, 0x7ffffea8, PT ;  /* 0x7ffffea83400780c */ /* 0x000fc60003f06070 */
[----:B-1----:R-:W4:Y:S04]  /*2a2a0*/  LDL.LU.64 R46, [R1+0x260] ;  /* 0x00026000012e7983 */ /* 0x002f280000300a00 */
[----:B------:R-:W4:Y:S04]  /*2a2b0*/  LDL.LU.64 R50, [R1+0x268] ;  /* 0x0002680001327983 */ /* 0x000f280000300a00 */
[----:B------:R-:W4:Y:S04]  /*2a2c0*/  LDL.LU.64 R64, [R1+0x270] ;  /* 0x0002700001407983 */ /* 0x000f280000300a00 */
[----:B------:R-:W4:Y:S01]  /*2a2d0*/  LDL.LU.64 R66, [R1+0x278] ;  /* 0x0002780001427983 */ /* 0x000f220000300a00 */
[----:B------:R-:W-:-:S02]  /*2a2e0*/  VIADD R52, R53, 0xffffff23 ;  /* 0xffffff2335347836 */ /* 0x000fc40000000000 */
[C---:B------:R-:W-:Y:S01]  /*2a2f0*/  IMAD.WIDE R22, R0.reuse, 0x4, R22 ;  /* 0x0000000400167825 */ /* 0x040fe200078e0216 */
[----:B------:R-:W-:Y:S01]  /*2a300*/  LDGSTS.E [R248+0x6a500], desc[UR40][R44.64], !P3 ;  /* 0x6a5000002cf87fae */ /* 0x000fe2000d9a1028 */
[----:B------:R-:W1:Y:S02]  /*2a310*/  LDC R53, c[0x0][0x3a0] ;  /* 0x0000e800ff357b82 */ /* 0x000e640000000800 */
[----:B------:R-:W-:Y:S01]  /*2a320*/  IMAD.WIDE R20, R0, 0x4, R20 ;  /* 0x0000000400147825 */ /* 0x000fe200078e0214 */
[----:B------:R-:W-:-:S03]  /*2a330*/  ISETP.GE.U32.AND P1, PT, R52, 0x7ffffea4, PT ;  /* 0x7ffffea43400780c */ /* 0x000fc60003f26070 */
[C---:B------:R-:W-:Y:S01]  /*2a340*/  IMAD.WIDE R18, R0.reuse, 0x4, R18 ;  /* 0x0000000400127825 */ /* 0x040fe200078e0212 */
[----:B------:R1:W-:Y:S03]  /*2a350*/  STL.64 [R1+0x3a40], R22 ;  /* 0x003a401601007387 */ /* 0x0003e60000100a00 */
[C---:B------:R-:W-:Y:S01]  /*2a360*/  IMAD.WIDE R16, R0.reuse, 0x4, R16 ;  /* 0x0000000400107825 */ /* 0x040fe200078e0210 */
[----:B------:R3:W-:Y:S03]  /*2a370*/  STL.64 [R1+0x3a48], R20 ;  /* 0x003a481401007387 */ /* 0x0007e60000100a00 */
[C---:B------:R-:W-:Y:S01]  /*2a380*/  IMAD.WIDE R14, R0.reuse, 0x4, R14 ;  /* 0x00000004000e7825 */ /* 0x040fe200078e020e */
[----:B------:R-:W-:Y:S03]  /*2a390*/  STL.64 [R1+0x3a50], R18 ;  /* 0x003a501201007387 */ /* 0x000fe60000100a00 */
[C---:B------:R-:W-:Y:S01]  /*2a3a0*/  IMAD.WIDE R12, R0.reuse, 0x4, R12 ;  /* 0x00000004000c7825 */ /* 0x040fe200078e020c */
[----:B------:R-:W-:Y:S03]  /*2a3b0*/  LDGSTS.E [R248+0x6a600], desc[UR40][R42.64], !P3 ;  /* 0x6a6000002af87fae */ /* 0x000fe6000d9a1028 */
[C---:B------:R-:W-:Y:S01]  /*2a3c0*/  IMAD.WIDE R10, R0.reuse, 0x4, R10 ;  /* 0x00000004000a7825 */ /* 0x040fe200078e020a */
[----:B------:R-:W-:Y:S03]  /*2a3d0*/  STL.64 [R1+0x3a58], R16 ;  /* 0x003a581001007387 */ /* 0x000fe60000100a00 */
[----:B------:R-:W-:Y:S01]  /*2a3e0*/  IMAD.WIDE R8, R0, 0x4, R8 ;  /* 0x0000000400087825 */ /* 0x000fe200078e0208 */
[----:B------:R2:W-:Y:S04]  /*2a3f0*/  LDGSTS.E [R248+0x6a700], desc[UR40][R40.64], !P3 ;  /* 0x6a70000028f87fae */ /* 0x0005e8000d9a1028 */
[----:B------:R-:W-:Y:S04]  /*2a400*/  STL.64 [R1+0x3a60], R14 ;  /* 0x003a600e01007387 */ /* 0x000fe80000100a00 */
[----:B------:R-:W-:Y:S04]  /*2a410*/  LDGSTS.E [R248+0x6c000], desc[UR40][R38.64], !P0 ;  /* 0x6c00000026f87fae */ /* 0x000fe8000c1a1028 */
[----:B------:R-:W-:Y:S01]  /*2a420*/  STL.64 [R1+0x3a68], R12 ;  /* 0x003a680c01007387 */ /* 0x000fe20000100a00 */
[----:B------:R-:W-:Y:S01]  /*2a430*/  VIADD R52, R54, 0xffffff1f ;  /* 0xffffff1f36347836 */ /* 0x000fe20000000000 */
[----:B--2---:R-:W2:Y:S02]  /*2a440*/  LDC R41, c[0x0][0x3a0] ;  /* 0x0000e800ff297b82 */ /* 0x004ea40000000800 */
[----:B------:R-:W-:Y:S04]  /*2a450*/  LDGSTS.E [R248+0x6c100], desc[UR40][R36.64], !P0 ;  /* 0x6c10000024f87fae */ /* 0x000fe8000c1a1028 */
[----:B------:R-:W2:Y:S02]  /*2a460*/  LDL.LU.64 R48, [R1+0x280] ;  /* 0x0002800001307983 */ /* 0x000ea40000300a00 */
[----:B------:R-:W1:Y:S02]  /*2a470*/  LDC R54, c[0x0][0x3a0] ;  /* 0x0000e800ff367b82 */ /* 0x000e640000000800 */
[----:B------:R-:W-:Y:S04]  /*2a480*/  LDGSTS.E [R248+0x6c200], desc[UR40][R34.64], !P0 ;  /* 0x6c20000022f87fae */ /* 0x000fe8000c1a1028 */
[----:B------:R-:W-:Y:S04]  /*2a490*/  STL.64 [R1+0x3a70], R10 ;  /* 0x003a700a01007387 */ /* 0x000fe80000100a00 */
[----:B------:R-:W-:Y:S04]  /*2a4a0*/  LDGSTS.E [R248+0x6c300], desc[UR40][R32.64], !P0 ;  /* 0x6c30000020f87fae */ /* 0x000fe8000c1a1028 */
[----:B------:R1:W-:Y:S04]  /*2a4b0*/  STL.64 [R1+0x3a78], R8 ;  /* 0x003a780801007387 */ /* 0x0003e80000100a00 */
[----:B------:R-:W-:Y:S04]  /*2a4c0*/  LDGSTS.E [R248+0x6c400], desc[UR40][R30.64], !P0 ;  /* 0x6c4000001ef87fae */ /* 0x000fe8000c1a1028 */
[----:B------:R-:W2:Y:S04]  /*2a4d0*/  LDL.LU.64 R56, [R1+0x288] ;  /* 0x0002880001387983 */ /* 0x000ea80000300a00 */
[----:B------:R-:W-:Y:S04]  /*2a4e0*/  LDGSTS.E [R248+0x6c500], desc[UR40][R28.64], !P0 ;  /* 0x6c5000001cf87fae */ /* 0x000fe8000c1a1028 */
[----:B------:R-:W-:Y:S04]  /*2a4f0*/  LDGSTS.E [R248+0x6c600], desc[UR40][R26.64], !P0 ;  /* 0x6c6000001af87fae */ /* 0x000fe8000c1a1028 */
[----:B------:R1:W-:Y:S04]  /*2a500*/  LDGSTS.E [R248+0x6c700], desc[UR40][R24.64], !P0 ;  /* 0x6c70000018f87fae */ /* 0x0003e8000c1a1028 */
[----:B------:R1:W-:Y:S04]  /*2a510*/  LDGSTS.E [R248+0x6e000], desc[UR40][R22.64], !P1 ;  /* 0x6e00000016f87fae */ /* 0x0003e8000c9a1028 */
[----:B------:R3:W-:Y:S04]  /*2a520*/  LDGSTS.E [R248+0x6e100], desc[UR40][R20.64], !P1 ;  /* 0x6e10000014f87fae */ /* 0x0007e8000c9a1028 */
[----:B------:R-:W2:Y:S01]  /*2a530*/  LDL.LU.64 R60, [R1+0x290] ;  /* 0x00029000013c7983 */ /* 0x000ea20000300a00 */
[----:B------:R-:W-:Y:S01]  /*2a540*/  ISETP.GE.U32.AND P2, PT, R52, 0x7ffffea0, PT ;  /* 0x7ffffea03400780c */ /* 0x000fe20003f46070 */
[----:B-1----:R-:W1:Y:S01]  /*2a550*/  LDC R25, c[0x0][0x3a0] ;  /* 0x0000e800ff197b82 */ /* 0x002e620000000800 */
[C---:B------:R-:W-:Y:S01]  /*2a560*/  IMAD.WIDE R22, R0.reuse, 0x4, R6 ;  /* 0x0000000400167825 */ /* 0x040fe200078e0206 */
[----:B------:R-:W-:Y:S04]  /*2a570*/  LDGSTS.E [R248+0x6e200], desc[UR40][R18.64], !P1 ;  /* 0x6e20000012f87fae */ /* 0x000fe8000c9a1028 */
[----:B------:R-:W2:Y:S04]  /*2a580*/  LDL.LU.64 R42, [R1+0x2a0] ;  /* 0x0002a000012a7983 */ /* 0x000ea80000300a00 */
[----:B------:R-:W2:Y:S04]  /*2a590*/  LDL.LU.64 R58, [R1+0x2a8] ;  /* 0x0002a800013a7983 */ /* 0x000ea80000300a00 */
[----:B------:R-:W-:Y:S04]  /*2a5a0*/  LDGSTS.E [R248+0x6e300], desc[UR40][R16.64], !P1 ;  /* 0x6e30000010f87fae */ /* 0x000fe8000c9a1028 */
[----:B------:R-:W-:Y:S04]  /*2a5b0*/  LDGSTS.E [R248+0x6e400], desc[UR40][R14.64], !P1 ;  /* 0x6e4000000ef87fae */ /* 0x000fe8000c9a1028 */
[----:B------:R-:W-:Y:S04]  /*2a5c0*/  LDGSTS.E [R248+0x6e500], desc[UR40][R12.64], !P1 ;  /* 0x6e5000000cf87fae */ /* 0x000fe8000c9a1028 */
[----:B------:R-:W-:Y:S04]  /*2a5d0*/  LDGSTS.E [R248+0x6e600], desc[UR40][R10.64], !P1 ;  /* 0x6e6000000af87fae */ /* 0x000fe8000c9a1028 */
[----:B------:R1:W-:Y:S04]  /*2a5e0*/  LDGSTS.E [R248+0x6e700], desc[UR40][R8.64], !P1 ;  /* 0x6e70000008f87fae */ /* 0x0003e8000c9a1028 */
[----:B------:R1:W-:Y:S01]  /*2a5f0*/  LDGSTS.E [R248+0x70000], desc[UR40][R22.64], !P2 ;  /* 0x7000000016f87fae */ /* 0x0003e2000d1a1028 */
[C---:B---3--:R-:W-:Y:S01]  /*2a600*/  IMAD.WIDE R20, R0.reuse, 0x4, R62 ;  /* 0x0000000400147825 */ /* 0x048fe200078e023e */
[----:B-1----:R-:W1:Y:S02]  /*2a610*/  LDC R9, c[0x0][0x3a0] ;  /* 0x0000e800ff097b82 */ /* 0x002e640000000800 */
[----:B------:R-:W3:Y:S04]  /*2a620*/  LDL.LU.64 R62, [R1+0x2b0] ;  /* 0x0002b000013e7983 */ /* 0x000ee80000300a00 */
[----:B------:R1:W-:Y:S04]  /*2a630*/  STL.64 [R1+0x3a80], R22 ;  /* 0x003a801601007387 */ /* 0x0003e80000100a00 */
[----:B------:R1:W-:Y:S04]  /*2a640*/  STL.64 [R1+0x3a88], R20 ;  /* 0x003a881401007387 */ /* 0x0003e80000100a00 */
[----:B------:R-:W3:Y:S01]  /*2a650*/  LDL.LU.64 R44, [R1+0x2b8] ;  /* 0x0002b800012c7983 */ /* 0x000ee20000300a00 */
[----:B----4-:R-:W-:-:S03]  /*2a660*/  IMAD.WIDE R18, R0, 0x4, R46 ;  /* 0x0000000400127825 */ /* 0x010fc600078e022e */
[----:B------:R4:W-:Y:S01]  /*2a670*/  LDGSTS.E [R248+0x70100], desc[UR40][R20.64], !P2 ;  /* 0x7010000014f87fae */ /* 0x0009e2000d1a1028 */
        /* <DEDUP_REMOVED lines=8> */
[----:B------:R-:W3:Y:S04]  /*2a700*/  LDL.LU.64 R66, [R1+0x2d0] ;  /* 0x0002d00001427983 */ /* 0x000ee80000300a00 */
[----:B------:R-:W-:Y:S04]  /*2a710*/  STL.64 [R1+0x3aa8], R12 ;  /* 0x003aa80c01007387 */ /* 0x000fe80000100a00 */
[----:B------:R-:W-:Y:S04]  /*2a720*/  LDGSTS.E [R248+0x70200], desc[UR40][R18.64], !P2 ;  /* 0x7020000012f87fae */ /* 0x000fe8000d1a1028 */
[----:B------:R-:W-:Y:S04]  /*2a730*/  LDGSTS.E [R248+0x70300], desc[UR40][R16.64], !P2 ;  /* 0x7030000010f87fae */ /* 0x000fe8000d1a1028 */
[----:B------:R-:W-:Y:S04]  /*2a740*/  LDGSTS.E [R248+0x70400], desc[UR40][R14.64], !P2 ;  /* 0x704000000ef87fae */ /* 0x000fe8000d1a1028 */
[----:B------:R-:W-:Y:S01]  /*2a750*/  LDGSTS.E [R248+0x70500], desc[UR40][R12.64], !P2 ;  /* 0x705000000cf87fae */ /* 0x000fe2000d1a1028 */
[----:B--2---:R-:W-:-:S05]  /*2a760*/  IMAD.WIDE R10, R0, 0x4, R48 ;  /* 0x00000004000a7825 */ /* 0x004fca00078e0230 */
[----:B------:R-:W-:Y:S04]  /*2a770*/  STL.64 [R1+0x3ab0], R10 ;  /* 0x003ab00a01007387 */ /* 0x000fe80000100a00 */
[----:B------:R-:W-:Y:S01]  /*2a780*/  LDGSTS.E [R248+0x70600], desc[UR40][R10.64], !P2 ;  /* 0x706000000af87fae */ /* 0x000fe2000d1a1028 */
[----:B------:R-:W-:-:S05]  /*2a790*/  IMAD.WIDE R6, R0, 0x4, R56 ;  /* 0x0000000400067825 */ /* 0x000fca00078e0238 */
[----:B------:R2:W-:Y:S04]  /*2a7a0*/  STL.64 [R1+0x3ab8], R6 ;  /* 0x003ab80601007387 */ /* 0x0005e80000100a00 */
[----:B------:R-:W3:Y:S04]  /*2a7b0*/  LDL.LU.64 R56, [R1+0x2d8] ;  /* 0x0002d80001387983 */ /* 0x000ee80000300a00 */
[----:B------:R-:W3:Y:S04]  /*2a7c0*/  LDL.LU.64 R46, [R1+0x2e8] ;  /* 0x0002e800012e7983 */ /* 0x000ee80000300a00 */
[----:B------:R-:W3:Y:S01]  /*2a7d0*/  LDL.LU.64 R48, [R1+0x2f0] ;  /* 0x0002f00001307983 */ /* 0x000ee20000300a00 */
[----:B------:R-:W-:-:S03]  /*2a7e0*/  IMAD.WIDE R26, R0, 0x4, R60 ;  /* 0x00000004001a7825 */ /* 0x000fc600078e023c */
[----:B------:R2:W-:Y:S04]  /*2a7f0*/  LDGSTS.E [R248+0x70700], desc[UR40][R6.64], !P2 ;  /* 0x7070000006f87fae */ /* 0x0005e8000d1a1028 */
[----:B------:R-:W3:Y:S01]  /*2a800*/  LDL.LU.64 R60, [R1+0x2f8] ;  /* 0x0002f800013c7983 */ /* 0x000ee20000300a00 */
[----:B-1----:R-:W-:-:S03]  /*2a810*/  IMAD.WIDE R22, R0, 0x4, R42 ;  /* 0x0000000400167825 */ /* 0x002fc600078e022a */
[----:B------:R-:W-:Y:S01]  /*2a820*/  STL.64 [R1+0x3ac0], R26 ;  /* 0x003ac01a01007387 */ /* 0x000fe20000100a00 */
[C---:B----4-:R-:W-:Y:S01]  /*2a830*/  IMAD.WIDE R20, R0.reuse, 0x4, R58 ;  /* 0x0000000400147825 */ /* 0x050fe200078e023a */
[----:B--2---:R-:W1:Y:S02]  /*2a840*/  LDC R7, c[0x0][0x3a0] ;  /* 0x0000e800ff077b82 */ /* 0x004e640000000800 */
[----:B------:R-:W2:Y:S04]  /*2a850*/  LDL.LU.64 R58, [R1+0x300] ;  /* 0x00030000013a7983 */ /* 0x000ea80000300a00 */
[----:B------:R4:W-:Y:S01]  /*2a860*/  STL.64 [R1+0x3ac8], R22 ;  /* 0x003ac81601007387 */ /* 0x0009e20000100a00 */
[----:B---3--:R-:W-:-:S03]  /*2a870*/  IMAD.WIDE R18, R0, 0x4, R62 ;  /* 0x0000000400127825 */ /* 0x008fc600078e023e */
[----:B------:R-:W3:Y:S04]  /*2a880*/  LDL.LU.64 R62, [R1+0x308] ;  /* 0x00030800013e7983 */ /* 0x000ee80000300a00 */
[----:B------:R1:W-:Y:S01]  /*2a890*/  STL.64 [R1+0x3ad0], R20 ;  /* 0x003ad01401007387 */ /* 0x0003e20000100a00 */
[----:B------:R-:W-:-:S03]  /*2a8a0*/  IMAD.WIDE R16, R0, 0x4, R44 ;  /* 0x0000000400107825 */ /* 0x000fc600078e022c */
[----:B------:R1:W-:Y:S04]  /*2a8b0*/  STL.64 [R1+0x3ad8], R18 ;  /* 0x003ad81201007387 */ /* 0x0003e80000100a00 */
[----:B------:R2:W-:Y:S01]  /*2a8c0*/  STL.64 [R1+0x3ae0], R16 ;  /* 0x003ae01001007387 */ /* 0x0005e20000100a00 */
[----:B------:R-:W-:-:S03]  /*2a8d0*/  IMAD.WIDE R10, R0, 0x4, R66 ;  /* 0x00000004000a7825 */ /* 0x000fc600078e0242 */
[----:B------:R-:W3:Y:S01]  /*2a8e0*/  LDL.LU.64 R66, [R1+0x310] ;  /* 0x0003100001427983 */ /* 0x000ee20000300a00 */
[----:B------:R-:W-:Y:S02]  /*2a8f0*/  VIADD R52, R55, 0xffffff1b ;  /* 0xffffff1b37347836 */ /* 0x000fe40000000000 */
[----:B------:R-:W1:Y:S01]  /*2a900*/  LDC R55, c[0x0][0x3a0] ;  /* 0x0000e800ff377b82 */ /* 0x000e620000000800 */
[----:B------:R-:W-:Y:S02]  /*2a910*/  IMAD.WIDE R14, R0, 0x4, R50 ;  /* 0x00000004000e7825 */ /* 0x000fe400078e0232 */
[----:B------:R-:W-:Y:S02]  /*2a920*/  ISETP.GE.U32.AND P5, PT, R52, 0x7ffffe9c, PT ;  /* 0x7ffffe9c3400780c */ /* 0x000fe40003fa6070 */
[----:B------:R-:W-:Y:S01]  /*2a930*/  IMAD.WIDE R12, R0, 0x4, R64 ;  /* 0x00000004000c7825 */ /* 0x000fe200078e0240 */
[----:B------:R3:W-:Y:S04]  /*2a940*/  STL.64 [R1+0x3ae8], R14 ;  /* 0x003ae80e01007387 */ /* 0x0007e80000100a00 */
[----:B------:R1:W-:Y:S04]  /*2a950*/  STL.64 [R1+0x3af0], R12 ;  /* 0x003af00c01007387 */ /* 0x0003e80000100a00 */
[----:B------:R1:W-:Y:S04]  /*2a960*/  STL.64 [R1+0x3af8], R10 ;  /* 0x003af80a01007387 */ /* 0x0003e80000100a00 */
[----:B------:R-:W3:Y:S01]  /*2a970*/  LDL.LU.64 R64, [R1+0x318] ;  /* 0x0003180001407983 */ /* 0x000ee20000300a00 */
[----:B------:R-:W-:-:S03]  /*2a980*/  VIADD R6, R25, 0xffffff07 ;  /* 0xffffff0719067836 */ /* 0x000fc60000000000 */
[----:B------:R-:W-:Y:S01]  /*2a990*/  LDGSTS.E [R248+0x72000], desc[UR40][R26.64], !P5 ;  /* 0x720000001af87fae */ /* 0x000fe2000e9a1028 */
[----:B-1----:R-:W-:-:S03]  /*2a9a0*/  IADD3 R24, PT, PT, R55, -0xf1, RZ ;  /* 0xffffff0f37187810 */ /* 0x002fc60007ffe0ff */
[----:B------:R4:W-:Y:S01]  /*2a9b0*/  LDGSTS.E [R248+0x72100], desc[UR40][R22.64], !P5 ;  /* 0x7210000016f87fae */ /* 0x0009e2000e9a1028 */
[----:B------:R-:W-:-:S03]  /*2a9c0*/  ISETP.GE.U32.AND P1, PT, R24, 0x7ffffe90, PT ;  /* 0x7ffffe901800780c */ /* 0x000fc60003f26070 */
[----:B------:R-:W3:Y:S04]  /*2a9d0*/  LDL.LU.64 R42, [R1+0x320] ;  /* 0x00032000012a7983 */ /* 0x000ee80000300a00 */
[----:B------:R1:W-:Y:S04]  /*2a9e0*/  LDGSTS.E [R248+0x72200], desc[UR40][R20.64], !P5 ;  /* 0x7220000014f87fae */ /* 0x0003e8000e9a1028 */
[----:B------:R-:W3:Y:S04]  /*2a9f0*/  LDL.LU.64 R44, [R1+0x328] ;  /* 0x00032800012c7983 */ /* 0x000ee80000300a00 */
[----:B------:R1:W-:Y:S04]  /*2aa00*/  LDGSTS.E [R248+0x72300], desc[UR40][R18.64], !P5 ;  /* 0x7230000012f87fae */ /* 0x0003e8000e9a1028 */
[----:B------:R-:W3:Y:S04]  /*2aa10*/  LDL.LU.64 R50, [R1+0x330] ;  /* 0x0003300001327983 */ /* 0x000ee80000300a00 */
[----:B------:R2:W-:Y:S04]  /*2aa20*/  LDGSTS.E [R248+0x72400], desc[UR40][R16.64], !P5 ;  /* 0x7240000010f87fae */ /* 0x0005e8000e9a1028 */
[----:B------:R3:W-:Y:S04]  /*2aa30*/  LDGSTS.E [R248+0x72500], desc[UR40][R14.64], !P5 ;  /* 0x725000000ef87fae */ /* 0x0007e8000e9a1028 */
[----:B------:R1:W-:Y:S01]  /*2aa40*/  LDGSTS.E [R248+0x72600], desc[UR40][R12.64], !P5 ;  /* 0x726000000cf87fae */ /* 0x0003e2000e9a1028 */
[----:B------:R-:W-:-:S03]  /*2aa50*/  VIADD R52, R53, 0xffffff17 ;  /* 0xffffff1735347836 */ /* 0x000fc60000000000 */
[----:B------:R2:W-:Y:S01]  /*2aa60*/  LDGSTS.E [R248+0x72700], desc[UR40][R10.64], !P5 ;  /* 0x727000000af87fae */ /* 0x0005e2000e9a1028 */
[----:B------:R-:W-:-:S03]  /*2aa70*/  IMAD.WIDE R24, R0, 0x4, R56 ;  /* 0x0000000400187825 */ /* 0x000fc600078e0238 */
[----:B------:R-:W3:Y:S01]  /*2aa80*/  LDL.LU.64 R56, [R1+0x338] ;  /* 0x0003380001387983 */ /* 0x000ee20000300a00 */
[----:B----4-:R-:W-:-:S03]  /*2aa90*/  IMAD.WIDE R22, R0, 0x4, R46 ;  /* 0x0000000400167825 */ /* 0x010fc600078e022e */
[----:B------:R4:W-:Y:S01]  /*2aaa0*/  STL.64 [R1+0x3b00], R24 ;  /* 0x003b001801007387 */ /* 0x0009e20000100a00 */
[----:B-1----:R-:W-:-:S04]  /*2aab0*/  IMAD.WIDE R20, R0, 0x4, R48 ;  /* 0x0000000400147825 */ /* 0x002fc800078e0230 */
[C---:B------:R-:W-:Y:S02]  /*2aac0*/  IMAD.WIDE R18, R0.reuse, 0x4, R60 ;  /* 0x0000000400127825 */ /* 0x040fe400078e023c */
[----:B------:R-:W3:Y:S04]  /*2aad0*/  LDL.LU.64 R60, [R1+0x340] ;  /* 0x00034000013c7983 */ /* 0x000ee80000300a00 */
[----:B------:R1:W-:Y:S01]  /*2aae0*/  STL.64 [R1+0x3b08], R22 ;  /* 0x003b081601007387 */ /* 0x0003e20000100a00 */
[----:B--2---:R-:W-:-:S03]  /*2aaf0*/  IMAD.WIDE R16, R0, 0x4, R58 ;  /* 0x0000000400107825 */ /* 0x004fc600078e023a */
[----:B------:R2:W-:Y:S04]  /*2ab00*/  STL.64 [R1+0x3b10], R20 ;  /* 0x003b101401007387 */ /* 0x0005e80000100a00 */
[----:B------:R1:W-:Y:S04]  /*2ab10*/  STL.64 [R1+0x3b18], R18 ;  /* 0x003b181201007387 */ /* 0x0003e80000100a00 */
[----:B------:R-:W3:Y:S02]  /*2ab20*/  LDL.LU.64 R46, [R1+0x348] ;  /* 0x00034800012e7983 */ /* 0x000ee40000300a00 */
[----:B---3--:R-:W-:-:S02]  /*2ab30*/  IMAD.WIDE R14, R0, 0x4, R62 ;  /* 0x00000004000e7825 */ /* 0x008fc400078e023e */
[----:B------:R-:W3:Y:S04]  /*2ab40*/  LDL.LU.64 R62, [R1+0x350] ;  /* 0x00035000013e7983 */ /* 0x000ee80000300a00 */
[----:B------:R1:W-:Y:S04]  /*2ab50*/  STL.64 [R1+0x3b20], R16 ;  /* 0x003b201001007387 */ /* 0x0003e80000100a00 */
[----:B------:R-:W-:Y:S01]  /*2ab60*/  STL.64 [R1+0x3b28], R14 ;  /* 0x003b280e01007387 */ /* 0x000fe20000100a00 */
[----:B------:R-:W-:-:S03]  /*2ab70*/  IMAD.WIDE R12, R0, 0x4, R66 ;  /* 0x00000004000c7825 */ /* 0x000fc600078e0242 */
[----:B------:R-:W3:Y:S01]  /*2ab80*/  LDL.LU.64 R66, [R1+0x358] ;  /* 0x0003580001427983 */ /* 0x000ee20000300a00 */
[----:B------:R-:W-:-:S03]  /*2ab90*/  ISETP.GE.U32.AND P3, PT, R52, 0x7ffffe98, PT ;  /* 0x7ffffe983400780c */ /* 0x000fc60003f66070 */
[----:B------:R-:W-:Y:S10]  /*2aba0*/  STL.64 [R1+0x3b30], R12 ;  /* 0x003b300c01007387 */ /* 0x000ff40000100a00 */
[----:B------:R4:W-:Y:S04]  /*2abb0*/  LDGSTS.E [R248+0x74000], desc[UR40][R24.64], !P3 ;  /* 0x7400000018f87fae */ /* 0x0009e8000d9a1028 */
[----:B------:R1:W-:Y:S01]  /*2abc0*/  LDGSTS.E [R248+0x74100], desc[UR40][R22.64], !P3 ;  /* 0x7410000016f87fae */ /* 0x0003e2000d9a1028 */
[----:B------:R-:W-:-:S03]  /*2abd0*/  IMAD.WIDE R10, R0, 0x4, R64 ;  /* 0x00000004000a7825 */ /* 0x000fc600078e0240 */
[----:B------:R2:W-:Y:S04]  /*2abe0*/  LDGSTS.E [R248+0x74200], desc[UR40][R20.64], !P3 ;  /* 0x7420000014f87fae */ /* 0x0005e8000d9a1028 */
[----:B------:R3:W-:Y:S04]  /*2abf0*/  STL.64 [R1+0x3b38], R10 ;  /* 0x003b380a01007387 */ /* 0x0007e80000100a00 */
[----:B------:R-:W3:Y:S01]  /*2ac00*/  LDL.LU.64 R58, [R1+0x360] ;  /* 0x00036000013a7983 */ /* 0x000ee20000300a00 */
[----:B----4-:R-:W-:-:S03]  /*2ac10*/  IMAD.WIDE R24, R0, 0x4, R42 ;  /* 0x0000000400187825 */ /* 0x010fc600078e022a */
[----:B------:R-:W4:Y:S04]  /*2ac20*/  LDL.LU.64 R48, [R1+0x368] ;  /* 0x0003680001307983 */ /* 0x000f280000300a00 */
[----:B------:R-:W4:Y:S01]  /*2ac30*/  LDL.LU.64 R64, [R1+0x370] ;  /* 0x0003700001407983 */ /* 0x000f220000300a00 */
[----:B-1----:R-:W-:-:S03]  /*2ac40*/  IMAD.WIDE R22, R0, 0x4, R44 ;  /* 0x0000000400167825 */ /* 0x002fc600078e022c */
[----:B------:R1:W-:Y:S04]  /*2ac50*/  LDGSTS.E [R248+0x74300], desc[UR40][R18.64], !P3 ;  /* 0x7430000012f87fae */ /* 0x0003e8000d9a1028 */
[----:B------:R1:W-:Y:S01]  /*2ac60*/  LDGSTS.E [R248+0x74400], desc[UR40][R16.64], !P3 ;  /* 0x7440000010f87fae */ /* 0x0003e2000d9a1028 */
[----:B--2---:R-:W-:-:S03]  /*2ac70*/  IMAD.WIDE R20, R0, 0x4, R50 ;  /* 0x0000000400147825 */ /* 0x004fc600078e0232 */
[----:B------:R-:W2:Y:S04]  /*2ac80*/  LDL.LU.64 R50, [R1+0x378] ;  /* 0x0003780001327983 */ /* 0x000ea80000300a00 */
[----:B------:R1:W-:Y:S04]  /*2ac90*/  STL.64 [R1+0x3b40], R24 ;  /* 0x003b401801007387 */ /* 0x0003e80000100a00 */
[----:B------:R4:W-:Y:S04]  /*2aca0*/  STL.64 [R1+0x3b48], R22 ;  /* 0x003b481601007387 */ /* 0x0009e80000100a00 */
[----:B------:R-:W-:Y:S04]  /*2acb0*/  LDGSTS.E [R248+0x74500], desc[UR40][R14.64], !P3 ;  /* 0x745000000ef87fae */ /* 0x000fe8000d9a1028 */
[----:B------:R-:W-:Y:S01]  /*2acc0*/  LDGSTS.E [R248+0x74600], desc[UR40][R12.64], !P3 ;  /* 0x746000000cf87fae */ /* 0x000fe2000d9a1028 */
[----:B-1----:R-:W-:-:S03]  /*2acd0*/  IMAD.WIDE R18, R0, 0x4, R56 ;  /* 0x0000000400127825 */ /* 0x002fc600078e0238 */
[----:B------:R3:W-:Y:S04]  /*2ace0*/  LDGSTS.E [R248+0x74700], desc[UR40][R10.64], !P3 ;  /* 0x747000000af87fae */ /* 0x0007e8000d9a1028 */
[----:B------:R-:W2:Y:S04]  /*2acf0*/  LDL.LU.64 R56, [R1+0x380] ;  /* 0x0003800001387983 */ /* 0x000ea80000300a00 */
[----:B------:R1:W-:Y:S01]  /*2ad00*/  STL.64 [R1+0x3b50], R20 ;  /* 0x003b501401007387 */ /* 0x0003e20000100a00 */
[----:B------:R-:W-:-:S03]  /*2ad10*/  IMAD.WIDE R16, R0, 0x4, R60 ;  /* 0x0000000400107825 */ /* 0x000fc600078e023c */
[----:B------:R-:W2:Y:S04]  /*2ad20*/  LDL.LU.64 R60, [R1+0x388] ;  /* 0x00038800013c7983 */ /* 0x000ea80000300a00 */
[----:B------:R2:W-:Y:S04]  /*2ad30*/  STL.64 [R1+0x3b58], R18 ;  /* 0x003b581201007387 */ /* 0x0005e80000100a00 */
[----:B------:R1:W-:Y:S01]  /*2ad40*/  STL.64 [R1+0x3b60], R16 ;  /* 0x003b601001007387 */ /* 0x0003e20000100a00 */
[----:B---3--:R-:W-:-:S03]  /*2ad50*/  IMAD.WIDE R10, R0, 0x4, R66 ;  /* 0x00000004000a7825 */ /* 0x008fc600078e0242 */
[----:B------:R-:W3:Y:S01]  /*2ad60*/  LDL.LU.64 R66, [R1+0x390] ;  /* 0x0003900001427983 */ /* 0x000ee20000300a00 */
[----:B------:R-:W-:Y:S02]  /*2ad70*/  VIADD R40, R54, 0xffffff13 ;  /* 0xffffff1336287836 */ /* 0x000fe40000000000 */
[----:B------:R-:W-:-:S03]  /*2ad80*/  IMAD.WIDE R14, R0, 0x4, R46 ;  /* 0x00000004000e7825 */ /* 0x000fc600078e022e */
[----:B------:R-:W-:Y:S01]  /*2ad90*/  ISETP.GE.U32.AND P0, PT, R40, 0x7ffffe94, PT ;  /* 0x7ffffe942800780c */ /* 0x000fe20003f06070 */
[C---:B------:R-:W-:Y:S01]  /*2ada0*/  IMAD.WIDE R12, R0.reuse, 0x4, R62 ;  /* 0x00000004000c7825 */ /* 0x040fe200078e023e */
[----:B------:R1:W-:Y:S04]  /*2adb0*/  STL.64 [R1+0x3b68], R14 ;  /* 0x003b680e01007387 */ /* 0x0003e80000100a00 */
[----:B------:R3:W-:Y:S04]  /*2adc0*/  STL.64 [R1+0x3b70], R12 ;  /* 0x003b700c01007387 */ /* 0x0007e80000100a00 */
[----:B------:R1:W-:Y:S04]  /*2add0*/  STL.64 [R1+0x3b78], R10 ;  /* 0x003b780a01007387 */ /* 0x0003e80000100a00 */
[----:B------:R-:W3:Y:S04]  /*2ade0*/  LDL.LU.64 R62, [R1+0x398] ;  /* 0x00039800013e7983 */ /* 0x000ee80000300a00 */
[----:B------:R1:W-:Y:S04]  /*2adf0*/  LDGSTS.E [R248+0x76000], desc[UR40][R24.64], !P0 ;  /* 0x7600000018f87fae */ /* 0x0003e8000c1a1028 */
[----:B------:R-:W3:Y:S04]  /*2ae00*/  LDL.LU.64 R44, [R1+0x3a0] ;  /* 0x0003a000012c7983 */ /* 0x000ee80000300a00 */
[----:B------:R4:W-:Y:S01]  /*2ae10*/  LDGSTS.E [R248+0x76100], desc[UR40][R22.64], !P0 ;  /* 0x7610000016f87fae */ /* 0x0009e2000c1a1028 */
[----:B-1----:R-:W-:-:S03]  /*2ae20*/  IMAD.WIDE R24, R0, 0x4, R58 ;  /* 0x0000000400187825 */ /* 0x002fc600078e023a */
[----:B------:R-:W3:Y:S04]  /*2ae30*/  LDL.LU.64 R46, [R1+0x3a8] ;  /* 0x0003a800012e7983 */ /* 0x000ee80000300a00 */
[----:B------:R1:W-:Y:S01]  /*2ae40*/  LDGSTS.E [R248+0x76200], desc[UR40][R20.64], !P0 ;  /* 0x7620000014f87fae */ /* 0x0003e2000c1a1028 */
[----:B----4-:R-:W-:-:S03]  /*2ae50*/  IMAD.WIDE R22, R0, 0x4, R48 ;  /* 0x0000000400167825 */ /* 0x010fc600078e0230 */
[----:B------:R-:W4:Y:S04]  /*2ae60*/  LDL.LU.64 R58, [R1+0x3b0] ;  /* 0x0003b000013a7983 */ /* 0x000f280000300a00 */
[----:B------:R2:W-:Y:S01]  /*2ae70*/  STL.64 [R1+0x3b80], R24 ;  /* 0x003b801801007387 */ /* 0x0005e20000100a00 */
[----:B-1----:R-:W-:-:S03]  /*2ae80*/  IMAD.WIDE R20, R0, 0x4, R64 ;  /* 0x0000000400147825 */ /* 0x002fc600078e0240 */
[----:B------:R2:W-:Y:S04]  /*2ae90*/  LDGSTS.E [R248+0x76300], desc[UR40][R18.64], !P0 ;  /* 0x7630000012f87fae */ /* 0x0005e8000c1a1028 */
[----:B------:R-:W4:Y:S04]  /*2aea0*/  LDL.LU.64 R48, [R1+0x3b8] ;  /* 0x0003b80001307983 */ /* 0x000f280000300a00 */
[----:B------:R-:W4:Y:S01]  /*2aeb0*/  LDL.LU.64 R64, [R1+0x3c0] ;  /* 0x0003c00001407983 */ /* 0x000f220000300a00 */
[----:B--2---:R-:W-:-:S03]  /*2aec0*/  IMAD.WIDE R18, R0, 0x4, R50 ;  /* 0x0000000400127825 */ /* 0x004fc600078e0232 */
[----:B------:R1:W-:Y:S04]  /*2aed0*/  LDGSTS.E [R248+0x76400], desc[UR40][R16.64], !P0 ;  /* 0x7640000010f87fae */ /* 0x0003e8000c1a1028 */
[----:B------:R2:W-:Y:S04]  /*2aee0*/  STL.64 [R1+0x3b88], R22 ;  /* 0x003b881601007387 */ /* 0x0005e80000100a00 */
[----:B------:R4:W-:Y:S01]  /*2aef0*/  STL.64 [R1+0x3bf0], R20 ;  /* 0x003bf01401007387 */ /* 0x0009e20000100a00 */
[----:B-1----:R-:W-:-:S03]  /*2af00*/  IMAD.WIDE R16, R0, 0x4, R56 ;  /* 0x0000000400107825 */ /* 0x002fc600078e0238 */
[----:B------:R1:W-:Y:S04]  /*2af10*/  LDGSTS.E [R248+0x76500], desc[UR40][R14.64], !P0 ;  /* 0x765000000ef87fae */ /* 0x0003e8000c1a1028 */
[----:B------:R-:W4:Y:S04]  /*2af20*/  LDL.LU.64 R56, [R1+0x3c8] ;  /* 0x0003c80001387983 */ /* 0x000f280000300a00 */
[----:B------:R2:W-:Y:S01]  /*2af30*/  STL.64 [R1+0x3be8], R18 ;  /* 0x003be81201007387 */ /* 0x0005e20000100a00 */
[----:B-1----:R-:W-:-:S03]  /*2af40*/  IMAD.WIDE R14, R0, 0x4, R60 ;  /* 0x00000004000e7825 */ /* 0x002fc600078e023c */
[----:B------:R3:W-:Y:S04]  /*2af50*/  LDGSTS.E [R248+0x76600], desc[UR40][R12.64], !P0 ;  /* 0x766000000cf87fae */ /* 0x0007e8000c1a1028 */
[----:B------:R-:W4:Y:S04]  /*2af60*/  LDL.LU.64 R60, [R1+0x3d0] ;  /* 0x0003d000013c7983 */ /* 0x000f280000300a00 */
[----:B------:R1:W-:Y:S04]  /*2af70*/  STL.64 [R1+0x3be0], R16 ;  /* 0x003be01001007387 */ /* 0x0003e80000100a00 */
[----:B------:R1:W-:Y:S04]  /*2af80*/  LDGSTS.E [R248+0x76700], desc[UR40][R10.64], !P0 ;  /* 0x767000000af87fae */ /* 0x0003e8000c1a1028 */
[----:B------:R1:W-:Y:S04]  /*2af90*/  LDGSTS.E [R248+0x78000], desc[UR40][R24.64], !P1 ;  /* 0x7800000018f87fae */ /* 0x0003e8000c9a1028 */
[----:B------:R2:W-:Y:S04]  /*2afa0*/  LDGSTS.E [R248+0x78100], desc[UR40][R22.64], !P1 ;  /* 0x7810000016f87fae */ /* 0x0005e8000c9a1028 */
[----:B------:R4:W-:Y:S04]  /*2afb0*/  LDGSTS.E [R248+0x78200], desc[UR40][R20.64], !P1 ;  /* 0x7820000014f87fae */ /* 0x0009e8000c9a1028 */
[----:B------:R1:W-:Y:S04]  /*2afc0*/  LDGSTS.E [R248+0x78300], desc[UR40][R18.64], !P1 ;  /* 0x7830000012f87fae */ /* 0x0003e8000c9a1028 */
[----:B------:R1:W-:Y:S04]  /*2afd0*/  LDGSTS.E [R248+0x78400], desc[UR40][R16.64], !P1 ;  /* 0x7840000010f87fae */ /* 0x0003e8000c9a1028 */
[----:B------:R1:W-:Y:S01]  /*2afe0*/  LDGSTS.E [R248+0x78500], desc[UR40][R14.64], !P1 ;  /* 0x785000000ef87fae */ /* 0x0003e2000c9a1028 */
[----:B---3--:R-:W-:-:S03]  /*2aff0*/  IMAD.WIDE R12, R0, 0x4, R66 ;  /* 0x00000004000c7825 */ /* 0x008fc600078e0242 */
[----:B------:R-:W3:Y:S04]  /*2b000*/  LDL.LU.64 R66, [R1+0x3d8] ;  /* 0x0003d80001427983 */ /* 0x000ee80000300a00 */
[----:B------:R1:W-:Y:S04]  /*2b010*/  STL.64 [R1+0x3bd8], R14 ;  /* 0x003bd80e01007387 */ /* 0x0003e80000100a00 */
[----:B------:R2:W-:Y:S04]  /*2b020*/  STL.64 [R1+0x3bd0], R12 ;  /* 0x003bd00c01007387 */ /* 0x0005e80000100a00 */
[----:B------:R2:W-:Y:S01]  /*2b030*/  LDGSTS.E [R248+0x78600], desc[UR40][R12.64], !P1 ;  /* 0x786000000cf87fae */ /* 0x0005e2000c9a1028 */
[----:B-1----:R-:W-:-:S05]  /*2b040*/  IMAD.WIDE R10, R0, 0x4, R62 ;  /* 0x00000004000a7825 */ /* 0x002fca00078e023e */
[----:B------:R3:W-:Y:S01]  /*2b050*/  STL.64 [R1+0x3bc8], R10 ;  /* 0x003bc80a01007387 */ /* 0x0007e20000100a00 */
[----:B------:R-:W-:-:S03]  /*2b060*/  IMAD.WIDE R24, R0, 0x4, R44 ;  /* 0x0000000400187825 */ /* 0x000fc600078e022c */
[----:B------:R-:W3:Y:S04]  /*2b070*/  LDL.LU.64 R50, [R1+0x3e0] ;  /* 0x0003e00001327983 */ /* 0x000ee80000300a00 */
[----:B------:R-:W3:Y:S01]  /*2b080*/  LDL.LU.64 R62, [R1+0x3e8] ;  /* 0x0003e800013e7983 */ /* 0x000ee20000300a00 */
[----:B--2---:R-:W-:-:S03]  /*2b090*/  IMAD.WIDE R22, R0, 0x4, R46 ;  /* 0x0000000400167825 */ /* 0x004fc600078e022e */
[----:B------:R-:W2:Y:S04]  /*2b0a0*/  LDL.LU.64 R42, [R1+0x3f0] ;  /* 0x0003f000012a7983 */ /* 0x000ea80000300a00 */
[----:B------:R-:W2:Y:S01]  /*2b0b0*/  LDL.LU.64 R46, [R1+0x3f8] ;  /* 0x0003f800012e7983 */ /* 0x000ea20000300a00 */
[----:B----4-:R-:W-:-:S03]  /*2b0c0*/  IMAD.WIDE R20, R0, 0x4, R58 ;  /* 0x0000000400147825 */ /* 0x010fc600078e023a */
[----:B------:R1:W-:Y:S04]  /*2b0d0*/  STL.64 [R1+0x3bc0], R24 ;  /* 0x003bc01801007387 */ /* 0x0003e80000100a00 */
[----:B------:R4:W-:Y:S04]  /*2b0e0*/  STL.64 [R1+0x3bb8], R22 ;  /* 0x003bb81601007387 */ /* 0x0009e80000100a00 */
[----:B------:R-:W2:Y:S01]  /*2b0f0*/  LDL.LU.64 R58, [R1+0x400] ;  /* 0x00040000013a7983 */ /* 0x000ea20000300a00 */
[----:B------:R-:W-:-:S03]  /*2b100*/  IMAD.WIDE R18, R0, 0x4, R48 ;  /* 0x0000000400127825 */ /* 0x000fc600078e0230 */
[----:B------:R2:W-:Y:S01]  /*2b110*/  STL.64 [R1+0x3bb0], R20 ;  /* 0x003bb01401007387 */ /* 0x0005e20000100a00 */
[----:B------:R-:W-:-:S03]  /*2b120*/  IMAD.WIDE R16, R0, 0x4, R64 ;  /* 0x0000000400107825 */ /* 0x000fc600078e0240 */
[----:B------:R3:W-:Y:S04]  /*2b130*/  LDGSTS.E [R248+0x78700], desc[UR40][R10.64], !P1 ;  /* 0x787000000af87fae */ /* 0x0007e8000c9a1028 */
[----:B------:R-:W2:Y:S04]  /*2b140*/  LDL.LU.64 R64, [R1+0x408] ;  /* 0x0004080001407983 */ /* 0x000ea80000300a00 */
[----:B------:R1:W-:Y:S04]  /*2b150*/  STL.64 [R1+0x3ba8], R18 ;  /* 0x003ba81201007387 */ /* 0x0003e80000100a00 */
[----:B------:R1:W-:Y:S01]  /*2b160*/  STL.64 [R1+0x3ba0], R16 ;  /* 0x003ba01001007387 */ /* 0x0003e20000100a00 */
[----:B------:R-:W-:-:S04]  /*2b170*/  IMAD.WIDE R14, R0, 0x4, R56 ;  /* 0x00000004000e7825 */ /* 0x000fc800078e0238 */
[C---:B------:R-:W-:Y:S02]  /*2b180*/  IMAD.WIDE R12, R0.reuse, 0x4, R60 ;  /* 0x00000004000c7825 */ /* 0x040fe400078e023c */
[----:B------:R-:W2:Y:S04]  /*2b190*/  LDL.LU.64 R60, [R1+0x410] ;  /* 0x00041000013c7983 */ /* 0x000ea80000300a00 */
[----:B------:R1:W-:Y:S01]  /*2b1a0*/  STL.64 [R1+0x3b98], R14 ;  /* 0x003b980e01007387 */ /* 0x0003e20000100a00 */
[----:B---3--:R-:W-:-:S03]  /*2b1b0*/  IMAD.WIDE R10, R0, 0x4, R66 ;  /* 0x00000004000a7825 */ /* 0x008fc600078e0242 */
[----:B------:R-:W3:Y:S01]  /*2b1c0*/  LDL.LU.64 R66, [R1+0x418] ;  /* 0x0004180001427983 */ /* 0x000ee20000300a00 */
[----:B------:R-:W-:-:S05]  /*2b1d0*/  VIADD R8, R41, 0xffffff0b ;  /* 0xffffff0b29087836 */ /* 0x000fca0000000000 */
[----:B------:R-:W-:Y:S01]  /*2b1e0*/  ISETP.GE.U32.AND P2, PT, R8, 0x7ffffe8c, PT ;  /* 0x7ffffe8c0800780c */ /* 0x000fe20003f46070 */
[----:B------:R1:W-:Y:S01]  /*2b1f0*/  STL.64 [R1+0x4130], R12 ;  /* 0x0041300c01007387 */ /* 0x0003e20000100a00 */
[----:B------:R-:W-:Y:S01]  /*2b200*/  ISETP.GE.U32.AND P5, PT, R6, 0x7ffffe88, PT ;  /* 0x7ffffe880600780c */ /* 0x000fe20003fa6070 */
[----:B------:R-:W2:Y:S02]  /*2b210*/  LDC R8, c[0x0][0x3a0] ;  /* 0x0000e800ff087b82 */ /* 0x000ea40000000800 */
[----:B------:R3:W-:Y:S04]  /*2b220*/  STL.64 [R1+0x4128], R10 ;  /* 0x0041280a01007387 */ /* 0x0007e80000100a00 */
[----:B------:R-:W3:Y:S04]  /*2b230*/  LDL.LU.64 R48, [R1+0x420] ;  /* 0x0004200001307983 */ /* 0x000ee80000300a00 */
[----:B------:R1:W-:Y:S04]  /*2b240*/  LDGSTS.E [R248+0x7a000], desc[UR40][R24.64], !P2 ;  /* 0x7a00000018f87fae */ /* 0x0003e8000d1a1028 */
[----:B------:R4:W-:Y:S04]  /*2b250*/  LDGSTS.E [R248+0x7a100], desc[UR40][R22.64], !P2 ;  /* 0x7a10000016f87fae */ /* 0x0009e8000d1a1028 */
[----:B------:R-:W3:Y:S01]  /*2b260*/  LDL.LU.64 R44, [R1+0x428] ;  /* 0x00042800012c7983 */ /* 0x000ee20000300a00 */
[----:B-1----:R-:W-:-:S03]  /*2b270*/  IMAD.WIDE R24, R0, 0x4, R50 ;  /* 0x0000000400187825 */ /* 0x002fc600078e0232 */
[----:B------:R2:W-:Y:S01]  /*2b280*/  LDGSTS.E [R248+0x7a200], desc[UR40][R20.64], !P2 ;  /* 0x7a20000014f87fae */ /* 0x0005e2000d1a1028 */
[----:B----4-:R-:W-:-:S03]  /*2b290*/  IMAD.WIDE R22, R0, 0x4, R62 ;  /* 0x0000000400167825 */ /* 0x010fc600078e023e */
[----:B------:R-:W4:Y:S04]  /*2b2a0*/  LDL.LU.64 R56, [R1+0x458] ;  /* 0x0004580001387983 */ /* 0x000f280000300a00 */
[----:B------:R1:W-:Y:S04]  /*2b2b0*/  LDGSTS.E [R248+0x7a300], desc[UR40][R18.64], !P2 ;  /* 0x7a30000012f87fae */ /* 0x0003e8000d1a1028 */
[----:B------:R-:W4:Y:S01]  /*2b2c0*/  LDL.LU.64 R50, [R1+0x430] ;  /* 0x0004300001327983 */ /* 0x000f220000300a00 */
[----:B--2---:R-:W-:-:S03]  /*2b2d0*/  IMAD.WIDE R20, R0, 0x4, R42 ;  /* 0x0000000400147825 */ /* 0x004fc600078e022a */
[----:B------:R-:W2:Y:S01]  /*2b2e0*/  LDL.LU.64 R62, [R1+0x438] ;  /* 0x00043800013e7983 */ /* 0x000ea20000300a00 */
[----:B-1----:R-:W-:-:S03]  /*2b2f0*/  IMAD.WIDE R18, R0, 0x4, R46 ;  /* 0x0000000400127825 */ /* 0x002fc600078e022e */
[----:B------:R1:W-:Y:S04]  /*2b300*/  LDGSTS.E [R248+0x7a400], desc[UR40][R16.64], !P2 ;  /* 0x7a40000010f87fae */ /* 0x0003e8000d1a1028 */
[----:B------:R3:W-:Y:S04]  /*2b310*/  STL.64 [R1+0x4120], R24 ;  /* 0x0041201801007387 */ /* 0x0007e80000100a00 */
[----:B------:R3:W-:Y:S01]  /*2b320*/  STL.64 [R1+0x4118], R22 ;  /* 0x0041181601007387 */ /* 0x0007e20000100a00 */
[----:B-1----:R-:W-:-:S03]  /*2b330*/  IMAD.WIDE R16, R0, 0x4, R58 ;  /* 0x0000000400107825 */ /* 0x002fc600078e023a */
[----:B------:R1:W-:Y:S04]  /*2b340*/  LDGSTS.E [R248+0x7a500], desc[UR40][R14.64], !P2 ;  /* 0x7a5000000ef87fae */ /* 0x0003e8000d1a1028 */
[----:B------:R-:W2:Y:S04]  /*2b350*/  LDL.LU.64 R58, [R1+0x440] ;  /* 0x00044000013a7983 */ /* 0x000ea80000300a00 */
[----:B------:R-:W-:Y:S01]  /*2b360*/  STL.64 [R1+0x4110], R20 ;  /* 0x0041101401007387 */ /* 0x000fe20000100a00 */
[----:B-1----:R-:W-:-:S03]  /*2b370*/  IMAD.WIDE R14, R0, 0x4, R64 ;  /* 0x00000004000e7825 */ /* 0x002fc600078e0240 */
[----:B------:R-:W-:Y:S04]  /*2b380*/  STL.64 [R1+0x4108], R18 ;  /* 0x0041081201007387 */ /* 0x000fe80000100a00 */
[----:B------:R-:W2:Y:S04]  /*2b390*/  LDL.LU.64 R64, [R1+0x448] ;  /* 0x0004480001407983 */ /* 0x000ea80000300a00 */
[----:B------:R1:W-:Y:S04]  /*2b3a0*/  LDGSTS.E [R248+0x7a600], desc[UR40][R12.64], !P2 ;  /* 0x7a6000000cf87fae */ /* 0x0003e8000d1a1028 */
[----:B------:R3:W-:Y:S04]  /*2b3b0*/  LDGSTS.E [R248+0x7a700], desc[UR40][R10.64], !P2 ;  /* 0x7a7000000af87fae */ /* 0x0007e8000d1a1028 */
[----:B------:R-:W-:Y:S04]  /*2b3c0*/  STL.64 [R1+0x4100], R16 ;  /* 0x0041001001007387 */ /* 0x000fe80000100a00 */
[----:B------:R-:W-:Y:S01]  /*2b3d0*/  STL.64 [R1+0x40f8], R14 ;  /* 0x0040f80e01007387 */ /* 0x000fe20000100a00 */
[----:B-1----:R-:W-:-:S03]  /*2b3e0*/  IMAD.WIDE R12, R0, 0x4, R60 ;  /* 0x00000004000c7825 */ /* 0x002fc600078e023c */
[----:B------:R1:W-:Y:S04]  /*2b3f0*/  LDGSTS.E [R248+0x7c000], desc[UR40][R24.64], !P5 ;  /* 0x7c00000018f87fae */ /* 0x0003e8000e9a1028 */
[----:B------:R1:W-:Y:S04]  /*2b400*/  LDGSTS.E [R248+0x7c100], desc[UR40][R22.64], !P5 ;  /* 0x7c10000016f87fae */ /* 0x0003e8000e9a1028 */
[----:B------:R-:W-:Y:S04]  /*2b410*/  LDGSTS.E [R248+0x7c200], desc[UR40][R20.64], !P5 ;  /* 0x7c20000014f87fae */ /* 0x000fe8000e9a1028 */
[----:B------:R-:W-:Y:S04]  /*2b420*/  LDGSTS.E [R248+0x7c300], desc[UR40][R18.64], !P5 ;  /* 0x7c30000012f87fae */ /* 0x000fe8000e9a1028 */
[----:B------:R-:W-:Y:S04]  /*2b430*/  LDGSTS.E [R248+0x7c400], desc[UR40][R16.64], !P5 ;  /* 0x7c40000010f87fae */ /* 0x000fe8000e9a1028 */
[----:B------:R-:W-:Y:S04]  /*2b440*/  LDGSTS.E [R248+0x7c500], desc[UR40][R14.64], !P5 ;  /* 0x7c5000000ef87fae */ /* 0x000fe8000e9a1028 */
[----:B------:R-:W-:Y:S01]  /*2b450*/  LDGSTS.E [R248+0x7c600], desc[UR40][R12.64], !P5 ;  /* 0x7c6000000cf87fae */ /* 0x000fe2000e9a1028 */
[----:B---3--:R-:W-:-:S03]  /*2b460*/  IMAD.WIDE R10, R0, 0x4, R66 ;  /* 0x00000004000a7825 */ /* 0x008fc600078e0242 */
[----:B------:R-:W3:Y:S04]  /*2b470*/  LDL.LU.64 R66, [R1+0x450] ;  /* 0x0004500001427983 */ /* 0x000ee80000300a00 */
[----:B------:R-:W-:Y:S04]  /*2b480*/  STL.64 [R1+0x40f0], R12 ;  /* 0x0040f00c01007387 */ /* 0x000fe80000100a00 */
[----:B------:R4:W-:Y:S04]  /*2b490*/  STL.64 [R1+0x40e8], R10 ;  /* 0x0040e80a01007387 */ /* 0x0009e80000100a00 */
[----:B------:R4:W-:Y:S01]  /*2b4a0*/  LDGSTS.E [R248+0x7c700], desc[UR40][R10.64], !P5 ;  /* 0x7c7000000af87fae */ /* 0x0009e2000e9a1028 */
[----:B-1----:R-:W-:-:S03]  /*2b4b0*/  IMAD.WIDE R24, R0, 0x4, R48 ;  /* 0x0000000400187825 */ /* 0x002fc600078e0230 */
[----:B------:R-:W3:Y:S04]  /*2b4c0*/  LDL.LU.64 R46, [R1+0x1698] ;  /* 0x00169800012e7983 */ /* 0x000ee80000300a00 */
[----:B------:R-:W3:Y:S04]  /*2b4d0*/  LDL.LU.64 R60, [R1+0x1690] ;  /* 0x00169000013c7983 */ /* 0x000ee80000300a00 */
[----:B------:R-:W3:Y:S01]  /*2b4e0*/  LDL.LU.64 R48, [R1+0x1688] ;  /* 0x0016880001307983 */ /* 0x000ee20000300a00 */
[----:B------:R-:W-:-:S03]  /*2b4f0*/  IMAD.WIDE R22, R0, 0x4, R44 ;  /* 0x0000000400167825 */ /* 0x000fc600078e022c */
[----:B------:R1:W-:Y:S01]  /*2b500*/  STL.64 [R1+0x40e0], R24 ;  /* 0x0040e01801007387 */ /* 0x0003e20000100a00 */
[----:B----4-:R-:W-:-:S03]  /*2b510*/  IMAD.WIDE R10, R0, 0x4, R56 ;  /* 0x00000004000a7825 */ /* 0x010fc600078e0238 */
[----:B------:R-:W4:Y:S04]  /*2b520*/  LDL.LU.64 R56, [R1+0x1680] ;  /* 0x0016800001387983 */ /* 0x000f280000300a00 */
[----:B------:R1:W-:Y:S01]  /*2b530*/  STL.64 [R1+0x40d8], R22 ;  /* 0x0040d81601007387 */ /* 0x0003e20000100a00 */
[----:B------:R-:W-:-:S03]  /*2b540*/  IMAD.WIDE R20, R0, 0x4, R50 ;  /* 0x0000000400147825 */ /* 0x000fc600078e0232 */
[----:B------:R-:W-:Y:S01]  /*2b550*/  STL.64 [R1+0x3b90], R10 ;  /* 0x003b900a01007387 */ /* 0x000fe20000100a00 */
[----:B--2---:R-:W-:-:S03]  /*2b560*/  IMAD.WIDE R18, R0, 0x4, R62 ;  /* 0x0000000400127825 */ /* 0x004fc600078e023e */
[----:B------:R-:W2:Y:S04]  /*2b570*/  LDL.LU.64 R62, [R1+0x1678] ;  /* 0x00167800013e7983 */ /* 0x000ea80000300a00 */
[----:B------:R1:W-:Y:S04]  /*2b580*/  STL.64 [R1+0x40d0], R20 ;  /* 0x0040d01401007387 */ /* 0x0003e80000100a00 */
[----:B------:R4:W-:Y:S04]  /*2b590*/  STL.64 [R1+0x40c8], R18 ;  /* 0x0040c81201007387 */ /* 0x0009e80000100a00 */
[----:B------:R-:W2:Y:S01]  /*2b5a0*/  LDL.LU.64 R50, [R1+0x1670] ;  /* 0x0016700001327983 */ /* 0x000ea20000300a00 */
[----:B------:R-:W-:-:S04]  /*2b5b0*/  IMAD.WIDE R16, R0, 0x4, R58 ;  /* 0x0000000400107825 */ /* 0x000fc800078e023a */
[C---:B------:R-:W-:Y:S02]  /*2b5c0*/  IMAD.WIDE R14, R0.reuse, 0x4, R64 ;  /* 0x00000004000e7825 */ /* 0x040fe400078e0240 */
[----:B------:R-:W2:Y:S04]  /*2b5d0*/  LDL.LU.64 R64, [R1+0x1668] ;  /* 0x0016680001407983 */ /* 0x000ea80000300a00 */
[----:B------:R2:W-:Y:S04]  /*2b5e0*/  STL.64 [R1+0x40c0], R16 ;  /* 0x0040c01001007387 */ /* 0x0005e80000100a00 */
[----:B------:R1:W-:Y:S01]  /*2b5f0*/  STL.64 [R1+0x40b8], R14 ;  /* 0x0040b80e01007387 */ /* 0x0003e20000100a00 */
[----:B---3--:R-:W-:-:S03]  /*2b600*/  IMAD.WIDE R12, R0, 0x4, R66 ;  /* 0x00000004000c7825 */ /* 0x008fc600078e0242 */
[----:B------:R-:W3:Y:S01]  /*2b610*/  LDL.LU.64 R66, [R1+0x1660] ;  /* 0x0016600001427983 */ /* 0x000ee20000300a00 */
[----:B------:R-:W-:-:S03]  /*2b620*/  VIADD R6, R9, 0xffffff03 ;  /* 0xffffff0309067836 */ /* 0x000fc60000000000 */
[----:B------:R1:W-:Y:S01]  /*2b630*/  STL.64 [R1+0x40b0], R12 ;  /* 0x0040b00c01007387 */ /* 0x0003e20000100a00 */
[----:B------:R-:W2:Y:S01]  /*2b640*/  LDC R9, c[0x0][0x3a0] ;  /* 0x0000e800ff097b82 */ /* 0x000ea20000000800 */
[----:B------:R-:W-:Y:S02]  /*2b650*/  ISETP.GE.U32.AND P3, PT, R6, 0x7ffffe84, PT ;  /* 0x7ffffe840600780c */ /* 0x000fe40003f66070 */
[----:B------:R-:W3:Y:S04]  /*2b660*/  LDL.LU.64 R44, [R1+0x15d8] ;  /* 0x0015d800012c7983 */ /* 0x000ee80000300a00 */
[----:B------:R-:W3:Y:S07]  /*2b670*/  LDL.LU.64 R58, [R1+0x15d0] ;  /* 0x0015d000013a7983 */ /* 0x000eee0000300a00 */
[----:B------:R1:W-:Y:S04]  /*2b680*/  LDGSTS.E [R248+0x7e000], desc[UR40][R24.64], !P3 ;  /* 0x7e00000018f87fae */ /* 0x0003e8000d9a1028 */
[----:B------:R4:W-:Y:S04]  /*2b690*/  LDGSTS.E [R248+0x7e100], desc[UR40][R22.64], !P3 ;  /* 0x7e10000016f87fae */ /* 0x0009e8000d9a1028 */
[----:B------:R4:W-:Y:S01]  /*2b6a0*/  LDGSTS.E [R248+0x7e200], desc[UR40][R20.64], !P3 ;  /* 0x7e20000014f87fae */ /* 0x0009e2000d9a1028 */
[----:B-1----:R-:W-:-:S03]  /*2b6b0*/  IMAD.WIDE R24, R0, 0x4, R46 ;  /* 0x0000000400187825 */ /* 0x002fc600078e022e */
[----:B------:R1:W-:Y:S01]  /*2b6c0*/  LDGSTS.E [R248+0x7e300], desc[UR40][R18.64], !P3 ;  /* 0x7e30000012f87fae */ /* 0x0003e2000d9a1028 */
[----:B----4-:R-:W-:-:S03]  /*2b6d0*/  IMAD.WIDE R22, R0, 0x4, R60 ;  /* 0x0000000400167825 */ /* 0x010fc600078e023c */
[----:B------:R-:W4:Y:S01]  /*2b6e0*/  LDL.LU.64 R46, [R1+0x15c8] ;  /* 0x0015c800012e7983 */ /* 0x000f220000300a00 */
[----:B------:R-:W-:-:S03]  /*2b6f0*/  IMAD.WIDE R20, R0, 0x4, R48 ;  /* 0x0000000400147825 */ /* 0x000fc600078e0230 */
[----:B------:R-:W4:Y:S04]  /*2b700*/  LDL.LU.64 R60, [R1+0x15c0] ;  /* 0x0015c000013c7983 */ /* 0x000f280000300a00 */
[----:B------:R2:W-:Y:S01]  /*2b710*/  STL.64 [R1+0x2fd0], R24 ;  /* 0x002fd01801007387 */ /* 0x0005e20000100a00 */
[----:B-1----:R-:W-:-:S03]  /*2b720*/  IMAD.WIDE R18, R0, 0x4, R56 ;  /* 0x0000000400127825 */ /* 0x002fc600078e0238 */
[----:B------:R-:W4:Y:S04]  /*2b730*/  LDL.LU.64 R48, [R1+0x15b8] ;  /* 0x0015b80001307983 */ /* 0x000f280000300a00 */
[----:B------:R2:W-:Y:S04]  /*2b740*/  LDGSTS.E [R248+0x7e400], desc[UR40][R16.64], !P3 ;  /* 0x7e40000010f87fae */ /* 0x0005e8000d9a1028 */
[----:B------:R1:W-:Y:S04]  /*2b750*/  STL.64 [R1+0x2fc8], R22 ;  /* 0x002fc81601007387 */ /* 0x0003e80000100a00 */
[----:B------:R1:W-:Y:S04]  /*2b760*/  LDGSTS.E [R248+0x7e500], desc[UR40][R14.64], !P3 ;  /* 0x7e5000000ef87fae */ /* 0x0003e8000d9a1028 */
[----:B------:R-:W4:Y:S01]  /*2b770*/  LDL.LU.64 R56, [R1+0x15b0] ;  /* 0x0015b00001387983 */ /* 0x000f220000300a00 */
[----:B--2---:R-:W-:-:S03]  /*2b780*/  IMAD.WIDE R16, R0, 0x4, R62 ;  /* 0x0000000400107825 */ /* 0x004fc600078e023e */
[----:B------:R4:W-:Y:S01]  /*2b790*/  STL.64 [R1+0x2fc0], R20 ;  /* 0x002fc01401007387 */ /* 0x0009e20000100a00 */
[----:B-1----:R-:W-:-:S03]  /*2b7a0*/  IMAD.WIDE R14, R0, 0x4, R50 ;  /* 0x00000004000e7825 */ /* 0x002fc600078e0232 */
[----:B------:R-:W2:Y:S04]  /*2b7b0*/  LDL.LU.64 R62, [R1+0x15a8] ;  /* 0x0015a800013e7983 */ /* 0x000ea80000300a00 */
[----:B------:R-:W-:Y:S04]  /*2b7c0*/  LDGSTS.E [R248+0x7e600], desc[UR40][R12.64], !P3 ;  /* 0x7e6000000cf87fae */ /* 0x000fe8000d9a1028 */
[----:B------:R1:W-:Y:S04]  /*2b7d0*/  STL.64 [R1+0x2fb8], R18 ;  /* 0x002fb81201007387 */ /* 0x0003e80000100a00 */
[----:B------:R3:W-:Y:S04]  /*2b7e0*/  LDGSTS.E [R248+0x7e700], desc[UR40][R10.64], !P3 ;  /* 0x7e7000000af87fae */ /* 0x0007e8000d9a1028 */
[----:B------:R1:W-:Y:S04]  /*2b7f0*/  STL.64 [R1+0x2fb0], R16 ;  /* 0x002fb01001007387 */ /* 0x0003e80000100a00 */
[----:B------:R1:W-:Y:S01]  /*2b800*/  STL.64 [R1+0x2fa8], R14 ;  /* 0x002fa80e01007387 */ /* 0x0003e20000100a00 */
[----:B---3--:R-:W-:-:S03]  /*2b810*/  IMAD.WIDE R10, R0, 0x4, R66 ;  /* 0x00000004000a7825 */ /* 0x008fc600078e0242 */
[----:B------:R-:W3:Y:S01]  /*2b820*/  LDL.LU.64 R66, [R1+0x15a0] ;  /* 0x0015a00001427983 */ /* 0x000ee20000300a00 */
[----:B------:R-:W-:Y:S02]  /*2b830*/  VIADD R6, R7, 0xffffff7e ;  /* 0xffffff7e07067836 */ /* 0x000fe40000000000 */
[----:B------:R-:W-:Y:S01]  /*2b840*/  IMAD.WIDE R12, R0, 0x4, R64 ;  /* 0x00000004000c7825 */ /* 0x000fe200078e0240 */
[----:B------:R-:W2:Y:S02]  /*2b850*/  LDC R7, c[0x0][0x3a0] ;  /* 0x0000e800ff077b82 */ /* 0x000ea40000000800 */
[----:B------:R-:W-:Y:S02]  /*2b860*/  ISETP.GE.U32.AND P0, PT, R6, 0x7ffffeff, PT ;  /* 0x7ffffeff0600780c */ /* 0x000fe40003f06070 */
[----:B------:R2:W-:Y:S04]  /*2b870*/  STL.64 [R1+0x2fa0], R12 ;  /* 0x002fa00c01007387 */ /* 0x0005e80000100a00 */
[----:B------:R3:W-:Y:S04]  /*2b880*/  STL.64 [R1+0x2f98], R10 ;  /* 0x002f980a01007387 */ /* 0x0007e80000100a00 */
[----:B------:R-:W3:Y:S04]  /*2b890*/  LDL.LU.64 R50, [R1+0x1518] ;  /* 0x0015180001327983 */ /* 0x000ee80000300a00 */
[----:B------:R1:W-:Y:S04]  /*2b8a0*/  LDGSTS.E [R5+0x40800], desc[UR40][R24.64], !P0 ;  /* 0x4080000018057fae */ /* 0x0003e8000c1a1028 */
[----:B------:R1:W-:Y:S04]  /*2b8b0*/  LDGSTS.E [R5+0x40900], desc[UR40][R22.64], !P0 ;  /* 0x4090000016057fae */ /* 0x0003e8000c1a1028 */
[----:B------:R4:W-:Y:S01]  /*2b8c0*/  LDGSTS.E [R5+0x40a00], desc[UR40][R20.64], !P0 ;  /* 0x40a0000014057fae */ /* 0x0009e2000c1a1028 */
[----:B-1----:R-:W-:-:S03]  /*2b8d0*/  IMAD.WIDE R24, R0, 0x4, R44 ;  /* 0x0000000400187825 */ /* 0x002fc600078e022c */
[----:B------:R-:W3:Y:S01]  /*2b8e0*/  LDL.LU.64 R64, [R1+0x1510] ;  /* 0x0015100001407983 */ /* 0x000ee20000300a00 */
[----:B------:R-:W-:-:S03]  /*2b8f0*/  IMAD.WIDE R22, R0, 0x4, R58 ;  /* 0x0000000400167825 */ /* 0x000fc600078e023a */
[----:B------:R1:W-:Y:S01]  /*2b900*/  LDGSTS.E [R5+0x40b00], desc[UR40][R18.64], !P0 ;  /* 0x40b0000012057fae */ /* 0x0003e2000c1a1028 */
[----:B----4-:R-:W-:-:S03]  /*2b910*/  IMAD.WIDE R20, R0, 0x4, R46 ;  /* 0x0000000400147825 */ /* 0x010fc600078e022e */
[----:B------:R-:W4:Y:S04]  /*2b920*/  LDL.LU.64 R42, [R1+0x1508] ;  /* 0x00150800012a7983 */ /* 0x000f280000300a00 */
[----:B------:R-:W4:Y:S01]  /*2b930*/  LDL.LU.64 R58, [R1+0x1500] ;  /* 0x00150000013a7983 */ /* 0x000f220000300a00 */
[----:B-1----:R-:W-:-:S03]  /*2b940*/  IMAD.WIDE R18, R0, 0x4, R60 ;  /* 0x0000000400127825 */ /* 0x002fc600078e023c */
[----:B------:R1:W-:Y:S04]  /*2b950*/  LDGSTS.E [R5+0x40c00], desc[UR40][R16.64], !P0 ;  /* 0x40c0000010057fae */ /* 0x0003e8000c1a1028 */
[----:B------:R2:W-:Y:S04]  /*2b960*/  STL.64 [R1+0x2f90], R24 ;  /* 0x002f901801007387 */ /* 0x0005e80000100a00 */
[----:B------:R2:W-:Y:S01]  /*2b970*/  STL.64 [R1+0x2f88], R22 ;  /* 0x002f881601007387 */ /* 0x0005e20000100a00 */
[----:B-1----:R-:W-:-:S03]  /*2b980*/  IMAD.WIDE R16, R0, 0x4, R48 ;  /* 0x0000000400107825 */ /* 0x002fc600078e0230 */
[----:B------:R1:W-:Y:S04]  /*2b990*/  LDGSTS.E [R5+0x40d00], desc[UR40][R14.64], !P0 ;  /* 0x40d000000e057fae */ /* 0x0003e8000c1a1028 */
[----:B------:R-:W4:Y:S04]  /*2b9a0*/  LDL.LU.64 R60, [R1+0x14f8] ;  /* 0x0014f800013c7983 */ /* 0x000f280000300a00 */
[----:B------:R2:W-:Y:S04]  /*2b9b0*/  LDGSTS.E [R5+0x40e00], desc[UR40][R12.64], !P0 ;  /* 0x40e000000c057fae */ /* 0x0005e8000c1a1028 */
[----:B------:R4:W-:Y:S01]  /*2b9c0*/  STL.64 [R1+0x2f80], R20 ;  /* 0x002f801401007387 */ /* 0x0009e20000100a00 */
[----:B-1----:R-:W-:-:S03]  /*2b9d0*/  IMAD.WIDE R14, R0, 0x4, R56 ;  /* 0x00000004000e7825 */ /* 0x002fc600078e0238 */
[----:B------:R1:W-:Y:S01]  /*2b9e0*/  STL.64 [R1+0x2f78], R18 ;  /* 0x002f781201007387 */ /* 0x0003e20000100a00 */
[----:B--2---:R-:W-:-:S03]  /*2b9f0*/  IMAD.WIDE R12, R0, 0x4, R62 ;  /* 0x00000004000c7825 */ /* 0x004fc600078e023e */
[----:B------:R-:W2:Y:S04]  /*2ba00*/  LDL.LU.64 R46, [R1+0x14f0] ;  /* 0x0014f000012e7983 */ /* 0x000ea80000300a00 */
[----:B------:R1:W-:Y:S04]  /*2ba10*/  STL.64 [R1+0x2f70], R16 ;  /* 0x002f701001007387 */ /* 0x0003e80000100a00 */
[----:B------:R-:W2:Y:S04]  /*2ba20*/  LDL.LU.64 R62, [R1+0x14e8] ;  /* 0x0014e800013e7983 */ /* 0x000ea80000300a00 */
[----:B------:R3:W-:Y:S04]  /*2ba30*/  LDGSTS.E [R5+0x40f00], desc[UR40][R10.64], !P0 ;  /* 0x40f000000a057fae */ /* 0x0007e8000c1a1028 */
[----:B------:R2:W-:Y:S04]  /*2ba40*/  STL.64 [R1+0x2f68], R14 ;  /* 0x002f680e01007387 */ /* 0x0005e80000100a00 */
[----:B------:R-:W-:Y:S01]  /*2ba50*/  STL.64 [R1+0x2f60], R12 ;  /* 0x002f600c01007387 */ /* 0x000fe20000100a00 */
[----:B---3--:R-:W-:-:S03]  /*2ba60*/  IMAD.WIDE R10, R0, 0x4, R66 ;  /* 0x00000004000a7825 */ /* 0x008fc600078e0242 */
[----:B------:R-:W3:Y:S01]  /*2ba70*/  LDL.LU.64 R66, [R1+0x14e0] ;  /* 0x0014e00001427983 */ /* 0x000ee20000300a00 */
[----:B------:R-:W-:-:S03]  /*2ba80*/  VIADD R6, R8, 0xffffff7a ;  /* 0xffffff7a08067836 */ /* 0x000fc60000000000 */
[----:B------:R3:W-:Y:S01]  /*2ba90*/  STL.64 [R1+0x2f58], R10 ;  /* 0x002f580a01007387 */ /* 0x0007e20000100a00 */
[----:B------:R-:W2:Y:S01]  /*2baa0*/  LDC R8, c[0x0][0x3a0] ;  /* 0x0000e800ff087b82 */ /* 0x000ea20000000800 */
[----:B------:R-:W-:Y:S02]  /*2bab0*/  ISETP.GE.U32.AND P1, PT, R6, 0x7ffffefb, PT ;  /* 0x7ffffefb0600780c */ /* 0x000fe40003f26070 */
[----:B------:R-:W3:Y:S04]  /*2bac0*/  LDL.LU.64 R48, [R1+0x1458] ;  /* 0x0014580001307983 */ /* 0x000ee80000300a00 */
[----:B------:R-:W3:Y:S04]  /*2bad0*/  LDL.LU.64 R44, [R1+0x1450] ;  /* 0x00145000012c7983 */ /* 0x000ee80000300a00 */
[----:B------:R-:W3:Y:S04]  /*2bae0*/  LDL.LU.64 R56, [R1+0x1448] ;  /* 0x0014480001387983 */ /* 0x000ee80000300a00 */
[----:B------:R1:W-:Y:S04]  /*2baf0*/  LDGSTS.E [R5+0x42800], desc[UR40][R24.64], !P1 ;  /* 0x4280000018057fae */ /* 0x0003e8000c9a1028 */
[----:B------:R1:W-:Y:S04]  /*2bb00*/  LDGSTS.E [R5+0x42900], desc[UR40][R22.64], !P1 ;  /* 0x4290000016057fae */ /* 0x0003e8000c9a1028 */
[----:B------:R4:W-:Y:S01]  /*2bb10*/  LDGSTS.E [R5+0x42a00], desc[UR40][R20.64], !P1 ;  /* 0x42a0000014057fae */ /* 0x0009e2000c9a1028 */
[----:B-1----:R-:W-:-:S03]  /*2bb20*/  IMAD.WIDE R24, R0, 0x4, R50 ;  /* 0x0000000400187825 */ /* 0x002fc600078e0232 */
[----:B------:R1:W-:Y:S01]  /*2bb30*/  LDGSTS.E [R5+0x42b00], desc[UR40][R18.64], !P1 ;  /* 0x42b0000012057fae */ /* 0x0003e2000c9a1028 */
[----:B------:R-:W-:-:S03]  /*2bb40*/  IMAD.WIDE R22, R0, 0x4, R64 ;  /* 0x0000000400167825 */ /* 0x000fc600078e0240 */
[----:B------:R-:W3:Y:S01]  /*2bb50*/  LDL.LU.64 R50, [R1+0x1440] ;  /* 0x0014400001327983 */ /* 0x000ee20000300a00 */
[----:B----4-:R-:W-:-:S03]  /*2bb60*/  IMAD.WIDE R20, R0, 0x4, R42 ;  /* 0x0000000400147825 */ /* 0x010fc600078e022a */
[----:B------:R-:W4:Y:S04]  /*2bb70*/  LDL.LU.64 R64, [R1+0x1438] ;  /* 0x0014380001407983 */ /* 0x000f280000300a00 */
[----:B------:R2:W-:Y:S01]  /*2bb80*/  STL.64 [R1+0x2f50], R24 ;  /* 0x002f501801007387 */ /* 0x0005e20000100a00 */
[----:B-1----:R-:W-:-:S03]  /*2bb90*/  IMAD.WIDE R18, R0, 0x4, R58 ;  /* 0x0000000400127825 */ /* 0x002fc600078e023a */
[----:B------:R1:W-:Y:S04]  /*2bba0*/  LDGSTS.E [R5+0x42c00], desc[UR40][R16.64], !P1 ;  /* 0x42c0000010057fae */ /* 0x0003e8000c9a1028 */
[----:B------:R1:W-:Y:S04]  /*2bbb0*/  STL.64 [R1+0x2f48], R22 ;  /* 0x002f481601007387 */ /* 0x0003e80000100a00 */
[----:B------:R2:W-:Y:S04]  /*2bbc0*/  LDGSTS.E [R5+0x42d00], desc[UR40][R14.64], !P1 ;  /* 0x42d000000e057fae */ /* 0x0005e8000c9a1028 */
[----:B------:R-:W4:Y:S04]  /*2bbd0*/  LDL.LU.64 R58, [R1+0x1430] ;  /* 0x00143000013a7983 */ /* 0x000f280000300a00 */
[----:B------:R2:W-:Y:S01]  /*2bbe0*/  STL.64 [R1+0x2f40], R20 ;  /* 0x002f401401007387 */ /* 0x0005e20000100a00 */
[----:B-1----:R-:W-:-:S03]  /*2bbf0*/  IMAD.WIDE R16, R0, 0x4, R60 ;  /* 0x0000000400107825 */ /* 0x002fc600078e023c */
[----:B------:R-:W4:Y:S04]  /*2bc00*/  LDL.LU.64 R60, [R1+0x1428] ;  /* 0x00142800013c7983 */ /* 0x000f280000300a00 */
[----:B------:R-:W-:Y:S04]  /*2bc10*/  LDGSTS.E [R5+0x42e00], desc[UR40][R12.64], !P1 ;  /* 0x42e000000c057fae */ /* 0x000fe8000c9a1028 */
[----:B------:R1:W-:Y:S04]  /*2bc20*/  STL.64 [R1+0x2f38], R18 ;  /* 0x002f381201007387 */ /* 0x0003e80000100a00 */
[----:B------:R3:W-:Y:S01]  /*2bc30*/  LDGSTS.E [R5+0x42f00], desc[UR40][R10.64], !P1 ;  /* 0x42f000000a057fae */ /* 0x0007e2000c9a1028 */
[----:B--2---:R-:W-:-:S03]  /*2bc40*/  IMAD.WIDE R14, R0, 0x4, R46 ;  /* 0x00000004000e7825 */ /* 0x004fc600078e022e */
[----:B------:R4:W-:Y:S04]  /*2bc50*/  STL.64 [R1+0x2f30], R16 ;  /* 0x002f301001007387 */ /* 0x0009e80000100a00 */
[----:B------:R2:W-:Y:S01]  /*2bc60*/  STL.64 [R1+0x2f28], R14 ;  /* 0x002f280e01007387 */ /* 0x0005e20000100a00 */
[----:B---3--:R-:W-:-:S03]  /*2bc70*/  IMAD.WIDE R10, R0, 0x4, R66 ;  /* 0x00000004000a7825 */ /* 0x008fc600078e0242 */
[----:B------:R-:W3:Y:S01]  /*2bc80*/  LDL.LU.64 R66, [R1+0x1420] ;  /* 0x0014200001427983 */ /* 0x000ee20000300a00 */
[----:B------:R-:W-:Y:S02]  /*2bc90*/  VIADD R6, R9, 0xffffff76 ;  /* 0xffffff7609067836 */ /* 0x000fe40000000000 */
[----:B------:R-:W-:Y:S01]  /*2bca0*/  IMAD.WIDE R12, R0, 0x4, R62 ;  /* 0x00000004000c7825 */ /* 0x000fe200078e023e */
[----:B------:R-:W1:Y:S02]  /*2bcb0*/  LDC R9, c[0x0][0x3a0] ;  /* 0x0000e800ff097b82 */ /* 0x000e640000000800 */
[----:B------:R-:W-:Y:S02]  /*2bcc0*/  ISETP.GE.U32.AND P2, PT, R6, 0x7ffffef7, PT ;  /* 0x7ffffef70600780c */ /* 0x000fe40003f46070 */
[----:B------:R1:W-:Y:S04]  /*2bcd0*/  STL.64 [R1+0x2f20], R12 ;  /* 0x002f200c01007387 */ /* 0x0003e80000100a00 */
[----:B------:R3:W-:Y:S04]  /*2bce0*/  STL.64 [R1+0x2f18], R10 ;  /* 0x002f180a01007387 */ /* 0x0007e80000100a00 */
[----:B------:R-:W3:Y:S04]  /*2bcf0*/  LDL.LU.64 R46, [R1+0x1398] ;  /* 0x00139800012e7983 */ /* 0x000ee80000300a00 */
[----:B------:R2:W-:Y:S04]  /*2bd00*/  LDGSTS.E [R5+0x44800], desc[UR40][R24.64], !P2 ;  /* 0x4480000018057fae */ /* 0x0005e8000d1a1028 */
[----:B------:R2:W-:Y:S04]  /*2bd10*/  LDGSTS.E [R5+0x44900], desc[UR40][R22.64], !P2 ;  /* 0x4490000016057fae */ /* 0x0005e8000d1a1028 */
[----:B------:R2:W-:Y:S02]  /*2bd20*/  LDGSTS.E [R5+0x44a00], desc[UR40][R20.64], !P2 ;  /* 0x44a0000014057fae */ /* 0x0005e4000d1a1028 */
[----:B--2---:R-:W-:-:S02]  /*2bd30*/  IMAD.WIDE R24, R0, 0x4, R48 ;  /* 0x0000000400187825 */ /* 0x004fc400078e0230 */
[----:B------:R-:W2:Y:S02]  /*2bd40*/  LDL.LU.64 R62, [R1+0x1390] ;  /* 0x00139000013e7983 */ /* 0x000ea40000300a00 */
[C---:B------:R-:W-:Y:S02]  /*2bd50*/  IMAD.WIDE R22, R0.reuse, 0x4, R44 ;  /* 0x0000000400167825 */ /* 0x040fe400078e022c */
[----:B------:R1:W-:Y:S02]  /*2bd60*/  LDGSTS.E [R5+0x44b00], desc[UR40][R18.64], !P2 ;  /* 0x44b0000012057fae */ /* 0x0003e4000d1a1028 */
[C---:B------:R-:W-:Y:S02]  /*2bd70*/  IMAD.WIDE R20, R0.reuse, 0x4, R56 ;  /* 0x0000000400147825 */ /* 0x040fe400078e0238 */
[----:B------:R-:W2:Y:S04]  /*2bd80*/  LDL.LU.64 R48, [R1+0x1388] ;  /* 0x0013880001307983 */ /* 0x000ea80000300a00 */
[----:B------:R4:W-:Y:S04]  /*2bd90*/  LDGSTS.E [R5+0x44c00], desc[UR40][R16.64], !P2 ;  /* 0x44c0000010057fae */ /* 0x0009e8000d1a1028 */
[----:B------:R3:W-:Y:S01]  /*2bda0*/  STL.64 [R1+0x2f10], R24 ;  /* 0x002f101801007387 */ /* 0x0007e20000100a00 */
[----:B-1----:R-:W-:-:S03]  /*2bdb0*/  IMAD.WIDE R18, R0, 0x4, R50 ;  /* 0x0000000400127825 */ /* 0x002fc600078e0232 */
[----:B------:R-:W2:Y:S01]  /*2bdc0*/  LDL.LU.64 R56, [R1+0x1380] ;  /* 0x0013800001387983 */ /* 0x000ea20000300a00 */
[----:B----4-:R-:W-:-:S03]  /*2bdd0*/  IMAD.WIDE R16, R0, 0x4, R64 ;  /* 0x0000000400107825 */ /* 0x010fc600078e0240 */
[----:B------:R2:W-:Y:S04]  /*2bde0*/  STL.64 [R1+0x2f08], R22 ;  /* 0x002f081601007387 */ /* 0x0005e80000100a00 */
[----:B------:R1:W-:Y:S04]  /*2bdf0*/  STL.64 [R1+0x2f00], R20 ;  /* 0x002f001401007387 */ /* 0x0003e80000100a00 */
[----:B------:R4:W-:Y:S04]  /*2be00*/  LDGSTS.E [R5+0x44d00], desc[UR40][R14.64], !P2 ;  /* 0x44d000000e057fae */ /* 0x0009e8000d1a1028 */
[----:B------:R-:W2:Y:S04]  /*2be10*/  LDL.LU.64 R64, [R1+0x1378] ;  /* 0x0013780001407983 */ /* 0x000ea80000300a00 */
[----:B------:R1:W-:Y:S01]  /*2be20*/  LDGSTS.E [R5+0x44e00], desc[UR40][R12.64], !P2 ;  /* 0x44e000000c057fae */ /* 0x0003e2000d1a1028 */
[----:B----4-:R-:W-:-:S03]  /*2be30*/  IMAD.WIDE R14, R0, 0x4, R58 ;  /* 0x00000004000e7825 */ /* 0x010fc600078e023a */
[----:B------:R4:W-:Y:S04]  /*2be40*/  STL.64 [R1+0x2ef8], R18 ;  /* 0x002ef81201007387 */ /* 0x0009e80000100a00 */
[----:B------:R2:W-:Y:S01]  /*2be50*/  STL.64 [R1+0x2ef0], R16 ;  /* 0x002ef01001007387 */ /* 0x0005e20000100a00 */
[----:B-1----:R-:W-:-:S03]  /*2be60*/  IMAD.WIDE R12, R0, 0x4, R60 ;  /* 0x00000004000c7825 */ /* 0x002fc600078e023c */
[----:B------:R-:W2:Y:S04]  /*2be70*/  LDL.LU.64 R50, [R1+0x1370] ;  /* 0x0013700001327983 */ /* 0x000ea80000300a00 */
        /* <DEDUP_REMOVED lines=8> */
[----:B------:R-:W1:Y:S01]  /*2bf00*/  LDC R7, c[0x0][0x3a0] ;  /* 0x0000e800ff077b82 */ /* 0x000e620000000800 */
[----:B------:R-:W-:Y:S02]  /*2bf10*/  ISETP.GE.U32.AND P5, PT, R6, 0x7ffffef3, PT ;  /* 0x7ffffef30600780c */ /* 0x000fe40003fa6070 */
[----:B------:R-:W3:Y:S04]  /*2bf20*/  LDL.LU.64 R44, [R1+0x12d8] ;  /* 0x0012d800012c7983 */ /* 0x000ee80000300a00 */
[----:B------:R-:W3:Y:S07]  /*2bf30*/  LDL.LU.64 R60, [R1+0x12d0] ;  /* 0x0012d000013c7983 */ /* 0x000eee0000300a00 */
[----:B------:R4:W-:Y:S04]  /*2bf40*/  LDGSTS.E [R5+0x46800], desc[UR40][R24.64], !P5 ;  /* 0x4680000018057fae */ /* 0x0009e8000e9a1028 */
[----:B------:R2:W-:Y:S04]  /*2bf50*/  LDGSTS.E [R5+0x46900], desc[UR40][R22.64], !P5 ;  /* 0x4690000016057fae */ /* 0x0005e8000e9a1028 */
[----:B------:R2:W-:Y:S01]  /*2bf60*/  LDGSTS.E [R5+0x46a00], desc[UR40][R20.64], !P5 ;  /* 0x46a0000014057fae */ /* 0x0005e2000e9a1028 */
[----:B----4-:R-:W-:-:S03]  /*2bf70*/  IMAD.WIDE R24, R0, 0x4, R46 ;  /* 0x0000000400187825 */ /* 0x010fc600078e022e */
[----:B------:R4:W-:Y:S01]  /*2bf80*/  LDGSTS.E [R5+0x46b00], desc[UR40][R18.64], !P5 ;  /* 0x46b0000012057fae */ /* 0x0009e2000e9a1028 */
[----:B--2---:R-:W-:-:S03]  /*2bf90*/  IMAD.WIDE R22, R0, 0x4, R62 ;  /* 0x0000000400167825 */ /* 0x004fc600078e023e */
[----:B------:R-:W2:Y:S01]  /*2bfa0*/  LDL.LU.64 R46, [R1+0x12c8] ;  /* 0x0012c800012e7983 */ /* 0x000ea20000300a00 */
[----:B------:R-:W-:-:S03]  /*2bfb0*/  IMAD.WIDE R20, R0, 0x4, R48 ;  /* 0x0000000400147825 */ /* 0x000fc600078e0230 */
[----:B------:R-:W2:Y:S04]  /*2bfc0*/  LDL.LU.64 R62, [R1+0x12c0] ;  /* 0x0012c000013e7983 */ /* 0x000ea80000300a00 */
[----:B------:R1:W-:Y:S04]  /*2bfd0*/  STL.64 [R1+0x2ed0], R24 ;  /* 0x002ed01801007387 */ /* 0x0003e80000100a00 */
[----:B------:R-:W2:Y:S01]  /*2bfe0*/  LDL.LU.64 R48, [R1+0x12b8] ;  /* 0x0012b80001307983 */ /* 0x000ea20000300a00 */
[----:B----4-:R-:W-:-:S03]  /*2bff0*/  IMAD.WIDE R18, R0, 0x4, R56 ;  /* 0x0000000400127825 */ /* 0x010fc600078e0238 */
[----:B------:R4:W-:Y:S04]  /*2c000*/  LDGSTS.E [R5+0x46c00], desc[UR40][R16.64], !P5 ;  /* 0x46c0000010057fae */ /* 0x0009e8000e9a1028 */
[----:B------:R1:W-:Y:S04]  /*2c010*/  STL.64 [R1+0x2ec8], R22 ;  /* 0x002ec81601007387 */ /* 0x0003e80000100a00 */
[----:B------:R1:W-:Y:S04]  /*2c020*/  LDGSTS.E [R5+0x46d00], desc[UR40][R14.64], !P5 ;  /* 0x46d000000e057fae */ /* 0x0003e8000e9a1028 */
[----:B------:R-:W2:Y:S01]  /*2c030*/  LDL.LU.64 R56, [R1+0x12b0] ;  /* 0x0012b00001387983 */ /* 0x000ea20000300a00 */
[----:B----4-:R-:W-:-:S03]  /*2c040*/  IMAD.WIDE R16, R0, 0x4, R64 ;  /* 0x0000000400107825 */ /* 0x010fc600078e0240 */
[----:B------:R2:W-:Y:S04]  /*2c050*/  STL.64 [R1+0x2ec0], R20 ;  /* 0x002ec01401007387 */ /* 0x0005e80000100a00 */
[----:B------:R-:W4:Y:S04]  /*2c060*/  LDL.LU.64 R64, [R1+0x12a8] ;  /* 0x0012a80001407983 */ /* 0x000f280000300a00 */
[----:B------:R-:W-:Y:S04]  /*2c070*/  LDGSTS.E [R5+0x46e00], desc[UR40][R12.64], !P5 ;  /* 0x46e000000c057fae */ /* 0x000fe8000e9a1028 */
[----:B------:R2:W-:Y:S01]  /*2c080*/  STL.64 [R1+0x2eb8], R18 ;  /* 0x002eb81201007387 */ /* 0x0005e20000100a00 */
[----:B-1----:R-:W-:-:S03]  /*2c090*/  IMAD.WIDE R14, R0, 0x4, R50 ;  /* 0x00000004000e7825 */ /* 0x002fc600078e0232 */
[----:B------:R3:W-:Y:S04]  /*2c0a0*/  LDGSTS.E [R5+0x46f00], desc[UR40][R10.64], !P5 ;  /* 0x46f000000a057fae */ /* 0x0007e8000e9a1028 */
        /* <DEDUP_REMOVED lines=28> */
[----:B------:R4:W-:Y:S04]  /*2c270*/  LDGSTS.E [R5+0x48e00], desc[UR40][R12.64], !P3 ;  /* 0x48e000000c057fae */ /* 0x0009e8000d9a1028 */
[----:B------:R2:W-:Y:S01]  /*2c280*/  STL.64 [R1+0x2e80], R20 ;  /* 0x002e801401007387 */ /* 0x0005e20000100a00 */
[----:B-1----:R-:W-:-:S03]  /*2c290*/  IMAD.WIDE R14, R0, 0x4, R56 ;  /* 0x00000004000e7825 */ /* 0x002fc600078e0238 */
[----:B------:R1:W-:Y:S01]  /*2c2a0*/  STL.64 [R1+0x2e78], R18 ;  /* 0x002e781201007387 */ /* 0x0003e20000100a00 */
[----:B----4-:R-:W-:-:S03]  /*2c2b0*/  IMAD.WIDE R12, R0, 0x4, R64 ;  /* 0x00000004000c7825 */ /* 0x010fc600078e0240 */
[----:B------:R-:W4:Y:S04]  /*2c2c0*/  LDL.LU.64 R44, [R1+0x11f0] ;  /* 0x0011f000012c7983 */ /* 0x000f280000300a00 */
[----:B------:R1:W-:Y:S04]  /*2c2d0*/  STL.64 [R1+0x2e70], R16 ;  /* 0x002e701001007387 */ /* 0x0003e80000100a00 */
[----:B------:R-:W4:Y:S04]  /*2c2e0*/  LDL.LU.64 R64, [R1+0x11e8] ;  /* 0x0011e80001407983 */ /* 0x000f280000300a00 */
        /* <DEDUP_REMOVED lines=17> */
[----:B--2---:R-:W-:-:S03]  /*2c400*/  IMAD.WIDE R22, R0, 0x4, R58 ;  /* 0x0000000400167825 */ /* 0x004fc600078e023a */
[----:B------:R-:W2:Y:S01]  /*2c410*/  LDL.LU.64 R50, [R1+0x1140] ;  /* 0x0011400001327983 */ /* 0x000ea20000300a00 */
[----:B------:R-:W-:-:S03]  /*2c420*/  IMAD.WIDE R20, R0, 0x4, R42 ;  /* 0x0000000400147825 */ /* 0x000fc600078e022a */
[----:B------:R-:W2:Y:S04]  /*2c430*/  LDL.LU.64 R58, [R1+0x1138] ;  /* 0x00113800013a7983 */ /* 0x000ea80000300a00 */
[----:B------:R3:W-:Y:S01]  /*2c440*/  STL.64 [R1+0x2e50], R24 ;  /* 0x002e501801007387 */ /* 0x0007e20000100a00 */
[----:B-1----:R-:W-:-:S03]  /*2c450*/  IMAD.WIDE R18, R0, 0x4, R60 ;  /* 0x0000000400127825 */ /* 0x002fc600078e023c */
[----:B------:R1:W-:Y:S04]  /*2c460*/  LDGSTS.E [R5+0x4ac00], desc[UR40][R16.64], !P0 ;  /* 0x4ac0000010057fae */ /* 0x0003e8000c1a1028 */
[----:B------:R1:W-:Y:S04]  /*2c470*/  STL.64 [R1+0x2e48], R22 ;  /* 0x002e481601007387 */ /* 0x0003e80000100a00 */
[----:B------:R4:W-:Y:S04]  /*2c480*/  LDGSTS.E [R5+0x4ad00], desc[UR40][R14.64], !P0 ;  /* 0x4ad000000e057fae */ /* 0x0009e8000c1a1028 */
[----:B------:R-:W2:Y:S04]  /*2c490*/  LDL.LU.64 R60, [R1+0x1130] ;  /* 0x00113000013c7983 */ /* 0x000ea80000300a00 */
[----:B------:R3:W-:Y:S01]  /*2c4a0*/  STL.64 [R1+0x2e40], R20 ;  /* 0x002e401401007387 */ /* 0x0007e20000100a00 */
[----:B-1----:R-:W-:-:S03]  /*2c4b0*/  IMAD.WIDE R16, R0, 0x4, R62 ;  /* 0x0000000400107825 */ /* 0x002fc600078e023e */
[----:B------:R-:W2:Y:S04]  /*2c4c0*/  LDL.LU.64 R62, [R1+0x1128] ;  /* 0x00112800013e7983 */ /* 0x000ea80000300a00 */
[----:B------:R-:W-:Y:S04]  /*2c4d0*/  LDGSTS.E [R5+0x4ae00], desc[UR40][R12.64], !P0 ;  /* 0x4ae000000c057fae */ /* 0x000fe8000c1a1028 */
[----:B------:R2:W-:Y:S04]  /*2c4e0*/  STL.64 [R1+0x2e38], R18 ;  /* 0x002e381201007387 */ /* 0x0005e80000100a00 */
[----:B------:R3:W-:Y:S01]  /*2c4f0*/  LDGSTS.E [R5+0x4af00], desc[UR40][R10.64], !P0 ;  /* 0x4af000000a057fae */ /* 0x0007e2000c1a1028 */
[----:B----4-:R-:W-:-:S03]  /*2c500*/  IMAD.WIDE R14, R0, 0x4, R44 ;  /* 0x00000004000e7825 */ /* 0x010fc600078e022c */
[----:B------:R1:W-:Y:S04]  /*2c510*/  STL.64 [R1+0x2e30], R16 ;  /* 0x002e301001007387 */ /* 0x0003e80000100a00 */
[----:B------:R4:W-:Y:S01]  /*2c520*/  STL.64 [R1+0x2e28], R14 ;  /* 0x002e280e01007387 */ /* 0x0009e20000100a00 */
[----:B---3--:R-:W-:-:S03]  /*2c530*/  IMAD.WIDE R10, R0, 0x4, R66 ;  /* 0x00000004000a7825 */ /* 0x008fc600078e0242 */
[----:B------:R-:W3:Y:S01]  /*2c540*/  LDL.LU.64 R66, [R1+0x1120] ;  /* 0x0011200001427983 */ /* 0x000ee20000300a00 */
[----:B------:R-:W-:Y:S01]  /*2c550*/  IADD3 R6, PT, PT, R7, -0x9a, RZ ;  /* 0xffffff6607067810 */ /* 0x000fe20007ffe0ff */
[----:B------:R-:W-:Y:S01]  /*2c560*/  IMAD.WIDE R12, R0, 0x4, R64 ;  /* 0x00000004000c7825 */ /* 0x000fe200078e0240 */
[----:B------:R-:W1:Y:S02]  /*2c570*/  LDC R7, c[0x0][0x3a0] ;  /* 0x0000e800ff077b82 */ /* 0x000e640000000800 */
[----:B------:R-:W-:Y:S02]  /*2c580*/  ISETP.GE.U32.AND P1, PT, R6, 0x7ffffee7, PT ;  /* 0x7ffffee70600780c */ /* 0x000fe40003f26070 */
[----:B------:R1:W-:Y:S04]  /*2c590*/  STL.64 [R1+0x2e20], R12 ;  /* 0x002e200c01007387 */ /* 0x0003e80000100a00 */
[----:B------:R3:W-:Y:S04]  /*2c5a0*/  STL.64 [R1+0x2e18], R10 ;  /* 0x002e180a01007387 */ /* 0x0007e80000100a00 */
[----:B------:R-:W3:Y:S04]  /*2c5b0*/  LDL.LU.64 R44, [R1+0x1098] ;  /* 0x00109800012c7983 */ /* 0x000ee80000300a00 */
[----:B------:R-:W3:Y:S04]  /*2c5c0*/  LDL.LU.64 R64, [R1+0x1090] ;  /* 0x0010900001407983 */ /* 0x000ee80000300a00 */
[----:B------:R4:W-:Y:S04]  /*2c5d0*/  LDGSTS.E [R5+0x4c800], desc[UR40][R24.64], !P1 ;  /* 0x4c80000018057fae */ /* 0x0009e8000c9a1028 */
[----:B------:R4:W-:Y:S04]  /*2c5e0*/  LDGSTS.E [R5+0x4c900], desc[UR40][R22.64], !P1 ;  /* 0x4c90000016057fae */ /* 0x0009e8000c9a1028 */
[----:B------:R4:W-:Y:S02]  /*2c5f0*/  LDGSTS.E [R5+0x4ca00], desc[UR40][R20.64], !P1 ;  /* 0x4ca0000014057fae */ /* 0x0009e4000c9a1028 */
[----:B----4-:R-:W-:-:S02]  /*2c600*/  IMAD.WIDE R24, R0, 0x4, R48 ;  /* 0x0000000400187825 */ /* 0x010fc400078e0230 */
[----:B------:R2:W-:Y:S02]  /*2c610*/  LDGSTS.E [R5+0x4cb00], desc[UR40][R18.64], !P1 ;  /* 0x4cb0000012057fae */ /* 0x0005e4000c9a1028 */
[C---:B------:R-:W-:Y:S02]  /*2c620*/  IMAD.WIDE R22, R0.reuse, 0x4, R46 ;  /* 0x0000000400167825 */ /* 0x040fe400078e022e */
[----:B------:R-:W4:Y:S02]  /*2c630*/  LDL.LU.64 R48, [R1+0x1088] ;  /* 0x0010880001307983 */ /* 0x000f240000300a00 */
[C---:B------:R-:W-:Y:S02]  /*2c640*/  IMAD.WIDE R20, R0.reuse, 0x4, R56 ;  /* 0x0000000400147825 */ /* 0x040fe400078e0238 */
[----:B------:R1:W-:Y:S04]  /*2c650*/  LDGSTS.E [R5+0x4cc00], desc[UR40][R16.64], !P1 ;  /* 0x4cc0000010057fae */ /* 0x0003e8000c9a1028 */
[----:B------:R2:W-:Y:S02]  /*2c660*/  STL.64 [R1+0x2e10], R24 ;  /* 0x002e101801007387 */ /* 0x0005e40000100a00 */
[----:B--2---:R-:W-:-:S02]  /*2c670*/  IMAD.WIDE R18, R0, 0x4, R50 ;  /* 0x0000000400127825 */ /* 0x004fc400078e0232 */
[----:B------:R-:W2:Y:S02]  /*2c680*/  LDL.LU.64 R56, [R1+0x1080] ;  /* 0x0010800001387983 */ /* 0x000ea40000300a00 */
[C---:B-1----:R-:W-:Y:S02]  /*2c690*/  IMAD.WIDE R16, R0.reuse, 0x4, R58 ;  /* 0x0000000400107825 */ /* 0x042fe400078e023a */
[----:B------:R1:W-:Y:S04]  /*2c6a0*/  STL.64 [R1+0x2e08], R22 ;  /* 0x002e081601007387 */ /* 0x0003e80000100a00 */
[----:B------:R4:W-:Y:S04]  /*2c6b0*/  STL.64 [R1+0x2e00], R20 ;  /* 0x002e001401007387 */ /* 0x0009e80000100a00 */
[----:B------:R1:W-:Y:S04]  /*2c6c0*/  LDGSTS.E [R5+0x4cd00], desc[UR40][R14.64], !P1 ;  /* 0x4cd000000e057fae */ /* 0x0003e8000c9a1028 */
[----:B------:R-:W2:Y:S04]  /*2c6d0*/  LDL.LU.64 R58, [R1+0x1078] ;  /* 0x00107800013a7983 */ /* 0x000ea80000300a00 */
[----:B------:R1:W-:Y:S02]  /*2c6e0*/  LDGSTS.E [R5+0x4ce00], desc[UR40][R12.64], !P1 ;  /* 0x4ce000000c057fae */ /* 0x0003e4000c9a1028 */
[----:B-1----:R-:W-:-:S02]  /*2c6f0*/  IMAD.WIDE R14, R0, 0x4, R60 ;  /* 0x00000004000e7825 */ /* 0x002fc400078e023c */
[----:B------:R2:W-:Y:S04]  /*2c700*/  STL.64 [R1+0x2df8], R18 ;  /* 0x002df81201007387 */ /* 0x0005e80000100a00 */
[----:B------:R1:W-:Y:S01]  /*2c710*/  STL.64 [R1+0x2df0], R16 ;  /* 0x002df01001007387 */ /* 0x0003e20000100a00 */
[----:B------:R-:W-:-:S03]  /*2c720*/  IMAD.WIDE R12, R0, 0x4, R62 ;  /* 0x00000004000c7825 */ /* 0x000fc600078e023e */
        /* <DEDUP_REMOVED lines=15> */
[----:B------:R4:W-:Y:S02]  /*2c820*/  LDGSTS.E [R5+0x4ea00], desc[UR40][R20.64], !P2 ;  /* 0x4ea0000014057fae */ /* 0x0009e4000d1a1028 */
[----:B----4-:R-:W-:-:S02]  /*2c830*/  IMAD.WIDE R24, R0, 0x4, R44 ;  /* 0x0000000400187825 */ /* 0x010fc400078e022c */
[----:B------:R2:W-:Y:S02]  /*2c840*/  LDGSTS.E [R5+0x4eb00], desc[UR40][R18.64], !P2 ;  /* 0x4eb0000012057fae */ /* 0x0005e4000d1a1028 */
[C---:B------:R-:W-:Y:S02]  /*2c850*/  IMAD.WIDE R22, R0.reuse, 0x4, R64 ;  /* 0x0000000400167825 */ /* 0x040fe400078e0240 */
[----:B------:R-:W4:Y:S04]  /*2c860*/  LDL.LU.64 R44, [R1+0xfc8] ;  /* 0x000fc800012c7983 */ /* 0x000f280000300a00 */
[----:B------:R-:W4:Y:S01]  /*2c870*/  LDL.LU.64 R64, [R1+0xfc0] ;  /* 0x000fc00001407983 */ /* 0x000f220000300a00 */
[----:B------:R-:W-:-:S03]  /*2c880*/  IMAD.WIDE R20, R0, 0x4, R48 ;  /* 0x0000000400147825 */ /* 0x000fc600078e0230 */
[----:B------:R1:W-:Y:S04]  /*2c890*/  STL.64 [R1+0x2dd0], R24 ;  /* 0x002dd01801007387 */ /* 0x0003e80000100a00 */
[----:B------:R-:W4:Y:S01]  /*2c8a0*/  LDL.LU.64 R48, [R1+0xfb8] ;  /* 0x000fb80001307983 */ /* 0x000f220000300a00 */
[----:B--2---:R-:W-:-:S03]  /*2c8b0*/  IMAD.WIDE R18, R0, 0x4, R56 ;  /* 0x0000000400127825 */ /* 0x004fc600078e0238 */
[----:B------:R1:W-:Y:S04]  /*2c8c0*/  LDGSTS.E [R5+0x4ec00], desc[UR40][R16.64], !P2 ;  /* 0x4ec0000010057fae */ /* 0x0003e8000d1a1028 */
[----:B------:R2:W-:Y:S04]  /*2c8d0*/  STL.64 [R1+0x2dc8], R22 ;  /* 0x002dc81601007387 */ /* 0x0005e80000100a00 */
[----:B------:R1:W-:Y:S04]  /*2c8e0*/  LDGSTS.E [R5+0x4ed00], desc[UR40][R14.64], !P2 ;  /* 0x4ed000000e057fae */ /* 0x0003e8000d1a1028 */
[----:B------:R-:W4:Y:S01]  /*2c8f0*/  LDL.LU.64 R56, [R1+0xfb0] ;  /* 0x000fb00001387983 */ /* 0x000f220000300a00 */
[----:B-1----:R-:W-:-:S03]  /*2c900*/  IMAD.WIDE R16, R0, 0x4, R58 ;  /* 0x0000000400107825 */ /* 0x002fc600078e023a */
[----:B------:R-:W-:Y:S04]  /*2c910*/  STL.64 [R1+0x2dc0], R20 ;  /* 0x002dc01401007387 */ /* 0x000fe80000100a00 */
[----:B------:R-:W4:Y:S04]  /*2c920*/  LDL.LU.64 R58, [R1+0xfa8] ;  /* 0x000fa800013a7983 */ /* 0x000f280000300a00 */
[----:B------:R-:W-:Y:S04]  /*2c930*/  LDGSTS.E [R5+0x4ee00], desc[UR40][R12.64], !P2 ;  /* 0x4ee000000c057fae */ /* 0x000fe8000d1a1028 */
[----:B------:R4:W-:Y:S01]  /*2c940*/  STL.64 [R1+0x2db8], R18 ;  /* 0x002db81201007387 */ /* 0x0009e20000100a00 */
[----:B------:R-:W-:-:S03]  /*2c950*/  IMAD.WIDE R14, R0, 0x4, R50 ;  /* 0x00000004000e7825 */ /* 0x000fc600078e0232 */
        /* <DEDUP_REMOVED lines=14> */
[----:B------:R-:W3:Y:S01]  /*2ca40*/  LDL.LU.64 R60, [R1+0xf10] ;  /* 0x000f1000013c7983 */ /* 0x000ee20000300a00 */
[----:B--2---:R-:W-:-:S03]  /*2ca50*/  IMAD.WIDE R24, R0, 0x4, R46 ;  /* 0x0000000400187825 */ /* 0x004fc600078e022e */
[----:B------:R-:W-:Y:S01]  /*2ca60*/  LDGSTS.E [R5+0x50a00], desc[UR40][R20.64], !P5 ;  /* 0x50a0000014057fae */ /* 0x000fe2000e9a1028 */
[----:B------:R-:W-:-:S03]  /*2ca70*/  IMAD.WIDE R22, R0, 0x4, R62 ;  /* 0x0000000400167825 */ /* 0x000fc600078e023e */
[----:B------:R-:W2:Y:S04]  /*2ca80*/  LDL.LU.64 R46, [R1+0xf08] ;  /* 0x000f0800012e7983 */ /* 0x000ea80000300a00 */
[----:B------:R-:W2:Y:S04]  /*2ca90*/  LDL.LU.64 R62, [R1+0xf00] ;  /* 0x000f0000013e7983 */ /* 0x000ea80000300a00 */
[----:B------:R4:W-:Y:S04]  /*2caa0*/  LDGSTS.E [R5+0x50b00], desc[UR40][R18.64], !P5 ;  /* 0x50b0000012057fae */ /* 0x0009e8000e9a1028 */
[----:B------:R1:W-:Y:S04]  /*2cab0*/  STL.64 [R1+0x2d90], R24 ;  /* 0x002d901801007387 */ /* 0x0003e80000100a00 */
[----:B------:R2:W-:Y:S01]  /*2cac0*/  STL.64 [R1+0x2d88], R22 ;  /* 0x002d881601007387 */ /* 0x0005e20000100a00 */
[----:B----4-:R-:W-:-:S03]  /*2cad0*/  IMAD.WIDE R18, R0, 0x4, R64 ;  /* 0x0000000400127825 */ /* 0x010fc600078e0240 */
[----:B------:R1:W-:Y:S04]  /*2cae0*/  LDGSTS.E [R5+0x50c00], desc[UR40][R16.64], !P5 ;  /* 0x50c0000010057fae */ /* 0x0003e8000e9a1028 */
[----:B------:R-:W4:Y:S01]  /*2caf0*/  LDL.LU.64 R64, [R1+0xef8] ;  /* 0x000ef80001407983 */ /* 0x000f220000300a00 */
[----:B------:R-:W-:-:S03]  /*2cb00*/  IMAD.WIDE R20, R0, 0x4, R44 ;  /* 0x0000000400147825 */ /* 0x000fc600078e022c */
[----:B------:R1:W-:Y:S02]  /*2cb10*/  LDGSTS.E [R5+0x50d00], desc[UR40][R14.64], !P5 ;  /* 0x50d000000e057fae */ /* 0x0003e4000e9a1028 */
[C---:B-1----:R-:W-:Y:S02]  /*2cb20*/  IMAD.WIDE R16, R0.reuse, 0x4, R48 ;  /* 0x0000000400107825 */ /* 0x042fe400078e0230 */
[----:B------:R1:W-:Y:S04]  /*2cb30*/  LDGSTS.E [R5+0x50e00], desc[UR40][R12.64], !P5 ;  /* 0x50e000000c057fae */ /* 0x0003e8000e9a1028 */
[----:B------:R2:W-:Y:S01]  /*2cb40*/  STL.64 [R1+0x2d80], R20 ;  /* 0x002d801401007387 */ /* 0x0005e20000100a00 */
[----:B------:R-:W-:-:S03]  /*2cb50*/  IMAD.WIDE R14, R0, 0x4, R56 ;  /* 0x00000004000e7825 */ /* 0x000fc600078e0238 */
[----:B------:R4:W-:Y:S01]  /*2cb60*/  STL.64 [R1+0x2d78], R18 ;  /* 0x002d781201007387 */ /* 0x0009e20000100a00 */
[----:B-1----:R-:W-:-:S03]  /*2cb70*/  IMAD.WIDE R12, R0, 0x4, R58 ;  /* 0x00000004000c7825 */ /* 0x002fc600078e023a */
[----:B------:R-:W4:Y:S04]  /*2cb80*/  LDL.LU.64 R48, [R1+0xef0] ;  /* 0x000ef00001307983 */ /* 0x000f280000300a00 */
[----:B------:R1:W-:Y:S04]  /*2cb90*/  STL.64 [R1+0x2d70], R16 ;  /* 0x002d701001007387 */ /* 0x0003e80000100a00 */
[----:B------:R-:W4:Y:S04]  /*2cba0*/  LDL.LU.64 R56, [R1+0xee8] ;  /* 0x000ee80001387983 */ /* 0x000f280000300a00 */
[----:B------:R3:W-:Y:S04]  /*2cbb0*/  LDGSTS.E [R5+0x50f00], desc[UR40][R10.64], !P5 ;  /* 0x50f000000a057fae */ /* 0x0007e8000e9a1028 */
[----:B------:R1:W-:Y:S04]  /*2cbc0*/  STL.64 [R1+0x2d68], R14 ;  /* 0x002d680e01007387 */ /* 0x0003e80000100a00 */
[----:B------:R1:W-:Y:S01]  /*2cbd0*/  STL.64 [R1+0x2d60], R12 ;  /* 0x002d600c01007387 */ /* 0x0003e20000100a00 */
[----:B---3--:R-:W-:-:S03]  /*2cbe0*/  IMAD.WIDE R10, R0, 0x4, R66 ;  /* 0x00000004000a7825 */ /* 0x008fc600078e0242 */
[----:B------:R-:W3:Y:S01]  /*2cbf0*/  LDL.LU.64 R66, [R1+0xee0] ;  /* 0x000ee00001427983 */ /* 0x000ee20000300a00 */
[----:B------:R-:W-:-:S03]  /*2cc00*/  VIADD R6, R7, 0xffffff5a ;  /* 0xffffff5a07067836 */ /* 0x000fc60000000000 */
[----:B------:R1:W-:Y:S01]  /*2cc10*/  STL.64 [R1+0x2d58], R10 ;  /* 0x002d580a01007387 */ /* 0x0003e20000100a00 */
[----:B------:R-:W1:Y:S01]  /*2cc20*/  LDC R7, c[0x0][0x3a0] ;  /* 0x0000e800ff077b82 */ /* 0x000e620000000800 */
[----:B------:R-:W-:Y:S02]  /*2cc30*/  ISETP.GE.U32.AND P3, PT, R6, 0x7ffffedb, PT ;  /* 0x7ffffedb0600780c */ /* 0x000fe40003f66070 */
[----:B------:R-:W3:Y:S04]  /*2cc40*/  LDL.LU.64 R42, [R1+0xe58] ;  /* 0x000e5800012a7983 */ /* 0x000ee80000300a00 */
[----:B------:R-:W3:Y:S01]  /*2cc50*/  LDL.LU.64 R58, [R1+0xe50] ;  /* 0x000e5000013a7983 */ /* 0x000ee20000300a00 */
[----:B------:R-:W-:-:S03]  /*2cc60*/  IMAD.WIDE R26, R0, 0x4, R50 ;  /* 0x00000004001a7825 */ /* 0x000fc600078e0232 */
[----:B------:R-:W3:Y:S04]  /*2cc70*/  LDL.LU.64 R44, [R1+0xe48] ;  /* 0x000e4800012c7983 */ /* 0x000ee80000300a00 */
[----:B------:R2:W-:Y:S04]  /*2cc80*/  LDGSTS.E [R5+0x52800], desc[UR40][R24.64], !P3 ;  /* 0x5280000018057fae */ /* 0x0005e8000d9a1028 */
[----:B------:R2:W-:Y:S04]  /*2cc90*/  LDGSTS.E [R5+0x52900], desc[UR40][R22.64], !P3 ;  /* 0x5290000016057fae */ /* 0x0005e8000d9a1028 */
[----:B------:R-:W3:Y:S01]  /*2cca0*/  LDL.LU.64 R50, [R1+0xe40] ;  /* 0x000e400001327983 */ /* 0x000ee20000300a00 */
[----:B--2---:R-:W-:-:S03]  /*2ccb0*/  IMAD.WIDE R24, R0, 0x4, R60 ;  /* 0x0000000400187825 */ /* 0x004fc600078e023c */
[----:B------:R2:W-:Y:S01]  /*2ccc0*/  LDGSTS.E [R5+0x52a00], desc[UR40][R20.64], !P3 ;  /* 0x52a0000014057fae */ /* 0x0005e2000d9a1028 */
[----:B------:R-:W-:-:S03]  /*2ccd0*/  IMAD.WIDE R22, R0, 0x4, R46 ;  /* 0x0000000400167825 */ /* 0x000fc600078e022e */
[----:B------:R-:W3:Y:S04]  /*2cce0*/  LDL.LU.64 R60, [R1+0xe38] ;  /* 0x000e3800013c7983 */ /* 0x000ee80000300a00 */
[----:B------:R-:W-:Y:S01]  /*2ccf0*/  STL.64 [R1+0x2d50], R26 ;  /* 0x002d501a01007387 */ /* 0x000fe20000100a00 */
[----:B--2---:R-:W-:-:S03]  /*2cd00*/  IMAD.WIDE R20, R0, 0x4, R62 ;  /* 0x0000000400147825 */ /* 0x004fc600078e023e */
[----:B------:R2:W-:Y:S04]  /*2cd10*/  STL.64 [R1+0x2d48], R24 ;  /* 0x002d481801007387 */ /* 0x0005e80000100a00 */
[----:B------:R4:W-:Y:S04]  /*2cd20*/  LDGSTS.E [R5+0x52b00], desc[UR40][R18.64], !P3 ;  /* 0x52b0000012057fae */ /* 0x0009e8000d9a1028 */
[----:B------:R-:W3:Y:S04]  /*2cd30*/  LDL.LU.64 R62, [R1+0xe30] ;  /* 0x000e3000013e7983 */ /* 0x000ee80000300a00 */
[----:B------:R1:W-:Y:S01]  /*2cd40*/  STL.64 [R1+0x2d40], R22 ;  /* 0x002d401601007387 */ /* 0x0003e20000100a00 */
[----:B----4-:R-:W-:-:S03]  /*2cd50*/  IMAD.WIDE R18, R0, 0x4, R64 ;  /* 0x0000000400127825 */ /* 0x010fc600078e0240 */
[----:B------:R1:W-:Y:S04]  /*2cd60*/  LDGSTS.E [R5+0x52c00], desc[UR40][R16.64], !P3 ;  /* 0x52c0000010057fae */ /* 0x0003e8000d9a1028 */
[----:B------:R-:W4:Y:S04]  /*2cd70*/  LDL.LU.64 R64, [R1+0xe28] ;  /* 0x000e280001407983 */ /* 0x000f280000300a00 */
[----:B------:R1:W-:Y:S04]  /*2cd80*/  LDGSTS.E [R5+0x52d00], desc[UR40][R14.64], !P3 ;  /* 0x52d000000e057fae */ /* 0x0003e8000d9a1028 */
[----:B------:R2:W-:Y:S04]  /*2cd90*/  STL.64 [R1+0x2d38], R20 ;  /* 0x002d381401007387 */ /* 0x0005e80000100a00 */
[----:B------:R3:W-:Y:S01]  /*2cda0*/  LDGSTS.E [R5+0x52e00], desc[UR40][R12.64], !P3 ;  /* 0x52e000000c057fae */ /* 0x0007e2000d9a1028 */
[----:B-1----:R-:W-:-:S03]  /*2cdb0*/  IMAD.WIDE R16, R0, 0x4, R48 ;  /* 0x0000000400107825 */ /* 0x002fc600078e0230 */
[----:B------:R1:W-:Y:S04]  /*2cdc0*/  STL.64 [R1+0x2d30], R18 ;  /* 0x002d301201007387 */ /* 0x0003e80000100a00 */
[----:B------:R1:W-:Y:S01]  /*2cdd0*/  STL.64 [R1+0x2d28], R16 ;  /* 0x002d281001007387 */ /* 0x0003e20000100a00 */
[----:B------:R-:W-:Y:S02]  /*2cde0*/  VIADD R6, R8, 0xffffff56 ;  /* 0xffffff5608067836 */ /* 0x000fe40000000000 */
[----:B------:R-:W1:Y:S01]  /*2cdf0*/  LDC R8, c[0x0][0x3a0] ;  /* 0x0000e800ff087b82 */ /* 0x000e620000000800 */
[C---:B------:R-:W-:Y:S01]  /*2ce00*/  IMAD.WIDE R14, R0.reuse, 0x4, R56 ;  /* 0x00000004000e7825 */ /* 0x040fe200078e0238 */
[----:B------:R1:W-:Y:S03]  /*2ce10*/  LDGSTS.E [R5+0x52f00], desc[UR40][R10.64], !P3 ;  /* 0x52f000000a057fae */ /* 0x0003e6000d9a1028 */
[----:B---3--:R-:W-:Y:S01]  /*2ce20*/  IMAD.WIDE R12, R0, 0x4, R66 ;  /* 0x00000004000c7825 */ /* 0x008fe200078e0242 */
[----:B------:R-:W-:Y:S01]  /*2ce30*/  ISETP.GE.U32.AND P0, PT, R6, 0x7ffffed7, PT ;  /* 0x7ffffed70600780c */ /* 0x000fe20003f06070 */
[----:B------:R-:W3:Y:S01]  /*2ce40*/  LDL.LU.64 R66, [R1+0xe20] ;  /* 0x000e200001427983 */ /* 0x000ee20000300a00 */
[----:B-1----:R-:W1:Y:S01]  /*2ce50*/  LDC R10, c[0x0][0x3a0] ;  /* 0x0000e800ff0a7b82 */ /* 0x002e620000000800 */
[----:B------:R-:W-:-:S02]  /*2ce60*/  VIADD R6, R9, 0xffffff52 ;  /* 0xffffff5209067836 */ /* 0x000fc40000000000 */
[----:B------:R-:W-:Y:S05]  /*2ce70*/  STL.64 [R1+0x2d20], R14 ;  /* 0x002d200e01007387 */ /* 0x000fea0000100a00 */
[----:B------:R-:W1:Y:S01]  /*2ce80*/  LDC R9, c[0x0][0x3a0] ;  /* 0x0000e800ff097b82 */ /* 0x000e620000000800 */
[----:B------:R-:W-:Y:S01]  /*2ce90*/  ISETP.GE.U32.AND P1, PT, R6, 0x7ffffed3, PT ;  /* 0x7ffffed30600780c */ /* 0x000fe20003f26070 */
[----:B------:R-:W-:Y:S01]  /*2cea0*/  VIADD R6, R7, 0xffffff4e ;  /* 0xffffff4e07067836 */ /* 0x000fe20000000000 */
[----:B------:R-:W-:Y:S04]  /*2ceb0*/  LDGSTS.E [R5+0x54800], desc[UR40][R26.64], !P0 ;  /* 0x548000001a057fae */ /* 0x000fe8000c1a1028 */
[----:B------:R4:W-:Y:S01]  /*2cec0*/  STL.64 [R1+0x2d18], R12 ;  /* 0x002d180c01007387 */ /* 0x0009e20000100a00 */
[----:B------:R-:W1:Y:S03]  /*2ced0*/  LDC R7, c[0x0][0x3a0] ;  /* 0x0000e800ff077b82 */ /* 0x000e660000000800 */
[----:B------:R2:W-:Y:S04]  /*2cee0*/  LDGSTS.E [R5+0x54900], desc[UR40][R24.64], !P0 ;  /* 0x5490000018057fae */ /* 0x0005e8000c1a1028 */
[----:B------:R-:W3:Y:S01]  /*2cef0*/  LDL.LU.64 R46, [R1+0xd98] ;  /* 0x000d9800012e7983 */ /* 0x000ee20000300a00 */
[----:B------:R-:W-:-:S03]  /*2cf00*/  ISETP.GE.U32.AND P2, PT, R6, 0x7ffffecf, PT ;  /* 0x7ffffecf0600780c */ /* 0x000fc60003f46070 */
[----:B------:R2:W-:Y:S04]  /*2cf10*/  LDGSTS.E [R5+0x54a00], desc[UR40][R22.64], !P0 ;  /* 0x54a0000016057fae */ /* 0x0005e8000c1a1028 */
[----:B------:R-:W3:Y:S01]  /*2cf20*/  LDL.LU.64 R48, [R1+0xd90] ;  /* 0x000d900001307983 */ /* 0x000ee20000300a00 */
[----:B--2---:R-:W-:-:S03]  /*2cf30*/  IMAD.WIDE R24, R0, 0x4, R42 ;  /* 0x0000000400187825 */ /* 0x004fc600078e022a */
[----:B------:R2:W-:Y:S01]  /*2cf40*/  LDGSTS.E [R5+0x54b00], desc[UR40][R20.64], !P0 ;  /* 0x54b0000014057fae */ /* 0x0005e2000c1a1028 */
[----:B------:R-:W-:Y:S02]  /*2cf50*/  VIADD R6, R8, 0xffffff4a ;  /* 0xffffff4a08067836 */ /* 0x000fe40000000000 */
[----:B------:R-:W1:Y:S01]  /*2cf60*/  LDC R8, c[0x0][0x3a0] ;  /* 0x0000e800ff087b82 */ /* 0x000e620000000800 */
[C---:B------:R-:W-:Y:S01]  /*2cf70*/  IMAD.WIDE R22, R0.reuse, 0x4, R58 ;  /* 0x0000000400167825 */ /* 0x040fe200078e023a */
[----:B------:R-:W3:Y:S04]  /*2cf80*/  LDL.LU.64 R56, [R1+0xd88] ;  /* 0x000d880001387983 */ /* 0x000ee80000300a00 */
[----:B------:R2:W-:Y:S02]  /*2cf90*/  LDGSTS.E [R5+0x54c00], desc[UR40][R18.64], !P0 ;  /* 0x54c0000012057fae */ /* 0x0005e4000c1a1028 */
[----:B--2---:R-:W-:-:S02]  /*2cfa0*/  IMAD.WIDE R20, R0, 0x4, R44 ;  /* 0x0000000400147825 */ /* 0x004fc400078e022c */
[----:B------:R2:W-:Y:S04]  /*2cfb0*/  LDGSTS.E [R5+0x54d00], desc[UR40][R16.64], !P0 ;  /* 0x54d0000010057fae */ /* 0x0005e8000c1a1028 */
[----:B------:R-:W3:Y:S01]  /*2cfc0*/  LDL.LU.64 R58, [R1+0xd80] ;  /* 0x000d8000013a7983 */ /* 0x000ee20000300a00 */
[----:B------:R-:W-:-:S03]  /*2cfd0*/  IMAD.WIDE R18, R0, 0x4, R50 ;  /* 0x0000000400127825 */ /* 0x000fc600078e0232 */
[----:B------:R1:W-:Y:S01]  /*2cfe0*/  STL.64 [R1+0x2d10], R24 ;  /* 0x002d101801007387 */ /* 0x0003e20000100a00 */
[----:B--2---:R-:W-:-:S03]  /*2cff0*/  IMAD.WIDE R16, R0, 0x4, R60 ;  /* 0x0000000400107825 */ /* 0x004fc600078e023c */
[----:B------:R2:W-:Y:S04]  /*2d000*/  STL.64 [R1+0x2d08], R22 ;  /* 0x002d081601007387 */ /* 0x0005e80000100a00 */
[----:B------:R-:W3:Y:S04]  /*2d010*/  LDL.LU.64 R60, [R1+0xd78] ;  /* 0x000d7800013c7983 */ /* 0x000ee80000300a00 */
[----:B------:R1:W-:Y:S04]  /*2d020*/  STL.64 [R1+0x2d00], R20 ;  /* 0x002d001401007387 */ /* 0x0003e80000100a00 */
[----:B------:R-:W-:Y:S04]  /*2d030*/  LDGSTS.E [R5+0x54e00], desc[UR40][R14.64], !P0 ;  /* 0x54e000000e057fae */ /* 0x000fe8000c1a1028 */
[----:B------:R1:W-:Y:S04]  /*2d040*/  STL.64 [R1+0x2cf8], R18 ;  /* 0x002cf81201007387 */ /* 0x0003e80000100a00 */
[----:B------:R4:W-:Y:S04]  /*2d050*/  LDGSTS.E [R5+0x54f00], desc[UR40][R12.64], !P0 ;  /* 0x54f000000c057fae */ /* 0x0009e8000c1a1028 */
[----:B------:R-:W-:Y:S04]  /*2d060*/  STL.64 [R1+0x2cf0], R16 ;  /* 0x002cf01001007387 */ /* 0x000fe80000100a00 */
[----:B------:R-:W3:Y:S01]  /*2d070*/  LDL.LU.64 R50, [R1+0xd70] ;  /* 0x000d700001327983 */ /* 0x000ee20000300a00 */
[----:B----4-:R-:W-:Y:S01]  /*2d080*/  IMAD.WIDE R12, R0, 0x4, R64 ;  /* 0x00000004000c7825 */ /* 0x010fe200078e0240 */
[----:B------:R-:W-:-:S02]  /*2d090*/  ISETP.GE.U32.AND P5, PT, R6, 0x7ffffecb, PT ;  /* 0x7ffffecb0600780c */ /* 0x000fc40003fa6070 */
[----:B------:R-:W4:Y:S01]  /*2d0a0*/  LDL.LU.64 R64, [R1+0xd68] ;  /* 0x000d680001407983 */ /* 0x000f220000300a00 */
[----:B-1----:R-:W-:Y:S02]  /*2d0b0*/  VIADD R6, R9, 0xffffff46 ;  /* 0xffffff4609067836 */ /* 0x002fe40000000000 */
[----:B------:R-:W-:Y:S01]  /*2d0c0*/  IMAD.WIDE R14, R0, 0x4, R62 ;  /* 0x00000004000e7825 */ /* 0x000fe200078e023e */
[----:B------:R1:W-:Y:S02]  /*2d0d0*/  LDGSTS.E [R5+0x56800], desc[UR40][R24.64], !P1 ;  /* 0x5680000018057fae */ /* 0x0003e4000c9a1028 */
[----:B------:R-:W-:Y:S01]  /*2d0e0*/  ISETP.GE.U32.AND P3, PT, R6, 0x7ffffec7, PT ;  /* 0x7ffffec70600780c */ /* 0x000fe20003f66070 */
[----:B------:R-:W-:Y:S01]  /*2d0f0*/  VIADD R6, R7, 0xffffff42 ;  /* 0xffffff4207067836 */ /* 0x000fe20000000000 */
[----:B------:R-:W-:Y:S01]  /*2d100*/  STL.64 [R1+0x2ce8], R14 ;  /* 0x002ce80e01007387 */ /* 0x000fe20000100a00 */
[----:B------:R-:W1:Y:S03]  /*2d110*/  LDC R7, c[0x0][0x3a0] ;  /* 0x0000e800ff077b82 */ /* 0x000e660000000800 */
[----:B------:R-:W-:Y:S01]  /*2d120*/  ISETP.GE.U32.AND P0, PT, R6, 0x7ffffec3, PT ;  /* 0x7ffffec30600780c */ /* 0x000fe20003f06070 */
[----:B------:R-:W-:Y:S01]  /*2d130*/  STL.64 [R1+0x2ce0], R12 ;  /* 0x002ce00c01007387 */ /* 0x000fe20000100a00 */
[----:B------:R-:W-:-:S03]  /*2d140*/  IADD3 R6, PT, PT, R8, -0xc2, RZ ;  /* 0xffffff3e08067810 */ /* 0x000fc60007ffe0ff */
[----:B------:R2:W-:Y:S04]  /*2d150*/  LDGSTS.E [R5+0x56900], desc[UR40][R22.64], !P1 ;  /* 0x5690000016057fae */ /* 0x0005e8000c9a1028 */
[----:B------:R1:W-:Y:S04]  /*2d160*/  LDGSTS.E [R5+0x56a00], desc[UR40][R20.64], !P1 ;  /* 0x56a0000014057fae */ /* 0x0003e8000c9a1028 */
[----:B------:R1:W-:Y:S04]  /*2d170*/  LDGSTS.E [R5+0x56b00], desc[UR40][R18.64], !P1 ;  /* 0x56b0000012057fae */ /* 0x0003e8000c9a1028 */
[----:B------:R-:W-:Y:S04]  /*2d180*/  LDGSTS.E [R5+0x56c00], desc[UR40][R16.64], !P1 ;  /* 0x56c0000010057fae */ /* 0x000fe8000c9a1028 */
[----:B------:R-:W-:Y:S04]  /*2d190*/  LDGSTS.E [R5+0x56d00], desc[UR40][R14.64], !P1 ;  /* 0x56d000000e057fae */ /* 0x000fe8000c9a1028 */
[----:B------:R-:W-:Y:S01]  /*2d1a0*/  LDGSTS.E [R5+0x56e00], desc[UR40][R12.64], !P1 ;  /* 0x56e000000c057fae */ /* 0x000fe2000c9a1028 */
[----:B---3--:R-:W-:-:S03]  /*2d1b0*/  IMAD.WIDE R8, R0, 0x4, R66 ;  /* 0x0000000400087825 */ /* 0x008fc600078e0242 */
[----:B------:R-:W3:Y:S04]  /*2d1c0*/  LDL.LU.64 R66, [R1+0xd60] ;  /* 0x000d600001427983 */ /* 0x000ee80000300a00 */
[----:B------:R1:W-:Y:S04]  /*2d1d0*/  STL.64 [R1+0x2cd8], R8 ;  /* 0x002cd80801007387 */ /* 0x0003e80000100a00 */
[----:B------:R-:W3:Y:S04]  /*2d1e0*/  LDL.LU.64 R52, [R1+0xcd8] ;  /* 0x000cd80001347983 */ /* 0x000ee80000300a00 */
[----:B------:R-:W3:Y:S04]  /*2d1f0*/  LDL.LU.64 R42, [R1+0xcb8] ;  /* 0x000cb800012a7983 */ /* 0x000ee80000300a00 */
[----:B------:R-:W3:Y:S04]  /*2d200*/  LDL.LU.64 R44, [R1+0xc90] ;  /* 0x000c9000012c7983 */ /* 0x000ee80000300a00 */
[----:B------:R-:W3:Y:S01]  /*2d210*/  LDL.LU.64 R62, [R1+0xc68] ;  /* 0x000c6800013e7983 */ /* 0x000ee20000300a00 */
[----:B-1----:R-:W-:-:S03]  /*2d220*/  IMAD.WIDE R24, R0, 0x4, R46 ;  /* 0x0000000400187825 */ /* 0x002fc600078e022e */
[----:B------:R1:W-:Y:S01]  /*2d230*/  LDGSTS.E [R5+0x56f00], desc[UR40][R8.64], !P1 ;  /* 0x56f0000008057fae */ /* 0x0003e2000c9a1028 */
[----:B--2---:R-:W-:-:S04]  /*2d240*/  IMAD.WIDE R22, R0, 0x4, R48 ;  /* 0x0000000400167825 */ /* 0x004fc800078e0230 */
[----:B------:R-:W-:-:S04]  /*2d250*/  IMAD.WIDE R20, R0, 0x4, R56 ;  /* 0x0000000400147825 */ /* 0x000fc800078e0238 */
[C---:B------:R-:W-:Y:S01]  /*2d260*/  IMAD.WIDE R18, R0.reuse, 0x4, R58 ;  /* 0x0000000400127825 */ /* 0x040fe200078e023a */
[----:B------:R-:W2:Y:S01]  /*2d270*/  LDL.LU.64 R56, [R1+0xc40] ;  /* 0x000c400001387983 */ /* 0x000ea20000300a00 */
[----:B-1----:R-:W1:Y:S03]  /*2d280*/  LDC R9, c[0x0][0x3a0] ;  /* 0x0000e800ff097b82 */ /* 0x002e660000000800 */
[----:B------:R1:W-:Y:S04]  /*2d290*/  STL.64 [R1+0x2cd0], R24 ;  /* 0x002cd01801007387 */ /* 0x0003e80000100a00 */
[----:B------:R1:W-:Y:S01]  /*2d2a0*/  STL.64 [R1+0x2cc8], R22 ;  /* 0x002cc81601007387 */ /* 0x0003e20000100a00 */
[----:B------:R-:W1:Y:S03]  /*2d2b0*/  LDC R8, c[0x0][0x3a0] ;  /* 0x0000e800ff087b82 */ /* 0x000e660000000800 */
[----:B------:R-:W2:Y:S01]  /*2d2c0*/  LDL.LU.64 R58, [R1+0xc18] ;  /* 0x000c1800013a7983 */ /* 0x000ea20000300a00 */
[----:B------:R-:W-:-:S03]  /*2d2d0*/  IMAD.WIDE R16, R0, 0x4, R60 ;  /* 0x0000000400107825 */ /* 0x000fc600078e023c */
[----:B------:R1:W-:Y:S04]  /*2d2e0*/  STL.64 [R1+0x2cc0], R20 ;  /* 0x002cc01401007387 */ /* 0x0003e80000100a00 */
[----:B------:R-:W2:Y:S04]  /*2d2f0*/  LDL.LU.64 R60, [R1+0xbf0] ;  /* 0x000bf000013c7983 */ /* 0x000ea80000300a00 */
[----:B------:R2:W-:Y:S04]  /*2d300*/  STL.64 [R1+0x2cb8], R18 ;  /* 0x002cb81201007387 */ /* 0x0005e80000100a00 */
[----:B------:R-:W-:Y:S01]  /*2d310*/  STL.64 [R1+0x2cb0], R16 ;  /* 0x002cb01001007387 */ /* 0x000fe20000100a00 */
[----:B----4-:R-:W-:Y:S01]  /*2d320*/  IMAD.WIDE R12, R0, 0x4, R64 ;  /* 0x00000004000c7825 */ /* 0x010fe200078e0240 */
[----:B------:R-:W-:-:S02]  /*2d330*/  ISETP.GE.U32.AND P1, PT, R6, 0x7ffffebf, PT ;  /* 0x7ffffebf0600780c */ /* 0x000fc40003f26070 */
[----:B------:R-:W4:Y:S01]  /*2d340*/  LDL.LU.64 R64, [R1+0xbc8] ;  /* 0x000bc80001407983 */ /* 0x000f220000300a00 */
[----:B------:R-:W-:-:S03]  /*2d350*/  IMAD.WIDE R14, R0, 0x4, R50 ;  /* 0x00000004000e7825 */ /* 0x000fc600078e0232 */
[----:B------:R1:W-:Y:S01]  /*2d360*/  LDGSTS.E [R5+0x58800], desc[UR40][R24.64], !P2 ;  /* 0x5880000018057fae */ /* 0x0003e2000d1a1028 */
[----:B------:R-:W-:-:S03]  /*2d370*/  VIADD R6, R10, 0xffffff3a ;  /* 0xffffff3a0a067836 */ /* 0x000fc60000000000 */
[----:B------:R-:W-:Y:S04]  /*2d380*/  STL.64 [R1+0x1c68], R14 ;  /* 0x001c680e01007387 */ /* 0x000fe80000100a00 */
[----:B------:R-:W-:Y:S04]  /*2d390*/  STL.64 [R1+0x1c60], R12 ;  /* 0x001c600c01007387 */ /* 0x000fe80000100a00 */
[----:B------:R1:W-:Y:S04]  /*2d3a0*/  LDGSTS.E [R5+0x58900], desc[UR40][R22.64], !P2 ;  /* 0x5890000016057fae */ /* 0x0003e8000d1a1028 */
[----:B------:R1:W-:Y:S04]  /*2d3b0*/  LDGSTS.E [R5+0x58a00], desc[UR40][R20.64], !P2 ;  /* 0x58a0000014057fae */ /* 0x0003e8000d1a1028 */
[----:B------:R2:W-:Y:S04]  /*2d3c0*/  LDGSTS.E [R5+0x58b00], desc[UR40][R18.64], !P2 ;  /* 0x58b0000012057fae */ /* 0x0005e8000d1a1028 */
[----:B------:R-:W-:Y:S04]  /*2d3d0*/  LDGSTS.E [R5+0x58c00], desc[UR40][R16.64], !P2 ;  /* 0x58c0000010057fae */ /* 0x000fe8000d1a1028 */
[----:B------:R-:W-:Y:S04]  /*2d3e0*/  LDGSTS.E [R5+0x58d00], desc[UR40][R14.64], !P2 ;  /* 0x58d000000e057fae */ /* 0x000fe8000d1a1028 */
[----:B------:R-:W-:Y:S01]  /*2d3f0*/  LDGSTS.E [R5+0x58e00], desc[UR40][R12.64], !P2 ;  /* 0x58e000000c057fae */ /* 0x000fe2000d1a1028 */
[----:B---3--:R-:W-:-:S05]  /*2d400*/  IMAD.WIDE R10, R0, 0x4, R66 ;  /* 0x00000004000a7825 */ /* 0x008fca00078e0242 */
[----:B------:R3:W-:Y:S04]  /*2d410*/  STL.64 [R1+0x1c58], R10 ;  /* 0x001c580a01007387 */ /* 0x0007e80000100a00 */
[----:B------:R-:W4:Y:S01]  /*2d420*/  LDL.LU.64 R66, [R1+0x9d8] ;  /* 0x0009d80001427983 */ /* 0x000f220000300a00 */
[----:B------:R-:W-:-:S03]  /*2d430*/  IMAD.WIDE R26, R0, 0x4, R52 ;  /* 0x00000004001a7825 */ /* 0x000fc600078e0234 */
[----:B------:R-:W4:Y:S01]  /*2d440*/  LDL.LU.64 R46, [R1+0x9d0] ;  /* 0x0009d000012e7983 */ /* 0x000f220000300a00 */
[----:B-1----:R-:W-:-:S03]  /*2d450*/  IMAD.WIDE R24, R0, 0x4, R42 ;  /* 0x0000000400187825 */ /* 0x002fc600078e022a */
[----:B------:R-:W4:Y:S01]  /*2d460*/  LDL.LU.64 R48, [R1+0x9c8] ;  /* 0x0009c80001307983 */ /* 0x000f220000300a00 */
[----:B------:R-:W-:-:S03]  /*2d470*/  IMAD.WIDE R22, R0, 0x4, R44 ;  /* 0x0000000400167825 */ /* 0x000fc600078e022c */
[----:B------:R-:W4:Y:S01]  /*2d480*/  LDL.LU.64 R50, [R1+0x9c0] ;  /* 0x0009c00001327983 */ /* 0x000f220000300a00 */
[----:B------:R-:W-:-:S03]  /*2d490*/  IMAD.WIDE R20, R0, 0x4, R62 ;  /* 0x0000000400147825 */ /* 0x000fc600078e023e */
[----:B------:R1:W-:Y:S04]  /*2d4a0*/  STL.64 [R1+0x1698], R26 ;  /* 0x0016981a01007387 */ /* 0x0003e80000100a00 */
[----:B------:R-:W4:Y:S04]  /*2d4b0*/  LDL.LU.64 R62, [R1+0x9b8] ;  /* 0x0009b800013e7983 */ /* 0x000f280000300a00 */
[----:B------:R1:W-:Y:S04]  /*2d4c0*/  STL.64 [R1+0x1690], R24 ;  /* 0x0016901801007387 */ /* 0x0003e80000100a00 */
[----:B------:R1:W-:Y:S04]  /*2d4d0*/  STL.64 [R1+0x1688], R22 ;  /* 0x0016881601007387 */ /* 0x0003e80000100a00 */
[----:B------:R1:W-:Y:S04]  /*2d4e0*/  STL.64 [R1+0x1680], R20 ;  /* 0x0016801401007387 */ /* 0x0003e80000100a00 */
[----:B------:R3:W-:Y:S04]  /*2d4f0*/  LDGSTS.E [R5+0x58f00], desc[UR40][R10.64], !P2 ;  /* 0x58f000000a057fae */ /* 0x0007e8000d1a1028 */
[----:B------:R1:W-:Y:S01]  /*2d500*/  LDGSTS.E [R5+0x5a800], desc[UR40][R26.64], !P5 ;  /* 0x5a8000001a057fae */ /* 0x0003e2000e9a1028 */
[----:B--2---:R-:W-:-:S03]  /*2d510*/  IMAD.WIDE R18, R0, 0x4, R56 ;  /* 0x0000000400127825 */ /* 0x004fc600078e0238 */
[----:B------:R2:W-:Y:S04]  /*2d520*/  LDGSTS.E [R5+0x5a900], desc[UR40][R24.64], !P5 ;  /* 0x5a90000018057fae */ /* 0x0005e8000e9a1028 */
[----:B------:R1:W-:Y:S01]  /*2d530*/  LDGSTS.E [R5+0x5aa00], desc[UR40][R22.64], !P5 ;  /* 0x5aa0000016057fae */ /* 0x0003e2000e9a1028 */
[----:B---3--:R-:W3:Y:S03]  /*2d540*/  LDC R10, c[0x0][0x3a0] ;  /* 0x0000e800ff0a7b82 */ /* 0x008ee60000000800 */
[----:B------:R1:W-:Y:S01]  /*2d550*/  LDGSTS.E [R5+0x5ab00], desc[UR40][R20.64], !P5 ;  /* 0x5ab0000014057fae */ /* 0x0003e2000e9a1028 */
[----:B------:R-:W-:-:S03]  /*2d560*/  IMAD.WIDE R16, R0, 0x4, R58 ;  /* 0x0000000400107825 */ /* 0x000fc600078e023a */
[----:B------:R1:W-:Y:S04]  /*2d570*/  LDGSTS.E [R5+0x5ac00], desc[UR40][R18.64], !P5 ;  /* 0x5ac0000012057fae */ /* 0x0003e8000e9a1028 */
[----:B------:R-:W3:Y:S01]  /*2d580*/  LDL.LU.64 R58, [R1+0x9b0] ;  /* 0x0009b000013a7983 */ /* 0x000ee20000300a00 */
[----:B------:R-:W-:-:S03]  /*2d590*/  IMAD.WIDE R14, R0, 0x4, R60 ;  /* 0x00000004000e7825 */ /* 0x000fc600078e023c */
[----:B------:R1:W-:Y:S04]  /*2d5a0*/  STL.64 [R1+0x1678], R18 ;  /* 0x0016781201007387 */ /* 0x0003e80000100a00 */
[----:B------:R3:W-:Y:S04]  /*2d5b0*/  STL.64 [R1+0x1670], R16 ;  /* 0x0016701001007387 */ /* 0x0007e80000100a00 */
[----:B------:R-:W3:Y:S04]  /*2d5c0*/  LDL.LU.64 R60, [R1+0x9a8] ;  /* 0x0009a800013c7983 */ /* 0x000ee80000300a00 */
[----:B------:R1:W-:Y:S04]  /*2d5d0*/  STL.64 [R1+0x1668], R14 ;  /* 0x0016680e01007387 */ /* 0x0003e80000100a00 */
[----:B------:R3:W-:Y:S04]  /*2d5e0*/  LDGSTS.E [R5+0x5ad00], desc[UR40][R16.64], !P5 ;  /* 0x5ad0000010057fae */ /* 0x0007e8000e9a1028 */
[----:B------:R1:W-:Y:S01]  /*2d5f0*/  LDGSTS.E [R5+0x5ae00], desc[UR40][R14.64], !P5 ;  /* 0x5ae000000e057fae */ /* 0x0003e2000e9a1028 */
[----:B----4-:R-:W-:-:S03]  /*2d600*/  IMAD.WIDE R12, R0, 0x4, R64 ;  /* 0x00000004000c7825 */ /* 0x010fc600078e0240 */
[----:B------:R-:W4:Y:S04]  /*2d610*/  LDL.LU.64 R64, [R1+0x9a0] ;  /* 0x0009a00001407983 */ /* 0x000f280000300a00 */
[----:B------:R4:W-:Y:S04]  /*2d620*/  STL.64 [R1+0x1660], R12 ;  /* 0x0016600c01007387 */ /* 0x0009e80000100a00 */
[----:B------:R-:W4:Y:S04]  /*2d630*/  LDL.LU.64 R52, [R1+0x938] ;  /* 0x0009380001347983 */ /* 0x000f280000300a00 */
[----:B------:R-:W4:Y:S04]  /*2d640*/  LDL.LU.64 R56, [R1+0x930] ;  /* 0x0009300001387983 */ /* 0x000f280000300a00 */
[----:B------:R4:W-:Y:S01]  /*2d650*/  LDGSTS.E [R5+0x5af00], desc[UR40][R12.64], !P5 ;  /* 0x5af000000c057fae */ /* 0x0009e2000e9a1028 */
[----:B-1----:R-:W-:-:S03]  /*2d660*/  IMAD.WIDE R26, R0, 0x4, R66 ;  /* 0x00000004001a7825 */ /* 0x002fc600078e0242 */
[----:B------:R-:W4:Y:S01]  /*2d670*/  LDL.LU.64 R66, [R1+0x928] ;  /* 0x0009280001427983 */ /* 0x000f220000300a00 */
[----:B--2---:R-:W-:-:S03]  /*2d680*/  IMAD.WIDE R24, R0, 0x4, R46 ;  /* 0x0000000400187825 */ /* 0x004fc600078e022e */
[----:B------:R-:W-:Y:S01]  /*2d690*/  STL.64 [R1+0x1618], R26 ;  /* 0x0016181a01007387 */ /* 0x000fe20000100a00 */
[----:B------:R-:W-:-:S03]  /*2d6a0*/  IMAD.WIDE R22, R0, 0x4, R48 ;  /* 0x0000000400167825 */ /* 0x000fc600078e0230 */
[----:B------:R-:W2:Y:S01]  /*2d6b0*/  LDL.LU.64 R42, [R1+0x920] ;  /* 0x00092000012a7983 */ /* 0x000ea20000300a00 */
[----:B------:R-:W-:-:S03]  /*2d6c0*/  IMAD.WIDE R20, R0, 0x4, R50 ;  /* 0x0000000400147825 */ /* 0x000fc600078e0232 */
[----:B------:R1:W-:Y:S04]  /*2d6d0*/  STL.64 [R1+0x1610], R24 ;  /* 0x0016101801007387 */ /* 0x0003e80000100a00 */
[----:B------:R-:W2:Y:S01]  /*2d6e0*/  LDL.LU.64 R44, [R1+0x918] ;  /* 0x00091800012c7983 */ /* 0x000ea20000300a00 */
[----:B------:R-:W-:-:S03]  /*2d6f0*/  IMAD.WIDE R18, R0, 0x4, R62 ;  /* 0x0000000400127825 */ /* 0x000fc600078e023e */
[----:B------:R1:W-:Y:S04]  /*2d700*/  STL.64 [R1+0x1608], R22 ;  /* 0x0016081601007387 */ /* 0x0003e80000100a00 */
[----:B------:R1:W-:Y:S04]  /*2d710*/  STL.64 [R1+0x1600], R20 ;  /* 0x0016001401007387 */ /* 0x0003e80000100a00 */
[----:B------:R-:W2:Y:S04]  /*2d720*/  LDL.LU.64 R50, [R1+0x910] ;  /* 0x0009100001327983 */ /* 0x000ea80000300a00 */
[----:B------:R-:W2:Y:S04]  /*2d730*/  LDL.LU.64 R62, [R1+0x908] ;  /* 0x00090800013e7983 */ /* 0x000ea80000300a00 */
[----:B------:R2:W-:Y:S04]  /*2d740*/  STL.64 [R1+0x15f8], R18 ;  /* 0x0015f81201007387 */ /* 0x0005e80000100a00 */
[----:B------:R-:W-:Y:S04]  /*2d750*/  LDGSTS.E [R5+0x5c800], desc[UR40][R26.64], !P3 ;  /* 0x5c8000001a057fae */ /* 0x000fe8000d9a1028 */
[----:B------:R1:W-:Y:S04]  /*2d760*/  LDGSTS.E [R5+0x5c900], desc[UR40][R24.64], !P3 ;  /* 0x5c90000018057fae */ /* 0x0003e8000d9a1028 */
[----:B------:R1:W-:Y:S04]  /*2d770*/  LDGSTS.E [R5+0x5ca00], desc[UR40][R22.64], !P3 ;  /* 0x5ca0000016057fae */ /* 0x0003e8000d9a1028 */
[----:B------:R1:W-:Y:S01]  /*2d780*/  LDGSTS.E [R5+0x5cb00], desc[UR40][R20.64], !P3 ;  /* 0x5cb0000014057fae */ /* 0x0003e2000d9a1028 */
[----:B------:R-:W-:Y:S01]  /*2d790*/  ISETP.GE.U32.AND P2, PT, R6, 0x7ffffebb, PT ;  /* 0x7ffffebb0600780c */ /* 0x000fe20003f46070 */
[----:B---3--:R-:W-:-:S02]  /*2d7a0*/  IMAD.WIDE R16, R0, 0x4, R58 ;  /* 0x0000000400107825 */ /* 0x008fc400078e023a */
[----:B------:R2:W-:Y:S02]  /*2d7b0*/  LDGSTS.E [R5+0x5cc00], desc[UR40][R18.64], !P3 ;  /* 0x5cc0000012057fae */ /* 0x0005e4000d9a1028 */
[C---:B------:R-:W-:Y:S02]  /*2d7c0*/  IMAD.WIDE R14, R0.reuse, 0x4, R60 ;  /* 0x00000004000e7825 */ /* 0x040fe400078e023c */
[----:B------:R3:W-:Y:S02]  /*2d7d0*/  LDGSTS.E [R5+0x5cd00], desc[UR40][R16.64], !P3 ;  /* 0x5cd0000010057fae */ /* 0x0007e4000d9a1028 */
[C---:B----4-:R-:W-:Y:S02]  /*2d7e0*/  IMAD.WIDE R12, R0.reuse, 0x4, R64 ;  /* 0x00000004000c7825 */ /* 0x050fe400078e0240 */
[----:B------:R4:W-:Y:S04]  /*2d7f0*/  LDGSTS.E [R5+0x5ce00], desc[UR40][R14.64], !P3 ;  /* 0x5ce000000e057fae */ /* 0x0009e8000d9a1028 */
[----:B------:R-:W2:Y:S04]  /*2d800*/  LDL.LU.64 R64, [R1+0x900] ;  /* 0x0009000001407983 */ /* 0x000ea80000300a00 */
[----:B------:R3:W-:Y:S04]  /*2d810*/  STL.64 [R1+0x15f0], R16 ;  /* 0x0015f01001007387 */ /* 0x0007e80000100a00 */
[----:B------:R4:W-:Y:S04]  /*2d820*/  STL.64 [R1+0x15e8], R14 ;  /* 0x0015e80e01007387 */ /* 0x0009e80000100a00 */
[----:B------:R2:W-:Y:S04]  /*2d830*/  STL.64 [R1+0x15e0], R12 ;  /* 0x0015e00c01007387 */ /* 0x0005e80000100a00 */
[----:B------:R-:W2:Y:S01]  /*2d840*/  LDL.LU.64 R58, [R1+0x7f8] ;  /* 0x0007f800013a7983 */ /* 0x000ea20000300a00 */
[----:B-1----:R-:W-:-:S03]  /*2d850*/  IMAD.WIDE R24, R0, 0x4, R52 ;  /* 0x0000000400187825 */ /* 0x002fc600078e0234 */
[----:B------:R-:W2:Y:S04]  /*2d860*/  LDL.LU.64 R46, [R1+0x7d0] ;  /* 0x0007d000012e7983 */ /* 0x000ea80000300a00 */
[----:B------:R-:W2:Y:S01]  /*2d870*/  LDL.LU.64 R48, [R1+0x7a8] ;  /* 0x0007a80001307983 */ /* 0x000ea20000300a00 */
[----:B------:R-:W-:-:S03]  /*2d880*/  IMAD.WIDE R22, R0, 0x4, R56 ;  /* 0x0000000400167825 */ /* 0x000fc600078e0238 */
[----:B------:R-:W2:Y:S04]  /*2d890*/  LDL.LU.64 R60, [R1+0x780] ;  /* 0x00078000013c7983 */ /* 0x000ea80000300a00 */
[----:B------:R-:W2:Y:S04]  /*2d8a0*/  LDL.LU.64 R56, [R1+0x758] ;  /* 0x0007580001387983 */ /* 0x000ea80000300a00 */
[----:B------:R1:W-:Y:S01]  /*2d8b0*/  STL.64 [R1+0x1548], R24 ;  /* 0x0015481801007387 */ /* 0x0003e20000100a00 */
[----:B------:R-:W-:-:S03]  /*2d8c0*/  IMAD.WIDE R20, R0, 0x4, R66 ;  /* 0x0000000400147825 */ /* 0x000fc600078e0242 */
[----:B------:R1:W-:Y:S04]  /*2d8d0*/  LDGSTS.E [R5+0x5cf00], desc[UR40][R12.64], !P3 ;  /* 0x5cf000000c057fae */ /* 0x0003e8000d9a1028 */
[----:B------:R-:W2:Y:S01]  /*2d8e0*/  LDL.LU.64 R66, [R1+0x730] ;  /* 0x0007300001427983 */ /* 0x000ea20000300a00 */
[----:B------:R-:W-:Y:S02]  /*2d8f0*/  VIADD R6, R7, 0xffffff36 ;  /* 0xffffff3607067836 */ /* 0x000fe40000000000 */
[----:B--2---:R-:W-:Y:S01]  /*2d900*/  IMAD.WIDE R18, R0, 0x4, R42 ;  /* 0x0000000400127825 */ /* 0x004fe200078e022a */
[----:B------:R2:W-:Y:S01]  /*2d910*/  STL.64 [R1+0x1540], R22 ;  /* 0x0015401601007387 */ /* 0x0005e20000100a00 */
[----:B------:R-:W2:Y:S01]  /*2d920*/  LDC R7, c[0x0][0x3a0] ;  /* 0x0000e800ff077b82 */ /* 0x000ea20000000800 */
[----:B------:R-:W-:-:S02]  /*2d930*/  ISETP.GE.U32.AND P5, PT, R6, 0x7ffffeb7, PT ;  /* 0x7ffffeb70600780c */ /* 0x000fc40003fa6070 */
[----:B------:R1:W-:Y:S01]  /*2d940*/  STL.64 [R1+0x1528], R20 ;  /* 0x0015281401007387 */ /* 0x0003e20000100a00 */
[----:B------:R-:W-:-:S03]  /*2d950*/  VIADD R6, R9, 0xffffff32 ;  /* 0xffffff3209067836 */ /* 0x000fc60000000000 */
[----:B------:R1:W-:Y:S01]  /*2d960*/  STL.64 [R1+0x1520], R18 ;  /* 0x0015201201007387 */ /* 0x0003e20000100a00 */
[----:B---3--:R-:W-:Y:S01]  /*2d970*/  IMAD.WIDE R16, R0, 0x4, R44 ;  /* 0x0000000400107825 */ /* 0x008fe200078e022c */
[----:B------:R-:W-:Y:S02]  /*2d980*/  ISETP.GE.U32.AND P3, PT, R6, 0x7ffffeb3, PT ;  /* 0x7ffffeb30600780c */ /* 0x000fe40003f66070 */
[----:B------:R3:W-:Y:S01]  /*2d990*/  LDGSTS.E [R5+0x5e800], desc[UR40][R24.64], !P0 ;  /* 0x5e80000018057fae */ /* 0x0007e2000c1a1028 */
[----:B------:R-:W-:-:S03]  /*2d9a0*/  VIADD R6, R10, 0xffffff2e ;  /* 0xffffff2e0a067836 */ /* 0x000fc60000000000 */
[----:B------:R2:W-:Y:S01]  /*2d9b0*/  LDGSTS.E [R5+0x5e900], desc[UR40][R22.64], !P0 ;  /* 0x5e90000016057fae */ /* 0x0005e2000c1a1028 */
[----:B----4-:R-:W-:-:S03]  /*2d9c0*/  IMAD.WIDE R14, R0, 0x4, R50 ;  /* 0x00000004000e7825 */ /* 0x010fc600078e0232 */
[----:B------:R4:W-:Y:S01]  /*2d9d0*/  LDGSTS.E [R5+0x5ea00], desc[UR40][R20.64], !P0 ;  /* 0x5ea0000014057fae */ /* 0x0009e2000c1a1028 */
[----:B-1----:R-:W-:-:S03]  /*2d9e0*/  IMAD.WIDE R12, R0, 0x4, R62 ;  /* 0x00000004000c7825 */ /* 0x002fc600078e023e */
[----:B------:R1:W-:Y:S04]  /*2d9f0*/  LDGSTS.E [R5+0x5eb00], desc[UR40][R18.64], !P0 ;  /* 0x5eb0000012057fae */ /* 0x0003e8000c1a1028 */
[----:B------:R-:W2:Y:S04]  /*2da00*/  LDL.LU.64 R62, [R1+0x708] ;  /* 0x00070800013e7983 */ /* 0x000ea80000300a00 */
[----:B------:R1:W-:Y:S04]  /*2da10*/  STL.64 [R1+0x1508], R16 ;  /* 0x0015081001007387 */ /* 0x0003e80000100a00 */
[----:B------:R1:W-:Y:S04]  /*2da20*/  STL.64 [R1+0x1500], R14 ;  /* 0x0015000e01007387 */ /* 0x0003e80000100a00 */
[----:B------:R1:W-:Y:S04]  /*2da30*/  LDGSTS.E [R5+0x5ec00], desc[UR40][R16.64], !P0 ;  /* 0x5ec0000010057fae */ /* 0x0003e8000c1a1028 */
[----:B------:R1:W-:Y:S04]  /*2da40*/  LDGSTS.E [R5+0x5ed00], desc[UR40][R14.64], !P0 ;  /* 0x5ed000000e057fae */ /* 0x0003e8000c1a1028 */
[----:B------:R-:W-:Y:S01]  /*2da50*/  LDGSTS.E [R5+0x5ee00], desc[UR40][R12.64], !P0 ;  /* 0x5ee000000c057fae */ /* 0x000fe2000c1a1028 */
[----:B------:R-:W-:-:S03]  /*2da60*/  IMAD.WIDE R10, R0, 0x4, R64 ;  /* 0x00000004000a7825 */ /* 0x000fc600078e0240 */
[----:B------:R-:W2:Y:S04]  /*2da70*/  LDL.LU.64 R64, [R1+0x6e0] ;  /* 0x0006e00001407983 */ /* 0x000ea80000300a00 */
[----:B------:R-:W-:Y:S04]  /*2da80*/  STL.64 [R1+0x14e8], R12 ;  /* 0x0014e80c01007387 */ /* 0x000fe80000100a00 */
[----:B------:R1:W-:Y:S04]  /*2da90*/  STL.64 [R1+0x14e0], R10 ;  /* 0x0014e00a01007387 */ /* 0x0003e80000100a00 */
[----:B------:R-:W2:Y:S01]  /*2daa0*/  LDL.LU.64 R52, [R1+0x618] ;  /* 0x0006180001347983 */ /* 0x000ea20000300a00 */
[----:B---3--:R-:W-:-:S03]  /*2dab0*/  IMAD.WIDE R24, R0, 0x4, R58 ;  /* 0x0000000400187825 */ /* 0x008fc600078e023a */
[----:B------:R-:W3:Y:S01]  /*2dac0*/  LDL.LU.64 R50, [R1+0x670] ;  /* 0x0006700001327983 */ /* 0x000ee20000300a00 */
[----:B--2---:R-:W-:-:S03]  /*2dad0*/  IMAD.WIDE R22, R0, 0x4, R46 ;  /* 0x0000000400167825 */ /* 0x004fc600078e022e */
[----:B------:R-:W2:Y:S01]  /*2dae0*/  LDL.LU.64 R58, [R1+0x610] ;  /* 0x00061000013a7983 */ /* 0x000ea20000300a00 */
[----:B----4-:R-:W-:-:S03]  /*2daf0*/  IMAD.WIDE R20, R0, 0x4, R48 ;  /* 0x0000000400147825 */ /* 0x010fc600078e0230 */
[----:B------:R3:W-:Y:S01]  /*2db00*/  STL.64 [R1+0x3298], R24 ;  /* 0x0032981801007387 */ /* 0x0007e20000100a00 */
[----:B-1----:R-:W-:-:S03]  /*2db10*/  IMAD.WIDE R18, R0, 0x4, R60 ;  /* 0x0000000400127825 */ /* 0x002fc600078e023c */
[----:B------:R-:W4:Y:S04]  /*2db20*/  LDL.LU.64 R60, [R1+0x678] ;  /* 0x00067800013c7983 */ /* 0x000f280000300a00 */
[----:B------:R2:W-:Y:S04]  /*2db30*/  STL.64 [R1+0x32a0], R22 ;  /* 0x0032a01601007387 */ /* 0x0005e80000100a00 */
[----:B------:R4:W-:Y:S04]  /*2db40*/  STL.64 [R1+0x32a8], R20 ;  /* 0x0032a81401007387 */ /* 0x0009e80000100a00 */
[----:B------:R1:W-:Y:S04]  /*2db50*/  STL.64 [R1+0x32b0], R18 ;  /* 0x0032b01201007387 */ /* 0x0003e80000100a00 */
[----:B------:R-:W1:Y:S01]  /*2db60*/  LDL.LU.64 R42, [R1+0x608] ;  /* 0x00060800012a7983 */ /* 0x000e620000300a00 */
[----:B------:R-:W-:-:S03]  /*2db70*/  IMAD.WIDE R16, R0, 0x4, R56 ;  /* 0x0000000400107825 */ /* 0x000fc600078e0238 */
[----:B------:R3:W-:Y:S01]  /*2db80*/  LDGSTS.E [R5+0x5ef00], desc[UR40][R10.64], !P0 ;  /* 0x5ef000000a057fae */ /* 0x0007e2000c1a1028 */
[----:B------:R-:W-:Y:S01]  /*2db90*/  IMAD.WIDE R14, R0, 0x4, R66 ;  /* 0x00000004000e7825 */ /* 0x000fe200078e0242 */
[----:B------:R-:W-:Y:S02]  /*2dba0*/  ISETP.GE.U32.AND P0, PT, R6, 0x7ffffeaf, PT ;  /* 0x7ffffeaf0600780c */ /* 0x000fe40003f06070 */
[----:B------:R-:W4:Y:S01]  /*2dbb0*/  LDL.LU.64 R66, [R1+0x680] ;  /* 0x0006800001427983 */ /* 0x000f220000300a00 */
[----:B---3--:R-:W3:Y:S03]  /*2dbc0*/  LDC R10, c[0x0][0x3a0] ;  /* 0x0000e800ff0a7b82 */ /* 0x008ee60000000800 */
[----:B------:R-:W-:Y:S04]  /*2dbd0*/  STL.64 [R1+0x32b8], R16 ;  /* 0x0032b81001007387 */ /* 0x000fe80000100a00 */
[----:B------:R-:W-:Y:S04]  /*2dbe0*/  STL.64 [R1+0x32c0], R14 ;  /* 0x0032c00e01007387 */ /* 0x000fe80000100a00 */
[----:B------:R-:W3:Y:S01]  /*2dbf0*/  LDL.LU.64 R48, [R1+0x600] ;  /* 0x0006000001307983 */ /* 0x000ee20000300a00 */
[----:B------:R-:W-:-:S03]  /*2dc00*/  VIADD R6, R8, 0xffffff2a ;  /* 0xffffff2a08067836 */ /* 0x000fc60000000000 */
[----:B------:R2:W-:Y:S04]  /*2dc10*/  LDGSTS.E [R5+0x60800], desc[UR40][R24.64], !P1 ;  /* 0x6080000018057fae */ /* 0x0005e8000c9a1028 */
[----:B------:R2:W-:Y:S04]  /*2dc20*/  LDGSTS.E [R5+0x60900], desc[UR40][R22.64], !P1 ;  /* 0x6090000016057fae */ /* 0x0005e8000c9a1028 */
[----:B------:R4:W-:Y:S04]  /*2dc30*/  LDGSTS.E [R5+0x60a00], desc[UR40][R20.64], !P1 ;  /* 0x60a0000014057fae */ /* 0x0009e8000c9a1028 */
[----:B------:R1:W-:Y:S01]  /*2dc40*/  LDGSTS.E [R5+0x60b00], desc[UR40][R18.64], !P1 ;  /* 0x60b0000012057fae */ /* 0x0003e2000c9a1028 */
[----:B------:R-:W-:-:S03]  /*2dc50*/  IMAD.WIDE R12, R0, 0x4, R62 ;  /* 0x00000004000c7825 */ /* 0x000fc600078e023e */
[----:B------:R-:W-:Y:S04]  /*2dc60*/  LDGSTS.E [R5+0x60c00], desc[UR40][R16.64], !P1 ;  /* 0x60c0000010057fae */ /* 0x000fe8000c9a1028 */
[----:B------:R-:W-:Y:S04]  /*2dc70*/  STL.64 [R1+0x32c8], R12 ;  /* 0x0032c80c01007387 */ /* 0x000fe80000100a00 */
[----:B------:R-:W3:Y:S04]  /*2dc80*/  LDL.LU.64 R56, [R1+0x688] ;  /* 0x0006880001387983 */ /* 0x000ee80000300a00 */
[----:B------:R-:W-:Y:S04]  /*2dc90*/  LDGSTS.E [R5+0x60d00], desc[UR40][R14.64], !P1 ;  /* 0x60d000000e057fae */ /* 0x000fe8000c9a1028 */
[----:B------:R-:W-:Y:S01]  /*2dca0*/  LDGSTS.E [R5+0x60e00], desc[UR40][R12.64], !P1 ;  /* 0x60e000000c057fae */ /* 0x000fe2000c9a1028 */
[----:B------:R-:W-:-:S05]  /*2dcb0*/  IMAD.WIDE R8, R0, 0x4, R64 ;  /* 0x0000000400087825 */ /* 0x000fca00078e0240 */
[----:B------:R1:W-:Y:S04]  /*2dcc0*/  STL.64 [R1+0x32d0], R8 ;  /* 0x0032d00801007387 */ /* 0x0003e80000100a00 */
[----:B------:R-:W3:Y:S04]  /*2dcd0*/  LDL.LU.64 R62, [R1+0x598] ;  /* 0x00059800013e7983 */ /* 0x000ee80000300a00 */
[----:B------:R-:W3:Y:S01]  /*2dce0*/  LDL.LU.64 R44, [R1+0x698] ;  /* 0x00069800012c7983 */ /* 0x000ee20000300a00 */
[----:B------:R-:W-:-:S03]  /*2dcf0*/  IMAD.WIDE R26, R0, 0x4, R52 ;  /* 0x00000004001a7825 */ /* 0x000fc600078e0234 */
[----:B------:R-:W3:Y:S01]  /*2dd00*/  LDL.LU.64 R46, [R1+0x590] ;  /* 0x00059000012e7983 */ /* 0x000ee20000300a00 */
[----:B--2---:R-:W-:-:S03]  /*2dd10*/  IMAD.WIDE R24, R0, 0x4, R50 ;  /* 0x0000000400187825 */ /* 0x004fc600078e0232 */
[----:B------:R-:W2:Y:S01]  /*2dd20*/  LDL.LU.64 R64, [R1+0x6a0] ;  /* 0x0006a00001407983 */ /* 0x000ea20000300a00 */
[----:B------:R-:W-:-:S03]  /*2dd30*/  IMAD.WIDE R22, R0, 0x4, R58 ;  /* 0x0000000400167825 */ /* 0x000fc600078e023a */
[----:B------:R-:W2:Y:S04]  /*2dd40*/  LDL.LU.64 R50, [R1+0x588] ;  /* 0x0005880001327983 */ /* 0x000ea80000300a00 */
[----:B------:R-:W-:Y:S01]  /*2dd50*/  STL.64 [R1+0x3318], R26 ;  /* 0x0033181a01007387 */ /* 0x000fe20000100a00 */
[----:B----4-:R-:W-:-:S03]  /*2dd60*/  IMAD.WIDE R20, R0, 0x4, R60 ;  /* 0x0000000400147825 */ /* 0x010fc600078e023c */
[----:B------:R-:W4:Y:S04]  /*2dd70*/  LDL.LU.64 R58, [R1+0x6a8] ;  /* 0x0006a800013a7983 */ /* 0x000f280000300a00 */
[----:B------:R1:W-:Y:S04]  /*2dd80*/  STL.64 [R1+0x3320], R24 ;  /* 0x0033201801007387 */ /* 0x0003e80000100a00 */
[----:B------:R-:W4:Y:S04]  /*2dd90*/  LDL.LU.64 R60, [R1+0x580] ;  /* 0x00058000013c7983 */ /* 0x000f280000300a00 */
[----:B------:R3:W-:Y:S04]  /*2dda0*/  STL.64 [R1+0x3328], R22 ;  /* 0x0033281601007387 */ /* 0x0007e80000100a00 */
[----:B------:R3:W-:Y:S01]  /*2ddb0*/  STL.64 [R1+0x3330], R20 ;  /* 0x0033301401007387 */ /* 0x0007e20000100a00 */
[----:B-1----:R-:W-:-:S03]  /*2ddc0*/  IMAD.WIDE R18, R0, 0x4, R42 ;  /* 0x0000000400127825 */ /* 0x002fc600078e022a */
[----:B------:R1:W-:Y:S04]  /*2ddd0*/  LDGSTS.E [R5+0x60f00], desc[UR40][R8.64], !P1 ;  /* 0x60f0000008057fae */ /* 0x0003e8000c9a1028 */
[----:B------:R-:W-:Y:S04]  /*2dde0*/  LDGSTS.E [R5+0x62800], desc[UR40][R26.64], !P2 ;  /* 0x628000001a057fae */ /* 0x000fe8000d1a1028 */
[----:B------:R3:W-:Y:S04]  /*2ddf0*/  LDGSTS.E [R5+0x62900], desc[UR40][R24.64], !P2 ;  /* 0x6290000018057fae */ /* 0x0007e8000d1a1028 */
[----:B------:R3:W-:Y:S01]  /*2de00*/  LDGSTS.E [R5+0x62a00], desc[UR40][R22.64], !P2 ;  /* 0x62a0000016057fae */ /* 0x0007e2000d1a1028 */
[----:B-1----:R-:W1:Y:S03]  /*2de10*/  LDC R9, c[0x0][0x3a0] ;  /* 0x0000e800ff097b82 */ /* 0x002e660000000800 */
[----:B------:R1:W-:Y:S04]  /*2de20*/  LDGSTS.E [R5+0x62b00], desc[UR40][R20.64], !P2 ;  /* 0x62b0000014057fae */ /* 0x0003e8000d1a1028 */
[----:B------:R2:W-:Y:S01]  /*2de30*/  LDGSTS.E [R5+0x62c00], desc[UR40][R18.64], !P2 ;  /* 0x62c0000012057fae */ /* 0x0005e2000d1a1028 */
[C---:B------:R-:W-:Y:S01]  /*2de40*/  IMAD.WIDE R16, R0.reuse, 0x4, R66 ;  /* 0x0000000400107825 */ /* 0x040fe200078e0242 */
[----:B------:R-:W1:Y:S02]  /*2de50*/  LDC R8, c[0x0][0x3a0] ;  /* 0x0000e800ff087b82 */ /* 0x000e640000000800 */
[----:B------:R-:W4:Y:S04]  /*2de60*/  LDL.LU.64 R66, [R1+0x6b0] ;  /* 0x0006b00001427983 */ /* 0x000f280000300a00 */
[----:B------:R2:W-:Y:S01]  /*2de70*/  STL.64 [R1+0x3338], R18 ;  /* 0x0033381201007387 */ /* 0x0005e20000100a00 */
[----:B---3--:R-:W-:-:S03]  /*2de80*/  IMAD.WIDE R14, R0, 0x4, R48 ;  /* 0x00000004000e7825 */ /* 0x008fc600078e0230 */
[----:B------:R3:W-:Y:S04]  /*2de90*/  STL.64 [R1+0x3340], R16 ;  /* 0x0033401001007387 */ /* 0x0007e80000100a00 */
[----:B------:R4:W-:Y:S01]  /*2dea0*/  STL.64 [R1+0x3348], R14 ;  /* 0x0033480e01007387 */ /* 0x0009e20000100a00 */
[----:B------:R-:W-:-:S03]  /*2deb0*/  ISETP.GE.U32.AND P1, PT, R6, 0x7ffffeab, PT ;  /* 0x7ffffeab0600780c */ /* 0x000fc60003f26070 */
[----:B------:R3:W-:Y:S01]  /*2dec0*/  LDGSTS.E [R5+0x62d00], desc[UR40][R16.64], !P2 ;  /* 0x62d0000010057fae */ /* 0x0007e2000d1a1028 */
[----:B------:R-:W-:-:S03]  /*2ded0*/  IMAD.WIDE R12, R0, 0x4, R56 ;  /* 0x00000004000c7825 */ /* 0x000fc600078e0238 */
[----:B------:R4:W-:Y:S04]  /*2dee0*/  LDGSTS.E [R5+0x62e00], desc[UR40][R14.64], !P2 ;  /* 0x62e000000e057fae */ /* 0x0009e8000d1a1028 */
[----:B------:R1:W-:Y:S04]  /*2def0*/  STL.64 [R1+0x3350], R12 ;  /* 0x0033500c01007387 */ /* 0x0003e80000100a00 */
[----:B------:R-:W4:Y:S04]  /*2df00*/  LDL.LU.64 R48, [R1+0x518] ;  /* 0x0005180001307983 */ /* 0x000f280000300a00 */
[----:B------:R-:W4:Y:S01]  /*2df10*/  LDL.LU.64 R56, [R1+0x6c0] ;  /* 0x0006c00001387983 */ /* 0x000f220000300a00 */
[----:B------:R-:W-:-:S02]  /*2df20*/  VIADD R6, R7, 0xffffff26 ;  /* 0xffffff2607067836 */ /* 0x000fc40000000000 */
[----:B------:R-:W1:Y:S01]  /*2df30*/  LDC R7, c[0x0][0x3a0] ;  /* 0x0000e800ff077b82 */ /* 0x000e620000000800 */
[----:B------:R1:W-:Y:S02]  /*2df40*/  LDGSTS.E [R5+0x62f00], desc[UR40][R12.64], !P2 ;  /* 0x62f000000c057fae */ /* 0x0003e4000d1a1028 */
[----:B------:R-:W-:Y:S01]  /*2df50*/  ISETP.GE.U32.AND P2, PT, R6, 0x7ffffea7, PT ;  /* 0x7ffffea70600780c */ /* 0x000fe20003f46070 */
[----:B------:R-:W-:Y:S02]  /*2df60*/  VIADD R6, R10, 0xffffff22 ;  /* 0xffffff220a067836 */ /* 0x000fe40000000000 */
[C---:B------:R-:W-:Y:S02]  /*2df70*/  IMAD.WIDE R24, R0.reuse, 0x4, R62 ;  /* 0x0000000400187825 */ /* 0x040fe400078e023e */
[----:B------:R-:W4:Y:S02]  /*2df80*/  LDL.LU.64 R62, [R1+0x510] ;  /* 0x00051000013e7983 */ /* 0x000f240000300a00 */
[----:B------:R-:W-:-:S02]  /*2df90*/  IMAD.WIDE R22, R0, 0x4, R44 ;  /* 0x0000000400167825 */ /* 0x000fc400078e022c */
[----:B------:R4:W-:Y:S02]  /*2dfa0*/  STL.64 [R1+0x3398], R24 ;  /* 0x0033981801007387 */ /* 0x0009e40000100a00 */
[C---:B-1----:R-:W-:Y:S02]  /*2dfb0*/  IMAD.WIDE R20, R0.reuse, 0x4, R46 ;  /* 0x0000000400147825 */ /* 0x042fe400078e022e */
[----:B------:R1:W-:Y:S02]  /*2dfc0*/  LDGSTS.E [R5+0x64800], desc[UR40][R24.64], !P5 ;  /* 0x6480000018057fae */ /* 0x0003e4000e9a1028 */
[C---:B--2---:R-:W-:Y:S02]  /*2dfd0*/  IMAD.WIDE R18, R0.reuse, 0x4, R64 ;  /* 0x0000000400127825 */ /* 0x044fe400078e0240 */
[----:B------:R-:W2:Y:S02]  /*2dfe0*/  LDL.LU.64 R64, [R1+0x6c8] ;  /* 0x0006c80001407983 */ /* 0x000ea40000300a00 */
[----:B---3--:R-:W-:-:S02]  /*2dff0*/  IMAD.WIDE R16, R0, 0x4, R50 ;  /* 0x0000000400107825 */ /* 0x008fc400078e0232 */
[----:B------:R3:W-:Y:S04]  /*2e000*/  STL.64 [R1+0x33a0], R22 ;  /* 0x0033a01601007387 */ /* 0x0007e80000100a00 */
[----:B------:R1:W-:Y:S01]  /*2e010*/  STL.64 [R1+0x33a8], R20 ;  /* 0x0033a81401007387 */ /* 0x0003e20000100a00 */
[----:B----4-:R-:W-:-:S03]  /*2e020*/  IMAD.WIDE R14, R0, 0x4, R58 ;  /* 0x00000004000e7825 */ /* 0x010fc600078e023a */
[----:B------:R2:W-:Y:S04]  /*2e030*/  STL.64 [R1+0x33b0], R18 ;  /* 0x0033b01201007387 */ /* 0x0005e80000100a00 */
[----:B------:R-:W4:Y:S01]  /*2e040*/  LDL.LU.64 R52, [R1+0x508] ;  /* 0x0005080001347983 */ /* 0x000f220000300a00 */
[----:B------:R-:W-:-:S03]  /*2e050*/  IMAD.WIDE R12, R0, 0x4, R60 ;  /* 0x00000004000c7825 */ /* 0x000fc600078e023c */
[----:B------:R4:W-:Y:S04]  /*2e060*/  STL.64 [R1+0x33b8], R16 ;  /* 0x0033b81001007387 */ /* 0x0009e80000100a00 */
[----:B------:R1:W-:Y:S04]  /*2e070*/  STL.64 [R1+0x33c0], R14 ;  /* 0x0033c00e01007387 */ /* 0x0003e80000100a00 */
[----:B------:R-:W4:Y:S04]  /*2e080*/  LDL.LU.64 R42, [R1+0x6d0] ;  /* 0x0006d000012a7983 */ /* 0x000f280000300a00 */
[----:B------:R1:W-:Y:S04]  /*2e090*/  STL.64 [R1+0x33c8], R12 ;  /* 0x0033c80c01007387 */ /* 0x0003e80000100a00 */
[----:B------:R-:W4:Y:S04]  /*2e0a0*/  LDL.LU.64 R50, [R1+0x500] ;  /* 0x0005000001327983 */ /* 0x000f280000300a00 */
[----:B------:R3:W-:Y:S04]  /*2e0b0*/  LDGSTS.E [R5+0x64900], desc[UR40][R22.64], !P5 ;  /* 0x6490000016057fae */ /* 0x0007e8000e9a1028 */
[----:B------:R1:W-:Y:S04]  /*2e0c0*/  LDGSTS.E [R5+0x64a00], desc[UR40][R20.64], !P5 ;  /* 0x64a0000014057fae */ /* 0x0003e8000e9a1028 */
[----:B------:R2:W-:Y:S04]  /*2e0d0*/  LDGSTS.E [R5+0x64b00], desc[UR40][R18.64], !P5 ;  /* 0x64b0000012057fae */ /* 0x0005e8000e9a1028 */
[----:B------:R4:W-:Y:S04]  /*2e0e0*/  LDGSTS.E [R5+0x64c00], desc[UR40][R16.64], !P5 ;  /* 0x64c0000010057fae */ /* 0x0009e8000e9a1028 */
[----:B------:R1:W-:Y:S04]  /*2e0f0*/  LDGSTS.E [R5+0x64d00], desc[UR40][R14.64], !P5 ;  /* 0x64d000000e057fae */ /* 0x0003e8000e9a1028 */
[----:B------:R1:W-:Y:S01]  /*2e100*/  LDGSTS.E [R5+0x64e00], desc[UR40][R12.64], !P5 ;  /* 0x64e000000c057fae */ /* 0x0003e2000e9a1028 */
[----:B------:R-:W-:-:S03]  /*2e110*/  IMAD.WIDE R10, R0, 0x4, R66 ;  /* 0x00000004000a7825 */ /* 0x000fc600078e0242 */
[----:B------:R-:W4:Y:S04]  /*2e120*/  LDL.LU.64 R66, [R1+0x6d8] ;  /* 0x0006d80001427983 */ /* 0x000f280000300a00 */
[----:B------:R1:W-:Y:S04]  /*2e130*/  STL.64 [R1+0x33d0], R10 ;  /* 0x0033d00a01007387 */ /* 0x0003e80000100a00 */
[----:B------:R-:W4:Y:S04]  /*2e140*/  LDL.LU.64 R58, [R1+0x498] ;  /* 0x00049800013a7983 */ /* 0x000f280000300a00 */
[----:B------:R-:W4:Y:S04]  /*2e150*/  LDL.LU.64 R44, [R1+0x6e8] ;  /* 0x0006e800012c7983 */ /* 0x000f280000300a00 */
[----:B------:R-:W4:Y:S04]  /*2e160*/  LDL.LU.64 R46, [R1+0x490] ;  /* 0x00049000012e7983 */ /* 0x000f280000300a00 */
[----:B------:R-:W4:Y:S04]  /*2e170*/  LDL.LU.64 R60, [R1+0x6f0] ;  /* 0x0006f000013c7983 */ /* 0x000f280000300a00 */
[----:B------:R1:W-:Y:S02]  /*2e180*/  LDGSTS.E [R5+0x64f00], desc[UR40][R10.64], !P5 ;  /* 0x64f000000a057fae */ /* 0x0003e4000e9a1028 */
[----:B-1----:R-:W-:-:S02]  /*2e190*/  IMAD.WIDE R24, R0, 0x4, R48 ;  /* 0x0000000400187825 */ /* 0x002fc400078e0230 */
[----:B------:R-:W4:Y:S02]  /*2e1a0*/  LDL.LU.64 R48, [R1+0x488] ;  /* 0x0004880001307983 */ /* 0x000f240000300a00 */
[C---:B---3--:R-:W-:Y:S02]  /*2e1b0*/  IMAD.WIDE R22, R0.reuse, 0x4, R56 ;  /* 0x0000000400167825 */ /* 0x048fe400078e0238 */
[----:B------:R1:W-:Y:S04]  /*2e1c0*/  STL.64 [R1+0x3418], R24 ;  /* 0x0034181801007387 */ /* 0x0003e80000100a00 */
[----:B------:R-:W3:Y:S04]  /*2e1d0*/  LDL.LU.64 R56, [R1+0x6f8] ;  /* 0x0006f80001387983 */ /* 0x000ee80000300a00 */
[----:B------:R1:W-:Y:S04]  /*2e1e0*/  STL.64 [R1+0x3420], R22 ;  /* 0x0034201601007387 */ /* 0x0003e80000100a00 */
[----:B------:R1:W-:Y:S04]  /*2e1f0*/  LDGSTS.E [R5+0x66800], desc[UR40][R24.64], !P3 ;  /* 0x6680000018057fae */ /* 0x0003e8000d9a1028 */
[----:B------:R1:W-:Y:S01]  /*2e200*/  LDGSTS.E [R5+0x66900], desc[UR40][R22.64], !P3 ;  /* 0x6690000016057fae */ /* 0x0003e2000d9a1028 */
[----:B------:R-:W-:-:S03]  /*2e210*/  IMAD.WIDE R20, R0, 0x4, R62 ;  /* 0x0000000400147825 */ /* 0x000fc600078e023e */
[----:B------:R-:W3:Y:S04]  /*2e220*/  LDL.LU.64 R62, [R1+0x480] ;  /* 0x00048000013e7983 */ /* 0x000ee80000300a00 */
[----:B------:R1:W-:Y:S04]  /*2e230*/  STL.64 [R1+0x3428], R20 ;  /* 0x0034281401007387 */ /* 0x0003e80000100a00 */
[----:B------:R1:W-:Y:S01]  /*2e240*/  LDGSTS.E [R5+0x66a00], desc[UR40][R20.64], !P3 ;  /* 0x66a0000014057fae */ /* 0x0003e2000d9a1028 */
[----:B--2---:R-:W-:-:S03]  /*2e250*/  IMAD.WIDE R18, R0, 0x4, R64 ;  /* 0x0000000400127825 */ /* 0x004fc600078e0240 */
[----:B------:R-:W2:Y:S04]  /*2e260*/  LDL.LU.64 R64, [R1+0x700] ;  /* 0x0007000001407983 */ /* 0x000ea80000300a00 */
[----:B------:R1:W-:Y:S04]  /*2e270*/  STL.64 [R1+0x3430], R18 ;  /* 0x0034301201007387 */ /* 0x0003e80000100a00 */
[----:B------:R1:W-:Y:S01]  /*2e280*/  LDGSTS.E [R5+0x66b00], desc[UR40][R18.64], !P3 ;  /* 0x66b0000012057fae */ /* 0x0003e2000d9a1028 */
[----:B----4-:R-:W-:-:S05]  /*2e290*/  IMAD.WIDE R16, R0, 0x4, R52 ;  /* 0x0000000400107825 */ /* 0x010fca00078e0234 */
[----:B------:R4:W-:Y:S04]  /*2e2a0*/  STL.64 [R1+0x3438], R16 ;  /* 0x0034381001007387 */ /* 0x0009e80000100a00 */
[----:B------:R4:W-:Y:S01]  /*2e2b0*/  LDGSTS.E [R5+0x66c00], desc[UR40][R16.64], !P3 ;  /* 0x66c0000010057fae */ /* 0x0009e2000d9a1028 */
[----:B------:R-:W-:-:S04]  /*2e2c0*/  IMAD.WIDE R14, R0, 0x4, R42 ;  /* 0x00000004000e7825 */ /* 0x000fc800078e022a */
[C---:B------:R-:W-:Y:S01]  /*2e2d0*/  IMAD.WIDE R12, R0.reuse, 0x4, R50 ;  /* 0x00000004000c7825 */ /* 0x040fe200078e0232 */
[----:B------:R3:W-:Y:S04]  /*2e2e0*/  STL.64 [R1+0x3440], R14 ;  /* 0x0034400e01007387 */ /* 0x0007e80000100a00 */
[----:B------:R1:W-:Y:S04]  /*2e2f0*/  STL.64 [R1+0x3450], R12 ;  /* 0x0034500c01007387 */ /* 0x0003e80000100a00 */
[----:B------:R3:W-:Y:S04]  /*2e300*/  LDGSTS.E [R5+0x66d00], desc[UR40][R14.64], !P3 ;  /* 0x66d000000e057fae */ /* 0x0007e8000d9a1028 */
[----:B------:R1:W-:Y:S01]  /*2e310*/  LDGSTS.E [R5+0x66e00], desc[UR40][R12.64], !P3 ;  /* 0x66e000000c057fae */ /* 0x0003e2000d9a1028 */
[----:B------:R-:W-:-:S05]  /*2e320*/  IMAD.WIDE R10, R0, 0x4, R66 ;  /* 0x00000004000a7825 */ /* 0x000fca00078e0242 */
[----:B------:R2:W-:Y:S04]  /*2e330*/  STL.64 [R1+0x3460], R10 ;  /* 0x0034600a01007387 */ /* 0x0005e80000100a00 */
[----:B------:R-:W2:Y:S01]  /*2e340*/  LDL.LU.64 R66, [R1+0x710] ;  /* 0x0007100001427983 */ /* 0x000ea20000300a00 */
[----:B-1----:R-:W-:-:S03]  /*2e350*/  IMAD.WIDE R24, R0, 0x4, R58 ;  /* 0x0000000400187825 */ /* 0x002fc600078e023a */
[----:B------:R-:W2:Y:S01]  /*2e360*/  LDL.LU.64 R50, [R1+0x718] ;  /* 0x0007180001327983 */ /* 0x000ea20000300a00 */
[----:B------:R-:W-:-:S03]  /*2e370*/  IMAD.WIDE R22, R0, 0x4, R44 ;  /* 0x0000000400167825 */ /* 0x000fc600078e022c */
[----:B------:R-:W2:Y:S01]  /*2e380*/  LDL.LU.64 R58, [R1+0x720] ;  /* 0x00072000013a7983 */ /* 0x000ea20000300a00 */
[----:B------:R-:W-:-:S03]  /*2e390*/  IMAD.WIDE R20, R0, 0x4, R46 ;  /* 0x0000000400147825 */ /* 0x000fc600078e022e */
[----:B------:R1:W-:Y:S01]  /*2e3a0*/  STL.64 [R1+0x3518], R24 ;  /* 0x0035181801007387 */ /* 0x0003e20000100a00 */
[----:B------:R-:W-:-:S03]  /*2e3b0*/  IMAD.WIDE R18, R0, 0x4, R60 ;  /* 0x0000000400127825 */ /* 0x000fc600078e023c */
[----:B------:R-:W2:Y:S04]  /*2e3c0*/  LDL.LU.64 R60, [R1+0x728] ;  /* 0x00072800013c7983 */ /* 0x000ea80000300a00 */
[----:B------:R2:W-:Y:S04]  /*2e3d0*/  LDGSTS.E [R5+0x66f00], desc[UR40][R10.64], !P3 ;  /* 0x66f000000a057fae */ /* 0x0005e8000d9a1028 */
[----:B------:R1:W-:Y:S04]  /*2e3e0*/  STL.64 [R1+0x3520], R22 ;  /* 0x0035201601007387 */ /* 0x0003e80000100a00 */
[----:B------:R1:W-:Y:S04]  /*2e3f0*/  STL.64 [R1+0x3528], R20 ;  /* 0x0035281401007387 */ /* 0x0003e80000100a00 */
[----:B------:R1:W-:Y:S04]  /*2e400*/  STL.64 [R1+0x3530], R18 ;  /* 0x0035301201007387 */ /* 0x0003e80000100a00 */
[----:B------:R1:W-:Y:S01]  /*2e410*/  LDGSTS.E [R5+0x68800], desc[UR40][R24.64], !P0 ;  /* 0x6880000018057fae */ /* 0x0003e2000c1a1028 */
[----:B----4-:R-:W-:-:S03]  /*2e420*/  IMAD.WIDE R16, R0, 0x4, R48 ;  /* 0x0000000400107825 */ /* 0x010fc600078e0230 */
[----:B------:R4:W-:Y:S01]  /*2e430*/  LDGSTS.E [R5+0x68900], desc[UR40][R22.64], !P0 ;  /* 0x6890000016057fae */ /* 0x0009e2000c1a1028 */
[----:B---3--:R-:W-:-:S03]  /*2e440*/  IMAD.WIDE R14, R0, 0x4, R56 ;  /* 0x00000004000e7825 */ /* 0x008fc600078e0238 */
[----:B------:R3:W-:Y:S04]  /*2e450*/  STL.64 [R1+0x3538], R16 ;  /* 0x0035381001007387 */ /* 0x0007e80000100a00 */
[----:B------:R1:W-:Y:S01]  /*2e460*/  STL.64 [R1+0x3540], R14 ;  /* 0x0035400e01007387 */ /* 0x0003e20000100a00 */
[----:B------:R-:W-:-:S03]  /*2e470*/  IMAD.WIDE R12, R0, 0x4, R62 ;  /* 0x00000004000c7825 */ /* 0x000fc600078e023e */
[----:B------:R1:W-:Y:S04]  /*2e480*/  LDGSTS.E [R5+0x68a00], desc[UR40][R20.64], !P0 ;  /* 0x68a0000014057fae */ /* 0x0003e8000c1a1028 */
[----:B------:R1:W-:Y:S01]  /*2e490*/  STL.64 [R1+0x3548], R12 ;  /* 0x0035480c01007387 */ /* 0x0003e20000100a00 */
[----:B--2---:R-:W-:Y:S01]  /*2e4a0*/  IMAD.WIDE R10, R0, 0x4, R64 ;  /* 0x00000004000a7825 */ /* 0x004fe200078e0240 */
[----:B------:R-:W-:Y:S02]  /*2e4b0*/  ISETP.GE.U32.AND P5, PT, R6, 0x7ffffea3, PT ;  /* 0x7ffffea30600780c */ /* 0x000fe40003fa6070 */
[----:B------:R2:W-:Y:S04]  /*2e4c0*/  LDGSTS.E [R5+0x68b00], desc[UR40][R18.64], !P0 ;  /* 0x68b0000012057fae */ /* 0x0005e8000c1a1028 */
[----:B------:R1:W-:Y:S04]  /*2e4d0*/  STL.64 [R1+0x3550], R10 ;  /* 0x0035500a01007387 */ /* 0x0003e80000100a00 */
[----:B------:R-:W3:Y:S04]  /*2e4e0*/  LDL.LU.64 R62, [R1+0x738] ;  /* 0x00073800013e7983 */ /* 0x000ee80000300a00 */
[----:B------:R-:W3:Y:S04]  /*2e4f0*/  LDL.LU.64 R64, [R1+0x748] ;  /* 0x0007480001407983 */ /* 0x000ee80000300a00 */
[----:B------:R-:W3:Y:S01]  /*2e500*/  LDL.LU.64 R56, [R1+0x750] ;  /* 0x0007500001387983 */ /* 0x000ee20000300a00 */
[----:B-1----:R-:W-:-:S03]  /*2e510*/  IMAD.WIDE R24, R0, 0x4, R66 ;  /* 0x0000000400187825 */ /* 0x002fc600078e0242 */
[----:B------:R3:W-:Y:S04]  /*2e520*/  LDGSTS.E [R5+0x68c00], desc[UR40][R16.64], !P0 ;  /* 0x68c0000010057fae */ /* 0x0007e8000c1a1028 */
[----:B------:R-:W3:Y:S01]  /*2e530*/  LDL.LU.64 R66, [R1+0x740] ;  /* 0x0007400001427983 */ /* 0x000ee20000300a00 */
[----:B------:R-:W-:-:S03]  /*2e540*/  IMAD.WIDE R26, R0, 0x4, R68 ;  /* 0x00000004001a7825 */ /* 0x000fc600078e0244 */
[----:B------:R1:W-:Y:S01]  /*2e550*/  LDGSTS.E [R5+0x68d00], desc[UR40][R14.64], !P0 ;  /* 0x68d000000e057fae */ /* 0x0003e2000c1a1028 */
[----:B----4-:R-:W-:-:S04]  /*2e560*/  IMAD.WIDE R22, R0, 0x4, R70 ;  /* 0x0000000400167825 */ /* 0x010fc800078e0246 */
[C---:B------:R-:W-:Y:S01]  /*2e570*/  IMAD.WIDE R20, R0.reuse, 0x4, R50 ;  /* 0x0000000400147825 */ /* 0x040fe200078e0232 */
[----:B------:R-:W-:Y:S03]  /*2e580*/  STL.64 [R1+0x35d8], R26 ;  /* 0x0035d81a01007387 */ /* 0x000fe60000100a00 */
[----:B------:R-:W-:Y:S01]  /*2e590*/  VIADD R6, R9, 0xffffff1e ;  /* 0xffffff1e09067836 */ /* 0x000fe20000000000 */
[----:B------:R4:W-:Y:S01]  /*2e5a0*/  LDGSTS.E [R5+0x68e00], desc[UR40][R12.64], !P0 ;  /* 0x68e000000c057fae */ /* 0x0009e2000c1a1028 */
[C---:B--2---:R-:W-:Y:S01]  /*2e5b0*/  IMAD.WIDE R18, R0.reuse, 0x4, R72 ;  /* 0x0000000400127825 */ /* 0x044fe200078e0248 */
[----:B------:R-:W2:Y:S02]  /*2e5c0*/  LDC R9, c[0x0][0x3a0] ;  /* 0x0000e800ff097b82 */ /* 0x000ea40000000800 */
[----:B------:R2:W-:Y:S01]  /*2e5d0*/  STL.64 [R1+0x35e0], R24 ;  /* 0x0035e01801007387 */ /* 0x0005e20000100a00 */
[----:B---3--:R-:W-:-:S03]  /*2e5e0*/  IMAD.WIDE R16, R0, 0x4, R58 ;  /* 0x0000000400107825 */ /* 0x008fc600078e023a */
[----:B------:R-:W-:Y:S01]  /*2e5f0*/  STL.64 [R1+0x35e8], R22 ;  /* 0x0035e81601007387 */ /* 0x000fe20000100a00 */
[----:B-1----:R-:W-:-:S03]  /*2e600*/  IMAD.WIDE R14, R0, 0x4, R74 ;  /* 0x00000004000e7825 */ /* 0x002fc600078e024a */
[----:B------:R1:W-:Y:S01]  /*2e610*/  STL.64 [R1+0x35f0], R20 ;  /* 0x0035f01401007387 */ /* 0x0003e20000100a00 */
[----:B----4-:R-:W-:-:S03]  /*2e620*/  IMAD.WIDE R12, R0, 0x4, R60 ;  /* 0x00000004000c7825 */ /* 0x010fc600078e023c */
[----:B------:R-:W-:Y:S04]  /*2e630*/  STL.64 [R1+0x35f8], R18 ;  /* 0x0035f81201007387 */ /* 0x000fe80000100a00 */
[----:B------:R-:W-:Y:S04]  /*2e640*/  STL.64 [R1+0x3600], R16 ;  /* 0x0036001001007387 */ /* 0x000fe80000100a00 */
[----:B------:R3:W-:Y:S04]  /*2e650*/  LDGSTS.E [R5+0x68f00], desc[UR40][R10.64], !P0 ;  /* 0x68f000000a057fae */ /* 0x0007e8000c1a1028 */
[----:B------:R4:W-:Y:S04]  /*2e660*/  STL.64 [R1+0x3608], R14 ;  /* 0x0036080e01007387 */ /* 0x0009e80000100a00 */
[----:B------:R-:W-:Y:S04]  /*2e670*/  LDGSTS.E [R5+0x6a800], desc[UR40][R26.64], !P1 ;  /* 0x6a8000001a057fae */ /* 0x000fe8000c9a1028 */
[----:B------:R1:W-:Y:S01]  /*2e680*/  STL.64 [R1+0x3610], R12 ;  /* 0x0036100c01007387 */ /* 0x0003e20000100a00 */
[----:B------:R-:W-:Y:S01]  /*2e690*/  ISETP.GE.U32.AND P3, PT, R6, 0x7ffffe9f, PT ;  /* 0x7ffffe9f0600780c */ /* 0x000fe20003f66070 */
[----:B---3--:R-:W3:Y:S02]  /*2e6a0*/  LDC R10, c[0x0][0x3a0] ;  /* 0x0000e800ff0a7b82 */ /* 0x008ee40000000800 */
[----:B------:R2:W-:Y:S04]  /*2e6b0*/  LDGSTS.E [R5+0x6a900], desc[UR40][R24.64], !P1 ;  /* 0x6a90000018057fae */ /* 0x0005e8000c9a1028 */
[----:B------:R-:W3:Y:S04]  /*2e6c0*/  LDL.LU.64 R58, [R1+0x760] ;  /* 0x00076000013a7983 */ /* 0x000ee80000300a00 */
[----:B------:R-:W-:Y:S01]  /*2e6d0*/  LDGSTS.E [R5+0x6aa00], desc[UR40][R22.64], !P1 ;  /* 0x6aa0000016057fae */ /* 0x000fe2000c9a1028 */
[----:B--2---:R-:W-:-:S03]  /*2e6e0*/  IMAD.WIDE R24, R0, 0x4, R76 ;  /* 0x0000000400187825 */ /* 0x004fc600078e024c */
[----:B------:R1:W-:Y:S04]  /*2e6f0*/  LDGSTS.E [R5+0x6ab00], desc[UR40][R20.64], !P1 ;  /* 0x6ab0000014057fae */ /* 0x0003e8000c9a1028 */
[----:B------:R-:W-:Y:S01]  /*2e700*/  LDGSTS.E [R5+0x6ac00], desc[UR40][R18.64], !P1 ;  /* 0x6ac0000012057fae */ /* 0x000fe2000c9a1028 */
[----:B------:R-:W-:-:S03]  /*2e710*/  VIADD R6, R8, 0xffffff1a ;  /* 0xffffff1a08067836 */ /* 0x000fc60000000000 */
[----:B------:R-:W2:Y:S04]  /*2e720*/  LDL.LU.64 R60, [R1+0x768] ;  /* 0x00076800013c7983 */ /* 0x000ea80000300a00 */
[----:B------:R-:W-:Y:S04]  /*2e730*/  LDGSTS.E [R5+0x6ad00], desc[UR40][R16.64], !P1 ;  /* 0x6ad0000010057fae */ /* 0x000fe8000c9a1028 */
[----:B------:R4:W-:Y:S01]  /*2e740*/  LDGSTS.E [R5+0x6ae00], desc[UR40][R14.64], !P1 ;  /* 0x6ae000000e057fae */ /* 0x0009e2000c9a1028 */
[----:B------:R-:W-:Y:S02]  /*2e750*/  ISETP.GE.U32.AND P0, PT, R6, 0x7ffffe9b, PT ;  /* 0x7ffffe9b0600780c */ /* 0x000fe40003f06070 */
[----:B------:R-:W-:Y:S01]  /*2e760*/  IADD3 R6, PT, PT, R7, -0xea, RZ ;  /* 0xffffff1607067810 */ /* 0x000fe20007ffe0ff */
[----:B------:R4:W-:Y:S01]  /*2e770*/  LDGSTS.E [R5+0x6af00], desc[UR40][R12.64], !P1 ;  /* 0x6af000000c057fae */ /* 0x0009e2000c9a1028 */
[----:B-1----:R-:W-:Y:S01]  /*2e780*/  IMAD.WIDE R20, R0, 0x4, R78 ;  /* 0x0000000400147825 */ /* 0x002fe200078e024e */
[----:B------:R-:W1:Y:S01]  /*2e790*/  LDC R7, c[0x0][0x3a0] ;  /* 0x0000e800ff077b82 */ /* 0x000e620000000800 */
[----:B------:R-:W-:Y:S01]  /*2e7a0*/  ISETP.GE.U32.AND P1, PT, R6, 0x7ffffe97, PT ;  /* 0x7ffffe970600780c */ /* 0x000fe20003f26070 */
[----:B------:R1:W-:Y:S01]  /*2e7b0*/  LDGSTS.E [R5+0x6c800], desc[UR40][R24.64], !P2 ;  /* 0x6c80000018057fae */ /* 0x0003e2000d1a1028 */
[----:B------:R-:W-:-:S02]  /*2e7c0*/  VIADD R6, R9, 0xffffff12 ;  /* 0xffffff1209067836 */ /* 0x000fc40000000000 */
[C---:B------:R-:W-:Y:S02]  /*2e7d0*/  IMAD.WIDE R22, R0.reuse, 0x4, R62 ;  /* 0x0000000400167825 */ /* 0x040fe400078e023e */
[----:B------:R-:W2:Y:S02]  /*2e7e0*/  LDL.LU.64 R62, [R1+0x770] ;  /* 0x00077000013e7983 */ /* 0x000ea40000300a00 */
[C---:B----4-:R-:W-:Y:S02]  /*2e7f0*/  IMAD.WIDE R14, R0.reuse, 0x4, R64 ;  /* 0x00000004000e7825 */ /* 0x050fe400078e0240 */
[----:B------:R1:W-:Y:S04]  /*2e800*/  STL.64 [R1+0x3698], R24 ;  /* 0x0036981801007387 */ /* 0x0003e80000100a00 */
[----:B------:R-:W4:Y:S01]  /*2e810*/  LDL.LU.64 R64, [R1+0x778] ;  /* 0x0007780001407983 */ /* 0x000f220000300a00 */
[----:B------:R-:W-:-:S03]  /*2e820*/  IMAD.WIDE R12, R0, 0x4, R82 ;  /* 0x00000004000c7825 */ /* 0x000fc600078e0252 */
[----:B------:R-:W-:Y:S01]  /*2e830*/  STL.64 [R1+0x36a0], R22 ;  /* 0x0036a01601007387 */ /* 0x000fe20000100a00 */
[----:B------:R-:W-:-:S03]  /*2e840*/  IMAD.WIDE R8, R0, 0x4, R56 ;  /* 0x0000000400087825 */ /* 0x000fc600078e0238 */
[----:B------:R-:W-:Y:S01]  /*2e850*/  STL.64 [R1+0x37f0], R14 ;  /* 0x0037f00e01007387 */ /* 0x000fe20000100a00 */
[----:B------:R-:W-:-:S03]  /*2e860*/  IMAD.WIDE R16, R0, 0x4, R80 ;  /* 0x0000000400107825 */ /* 0x000fc600078e0250 */
[----:B------:R-:W-:Y:S04]  /*2e870*/  STL.64 [R1+0x37f8], R12 ;  /* 0x0037f80c01007387 */ /* 0x000fe80000100a00 */
[----:B------:R1:W-:Y:S04]  /*2e880*/  STL.64 [R1+0x3998], R20 ;  /* 0x0039981401007387 */ /* 0x0003e80000100a00 */
[----:B------:R-:W-:Y:S01]  /*2e890*/  STL.64 [R1+0x3800], R8 ;  /* 0x0038000801007387 */ /* 0x000fe20000100a00 */
[----:B------:R-:W-:-:S03]  /*2e8a0*/  IMAD.WIDE R18, R0, 0x4, R66 ;  /* 0x0000000400127825 */ /* 0x000fc600078e0242 */
[----:B------:R-:W-:Y:S04]  /*2e8b0*/  LDGSTS.E [R5+0x6c900], desc[UR40][R22.64], !P2 ;  /* 0x6c90000016057fae */ /* 0x000fe8000d1a1028 */
[----:B------:R-:W-:Y:S04]  /*2e8c0*/  STL.64 [R1+0x39a8], R18 ;  /* 0x0039a81201007387 */ /* 0x000fe80000100a00 */
[----:B------:R1:W-:Y:S04]  /*2e8d0*/  STL.64 [R1+0x39b8], R16 ;  /* 0x0039b81001007387 */ /* 0x0003e80000100a00 */
[----:B------:R-:W4:Y:S04]  /*2e8e0*/  LDL.LU.64 R56, [R1+0x788] ;  /* 0x0007880001387983 */ /* 0x000f280000300a00 */
[----:B------:R-:W4:Y:S01]  /*2e8f0*/  LDL.LU.64 R66, [R1+0x790] ;  /* 0x0007900001427983 */ /* 0x000f220000300a00 */
[----:B-1----:R-:W-:-:S03]  /*2e900*/  IMAD.WIDE R24, R0, 0x4, R84 ;  /* 0x0000000400187825 */ /* 0x002fc600078e0254 */
[----:B------:R1:W-:Y:S04]  /*2e910*/  LDGSTS.E [R5+0x6ca00], desc[UR40][R20.64], !P2 ;  /* 0x6ca0000014057fae */ /* 0x0003e8000d1a1028 */
[----:B------:R-:W-:Y:S04]  /*2e920*/  LDGSTS.E [R5+0x6cb00], desc[UR40][R18.64], !P2 ;  /* 0x6cb0000012057fae */ /* 0x000fe8000d1a1028 */
[----:B------:R3:W-:Y:S04]  /*2e930*/  LDGSTS.E [R5+0x6cc00], desc[UR40][R16.64], !P2 ;  /* 0x6cc0000010057fae */ /* 0x0007e8000d1a1028 */
[----:B------:R-:W-:Y:S01]  /*2e940*/  LDGSTS.E [R5+0x6cd00], desc[UR40][R14.64], !P2 ;  /* 0x6cd000000e057fae */ /* 0x000fe2000d1a1028 */
[----:B-1----:R-:W-:-:S03]  /*2e950*/  IMAD.WIDE R20, R0, 0x4, R86 ;  /* 0x0000000400147825 */ /* 0x002fc600078e0256 */
[----:B------:R1:W-:Y:S04]  /*2e960*/  LDGSTS.E [R5+0x6ce00], desc[UR40][R12.64], !P2 ;  /* 0x6ce000000c057fae */ /* 0x0003e8000d1a1028 */
[----:B------:R3:W-:Y:S02]  /*2e970*/  LDGSTS.E [R5+0x6cf00], desc[UR40][R8.64], !P2 ;  /* 0x6cf0000008057fae */ /* 0x0007e4000d1a1028 */
[----:B---3--:R-:W-:Y:S01]  /*2e980*/  IMAD.WIDE R16, R0, 0x4, R88 ;  /* 0x0000000400107825 */ /* 0x008fe200078e0258 */
[----:B------:R-:W-:Y:S01]  /*2e990*/  ISETP.GE.U32.AND P2, PT, R6, 0x7ffffe93, PT ;  /* 0x7ffffe930600780c */ /* 0x000fe20003f46070 */
[----:B------:R3:W-:Y:S02]  /*2e9a0*/  LDGSTS.E [R5+0x6e800], desc[UR40][R24.64], !P5 ;  /* 0x6e80000018057fae */ /* 0x0007e4000e9a1028 */
[----:B------:R-:W-:-:S02]  /*2e9b0*/  VIADD R6, R10, 0xffffff0e ;  /* 0xffffff0e0a067836 */ /* 0x000fc40000000000 */
[C---:B-1----:R-:W-:Y:S01]  /*2e9c0*/  IMAD.WIDE R12, R0.reuse, 0x4, R90 ;  /* 0x00000004000c7825 */ /* 0x042fe200078e025a */
[----:B------:R-:W1:Y:S03]  /*2e9d0*/  LDC R8, c[0x0][0x3a0] ;  /* 0x0000e800ff087b82 */ /* 0x000e660000000800 */
[C---:B------:R-:W-:Y:S02]  /*2e9e0*/  IMAD.WIDE R22, R0.reuse, 0x4, R58 ;  /* 0x0000000400167825 */ /* 0x040fe400078e023a */
[----:B------:R-:W4:Y:S03]  /*2e9f0*/  LDL.LU.64 R58, [R1+0x798] ;  /* 0x00079800013a7983 */ /* 0x000f260000300a00 */
[----:B------:R-:W1:Y:S01]  /*2ea00*/  LDC R9, c[0x0][0x3a0] ;  /* 0x0000e800ff097b82 */ /* 0x000e620000000800 */
[----:B------:R3:W-:Y:S04]  /*2ea10*/  STL.64 [R1+0x3808], R24 ;  /* 0x0038081801007387 */ /* 0x0007e80000100a00 */
[----:B------:R1:W-:Y:S04]  /*2ea20*/  STL.64 [R1+0x3810], R22 ;  /* 0x0038101601007387 */ /* 0x0003e80000100a00 */
[----:B------:R1:W-:Y:S01]  /*2ea30*/  LDGSTS.E [R5+0x6e900], desc[UR40][R22.64], !P5 ;  /* 0x6e90000016057fae */ /* 0x0003e2000e9a1028 */
[----:B--2---:R-:W-:-:S03]  /*2ea40*/  IMAD.WIDE R18, R0, 0x4, R60 ;  /* 0x0000000400127825 */ /* 0x004fc600078e023c */
[----:B------:R-:W-:Y:S04]  /*2ea50*/  LDGSTS.E [R5+0x6ea00], desc[UR40][R20.64], !P5 ;  /* 0x6ea0000014057fae */ /* 0x000fe8000e9a1028 */
[----:B------:R-:W2:Y:S04]  /*2ea60*/  LDL.LU.64 R60, [R1+0x7a0] ;  /* 0x0007a000013c7983 */ /* 0x000ea80000300a00 */
[----:B------:R-:W-:Y:S04]  /*2ea70*/  STL.64 [R1+0x3818], R20 ;  /* 0x0038181401007387 */ /* 0x000fe80000100a00 */
[----:B------:R1:W-:Y:S04]  /*2ea80*/  STL.64 [R1+0x3820], R18 ;  /* 0x0038201201007387 */ /* 0x0003e80000100a00 */
[----:B------:R1:W-:Y:S01]  /*2ea90*/  STL.64 [R1+0x3828], R16 ;  /* 0x0038281001007387 */ /* 0x0003e20000100a00 */
[----:B------:R-:W-:-:S03]  /*2eaa0*/  IMAD.WIDE R14, R0, 0x4, R62 ;  /* 0x00000004000e7825 */ /* 0x000fc600078e023e */
[----:B------:R1:W-:Y:S04]  /*2eab0*/  LDGSTS.E [R5+0x6eb00], desc[UR40][R18.64], !P5 ;  /* 0x6eb0000012057fae */ /* 0x0003e8000e9a1028 */
[----:B------:R-:W-:Y:S01]  /*2eac0*/  STL.64 [R1+0x3830], R14 ;  /* 0x0038300e01007387 */ /* 0x000fe20000100a00 */
[----:B----4-:R-:W-:-:S03]  /*2ead0*/  IMAD.WIDE R10, R0, 0x4, R64 ;  /* 0x00000004000a7825 */ /* 0x010fc600078e0240 */
[----:B------:R4:W-:Y:S04]  /*2eae0*/  STL.64 [R1+0x3838], R12 ;  /* 0x0038380c01007387 */ /* 0x0009e80000100a00 */
[----:B------:R-:W-:Y:S04]  /*2eaf0*/  STL.64 [R1+0x3840], R10 ;  /* 0x0038400a01007387 */ /* 0x000fe80000100a00 */
[----:B------:R-:W2:Y:S04]  /*2eb00*/  LDL.LU.64 R62, [R1+0x7b0] ;  /* 0x0007b000013e7983 */ /* 0x000ea80000300a00 */
[----:B------:R-:W2:Y:S01]  /*2eb10*/  LDL.LU.64 R64, [R1+0x7b8] ;  /* 0x0007b80001407983 */ /* 0x000ea20000300a00 */
[----:B---3--:R-:W-:-:S03]  /*2eb20*/  IMAD.WIDE R24, R0, 0x4, R92 ;  /* 0x0000000400187825 */ /* 0x008fc600078e025c */
[----:B------:R3:W-:Y:S01]  /*2eb30*/  LDGSTS.E [R5+0x6ec00], desc[UR40][R16.64], !P5 ;  /* 0x6ec0000010057fae */ /* 0x0007e2000e9a1028 */
[----:B-1----:R-:W-:-:S03]  /*2eb40*/  IMAD.WIDE R22, R0, 0x4, R56 ;  /* 0x0000000400167825 */ /* 0x002fc600078e0238 */
[----:B------:R-:W-:Y:S04]  /*2eb50*/  LDGSTS.E [R5+0x6ed00], desc[UR40][R14.64], !P5 ;  /* 0x6ed000000e057fae */ /* 0x000fe8000e9a1028 */
[----:B------:R-:W2:Y:S01]  /*2eb60*/  LDL.LU.64 R56, [R1+0x7c0] ;  /* 0x0007c00001387983 */ /* 0x000ea20000300a00 */
[----:B------:R-:W-:-:S03]  /*2eb70*/  IMAD.WIDE R18, R0, 0x4, R66 ;  /* 0x0000000400127825 */ /* 0x000fc600078e0242 */
[----:B------:R1:W-:Y:S04]  /*2eb80*/  STL.64 [R1+0x38a8], R24 ;  /* 0x0038a81801007387 */ /* 0x0003e80000100a00 */
[----:B------:R-:W-:Y:S04]  /*2eb90*/  STL.64 [R1+0x38b0], R22 ;  /* 0x0038b01601007387 */ /* 0x000fe80000100a00 */
[----:B------:R-:W2:Y:S01]  /*2eba0*/  LDL.LU.64 R66, [R1+0x7c8] ;  /* 0x0007c80001427983 */ /* 0x000ea20000300a00 */
[----:B------:R-:W-:-:S03]  /*2ebb0*/  IMAD.WIDE R20, R0, 0x4, R94 ;  /* 0x0000000400147825 */ /* 0x000fc600078e025e */
[----:B------:R4:W-:Y:S01]  /*2ebc0*/  LDGSTS.E [R5+0x6ee00], desc[UR40][R12.64], !P5 ;  /* 0x6ee000000c057fae */ /* 0x0009e2000e9a1028 */
[----:B---3--:R-:W-:-:S03]  /*2ebd0*/  IMAD.WIDE R16, R0, 0x4, R96 ;  /* 0x0000000400107825 */ /* 0x008fc600078e0260 */
[----:B------:R-:W-:Y:S04]  /*2ebe0*/  LDGSTS.E [R5+0x6ef00], desc[UR40][R10.64], !P5 ;  /* 0x6ef000000a057fae */ /* 0x000fe8000e9a1028 */
[----:B------:R3:W-:Y:S01]  /*2ebf0*/  STL.64 [R1+0x38b8], R20 ;  /* 0x0038b81401007387 */ /* 0x0007e20000100a00 */
[----:B----4-:R-:W-:-:S03]  /*2ec00*/  IMAD.WIDE R12, R0, 0x4, R98 ;  /* 0x00000004000c7825 */ /* 0x010fc600078e0262 */
[----:B------:R-:W-:Y:S04]  /*2ec10*/  STL.64 [R1+0x38c0], R18 ;  /* 0x0038c01201007387 */ /* 0x000fe80000100a00 */
[----:B------:R4:W-:Y:S04]  /*2ec20*/  STL.64 [R1+0x38c8], R16 ;  /* 0x0038c81001007387 */ /* 0x0009e80000100a00 */
[----:B------:R1:W-:Y:S04]  /*2ec30*/  LDGSTS.E [R5+0x70800], desc[UR40][R24.64], !P3 ;  /* 0x7080000018057fae */ /* 0x0003e8000d9a1028 */
[----:B------:R-:W-:Y:S01]  /*2ec40*/  LDGSTS.E [R5+0x70900], desc[UR40][R22.64], !P3 ;  /* 0x7090000016057fae */ /* 0x000fe2000d9a1028 */
[----:B------:R-:W-:-:S03]  /*2ec50*/  IMAD.WIDE R14, R0, 0x4, R58 ;  /* 0x00000004000e7825 */ /* 0x000fc600078e023a */
[----:B------:R3:W-:Y:S04]  /*2ec60*/  LDGSTS.E [R5+0x70a00], desc[UR40][R20.64], !P3 ;  /* 0x70a0000014057fae */ /* 0x0007e8000d9a1028 */
[----:B------:R-:W-:Y:S01]  /*2ec70*/  STL.64 [R1+0x38d0], R14 ;  /* 0x0038d00e01007387 */ /* 0x000fe20000100a00 */
[----:B-1----:R-:W-:-:S03]  /*2ec80*/  IMAD.WIDE R24, R0, 0x4, R100 ;  /* 0x0000000400187825 */ /* 0x002fc600078e0264 */
[----:B------:R1:W-:Y:S04]  /*2ec90*/  STL.64 [R1+0x38d8], R12 ;  /* 0x0038d80c01007387 */ /* 0x0003e80000100a00 */
[----:B------:R-:W-:Y:S01]  /*2eca0*/  LDGSTS.E [R5+0x70b00], desc[UR40][R18.64], !P3 ;  /* 0x70b0000012057fae */ /* 0x000fe2000d9a1028 */
[----:B--2---:R-:W-:-:S03]  /*2ecb0*/  IMAD.WIDE R10, R0, 0x4, R60 ;  /* 0x00000004000a7825 */ /* 0x004fc600078e023c */
[----:B------:R4:W-:Y:S04]  /*2ecc0*/  LDGSTS.E [R5+0x70c00], desc[UR40][R16.64], !P3 ;  /* 0x70c0000010057fae */ /* 0x0009e8000d9a1028 */
[----:B------:R2:W-:Y:S04]  /*2ecd0*/  STL.64 [R1+0x38e0], R10 ;  /* 0x0038e00a01007387 */ /* 0x0005e80000100a00 */
[----:B------:R-:W2:Y:S04]  /*2ece0*/  LDL.LU.64 R58, [R1+0x7d8] ;  /* 0x0007d800013a7983 */ /* 0x000ea80000300a00 */
[----:B------:R-:W2:Y:S01]  /*2ecf0*/  LDL.LU.64 R60, [R1+0x7e0] ;  /* 0x0007e000013c7983 */ /* 0x000ea20000300a00 */
[----:B---3--:R-:W-:-:S03]  /*2ed00*/  IMAD.WIDE R20, R0, 0x4, R102 ;  /* 0x0000000400147825 */ /* 0x008fc600078e0266 */
[----:B------:R-:W-:Y:S01]  /*2ed10*/  LDGSTS.E [R5+0x70d00], desc[UR40][R14.64], !P3 ;  /* 0x70d000000e057fae */ /* 0x000fe2000d9a1028 */
[----:B----4-:R-:W-:-:S03]  /*2ed20*/  IMAD.WIDE R16, R0, 0x4, R104 ;  /* 0x0000000400107825 */ /* 0x010fc600078e0268 */
[----:B------:R1:W-:Y:S04]  /*2ed30*/  LDGSTS.E [R5+0x70e00], desc[UR40][R12.64], !P3 ;  /* 0x70e000000c057fae */ /* 0x0003e8000d9a1028 */
[----:B------:R2:W-:Y:S04]  /*2ed40*/  LDGSTS.E [R5+0x70f00], desc[UR40][R10.64], !P3 ;  /* 0x70f000000a057fae */ /* 0x0005e8000d9a1028 */
[----:B------:R3:W-:Y:S01]  /*2ed50*/  LDGSTS.E [R5+0x72800], desc[UR40][R24.64], !P0 ;  /* 0x7280000018057fae */ /* 0x0007e2000c1a1028 */
[----:B------:R-:W-:-:S03]  /*2ed60*/  IMAD.WIDE R22, R0, 0x4, R62 ;  /* 0x0000000400167825 */ /* 0x000fc600078e023e */
[----:B------:R-:W4:Y:S01]  /*2ed70*/  LDL.LU.64 R62, [R1+0x7e8] ;  /* 0x0007e800013e7983 */ /* 0x000f220000300a00 */
[----:B------:R-:W-:-:S03]  /*2ed80*/  IMAD.WIDE R18, R0, 0x4, R64 ;  /* 0x0000000400127825 */ /* 0x000fc600078e0240 */
[----:B------:R3:W-:Y:S04]  /*2ed90*/  STL.64 [R1+0x3928], R24 ;  /* 0x0039281801007387 */ /* 0x0007e80000100a00 */
[----:B------:R-:W-:Y:S04]  /*2eda0*/  STL.64 [R1+0x3930], R22 ;  /* 0x0039301601007387 */ /* 0x000fe80000100a00 */
[----:B------:R-:W4:Y:S01]  /*2edb0*/  LDL.LU.64 R64, [R1+0x7f0] ;  /* 0x0007f00001407983 */ /* 0x000f220000300a00 */
[----:B-1----:R-:W-:-:S03]  /*2edc0*/  IMAD.WIDE R12, R0, 0x4, R106 ;  /* 0x00000004000c7825 */ /* 0x002fc600078e026a */
[----:B------:R1:W-:Y:S04]  /*2edd0*/  STL.64 [R1+0x3938], R20 ;  /* 0x0039381401007387 */ /* 0x0003e80000100a00 */
[----:B------:R-:W-:Y:S04]  /*2ede0*/  STL.64 [R1+0x3940], R18 ;  /* 0x0039401201007387 */ /* 0x000fe80000100a00 */
[----:B------:R1:W-:Y:S01]  /*2edf0*/  STL.64 [R1+0x3948], R16 ;  /* 0x0039481001007387 */ /* 0x0003e20000100a00 */
[----:B------:R-:W-:-:S03]  /*2ee00*/  IMAD.WIDE R14, R0, 0x4, R56 ;  /* 0x00000004000e7825 */ /* 0x000fc600078e0238 */
[----:B------:R-:W-:Y:S04]  /*2ee10*/  LDGSTS.E [R5+0x72900], desc[UR40][R22.64], !P0 ;  /* 0x7290000016057fae */ /* 0x000fe8000c1a1028 */
[----:B------:R-:W-:Y:S01]  /*2ee20*/  STL.64 [R1+0x3950], R14 ;  /* 0x0039500e01007387 */ /* 0x000fe20000100a00 */
[----:B--2---:R-:W-:-:S03]  /*2ee30*/  IMAD.WIDE R10, R0, 0x4, R66 ;  /* 0x00000004000a7825 */ /* 0x004fc600078e0242 */
[----:B------:R2:W-:Y:S04]  /*2ee40*/  STL.64 [R1+0x3958], R12 ;  /* 0x0039580c01007387 */ /* 0x0005e80000100a00 */
[----:B------:R1:W-:Y:S04]  /*2ee50*/  STL.64 [R1+0x3960], R10 ;  /* 0x0039600a01007387 */ /* 0x0003e80000100a00 */
[----:B------:R-:W4:Y:S04]  /*2ee60*/  LDL.LU.64 R56, [R1+0x800] ;  /* 0x0008000001387983 */ /* 0x000f280000300a00 */
[----:B------:R-:W4:Y:S01]  /*2ee70*/  LDL.LU.64 R66, [R1+0x810] ;  /* 0x0008100001427983 */ /* 0x000f220000300a00 */
[----:B---3--:R-:W-:-:S03]  /*2ee80*/  IMAD.WIDE R24, R0, 0x4, R108 ;  /* 0x0000000400187825 */ /* 0x008fc600078e026c */
[----:B------:R1:W-:Y:S04]  /*2ee90*/  LDGSTS.E [R5+0x72a00], desc[UR40][R20.64], !P0 ;  /* 0x72a0000014057fae */ /* 0x0003e8000c1a1028 */
[----:B------:R-:W-:Y:S04]  /*2eea0*/  LDGSTS.E [R5+0x72b00], desc[UR40][R18.64], !P0 ;  /* 0x72b0000012057fae */ /* 0x000fe8000c1a1028 */
[----:B------:R3:W-:Y:S01]  /*2eeb0*/  LDGSTS.E [R5+0x72c00], desc[UR40][R16.64], !P0 ;  /* 0x72c0000010057fae */ /* 0x0007e2000c1a1028 */
[----:B-1----:R-:W-:-:S03]  /*2eec0*/  IMAD.WIDE R20, R0, 0x4, R110 ;  /* 0x0000000400147825 */ /* 0x002fc600078e026e */
[----:B------:R-:W-:Y:S04]  /*2eed0*/  LDGSTS.E [R5+0x72d00], desc[UR40][R14.64], !P0 ;  /* 0x72d000000e057fae */ /* 0x000fe8000c1a1028 */
[----:B------:R2:W-:Y:S01]  /*2eee0*/  LDGSTS.E [R5+0x72e00], desc[UR40][R12.64], !P0 ;  /* 0x72e000000c057fae */ /* 0x0005e2000c1a1028 */
[----:B---3--:R-:W-:-:S03]  /*2eef0*/  IMAD.WIDE R16, R0, 0x4, R112 ;  /* 0x0000000400107825 */ /* 0x008fc600078e0270 */
[----:B------:R1:W-:Y:S04]  /*2ef00*/  LDGSTS.E [R5+0x72f00], desc[UR40][R10.64], !P0 ;  /* 0x72f000000a057fae */ /* 0x0003e8000c1a1028 */
[----:B------:R3:W-:Y:S01]  /*2ef10*/  LDGSTS.E [R5+0x74800], desc[UR40][R24.64], !P1 ;  /* 0x7480000018057fae */ /* 0x0007e2000c9a1028 */
[----:B--2---:R-:W-:-:S04]  /*2ef20*/  IMAD.WIDE R12, R0, 0x4, R114 ;  /* 0x00000004000c7825 */ /* 0x004fc800078e0272 */
[C---:B------:R-:W-:Y:S02]  /*2ef30*/  IMAD.WIDE R22, R0.reuse, 0x4, R58 ;  /* 0x0000000400167825 */ /* 0x040fe400078e023a */
[----:B------:R-:W2:Y:S02]  /*2ef40*/  LDL.LU.64 R58, [R1+0x818] ;  /* 0x00081800013a7983 */ /* 0x000ea40000300a00 */
[C---:B------:R-:W-:Y:S02]  /*2ef50*/  IMAD.WIDE R18, R0.reuse, 0x4, R60 ;  /* 0x0000000400127825 */ /* 0x040fe400078e023c */
[----:B------:R3:W-:Y:S04]  /*2ef60*/  STL.64 [R1+0x3968], R24 ;  /* 0x0039681801007387 */ /* 0x0007e80000100a00 */
[----:B------:R1:W-:Y:S04]  /*2ef70*/  STL.64 [R1+0x3970], R22 ;  /* 0x0039701601007387 */ /* 0x0003e80000100a00 */
[----:B------:R-:W2:Y:S04]  /*2ef80*/  LDL.LU.64 R60, [R1+0x820] ;  /* 0x00082000013c7983 */ /* 0x000ea80000300a00 */
[----:B------:R-:W-:Y:S04]  /*2ef90*/  STL.64 [R1+0x3978], R20 ;  /* 0x0039781401007387 */ /* 0x000fe80000100a00 */
[----:B------:R1:W-:Y:S04]  /*2efa0*/  STL.64 [R1+0x3980], R18 ;  /* 0x0039801201007387 */ /* 0x0003e80000100a00 */
[----:B------:R1:W-:Y:S01]  /*2efb0*/  STL.64 [R1+0x3988], R16 ;  /* 0x0039881001007387 */ /* 0x0003e20000100a00 */
[----:B----4-:R-:W-:-:S03]  /*2efc0*/  IMAD.WIDE R14, R0, 0x4, R62 ;  /* 0x00000004000e7825 */ /* 0x010fc600078e023e */
[----:B------:R4:W-:Y:S04]  /*2efd0*/  LDGSTS.E [R5+0x74900], desc[UR40][R22.64], !P1 ;  /* 0x7490000016057fae */ /* 0x0009e8000c9a1028 */
[----:B------:R-:W-:Y:S01]  /*2efe0*/  STL.64 [R1+0x3990], R14 ;  /* 0x0039900e01007387 */ /* 0x000fe20000100a00 */
[----:B-1----:R-:W-:-:S03]  /*2eff0*/  IMAD.WIDE R10, R0, 0x4, R64 ;  /* 0x00000004000a7825 */ /* 0x002fc600078e0240 */
[----:B------:R1:W-:Y:S04]  /*2f000*/  STL.64 [R1+0x39a0], R12 ;  /* 0x0039a00c01007387 */ /* 0x0003e80000100a00 */
[----:B------:R1:W-:Y:S04]  /*2f010*/  STL.64 [R1+0x39b0], R10 ;  /* 0x0039b00a01007387 */ /* 0x0003e80000100a00 */
[----:B------:R-:W2:Y:S04]  /*2f020*/  LDL.LU.64 R62, [R1+0x830] ;  /* 0x00083000013e7983 */ /* 0x000ea80000300a00 */
[----:B------:R-:W2:Y:S01]  /*2f030*/  LDL.LU.64 R64, [R1+0x838] ;  /* 0x0008380001407983 */ /* 0x000ea20000300a00 */
[----:B---3--:R-:W-:-:S03]  /*2f040*/  IMAD.WIDE R24, R0, 0x4, R116 ;  /* 0x0000000400187825 */ /* 0x008fc600078e0274 */
[----:B------:R-:W-:Y:S04]  /*2f050*/  LDGSTS.E [R5+0x74a00], desc[UR40][R20.64], !P1 ;  /* 0x74a0000014057fae */ /* 0x000fe8000c9a1028 */
[----:B------:R3:W-:Y:S04]  /*2f060*/  LDGSTS.E [R5+0x74b00], desc[UR40][R18.64], !P1 ;  /* 0x74b0000012057fae */ /* 0x0007e8000c9a1028 */
[----:B------:R1:W-:Y:S01]  /*2f070*/  LDGSTS.E [R5+0x74c00], desc[UR40][R16.64], !P1 ;  /* 0x74c0000010057fae */ /* 0x0003e2000c9a1028 */
[----:B----4-:R-:W-:-:S03]  /*2f080*/  IMAD.WIDE R22, R0, 0x4, R56 ;  /* 0x0000000400167825 */ /* 0x010fc600078e0238 */
[----:B------:R-:W-:Y:S04]  /*2f090*/  LDGSTS.E [R5+0x74d00], desc[UR40][R14.64], !P1 ;  /* 0x74d000000e057fae */ /* 0x000fe8000c9a1028 */
[----:B------:R-:W4:Y:S01]  /*2f0a0*/  LDL.LU.64 R56, [R1+0x840] ;  /* 0x0008400001387983 */ /* 0x000f220000300a00 */
[----:B---3--:R-:W-:-:S03]  /*2f0b0*/  IMAD.WIDE R18, R0, 0x4, R66 ;  /* 0x0000000400127825 */ /* 0x008fc600078e0242 */
[----:B------:R3:W-:Y:S04]  /*2f0c0*/  STL.64 [R1+0x39c0], R24 ;  /* 0x0039c01801007387 */ /* 0x0007e80000100a00 */
[----:B------:R-:W-:Y:S04]  /*2f0d0*/  STL.64 [R1+0x39c8], R22 ;  /* 0x0039c81601007387 */ /* 0x000fe80000100a00 */
[----:B------:R-:W4:Y:S01]  /*2f0e0*/  LDL.LU.64 R66, [R1+0x848] ;  /* 0x0008480001427983 */ /* 0x000f220000300a00 */
[----:B------:R-:W-:-:S03]  /*2f0f0*/  IMAD.WIDE R20, R0, 0x4, R118 ;  /* 0x0000000400147825 */ /* 0x000fc600078e0276 */
[----:B------:R3:W-:Y:S01]  /*2f100*/  LDGSTS.E [R5+0x74e00], desc[UR40][R12.64], !P1 ;  /* 0x74e000000c057fae */ /* 0x0007e2000c9a1028 */
[----:B-1----:R-:W-:-:S03]  /*2f110*/  IMAD.WIDE R16, R0, 0x4, R120 ;  /* 0x0000000400107825 */ /* 0x002fc600078e0278 */
[----:B------:R1:W-:Y:S04]  /*2f120*/  LDGSTS.E [R5+0x74f00], desc[UR40][R10.64], !P1 ;  /* 0x74f000000a057fae */ /* 0x0003e8000c9a1028 */
[----:B------:R1:W-:Y:S01]  /*2f130*/  STL.64 [R1+0x39d0], R20 ;  /* 0x0039d01401007387 */ /* 0x0003e20000100a00 */
[----:B---3--:R-:W-:-:S03]  /*2f140*/  IMAD.WIDE R12, R0, 0x4, R122 ;  /* 0x00000004000c7825 */ /* 0x008fc600078e027a */
[----:B------:R3:W-:Y:S04]  /*2f150*/  STL.64 [R1+0x39d8], R18 ;  /* 0x0039d81201007387 */ /* 0x0007e80000100a00 */
[----:B------:R1:W-:Y:S04]  /*2f160*/  STL.64 [R1+0x39e0], R16 ;  /* 0x0039e01001007387 */ /* 0x0003e80000100a00 */
[----:B------:R1:W-:Y:S04]  /*2f170*/  LDGSTS.E [R5+0x76800], desc[UR40][R24.64], !P2 ;  /* 0x7680000018057fae */ /* 0x0003e8000d1a1028 */
[----:B------:R-:W-:Y:S04]  /*2f180*/  LDGSTS.E [R5+0x76900], desc[UR40][R22.64], !P2 ;  /* 0x7690000016057fae */ /* 0x000fe8000d1a1028 */
[----:B------:R2:W-:Y:S02]  /*2f190*/  LDGSTS.E [R5+0x76a00], desc[UR40][R20.64], !P2 ;  /* 0x76a0000014057fae */ /* 0x0005e4000d1a1028 */
[----:B--2---:R-:W-:-:S02]  /*2f1a0*/  IMAD.WIDE R14, R0, 0x4, R58 ;  /* 0x00000004000e7825 */ /* 0x004fc400078e023a */
[----:B------:R3:W-:Y:S04]  /*2f1b0*/  LDGSTS.E [R5+0x76b00], desc[UR40][R18.64], !P2 ;  /* 0x76b0000012057fae */ /* 0x0007e8000d1a1028 */
[----:B------:R-:W-:Y:S01]  /*2f1c0*/  STL.64 [R1+0x39f0], R14 ;  /* 0x0039f00e01007387 */ /* 0x000fe20000100a00 */
[----:B-1----:R-:W-:-:S03]  /*2f1d0*/  IMAD.WIDE R10, R0, 0x4, R60 ;  /* 0x00000004000a7825 */ /* 0x002fc600078e023c */
[----:B------:R1:W-:Y:S01]  /*2f1e0*/  STL.64 [R1+0x3a00], R12 ;  /* 0x003a000c01007387 */ /* 0x0003e20000100a00 */
[----:B------:R-:W-:-:S03]  /*2f1f0*/  IMAD.WIDE R24, R0, 0x4, R124 ;  /* 0x0000000400187825 */ /* 0x000fc600078e027c */
[----:B------:R2:W-:Y:S04]  /*2f200*/  STL.64 [R1+0x3a10], R10 ;  /* 0x003a100a01007387 */ /* 0x0005e80000100a00 */
[----:B------:R-:W2:Y:S04]  /*2f210*/  LDL.LU.64 R58, [R1+0x858] ;  /* 0x00085800013a7983 */ /* 0x000ea80000300a00 */
[----:B------:R-:W2:Y:S01]  /*2f220*/  LDL.LU.64 R60, [R1+0x860] ;  /* 0x00086000013c7983 */ /* 0x000ea20000300a00 */
[----:B------:R-:W-:-:S03]  /*2f230*/  IMAD.WIDE R20, R0, 0x4, R126 ;  /* 0x0000000400147825 */ /* 0x000fc600078e027e */
[----:B------:R1:W-:Y:S04]  /*2f240*/  LDGSTS.E [R5+0x76c00], desc[UR40][R16.64], !P2 ;  /* 0x76c0000010057fae */ /* 0x0003e8000d1a1028 */
[----:B------:R-:W-:Y:S04]  /*2f250*/  LDGSTS.E [R5+0x76d00], desc[UR40][R14.64], !P2 ;  /* 0x76d000000e057fae */ /* 0x000fe8000d1a1028 */
[----:B------:R1:W-:Y:S01]  /*2f260*/  LDGSTS.E [R5+0x76e00], desc[UR40][R12.64], !P2 ;  /* 0x76e000000c057fae */ /* 0x0003e2000d1a1028 */
[----:B------:R-:W-:-:S03]  /*2f270*/  IMAD.WIDE R22, R0, 0x4, R62 ;  /* 0x0000000400167825 */ /* 0x000fc600078e023e */
[----:B------:R2:W-:Y:S04]  /*2f280*/  LDGSTS.E [R5+0x76f00], desc[UR40][R10.64], !P2 ;  /* 0x76f000000a057fae */ /* 0x0005e8000d1a1028 */
[----:B------:R-:W2:Y:S01]  /*2f290*/  LDL.LU.64 R62, [R1+0x868] ;  /* 0x00086800013e7983 */ /* 0x000ea20000300a00 */
[----:B---3--:R-:W-:-:S03]  /*2f2a0*/  IMAD.WIDE R18, R0, 0x4, R64 ;  /* 0x0000000400127825 */ /* 0x008fc600078e0240 */
[----:B------:R3:W-:Y:S04]  /*2f2b0*/  STL.64 [R1+0x3e50], R24 ;  /* 0x003e501801007387 */ /* 0x0007e80000100a00 */
[----:B------:R-:W-:Y:S04]  /*2f2c0*/  STL.64 [R1+0x3e48], R22 ;  /* 0x003e481601007387 */ /* 0x000fe80000100a00 */
[----:B------:R-:W2:Y:S01]  /*2f2d0*/  LDL.LU.64 R64, [R1+0x870] ;  /* 0x0008700001407983 */ /* 0x000ea20000300a00 */
[----:B-1----:R-:W-:-:S03]  /*2f2e0*/  IMAD.WIDE R16, R0, 0x4, R128 ;  /* 0x0000000400107825 */ /* 0x002fc600078e0280 */
[----:B------:R1:W-:Y:S01]  /*2f2f0*/  STL.64 [R1+0x3e40], R20 ;  /* 0x003e401401007387 */ /* 0x0003e20000100a00 */
[----:B------:R-:W-:-:S03]  /*2f300*/  IMAD.WIDE R12, R0, 0x4, R130 ;  /* 0x00000004000c7825 */ /* 0x000fc600078e0282 */
[----:B------:R1:W-:Y:S04]  /*2f310*/  STL.64 [R1+0x3e38], R18 ;  /* 0x003e381201007387 */ /* 0x0003e80000100a00 */
[----:B------:R1:W-:Y:S01]  /*2f320*/  STL.64 [R1+0x3e30], R16 ;  /* 0x003e301001007387 */ /* 0x0003e20000100a00 */
[----:B----4-:R-:W-:-:S05]  /*2f330*/  IMAD.WIDE R14, R0, 0x4, R56 ;  /* 0x00000004000e7825 */ /* 0x010fca00078e0238 */
[----:B------:R-:W-:Y:S01]  /*2f340*/  STL.64 [R1+0x3e28], R14 ;  /* 0x003e280e01007387 */ /* 0x000fe20000100a00 */
[----:B--2---:R-:W-:-:S03]  /*2f350*/  IMAD.WIDE R10, R0, 0x4, R66 ;  /* 0x00000004000a7825 */ /* 0x004fc600078e0242 */
[----:B------:R2:W-:Y:S04]  /*2f360*/  STL.64 [R1+0x3e20], R12 ;  /* 0x003e200c01007387 */ /* 0x0005e80000100a00 */
[----:B------:R4:W-:Y:S04]  /*2f370*/  STL.64 [R1+0x3e18], R10 ;  /* 0x003e180a01007387 */ /* 0x0009e80000100a00 */
[----:B------:R-:W2:Y:S04]  /*2f380*/  LDL.LU.64 R50, [R1+0x880] ;  /* 0x0008800001327983 */ /* 0x000ea80000300a00 */
[----:B------:R-:W2:Y:S01]  /*2f390*/  LDL.LU.64 R66, [R1+0x888] ;  /* 0x0008880001427983 */ /* 0x000ea20000300a00 */
[----:B------:R-:W-:Y:S01]  /*2f3a0*/  ISETP.GE.U32.AND P5, PT, R6, 0x7ffffe8f, PT ;  /* 0x7ffffe8f0600780c */ /* 0x000fe20003fa6070 */
[----:B------:R-:W-:-:S02]  /*2f3b0*/  VIADD R6, R7, 0xffffff0a ;  /* 0xffffff0a07067836 */ /* 0x000fc40000000000 */
[----:B------:R-:W2:Y:S01]  /*2f3c0*/  LDL.LU.64 R56, [R1+0x890] ;  /* 0x0008900001387983 */ /* 0x000ea20000300a00 */
[----:B------:R-:W2:Y:S09]  /*2f3d0*/  LDC R7, c[0x0][0x3a0] ;  /* 0x0000e800ff077b82 */ /* 0x000eb20000000800 */
[----:B------:R3:W-:Y:S04]  /*2f3e0*/  LDGSTS.E [R5+0x78800], desc[UR40][R24.64], !P5 ;  /* 0x7880000018057fae */ /* 0x0007e8000e9a1028 */
[----:B------:R-:W-:Y:S04]  /*2f3f0*/  LDGSTS.E [R5+0x78900], desc[UR40][R22.64], !P5 ;  /* 0x7890000016057fae */ /* 0x000fe8000e9a1028 */
[----:B------:R1:W-:Y:S01]  /*2f400*/  LDGSTS.E [R5+0x78a00], desc[UR40][R20.64], !P5 ;  /* 0x78a0000014057fae */ /* 0x0003e2000e9a1028 */
[----:B---3--:R-:W-:-:S03]  /*2f410*/  IMAD.WIDE R24, R0, 0x4, R132 ;  /* 0x0000000400187825 */ /* 0x008fc600078e0284 */
[----:B------:R3:W-:Y:S04]  /*2f420*/  LDGSTS.E [R5+0x78b00], desc[UR40][R18.64], !P5 ;  /* 0x78b0000012057fae */ /* 0x0007e8000e9a1028 */
[----:B------:R3:W-:Y:S01]  /*2f430*/  LDGSTS.E [R5+0x78c00], desc[UR40][R16.64], !P5 ;  /* 0x78c0000010057fae */ /* 0x0007e2000e9a1028 */
[----:B-1----:R-:W-:-:S03]  /*2f440*/  IMAD.WIDE R20, R0, 0x4, R134 ;  /* 0x0000000400147825 */ /* 0x002fc600078e0286 */
[----:B------:R-:W-:Y:S01]  /*2f450*/  LDGSTS.E [R5+0x78d00], desc[UR40][R14.64], !P5 ;  /* 0x78d000000e057fae */ /* 0x000fe2000e9a1028 */
[----:B------:R-:W-:-:S03]  /*2f460*/  ISETP.GE.U32.AND P3, PT, R6, 0x7ffffe8b, PT ;  /* 0x7ffffe8b0600780c */ /* 0x000fc60003f66070 */
[----:B------:R1:W-:Y:S01]  /*2f470*/  STL.64 [R1+0x3e10], R24 ;  /* 0x003e101801007387 */ /* 0x0003e20000100a00 */
[----:B------:R-:W-:-:S03]  /*2f480*/  IMAD.WIDE R22, R0, 0x4, R58 ;  /* 0x0000000400167825 */ /* 0x000fc600078e023a */
[----:B------:R2:W-:Y:S01]  /*2f490*/  LDGSTS.E [R5+0x78e00], desc[UR40][R12.64], !P5 ;  /* 0x78e000000c057fae */ /* 0x0005e2000e9a1028 */
[----:B---3--:R-:W-:-:S03]  /*2f4a0*/  IMAD.WIDE R18, R0, 0x4, R60 ;  /* 0x0000000400127825 */ /* 0x008fc600078e023c */
[----:B------:R-:W-:Y:S01]  /*2f4b0*/  STL.64 [R1+0x3e08], R22 ;  /* 0x003e081601007387 */ /* 0x000fe20000100a00 */
[----:B------:R-:W-:-:S03]  /*2f4c0*/  IMAD.WIDE R16, R0, 0x4, R136 ;  /* 0x0000000400107825 */ /* 0x000fc600078e0288 */
[----:B------:R4:W-:Y:S04]  /*2f4d0*/  LDGSTS.E [R5+0x78f00], desc[UR40][R10.64], !P5 ;  /* 0x78f000000a057fae */ /* 0x0009e8000e9a1028 */
[----:B------:R-:W3:Y:S01]  /*2f4e0*/  LDL.LU.64 R60, [R1+0x898] ;  /* 0x00089800013c7983 */ /* 0x000ee20000300a00 */
[----:B--2---:R-:W-:-:S03]  /*2f4f0*/  IMAD.WIDE R12, R0, 0x4, R138 ;  /* 0x00000004000c7825 */ /* 0x004fc600078e028a */
[----:B------:R2:W-:Y:S04]  /*2f500*/  STL.64 [R1+0x3e00], R20 ;  /* 0x003e001401007387 */ /* 0x0005e80000100a00 */
[----:B------:R1:W-:Y:S04]  /*2f510*/  STL.64 [R1+0x3df8], R18 ;  /* 0x003df81201007387 */ /* 0x0003e80000100a00 */
[----:B------:R1:W-:Y:S04]  /*2f520*/  STL.64 [R1+0x3df0], R16 ;  /* 0x003df01001007387 */ /* 0x0003e80000100a00 */
[----:B------:R1:W-:Y:S04]  /*2f530*/  LDGSTS.E [R5+0x7a800], desc[UR40][R24.64], !P3 ;  /* 0x7a80000018057fae */ /* 0x0003e8000d9a1028 */
[----:B------:R-:W-:Y:S04]  /*2f540*/  LDGSTS.E [R5+0x7a900], desc[UR40][R22.64], !P3 ;  /* 0x7a90000016057fae */ /* 0x000fe8000d9a1028 */
[----:B------:R2:W-:Y:S01]  /*2f550*/  LDGSTS.E [R5+0x7aa00], desc[UR40][R20.64], !P3 ;  /* 0x7aa0000014057fae */ /* 0x0005e2000d9a1028 */
[----:B------:R-:W-:-:S03]  /*2f560*/  IMAD.WIDE R14, R0, 0x4, R62 ;  /* 0x00000004000e7825 */ /* 0x000fc600078e023e */
[----:B------:R1:W-:Y:S04]  /*2f570*/  LDGSTS.E [R5+0x7ab00], desc[UR40][R18.64], !P3 ;  /* 0x7ab0000012057fae */ /* 0x0003e8000d9a1028 */
[----:B------:R1:W-:Y:S01]  /*2f580*/  STL.64 [R1+0x3de8], R14 ;  /* 0x003de80e01007387 */ /* 0x0003e20000100a00 */
[----:B----4-:R-:W-:-:S03]  /*2f590*/  IMAD.WIDE R10, R0, 0x4, R64 ;  /* 0x00000004000a7825 */ /* 0x010fc600078e0240 */
[----:B------:R4:W-:Y:S04]  /*2f5a0*/  STL.64 [R1+0x3de0], R12 ;  /* 0x003de00c01007387 */ /* 0x0009e80000100a00 */
[----:B------:R-:W-:Y:S04]  /*2f5b0*/  STL.64 [R1+0x3dd8], R10 ;  /* 0x003dd80a01007387 */ /* 0x000fe80000100a00 */
[----:B------:R-:W3:Y:S04]  /*2f5c0*/  LDL.LU.64 R58, [R1+0x8a8] ;  /* 0x0008a800013a7983 */ /* 0x000ee80000300a00 */
[----:B------:R-:W3:Y:S04]  /*2f5d0*/  LDL.LU.64 R62, [R1+0x8c0] ;  /* 0x0008c000013e7983 */ /* 0x000ee80000300a00 */
[----:B------:R-:W3:Y:S01]  /*2f5e0*/  LDL.LU.64 R64, [R1+0x8b0] ;  /* 0x0008b00001407983 */ /* 0x000ee20000300a00 */
[----:B-1----:R-:W-:-:S03]  /*2f5f0*/  IMAD.WIDE R24, R0, 0x4, R140 ;  /* 0x0000000400187825 */ /* 0x002fc600078e028c */
[----:B------:R1:W-:Y:S04]  /*2f600*/  LDGSTS.E [R5+0x7ac00], desc[UR40][R16.64], !P3 ;  /* 0x7ac0000010057fae */ /* 0x0003e8000d9a1028 */
[----:B------:R1:W-:Y:S01]  /*2f610*/  STL.64 [R1+0x3dd0], R24 ;  /* 0x003dd01801007387 */ /* 0x0003e20000100a00 */
[----:B------:R-:W-:Y:S02]  /*2f620*/  VIADD R6, R8, 0xffffff06 ;  /* 0xffffff0608067836 */ /* 0x000fe40000000000 */
[C---:B--2---:R-:W-:Y:S01]  /*2f630*/  IMAD.WIDE R20, R0.reuse, 0x4, R142 ;  /* 0x0000000400147825 */ /* 0x044fe200078e028e */
[----:B------:R2:W-:Y:S01]  /*2f640*/  LDGSTS.E [R5+0x7ad00], desc[UR40][R14.64], !P3 ;  /* 0x7ad000000e057fae */ /* 0x0005e2000d9a1028 */
[----:B------:R-:W1:Y:S02]  /*2f650*/  LDC R8, c[0x0][0x3a0] ;  /* 0x0000e800ff087b82 */ /* 0x000e640000000800 */
[----:B------:R-:W-:Y:S01]  /*2f660*/  IMAD.WIDE R18, R0, 0x4, R66 ;  /* 0x0000000400127825 */ /* 0x000fe200078e0242 */
[----:B------:R-:W-:Y:S01]  /*2f670*/  ISETP.GE.U32.AND P0, PT, R6, 0x7ffffe87, PT ;  /* 0x7ffffe870600780c */ /* 0x000fe20003f06070 */
[----:B------:R-:W3:Y:S02]  /*2f680*/  LDL.LU.64 R66, [R1+0x8b8] ;  /* 0x0008b80001427983 */ /* 0x000ee40000300a00 */
[----:B------:R-:W-:-:S02]  /*2f690*/  IMAD.WIDE R22, R0, 0x4, R50 ;  /* 0x0000000400167825 */ /* 0x000fc400078e0232 */
[----:B------:R4:W-:Y:S02]  /*2f6a0*/  LDGSTS.E [R5+0x7ae00], desc[UR40][R12.64], !P3 ;  /* 0x7ae000000c057fae */ /* 0x0009e4000d9a1028 */
[C---:B-1----:R-:W-:Y:S02]  /*2f6b0*/  IMAD.WIDE R16, R0.reuse, 0x4, R144 ;  /* 0x0000000400107825 */ /* 0x042fe400078e0290 */
[----:B------:R-:W-:Y:S02]  /*2f6c0*/  LDGSTS.E [R5+0x7af00], desc[UR40][R10.64], !P3 ;  /* 0x7af000000a057fae */ /* 0x000fe4000d9a1028 */
[C---:B--2---:R-:W-:Y:S02]  /*2f6d0*/  IMAD.WIDE R14, R0.reuse, 0x4, R56 ;  /* 0x00000004000e7825 */ /* 0x044fe400078e0238 */
[----:B------:R-:W-:Y:S02]  /*2f6e0*/  STL.64 [R1+0x3dc8], R22 ;  /* 0x003dc81601007387 */ /* 0x000fe40000100a00 */
[----:B----4-:R-:W-:-:S02]  /*2f6f0*/  IMAD.WIDE R12, R0, 0x4, R146 ;  /* 0x00000004000c7825 */ /* 0x010fc400078e0292 */
[----:B------:R1:W-:Y:S04]  /*2f700*/  LDGSTS.E [R5+0x7c800], desc[UR40][R24.64], !P0 ;  /* 0x7c80000018057fae */ /* 0x0003e8000c1a1028 */
[----:B------:R2:W-:Y:S04]  /*2f710*/  STL.64 [R1+0x3dc0], R20 ;  /* 0x003dc01401007387 */ /* 0x0005e80000100a00 */
[----:B------:R-:W-:Y:S04]  /*2f720*/  LDGSTS.E [R5+0x7c900], desc[UR40][R22.64], !P0 ;  /* 0x7c90000016057fae */ /* 0x000fe8000c1a1028 */
[----:B------:R-:W-:Y:S04]  /*2f730*/  STL.64 [R1+0x3db8], R18 ;  /* 0x003db81201007387 */ /* 0x000fe80000100a00 */
[----:B------:R2:W-:Y:S01]  /*2f740*/  LDGSTS.E [R5+0x7ca00], desc[UR40][R20.64], !P0 ;  /* 0x7ca0000014057fae */ /* 0x0005e2000c1a1028 */
[----:B-1----:R-:W-:-:S03]  /*2f750*/  IMAD.WIDE R24, R0, 0x4, R148 ;  /* 0x0000000400187825 */ /* 0x002fc600078e0294 */
[----:B------:R1:W-:Y:S04]  /*2f760*/  STL.64 [R1+0x3db0], R16 ;  /* 0x003db01001007387 */ /* 0x0003e80000100a00 */
[----:B------:R-:W-:Y:S04]  /*2f770*/  LDGSTS.E [R5+0x7cb00], desc[UR40][R18.64], !P0 ;  /* 0x7cb0000012057fae */ /* 0x000fe8000c1a1028 */
[----:B------:R-:W-:Y:S04]  /*2f780*/  STL.64 [R1+0x3da8], R14 ;  /* 0x003da80e01007387 */ /* 0x000fe80000100a00 */
[----:B------:R1:W-:Y:S01]  /*2f790*/  LDGSTS.E [R5+0x7cc00], desc[UR40][R16.64], !P0 ;  /* 0x7cc0000010057fae */ /* 0x0003e2000c1a1028 */
[----:B---3--:R-:W-:-:S03]  /*2f7a0*/  IMAD.WIDE R10, R0, 0x4, R60 ;  /* 0x00000004000a7825 */ /* 0x008fc600078e023c */
[----:B------:R-:W-:Y:S04]  /*2f7b0*/  STL.64 [R1+0x3da0], R12 ;  /* 0x003da00c01007387 */ /* 0x000fe80000100a00 */
[----:B------:R-:W-:Y:S04]  /*2f7c0*/  LDGSTS.E [R5+0x7cd00], desc[UR40][R14.64], !P0 ;  /* 0x7cd000000e057fae */ /* 0x000fe8000c1a1028 */
[----:B------:R3:W-:Y:S04]  /*2f7d0*/  STL.64 [R1+0x3d98], R10 ;  /* 0x003d980a01007387 */ /* 0x0007e80000100a00 */
[----:B------:R-:W-:Y:S01]  /*2f7e0*/  LDGSTS.E [R5+0x7ce00], desc[UR40][R12.64], !P0 ;  /* 0x7ce000000c057fae */ /* 0x000fe2000c1a1028 */
[----:B--2---:R-:W-:-:S03]  /*2f7f0*/  IMAD.WIDE R20, R0, 0x4, R150 ;  /* 0x0000000400147825 */ /* 0x004fc600078e0296 */
[----:B------:R3:W-:Y:S04]  /*2f800*/  LDGSTS.E [R5+0x7cf00], desc[UR40][R10.64], !P0 ;  /* 0x7cf000000a057fae */ /* 0x0007e8000c1a1028 */
[----:B------:R-:W2:Y:S04]  /*2f810*/  LDL.LU.64 R46, [R1+0x1658] ;  /* 0x00165800012e7983 */ /* 0x000ea80000300a00 */
[----:B------:R-:W4:Y:S04]  /*2f820*/  LDL.LU.64 R60, [R1+0x1650] ;  /* 0x00165000013c7983 */ /* 0x000f280000300a00 */
[----:B------:R-:W4:Y:S04]  /*2f830*/  LDL.LU.64 R48, [R1+0x1648] ;  /* 0x0016480001307983 */ /* 0x000f280000300a00 */
[----:B------:R-:W4:Y:S04]  /*2f840*/  LDL.LU.64 R50, [R1+0x1640] ;  /* 0x0016400001327983 */ /* 0x000f280000300a00 */
[----:B------:R2:W-:Y:S01]  /*2f850*/  STL.64 [R1+0x3d90], R24 ;  /* 0x003d901801007387 */ /* 0x0005e20000100a00 */
[----:B-1----:R-:W-:-:S04]  /*2f860*/  IMAD.WIDE R16, R0, 0x4, R152 ;  /* 0x0000000400107825 */ /* 0x002fc800078e0298 */
[----:B------:R-:W-:-:S04]  /*2f870*/  IMAD.WIDE R22, R0, 0x4, R58 ;  /* 0x0000000400167825 */ /* 0x000fc800078e023a */
[C---:B---3--:R-:W-:Y:S01]  /*2f880*/  IMAD.WIDE R10, R0.reuse, 0x4, R62 ;  /* 0x00000004000a7825 */ /* 0x048fe200078e023e */
[----:B------:R4:W-:Y:S03]  /*2f890*/  STL.64 [R1+0x3d88], R22 ;  /* 0x003d881601007387 */ /* 0x0009e60000100a00 */
[C---:B------:R-:W-:Y:S01]  /*2f8a0*/  IMAD.WIDE R18, R0.reuse, 0x4, R64 ;  /* 0x0000000400127825 */ /* 0x040fe200078e0240 */
[----:B------:R-:W-:Y:S04]  /*2f8b0*/  STL.64 [R1+0x3d10], R10 ;  /* 0x003d100a01007387 */ /* 0x000fe80000100a00 */
[----:B------:R-:W3:Y:S04]  /*2f8c0*/  LDL.LU.64 R62, [R1+0x1638] ;  /* 0x00163800013e7983 */ /* 0x000ee80000300a00 */
[----:B------:R1:W-:Y:S04]  /*2f8d0*/  STL.64 [R1+0x3d80], R20 ;  /* 0x003d801401007387 */ /* 0x0003e80000100a00 */
[----:B------:R1:W-:Y:S04]  /*2f8e0*/  STL.64 [R1+0x3d78], R18 ;  /* 0x003d781201007387 */ /* 0x0003e80000100a00 */
[----:B------:R-:W3:Y:S04]  /*2f8f0*/  LDL.LU.64 R56, [R1+0x1630] ;  /* 0x0016300001387983 */ /* 0x000ee80000300a00 */
[----:B------:R-:W3:Y:S04]  /*2f900*/  LDL.LU.64 R64, [R1+0x1628] ;  /* 0x0016280001407983 */ /* 0x000ee80000300a00 */
[----:B------:R3:W-:Y:S01]  /*2f910*/  STL.64 [R1+0x3d70], R16 ;  /* 0x003d701001007387 */ /* 0x0007e20000100a00 */
[----:B------:R-:W-:-:S03]  /*2f920*/  IMAD.WIDE R14, R0, 0x4, R66 ;  /* 0x00000004000e7825 */ /* 0x000fc600078e0242 */
[----:B------:R-:W3:Y:S01]  /*2f930*/  LDL.LU.64 R66, [R1+0x1620] ;  /* 0x0016200001427983 */ /* 0x000ee20000300a00 */
[----:B------:R-:W-:Y:S02]  /*2f940*/  VIADD R6, R9, 0xffffff02 ;  /* 0xffffff0209067836 */ /* 0x000fe40000000000 */
[----:B------:R-:W-:Y:S01]  /*2f950*/  IMAD.WIDE R12, R0, 0x4, R154 ;  /* 0x00000004000c7825 */ /* 0x000fe200078e029a */
[----:B------:R1:W-:Y:S01]  /*2f960*/  STL.64 [R1+0x3d68], R14 ;  /* 0x003d680e01007387 */ /* 0x0003e20000100a00 */
[----:B------:R-:W1:Y:S01]  /*2f970*/  LDC R9, c[0x0][0x3a0] ;  /* 0x0000e800ff097b82 */ /* 0x000e620000000800 */
[----:B------:R-:W-:Y:S02]  /*2f980*/  ISETP.GE.U32.AND P1, PT, R6, 0x7ffffe83, PT ;  /* 0x7ffffe830600780c */ /* 0x000fe40003f26070 */
[----:B------:R1:W-:Y:S04]  /*2f990*/  STL.64 [R1+0x3d60], R12 ;  /* 0x003d600c01007387 */ /* 0x0003e80000100a00 */
[----:B------:R-:W3:Y:S04]  /*2f9a0*/  LDL.LU.64 R44, [R1+0x1598] ;  /* 0x00159800012c7983 */ /* 0x000ee80000300a00 */
[----:B------:R-:W3:Y:S04]  /*2f9b0*/  LDL.LU.64 R58, [R1+0x1590] ;  /* 0x00159000013a7983 */ /* 0x000ee80000300a00 */
[----:B------:R2:W-:Y:S04]  /*2f9c0*/  LDGSTS.E [R5+0x7e800], desc[UR40][R24.64], !P1 ;  /* 0x7e80000018057fae */ /* 0x0005e8000c9a1028 */
[----:B------:R4:W-:Y:S04]  /*2f9d0*/  LDGSTS.E [R5+0x7e900], desc[UR40][R22.64], !P1 ;  /* 0x7e90000016057fae */ /* 0x0009e8000c9a1028 */
[----:B------:R1:W-:Y:S04]  /*2f9e0*/  LDGSTS.E [R5+0x7ea00], desc[UR40][R20.64], !P1 ;  /* 0x7ea0000014057fae */ /* 0x0003e8000c9a1028 */
[----:B------:R1:W-:Y:S04]  /*2f9f0*/  LDGSTS.E [R5+0x7eb00], desc[UR40][R18.64], !P1 ;  /* 0x7eb0000012057fae */ /* 0x0003e8000c9a1028 */
[----:B------:R3:W-:Y:S04]  /*2fa00*/  LDGSTS.E [R5+0x7ec00], desc[UR40][R16.64], !P1 ;  /* 0x7ec0000010057fae */ /* 0x0007e8000c9a1028 */
[----:B------:R1:W-:Y:S04]  /*2fa10*/  LDGSTS.E [R5+0x7ed00], desc[UR40][R14.64], !P1 ;  /* 0x7ed000000e057fae */ /* 0x0003e8000c9a1028 */
[----:B------:R-:W-:Y:S04]  /*2fa20*/  LDGSTS.E [R5+0x7ee00], desc[UR40][R12.64], !P1 ;  /* 0x7ee000000c057fae */ /* 0x000fe8000c9a1028 */
[----:B------:R1:W-:Y:S01]  /*2fa30*/  LDGSTS.E [R5+0x7ef00], desc[UR40][R10.64], !P1 ;  /* 0x7ef000000a057fae */ /* 0x0003e2000c9a1028 */
[----:B--2---:R-:W-:-:S03]  /*2fa40*/  IMAD.WIDE R24, R0, 0x4, R46 ;  /* 0x0000000400187825 */ /* 0x004fc600078e022e */
[----:B------:R-:W2:Y:S01]  /*2fa50*/  LDL.LU.64 R46, [R1+0x1588] ;  /* 0x00158800012e7983 */ /* 0x000ea20000300a00 */
[----:B----4-:R-:W-:-:S03]  /*2fa60*/  IMAD.WIDE R22, R0, 0x4, R60 ;  /* 0x0000000400167825 */ /* 0x010fc600078e023c */
[----:B------:R-:W4:Y:S01]  /*2fa70*/  LDL.LU.64 R60, [R1+0x1580] ;  /* 0x00158000013c7983 */ /* 0x000f220000300a00 */
[----:B-1----:R-:W-:-:S03]  /*2fa80*/  IMAD.WIDE R20, R0, 0x4, R48 ;  /* 0x0000000400147825 */ /* 0x002fc600078e0230 */
[----:B------:R1:W-:Y:S01]  /*2fa90*/  STL.64 [R1+0x1478], R24 ;  /* 0x0014781801007387 */ /* 0x0003e20000100a00 */
[----:B------:R-:W-:-:S03]  /*2faa0*/  IMAD.WIDE R18, R0, 0x4, R50 ;  /* 0x0000000400127825 */ /* 0x000fc600078e0232 */
[----:B------:R-:W4:Y:S04]  /*2fab0*/  LDL.LU.64 R48, [R1+0x1578] ;  /* 0x0015780001307983 */ /* 0x000f280000300a00 */
[----:B------:R1:W-:Y:S04]  /*2fac0*/  STL.64 [R1+0x1470], R22 ;  /* 0x0014701601007387 */ /* 0x0003e80000100a00 */
[----:B------:R-:W4:Y:S04]  /*2fad0*/  LDL.LU.64 R50, [R1+0x1570] ;  /* 0x0015700001327983 */ /* 0x000f280000300a00 */
        /* <DEDUP_REMOVED lines=22> */
[----:B------:R4:W-:Y:S04]  /*2fc40*/  LDGSTS.E [R4+0x41300], desc[UR40][R18.64], !P2 ;  /* 0x4130000012047fae */ /* 0x0009e8000d1a1028 */
[----:B------:R-:W3:Y:S04]  /*2fc50*/  LDL.LU.64 R42, [R1+0x14c8] ;  /* 0x0014c800012a7983 */ /* 0x000ee80000300a00 */
[----:B------:R-:W3:Y:S04]  /*2fc60*/  LDL.LU.64 R58, [R1+0x14c0] ;  /* 0x0014c000013a7983 */ /* 0x000ee80000300a00 */
[----:B------:R1:W-:Y:S04]  /*2fc70*/  LDGSTS.E [R4+0x41400], desc[UR40][R16.64], !P2 ;  /* 0x4140000010047fae */ /* 0x0003e8000d1a1028 */
[----:B------:R1:W-:Y:S04]  /*2fc80*/  STL.64 [R1+0x13d8], R24 ;  /* 0x0013d81801007387 */ /* 0x0003e80000100a00 */
[----:B------:R1:W-:Y:S04]  /*2fc90*/  STL.64 [R1+0x13d0], R22 ;  /* 0x0013d01601007387 */ /* 0x0003e80000100a00 */
[----:B------:R1:W-:Y:S04]  /*2fca0*/  LDGSTS.E [R4+0x41500], desc[UR40][R14.64], !P2 ;  /* 0x415000000e047fae */ /* 0x0003e8000d1a1028 */
[----:B------:R3:W-:Y:S04]  /*2fcb0*/  LDGSTS.E [R4+0x41600], desc[UR40][R12.64], !P2 ;  /* 0x416000000c047fae */ /* 0x0007e8000d1a1028 */
[----:B------:R1:W-:Y:S01]  /*2fcc0*/  LDGSTS.E [R4+0x41700], desc[UR40][R10.64], !P2 ;  /* 0x417000000a047fae */ /* 0x0003e2000d1a1028 */
[----:B--2---:R-:W-:-:S04]  /*2fcd0*/  IMAD.WIDE R20, R0, 0x4, R46 ;  /* 0x0000000400147825 */ /* 0x004fc800078e022e */
[C---:B----4-:R-:W-:Y:S02]  /*2fce0*/  IMAD.WIDE R18, R0.reuse, 0x4, R60 ;  /* 0x0000000400127825 */ /* 0x050fe400078e023c */
[----:B------:R-:W2:Y:S04]  /*2fcf0*/  LDL.LU.64 R60, [R1+0x14b8] ;  /* 0x0014b800013c7983 */ /* 0x000ea80000300a00 */
[----:B------:R4:W-:Y:S01]  /*2fd00*/  STL.64 [R1+0x13c8], R20 ;  /* 0x0013c81401007387 */ /* 0x0009e20000100a00 */
[----:B-1----:R-:W-:-:S03]  /*2fd10*/  IMAD.WIDE R16, R0, 0x4, R48 ;  /* 0x0000000400107825 */ /* 0x002fc600078e0230 */
[----:B------:R1:W-:Y:S04]  /*2fd20*/  STL.64 [R1+0x13c0], R18 ;  /* 0x0013c01201007387 */ /* 0x0003e80000100a00 */
[----:B------:R-:W2:Y:S01]  /*2fd30*/  LDL.LU.64 R46, [R1+0x14b0] ;  /* 0x0014b000012e7983 */ /* 0x000ea20000300a00 */
[----:B------:R-:W-:-:S03]  /*2fd40*/  IMAD.WIDE R14, R0, 0x4, R50 ;  /* 0x00000004000e7825 */ /* 0x000fc600078e0232 */
[----:B------:R2:W-:Y:S01]  /*2fd50*/  STL.64 [R1+0x13b8], R16 ;  /* 0x0013b81001007387 */ /* 0x0005e20000100a00 */
[----:B---3--:R-:W-:-:S03]  /*2fd60*/  IMAD.WIDE R12, R0, 0x4, R62 ;  /* 0x00000004000c7825 */ /* 0x008fc600078e023e */
[----:B------:R-:W3:Y:S04]  /*2fd70*/  LDL.LU.64 R62, [R1+0x14a8] ;  /* 0x0014a800013e7983 */ /* 0x000ee80000300a00 */
[----:B------:R1:W-:Y:S04]  /*2fd80*/  STL.64 [R1+0x13b0], R14 ;  /* 0x0013b00e01007387 */ /* 0x0003e80000100a00 */
[----:B------:R-:W-:Y:S01]  /*2fd90*/  STL.64 [R1+0x13a8], R12 ;  /* 0x0013a80c01007387 */ /* 0x000fe20000100a00 */
[----:B------:R-:W-:-:S03]  /*2fda0*/  IMAD.WIDE R10, R0, 0x4, R66 ;  /* 0x00000004000a7825 */ /* 0x000fc600078e0242 */
        /* <DEDUP_REMOVED lines=19> */
[----:B------:R2:W-:Y:S04]  /*2fee0*/  LDGSTS.E [R4+0x43400], desc[UR40][R16.64], !P5 ;  /* 0x4340000010047fae */ /* 0x0005e8000e9a1028 */
[----:B------:R1:W-:Y:S04]  /*2fef0*/  STL.64 [R1+0x1390], R22 ;  /* 0x0013901601007387 */ /* 0x0003e80000100a00 */
[----:B------:R1:W-:Y:S04]  /*2ff00*/  LDGSTS.E [R4+0x43500], desc[UR40][R14.64], !P5 ;  /* 0x435000000e047fae */ /* 0x0003e8000e9a1028 */
[----:B------:R-:W4:Y:S04]  /*2ff10*/  LDL.LU.64 R58, [R1+0x13f0] ;  /* 0x0013f000013a7983 */ /* 0x000f280000300a00 */
[----:B------:R1:W-:Y:S04]  /*2ff20*/  STL.64 [R1+0x1388], R20 ;  /* 0x0013881401007387 */ /* 0x0003e80000100a00 */
[----:B------:R-:W-:Y:S04]  /*2ff30*/  LDGSTS.E [R4+0x43600], desc[UR40][R12.64], !P5 ;  /* 0x436000000c047fae */ /* 0x000fe8000e9a1028 */
[----:B------:R3:W-:Y:S01]  /*2ff40*/  LDGSTS.E [R4+0x43700], desc[UR40][R10.64], !P5 ;  /* 0x437000000a047fae */ /* 0x0007e2000e9a1028 */
[----:B--2---:R-:W-:-:S03]  /*2ff50*/  IMAD.WIDE R16, R0, 0x4, R60 ;  /* 0x0000000400107825 */ /* 0x004fc600078e023c */
[----:B------:R-:W2:Y:S04]  /*2ff60*/  LDL.LU.64 R60, [R1+0x13e8] ;  /* 0x0013e800013c7983 */ /* 0x000ea80000300a00 */
[----:B------:R4:W-:Y:S01]  /*2ff70*/  STL.64 [R1+0x1380], R18 ;  /* 0x0013801201007387 */ /* 0x0009e20000100a00 */
[----:B-1----:R-:W-:-:S03]  /*2ff80*/  IMAD.WIDE R14, R0, 0x4, R46 ;  /* 0x00000004000e7825 */ /* 0x002fc600078e022e */
        /* <DEDUP_REMOVED lines=14> */
[----:B-1----:R-:W-:-:S02]  /*30070*/  IMAD.WIDE R24, R0, 0x4, R48 ;  /* 0x0000000400187825 */ /* 0x002fc400078e0230 */
[----:B------:R-:W3:Y:S02]  /*30080*/  LDL.LU.64 R62, [R1+0x1350] ;  /* 0x00135000013e7983 */ /* 0x000ee40000300a00 */
[C---:B------:R-:W-:Y:S02]  /*30090*/  IMAD.WIDE R22, R0.reuse, 0x4, R44 ;  /* 0x0000000400167825 */ /* 0x040fe400078e022c */
[----:B------:R4:W-:Y:S02]  /*300a0*/  LDGSTS.E [R4+0x45300], desc[UR40][R18.64], !P3 ;  /* 0x4530000012047fae */ /* 0x0009e4000d9a1028 */
[C---:B------:R-:W-:Y:S02]  /*300b0*/  IMAD.WIDE R20, R0.reuse, 0x4, R50 ;  /* 0x0000000400147825 */ /* 0x040fe400078e0232 */
[----:B------:R-:W3:Y:S04]  /*300c0*/  LDL.LU.64 R48, [R1+0x1348] ;  /* 0x0013480001307983 */ /* 0x000ee80000300a00 */
[----:B------:R1:W-:Y:S04]  /*300d0*/  LDGSTS.E [R4+0x45400], desc[UR40][R16.64], !P3 ;  /* 0x4540000010047fae */ /* 0x0003e8000d9a1028 */
[----:B------:R2:W-:Y:S01]  /*300e0*/  STL.64 [R1+0x1318], R24 ;  /* 0x0013181801007387 */ /* 0x0005e20000100a00 */
[----:B----4-:R-:W-:-:S03]  /*300f0*/  IMAD.WIDE R18, R0, 0x4, R56 ;  /* 0x0000000400127825 */ /* 0x010fc600078e0238 */
[----:B------:R-:W4:Y:S01]  /*30100*/  LDL.LU.64 R50, [R1+0x1340] ;  /* 0x0013400001327983 */ /* 0x000f220000300a00 */
[----:B-1----:R-:W-:-:S03]  /*30110*/  IMAD.WIDE R16, R0, 0x4, R64 ;  /* 0x0000000400107825 */ /* 0x002fc600078e0240 */
[----:B------:R1:W-:Y:S04]  /*30120*/  STL.64 [R1+0x1310], R22 ;  /* 0x0013101601007387 */ /* 0x0003e80000100a00 */
[----:B------:R1:W-:Y:S04]  /*30130*/  STL.64 [R1+0x1308], R20 ;  /* 0x0013081401007387 */ /* 0x0003e80000100a00 */
[----:B------:R1:W-:Y:S04]  /*30140*/  LDGSTS.E [R4+0x45500], desc[UR40][R14.64], !P3 ;  /* 0x455000000e047fae */ /* 0x0003e8000d9a1028 */
[----:B------:R-:W4:Y:S04]  /*30150*/  LDL.LU.64 R64, [R1+0x1338] ;  /* 0x0013380001407983 */ /* 0x000f280000300a00 */
[----:B------:R2:W-:Y:S01]  /*30160*/  LDGSTS.E [R4+0x45600], desc[UR40][R12.64], !P3 ;  /* 0x456000000c047fae */ /* 0x0005e2000d9a1028 */
[----:B-1----:R-:W-:-:S03]  /*30170*/  IMAD.WIDE R14, R0, 0x4, R58 ;  /* 0x00000004000e7825 */ /* 0x002fc600078e023a */
[----:B------:R4:W-:Y:S04]  /*30180*/  STL.64 [R1+0x1300], R18 ;  /* 0x0013001201007387 */ /* 0x0009e80000100a00 */
[----:B------:R1:W-:Y:S01]  /*30190*/  STL.64 [R1+0x12f8], R16 ;  /* 0x0012f81001007387 */ /* 0x0003e20000100a00 */
[----:B--2---:R-:W-:-:S03]  /*301a0*/  IMAD.WIDE R12, R0, 0x4, R60 ;  /* 0x00000004000c7825 */ /* 0x004fc600078e023c */
        /* <DEDUP_REMOVED lines=19> */
[----:B------:R-:W3:Y:S02]  /*302e0*/  LDL.LU.64 R46, [R1+0x1288] ;  /* 0x00128800012e7983 */ /* 0x000ee40000300a00 */
[C---:B------:R-:W-:Y:S02]  /*302f0*/  IMAD.WIDE R20, R0.reuse, 0x4, R48 ;  /* 0x0000000400147825 */ /* 0x040fe400078e0230 */
[----:B------:R-:W3:Y:S04]  /*30300*/  LDL.LU.64 R62, [R1+0x1280] ;  /* 0x00128000013e7983 */ /* 0x000ee80000300a00 */
[----:B------:R1:W-:Y:S04]  /*30310*/  STL.64 [R1+0x12d8], R24 ;  /* 0x0012d81801007387 */ /* 0x0003e80000100a00 */
[----:B------:R-:W3:Y:S01]  /*30320*/  LDL.LU.64 R48, [R1+0x1278] ;  /* 0x0012780001307983 */ /* 0x000ee20000300a00 */
[----:B----4-:R-:W-:-:S03]  /*30330*/  IMAD.WIDE R18, R0, 0x4, R50 ;  /* 0x0000000400127825 */ /* 0x010fc600078e0232 */
[----:B------:R1:W-:Y:S04]  /*30340*/  LDGSTS.E [R4+0x47400], desc[UR40][R16.64], !P0 ;  /* 0x4740000010047fae */ /* 0x0003e8000c1a1028 */
[----:B------:R4:W-:Y:S04]  /*30350*/  STL.64 [R1+0x12d0], R22 ;  /* 0x0012d01601007387 */ /* 0x0009e80000100a00 */
[----:B------:R2:W-:Y:S04]  /*30360*/  LDGSTS.E [R4+0x47500], desc[UR40][R14.64], !P0 ;  /* 0x475000000e047fae */ /* 0x0005e8000c1a1028 */
[----:B------:R-:W3:Y:S01]  /*30370*/  LDL.LU.64 R50, [R1+0x1270] ;  /* 0x0012700001327983 */ /* 0x000ee20000300a00 */
[----:B-1----:R-:W-:-:S03]  /*30380*/  IMAD.WIDE R16, R0, 0x4, R64 ;  /* 0x0000000400107825 */ /* 0x002fc600078e0240 */
[----:B------:R1:W-:Y:S04]  /*30390*/  STL.64 [R1+0x12c8], R20 ;  /* 0x0012c81401007387 */ /* 0x0003e80000100a00 */
[----:B------:R-:W3:Y:S04]  /*303a0*/  LDL.LU.64 R64, [R1+0x1268] ;  /* 0x0012680001407983 */ /* 0x000ee80000300a00 */
[----:B------:R-:W-:Y:S04]  /*303b0*/  LDGSTS.E [R4+0x47600], desc[UR40][R12.64], !P0 ;  /* 0x476000000c047fae */ /* 0x000fe8000c1a1028 */
[----:B------:R1:W-:Y:S01]  /*303c0*/  STL.64 [R1+0x12c0], R18 ;  /* 0x0012c01201007387 */ /* 0x0003e20000100a00 */
[----:B--2---:R-:W-:-:S03]  /*303d0*/  IMAD.WIDE R14, R0, 0x4, R56 ;  /* 0x00000004000e7825 */ /* 0x004fc600078e0238 */
[----:B------:R3:W-:Y:S04]  /*303e0*/  LDGSTS.E [R4+0x47700], desc[UR40][R10.64], !P0 ;  /* 0x477000000a047fae */ /* 0x0007e8000c1a1028 */
[----:B------:R2:W-:Y:S04]  /*303f0*/  STL.64 [R1+0x12b8], R16 ;  /* 0x0012b81001007387 */ /* 0x0005e80000100a00 */
[----:B------:R1:W-:Y:S01]  /*30400*/  STL.64 [R1+0x12b0], R14 ;  /* 0x0012b00e01007387 */ /* 0x0003e20000100a00 */
[----:B---3--:R-:W-:-:S03]  /*30410*/  IMAD.WIDE R10, R0, 0x4, R66 ;  /* 0x00000004000a7825 */ /* 0x008fc600078e0242 */
[----:B------:R-:W3:Y:S01]  /*30420*/  LDL.LU.64 R66, [R1+0x1260] ;  /* 0x0012600001427983 */ /* 0x000ee20000300a00 */
[----:B------:R-:W-:Y:S01]  /*30430*/  IADD3 R6, PT, PT, R8, -0x93, RZ ;  /* 0xffffff6d08067810 */ /* 0x000fe20007ffe0ff */
        /* <DEDUP_REMOVED lines=11> */
[----:B----4-:R-:W-:-:S03]  /*304f0*/  IMAD.WIDE R22, R0, 0x4, R60 ;  /* 0x0000000400167825 */ /* 0x010fc600078e023c */
[----:B------:R1:W-:Y:S01]  /*30500*/  LDGSTS.E [R4+0x49300], desc[UR40][R18.64], !P1 ;  /* 0x4930000012047fae */ /* 0x0003e2000c9a1028 */
[----:B------:R-:W-:-:S03]  /*30510*/  IMAD.WIDE R20, R0, 0x4, R46 ;  /* 0x0000000400147825 */ /* 0x000fc600078e022e */
[----:B------:R-:W4:Y:S04]  /*30520*/  LDL.LU.64 R42, [R1+0x11c8] ;  /* 0x0011c800012a7983 */ /* 0x000f280000300a00 */
[----:B------:R-:W4:Y:S01]  /*30530*/  LDL.LU.64 R60, [R1+0x11c0] ;  /* 0x0011c000013c7983 */ /* 0x000f220000300a00 */
[----:B-1----:R-:W-:-:S03]  /*30540*/  IMAD.WIDE R18, R0, 0x4, R62 ;  /* 0x0000000400127825 */ /* 0x002fc600078e023e */
[----:B------:R2:W-:Y:S04]  /*30550*/  LDGSTS.E [R4+0x49400], desc[UR40][R16.64], !P1 ;  /* 0x4940000010047fae */ /* 0x0005e8000c9a1028 */
[----:B------:R1:W-:Y:S04]  /*30560*/  STL.64 [R1+0x1298], R24 ;  /* 0x0012981801007387 */ /* 0x0003e80000100a00 */
[----:B------:R1:W-:Y:S01]  /*30570*/  STL.64 [R1+0x1290], R22 ;  /* 0x0012901601007387 */ /* 0x0003e20000100a00 */
[----:B--2---:R-:W-:-:S03]  /*30580*/  IMAD.WIDE R16, R0, 0x4, R48 ;  /* 0x0000000400107825 */ /* 0x004fc600078e0230 */
[----:B------:R2:W-:Y:S04]  /*30590*/  LDGSTS.E [R4+0x49500], desc[UR40][R14.64], !P1 ;  /* 0x495000000e047fae */ /* 0x0005e8000c9a1028 */
[----:B------:R-:W4:Y:S04]  /*305a0*/  LDL.LU.64 R62, [R1+0x11b8] ;  /* 0x0011b800013e7983 */ /* 0x000f280000300a00 */
[----:B------:R1:W-:Y:S04]  /*305b0*/  LDGSTS.E [R4+0x49600], desc[UR40][R12.64], !P1 ;  /* 0x496000000c047fae */ /* 0x0003e8000c9a1028 */
[----:B------:R4:W-:Y:S01]  /*305c0*/  STL.64 [R1+0x1288], R20 ;  /* 0x0012881401007387 */ /* 0x0009e20000100a00 */
[----:B--2---:R-:W-:-:S03]  /*305d0*/  IMAD.WIDE R14, R0, 0x4, R50 ;  /* 0x00000004000e7825 */ /* 0x004fc600078e0232 */
        /* <DEDUP_REMOVED lines=15> */
[----:B------:R-:W3:Y:S04]  /*306d0*/  LDL.LU.64 R44, [R1+0x1110] ;  /* 0x00111000012c7983 */ /* 0x000ee80000300a00 */
[----:B------:R-:W3:Y:S04]  /*306e0*/  LDL.LU.64 R50, [R1+0x1108] ;  /* 0x0011080001327983 */ /* 0x000ee80000300a00 */
[----:B------:R2:W-:Y:S04]  /*306f0*/  LDGSTS.E [R4+0x4b000], desc[UR40][R24.64], !P2 ;  /* 0x4b00000018047fae */ /* 0x0005e8000d1a1028 */
[----:B------:R2:W-:Y:S04]  /*30700*/  LDGSTS.E [R4+0x4b100], desc[UR40][R22.64], !P2 ;  /* 0x4b10000016047fae */ /* 0x0005e8000d1a1028 */
[----:B------:R4:W-:Y:S01]  /*30710*/  LDGSTS.E [R4+0x4b200], desc[UR40][R20.64], !P2 ;  /* 0x4b20000014047fae */ /* 0x0009e2000d1a1028 */
[----:B--2---:R-:W-:-:S03]  /*30720*/  IMAD.WIDE R24, R0, 0x4, R56 ;  /* 0x0000000400187825 */ /* 0x004fc600078e0238 */
[----:B------:R2:W-:Y:S01]  /*30730*/  LDGSTS.E [R4+0x4b300], desc[UR40][R18.64], !P2 ;  /* 0x4b30000012047fae */ /* 0x0005e2000d1a1028 */
[----:B------:R-:W-:-:S03]  /*30740*/  IMAD.WIDE R22, R0, 0x4, R58 ;  /* 0x0000000400167825 */ /* 0x000fc600078e023a */
[----:B------:R-:W3:Y:S01]  /*30750*/  LDL.LU.64 R56, [R1+0x1100] ;  /* 0x0011000001387983 */ /* 0x000ee20000300a00 */
[----:B----4-:R-:W-:-:S03]  /*30760*/  IMAD.WIDE R20, R0, 0x4, R42 ;  /* 0x0000000400147825 */ /* 0x010fc600078e022a */
[----:B------:R-:W4:Y:S04]  /*30770*/  LDL.LU.64 R58, [R1+0x10f8] ;  /* 0x0010f800013a7983 */ /* 0x000f280000300a00 */
[----:B------:R1:W-:Y:S01]  /*30780*/  STL.64 [R1+0x1248], R24 ;  /* 0x0012481801007387 */ /* 0x0003e20000100a00 */
[----:B--2---:R-:W-:-:S03]  /*30790*/  IMAD.WIDE R18, R0, 0x4, R60 ;  /* 0x0000000400127825 */ /* 0x004fc600078e023c */
[----:B------:R1:W-:Y:S04]  /*307a0*/  LDGSTS.E [R4+0x4b400], desc[UR40][R16.64], !P2 ;  /* 0x4b40000010047fae */ /* 0x0003e8000d1a1028 */
[----:B------:R2:W-:Y:S04]  /*307b0*/  STL.64 [R1+0x1240], R22 ;  /* 0x0012401601007387 */ /* 0x0005e80000100a00 */
[----:B------:R2:W-:Y:S04]  /*307c0*/  LDGSTS.E [R4+0x4b500], desc[UR40][R14.64], !P2 ;  /* 0x4b5000000e047fae */ /* 0x0005e8000d1a1028 */
[----:B------:R-:W4:Y:S01]  /*307d0*/  LDL.LU.64 R60, [R1+0x10f0] ;  /* 0x0010f000013c7983 */ /* 0x000f220000300a00 */
[----:B-1----:R-:W-:-:S03]  /*307e0*/  IMAD.WIDE R16, R0, 0x4, R62 ;  /* 0x0000000400107825 */ /* 0x002fc600078e023e */
[----:B------:R1:W-:Y:S04]  /*307f0*/  STL.64 [R1+0x1238], R20 ;  /* 0x0012381401007387 */ /* 0x0003e80000100a00 */
[----:B------:R-:W4:Y:S04]  /*30800*/  LDL.LU.64 R62, [R1+0x10e8] ;  /* 0x0010e800013e7983 */ /* 0x000f280000300a00 */
[----:B------:R1:W-:Y:S04]  /*30810*/  LDGSTS.E [R4+0x4b600], desc[UR40][R12.64], !P2 ;  /* 0x4b6000000c047fae */ /* 0x0003e8000d1a1028 */
[----:B------:R1:W-:Y:S01]  /*30820*/  STL.64 [R1+0x1230], R18 ;  /* 0x0012301201007387 */ /* 0x0003e20000100a00 */
[----:B--2---:R-:W-:-:S03]  /*30830*/  IMAD.WIDE R14, R0, 0x4, R46 ;  /* 0x00000004000e7825 */ /* 0x004fc600078e022e */
[----:B------:R3:W-:Y:S04]  /*30840*/  LDGSTS.E [R4+0x4b700], desc[UR40][R10.64], !P2 ;  /* 0x4b7000000a047fae */ /* 0x0007e8000d1a1028 */
[----:B------:R4:W-:Y:S04]  /*30850*/  STL.64 [R1+0x1228], R16 ;  /* 0x0012281001007387 */ /* 0x0009e80000100a00 */
[----:B------:R2:W-:Y:S01]  /*30860*/  STL.64 [R1+0x1220], R14 ;  /* 0x0012200e01007387 */ /* 0x0005e20000100a00 */
[----:B-1----:R-:W-:-:S04]  /*30870*/  IMAD.WIDE R12, R0, 0x4, R64 ;  /* 0x00000004000c7825 */ /* 0x002fc800078e0240 */
[----:B---3--:R-:W-:Y:S02]  /*30880*/  IMAD.WIDE R10, R0, 0x4, R66 ;  /* 0x00000004000a7825 */ /* 0x008fe400078e0242 */
[----:B------:R-:W3:Y:S04]  /*30890*/  LDL.LU.64 R66, [R1+0x10e0] ;  /* 0x0010e00001427983 */ /* 0x000ee80000300a00 */
[----:B------:R1:W-:Y:S04]  /*308a0*/  STL.64 [R1+0x1218], R12 ;  /* 0x0012180c01007387 */ /* 0x0003e80000100a00 */
[----:B------:R3:W-:Y:S04]  /*308b0*/  STL.64 [R1+0x1210], R10 ;  /* 0x0012100a01007387 */ /* 0x0007e80000100a00 */
[----:B------:R-:W3:Y:S04]  /*308c0*/  LDL.LU.64 R46, [R1+0x1058] ;  /* 0x00105800012e7983 */ /* 0x000ee80000300a00 */
[----:B------:R-:W3:Y:S01]  /*308d0*/  LDL.LU.64 R64, [R1+0x1050] ;  /* 0x0010500001407983 */ /* 0x000ee20000300a00 */
[----:B------:R-:W-:-:S02]  /*308e0*/  VIADD R6, R7, 0xffffff65 ;  /* 0xffffff6507067836 */ /* 0x000fc40000000000 */
[----:B------:R-:W1:Y:S03]  /*308f0*/  LDC R7, c[0x0][0x3a0] ;  /* 0x0000e800ff077b82 */ /* 0x000e660000000800 */
[----:B------:R-:W-:-:S13]  /*30900*/  ISETP.GE.U32.AND P5, PT, R6, 0x7ffffee6, PT ;  /* 0x7ffffee60600780c */ /* 0x000fda0003fa6070 */
[----:B------:R2:W-:Y:S04]  /*30910*/  LDGSTS.E [R4+0x4d000], desc[UR40][R24.64], !P5 ;  /* 0x4d00000018047fae */ /* 0x0005e8000e9a1028 */
[----:B------:R2:W-:Y:S04]  /*30920*/  LDGSTS.E [R4+0x4d100], desc[UR40][R22.64], !P5 ;  /* 0x4d10000016047fae */ /* 0x0005e8000e9a1028 */
[----:B------:R2:W-:Y:S02]  /*30930*/  LDGSTS.E [R4+0x4d200], desc[UR40][R20.64], !P5 ;  /* 0x4d20000014047fae */ /* 0x0005e4000e9a1028 */
[----:B--2---:R-:W-:-:S02]  /*30940*/  IMAD.WIDE R24, R0, 0x4, R48 ;  /* 0x0000000400187825 */ /* 0x004fc400078e0230 */
[----:B------:R2:W-:Y:S02]  /*30950*/  LDGSTS.E [R4+0x4d300], desc[UR40][R18.64], !P5 ;  /* 0x4d30000012047fae */ /* 0x0005e4000e9a1028 */
[C---:B------:R-:W-:Y:S02]  /*30960*/  IMAD.WIDE R22, R0.reuse, 0x4, R44 ;  /* 0x0000000400167825 */ /* 0x040fe400078e022c */
[----:B------:R-:W3:Y:S02]  /*30970*/  LDL.LU.64 R48, [R1+0x1048] ;  /* 0x0010480001307983 */ /* 0x000ee40000300a00 */
[C---:B------:R-:W-:Y:S02]  /*30980*/  IMAD.WIDE R20, R0.reuse, 0x4, R50 ;  /* 0x0000000400147825 */ /* 0x040fe400078e0232 */
[----:B------:R4:W-:Y:S04]  /*30990*/  LDGSTS.E [R4+0x4d400], desc[UR40][R16.64], !P5 ;  /* 0x4d40000010047fae */ /* 0x0009e8000e9a1028 */
[----:B------:R1:W-:Y:S01]  /*309a0*/  STL.64 [R1+0x1208], R24 ;  /* 0x0012081801007387 */ /* 0x0003e20000100a00 */
[----:B--2---:R-:W-:-:S03]  /*309b0*/  IMAD.WIDE R18, R0, 0x4, R56 ;  /* 0x0000000400127825 */ /* 0x004fc600078e0238 */
[----:B------:R-:W2:Y:S01]  /*309c0*/  LDL.LU.64 R50, [R1+0x1040] ;  /* 0x0010400001327983 */ /* 0x000ea20000300a00 */
[----:B----4-:R-:W-:-:S03]  /*309d0*/  IMAD.WIDE R16, R0, 0x4, R58 ;  /* 0x0000000400107825 */ /* 0x010fc600078e023a */
[----:B------:R4:W-:Y:S04]  /*309e0*/  STL.64 [R1+0x1200], R22 ;  /* 0x0012001601007387 */ /* 0x0009e80000100a00 */
[----:B------:R1:W-:Y:S04]  /*309f0*/  STL.64 [R1+0x11f8], R20 ;  /* 0x0011f81401007387 */ /* 0x0003e80000100a00 */
[----:B------:R1:W-:Y:S04]  /*30a00*/  LDGSTS.E [R4+0x4d500], desc[UR40][R14.64], !P5 ;  /* 0x4d5000000e047fae */ /* 0x0003e8000e9a1028 */
[----:B------:R-:W2:Y:S04]  /*30a10*/  LDL.LU.64 R58, [R1+0x1038] ;  /* 0x00103800013a7983 */ /* 0x000ea80000300a00 */
[----:B------:R4:W-:Y:S01]  /*30a20*/  LDGSTS.E [R4+0x4d600], desc[UR40][R12.64], !P5 ;  /* 0x4d6000000c047fae */ /* 0x0009e2000e9a1028 */
[----:B-1----:R-:W-:-:S03]  /*30a30*/  IMAD.WIDE R14, R0, 0x4, R60 ;  /* 0x00000004000e7825 */ /* 0x002fc600078e023c */
[----:B------:R2:W-:Y:S04]  /*30a40*/  STL.64 [R1+0x11f0], R18 ;  /* 0x0011f01201007387 */ /* 0x0005e80000100a00 */
[----:B------:R1:W-:Y:S01]  /*30a50*/  STL.64 [R1+0x11e8], R16 ;  /* 0x0011e81001007387 */ /* 0x0003e20000100a00 */
[----:B----4-:R-:W-:-:S03]  /*30a60*/  IMAD.WIDE R12, R0, 0x4, R62 ;  /* 0x00000004000c7825 */ /* 0x010fc600078e023e */
[----:B------:R-:W4:Y:S04]  /*30a70*/  LDL.LU.64 R56, [R1+0x1030] ;  /* 0x0010300001387983 */ /* 0x000f280000300a00 */
[----:B------:R-:W4:Y:S04]  /*30a80*/  LDL.LU.64 R62, [R1+0x1028] ;  /* 0x00102800013e7983 */ /* 0x000f280000300a00 */
[----:B------:R3:W-:Y:S04]  /*30a90*/  LDGSTS.E [R4+0x4d700], desc[UR40][R10.64], !P5 ;  /* 0x4d7000000a047fae */ /* 0x0007e8000e9a1028 */
[----:B------:R4:W-:Y:S04]  /*30aa0*/  STL.64 [R1+0x11e0], R14 ;  /* 0x0011e00e01007387 */ /* 0x0009e80000100a00 */
[----:B------:R1:W-:Y:S01]  /*30ab0*/  STL.64 [R1+0x11d8], R12 ;  /* 0x0011d80c01007387 */ /* 0x0003e20000100a00 */
[----:B------:R-:W-:-:S02]  /*30ac0*/  VIADD R6, R8, 0xffffff61 ;  /* 0xffffff6108067836 */ /* 0x000fc40000000000 */
[----:B------:R-:W1:Y:S03]  /*30ad0*/  LDC R8, c[0x0][0x3a0] ;  /* 0x0000e800ff087b82 */ /* 0x000e660000000800 */
[----:B------:R-:W-:-:S13]  /*30ae0*/  ISETP.GE.U32.AND P3, PT, R6, 0x7ffffee2, PT ;  /* 0x7ffffee20600780c */ /* 0x000fda0003f66070 */
        /* <DEDUP_REMOVED lines=10> */
[----:B------:R-:W3:Y:S04]  /*30b90*/  LDL.LU.64 R44, [R1+0xf98] ;  /* 0x000f9800012c7983 */ /* 0x000ee80000300a00 */
[----:B------:R-:W3:Y:S01]  /*30ba0*/  LDL.LU.64 R60, [R1+0xf90] ;  /* 0x000f9000013c7983 */ /* 0x000ee20000300a00 */
[----:B-1----:R-:W-:-:S03]  /*30bb0*/  IMAD.WIDE R24, R0, 0x4, R46 ;  /* 0x0000000400187825 */ /* 0x002fc600078e022e */
[----:B------:R-:W3:Y:S01]  /*30bc0*/  LDL.LU.64 R46, [R1+0xf88] ;  /* 0x000f8800012e7983 */ /* 0x000ee20000300a00 */
[----:B------:R-:W-:-:S03]  /*30bd0*/  IMAD.WIDE R22, R0, 0x4, R64 ;  /* 0x0000000400167825 */ /* 0x000fc600078e0240 */
[----:B------:R-:W3:Y:S04]  /*30be0*/  LDL.LU.64 R64, [R1+0xf80] ;  /* 0x000f800001407983 */ /* 0x000ee80000300a00 */
[----:B------:R1:W-:Y:S04]  /*30bf0*/  STL.64 [R1+0x11c8], R24 ;  /* 0x0011c81801007387 */ /* 0x0003e80000100a00 */
[----:B------:R3:W-:Y:S01]  /*30c00*/  LDGSTS.E [R4+0x4f700], desc[UR40][R10.64], !P3 ;  /* 0x4f7000000a047fae */ /* 0x0007e2000d9a1028 */
[----:B------:R-:W-:Y:S02]  /*30c10*/  VIADD R6, R9, 0xffffff5d ;  /* 0xffffff5d09067836 */ /* 0x000fe40000000000 */
[----:B------:R-:W1:Y:S01]  /*30c20*/  LDC R9, c[0x0][0x3a0] ;  /* 0x0000e800ff097b82 */ /* 0x000e620000000800 */
[----:B------:R-:W-:-:S02]  /*30c30*/  IMAD.WIDE R20, R0, 0x4, R48 ;  /* 0x0000000400147825 */ /* 0x000fc400078e0230 */
[----:B------:R-:W3:Y:S04]  /*30c40*/  LDL.LU.64 R48, [R1+0xf78] ;  /* 0x000f780001307983 */ /* 0x000ee80000300a00 */
[----:B------:R1:W-:Y:S01]  /*30c50*/  STL.64 [R1+0x11c0], R22 ;  /* 0x0011c01601007387 */ /* 0x0003e20000100a00 */
[----:B--2---:R-:W-:-:S03]  /*30c60*/  IMAD.WIDE R18, R0, 0x4, R50 ;  /* 0x0000000400127825 */ /* 0x004fc600078e0232 */
[----:B------:R-:W2:Y:S04]  /*30c70*/  LDL.LU.64 R50, [R1+0xf70] ;  /* 0x000f700001327983 */ /* 0x000ea80000300a00 */
[----:B------:R-:W-:Y:S01]  /*30c80*/  STL.64 [R1+0x11b8], R20 ;  /* 0x0011b81401007387 */ /* 0x000fe20000100a00 */
[----:B------:R-:W-:-:S03]  /*30c90*/  IMAD.WIDE R16, R0, 0x4, R58 ;  /* 0x0000000400107825 */ /* 0x000fc600078e023a */
[----:B------:R-:W2:Y:S04]  /*30ca0*/  LDL.LU.64 R58, [R1+0xf68] ;  /* 0x000f6800013a7983 */ /* 0x000ea80000300a00 */
[----:B------:R1:W-:Y:S04]  /*30cb0*/  STL.64 [R1+0x11b0], R18 ;  /* 0x0011b01201007387 */ /* 0x0003e80000100a00 */
[----:B------:R1:W-:Y:S01]  /*30cc0*/  STL.64 [R1+0x11a8], R16 ;  /* 0x0011a81001007387 */ /* 0x0003e20000100a00 */
[----:B----4-:R-:W-:-:S05]  /*30cd0*/  IMAD.WIDE R14, R0, 0x4, R56 ;  /* 0x00000004000e7825 */ /* 0x010fca00078e0238 */
[----:B------:R2:W-:Y:S01]  /*30ce0*/  STL.64 [R1+0x11a0], R14 ;  /* 0x0011a00e01007387 */ /* 0x0005e20000100a00 */
[----:B------:R-:W-:Y:S01]  /*30cf0*/  ISETP.GE.U32.AND P0, PT, R6, 0x7ffffede, PT ;  /* 0x7ffffede0600780c */ /* 0x000fe20003f06070 */
[----:B------:R-:W-:-:S12]  /*30d00*/  IMAD.WIDE R12, R0, 0x4, R62 ;  /* 0x00000004000c7825 */ /* 0x000fd800078e023e */
[----:B------:R1:W-:Y:S04]  /*30d10*/  LDGSTS.E [R4+0x51000], desc[UR40][R24.64], !P0 ;  /* 0x5100000018047fae */ /* 0x0003e8000c1a1028 */
[----:B------:R4:W-:Y:S04]  /*30d20*/  LDGSTS.E [R4+0x51100], desc[UR40][R22.64], !P0 ;  /* 0x5110000016047fae */ /* 0x0009e8000c1a1028 */
[----:B------:R-:W-:Y:S04]  /*30d30*/  LDGSTS.E [R4+0x51200], desc[UR40][R20.64], !P0 ;  /* 0x5120000014047fae */ /* 0x000fe8000c1a1028 */
[----:B------:R1:W-:Y:S04]  /*30d40*/  LDGSTS.E [R4+0x51300], desc[UR40][R18.64], !P0 ;  /* 0x5130000012047fae */ /* 0x0003e8000c1a1028 */
[----:B------:R1:W-:Y:S04]  /*30d50*/  LDGSTS.E [R4+0x51400], desc[UR40][R16.64], !P0 ;  /* 0x5140000010047fae */ /* 0x0003e8000c1a1028 */
[----:B------:R2:W-:Y:S04]  /*30d60*/  LDGSTS.E [R4+0x51500], desc[UR40][R14.64], !P0 ;  /* 0x515000000e047fae */ /* 0x0005e8000c1a1028 */
[----:B------:R1:W-:Y:S01]  /*30d70*/  LDGSTS.E [R4+0x51600], desc[UR40][R12.64], !P0 ;  /* 0x516000000c047fae */ /* 0x0003e2000c1a1028 */
[----:B---3--:R-:W-:-:S03]  /*30d80*/  IMAD.WIDE R10, R0, 0x4, R66 ;  /* 0x00000004000a7825 */ /* 0x008fc600078e0242 */
[----:B------:R-:W3:Y:S04]  /*30d90*/  LDL.LU.64 R66, [R1+0xf60] ;  /* 0x000f600001427983 */ /* 0x000ee80000300a00 */
[----:B------:R2:W-:Y:S01]  /*30da0*/  STL.64 [R1+0x1198], R12 ;  /* 0x0011980c01007387 */ /* 0x0005e20000100a00 */
[----:B-1----:R-:W-:-:S03]  /*30db0*/  IMAD.WIDE R24, R0, 0x4, R44 ;  /* 0x0000000400187825 */ /* 0x002fc600078e022c */
[----:B------:R3:W-:Y:S01]  /*30dc0*/  STL.64 [R1+0x1190], R10 ;  /* 0x0011900a01007387 */ /* 0x0007e20000100a00 */
[----:B----4-:R-:W-:-:S03]  /*30dd0*/  IMAD.WIDE R22, R0, 0x4, R60 ;  /* 0x0000000400167825 */ /* 0x010fc600078e023c */
[----:B------:R-:W4:Y:S04]  /*30de0*/  LDL.LU.64 R56, [R1+0xed8] ;  /* 0x000ed80001387983 */ /* 0x000f280000300a00 */
[----:B------:R-:W4:Y:S04]  /*30df0*/  LDL.LU.64 R62, [R1+0xed0] ;  /* 0x000ed000013e7983 */ /* 0x000f280000300a00 */
[----:B------:R-:W4:Y:S01]  /*30e00*/  LDL.LU.64 R44, [R1+0xec8] ;  /* 0x000ec800012c7983 */ /* 0x000f220000300a00 */
[----:B------:R-:W-:-:S03]  /*30e10*/  IMAD.WIDE R18, R0, 0x4, R64 ;  /* 0x0000000400127825 */ /* 0x000fc600078e0240 */
[----:B------:R-:W4:Y:S04]  /*30e20*/  LDL.LU.64 R60, [R1+0xec0] ;  /* 0x000ec000013c7983 */ /* 0x000f280000300a00 */
[----:B------:R4:W-:Y:S04]  /*30e30*/  STL.64 [R1+0x1188], R24 ;  /* 0x0011881801007387 */ /* 0x0009e80000100a00 */
[----:B------:R1:W-:Y:S04]  /*30e40*/  STL.64 [R1+0x1180], R22 ;  /* 0x0011801601007387 */ /* 0x0003e80000100a00 */
[----:B------:R-:W4:Y:S01]  /*30e50*/  LDL.LU.64 R64, [R1+0xeb8] ;  /* 0x000eb80001407983 */ /* 0x000f220000300a00 */
[----:B------:R-:W-:-:S03]  /*30e60*/  IMAD.WIDE R20, R0, 0x4, R46 ;  /* 0x0000000400147825 */ /* 0x000fc600078e022e */
[----:B------:R3:W-:Y:S04]  /*30e70*/  LDGSTS.E [R4+0x51700], desc[UR40][R10.64], !P0 ;  /* 0x517000000a047fae */ /* 0x0007e8000c1a1028 */
[----:B------:R1:W-:Y:S01]  /*30e80*/  STL.64 [R1+0x1178], R20 ;  /* 0x0011781401007387 */ /* 0x0003e20000100a00 */
[----:B------:R-:W-:-:S03]  /*30e90*/  IMAD.WIDE R16, R0, 0x4, R48 ;  /* 0x0000000400107825 */ /* 0x000fc600078e0230 */
[----:B------:R1:W-:Y:S04]  /*30ea0*/  STL.64 [R1+0x1170], R18 ;  /* 0x0011701201007387 */ /* 0x0003e80000100a00 */
[----:B------:R-:W4:Y:S04]  /*30eb0*/  LDL.LU.64 R46, [R1+0xeb0] ;  /* 0x000eb000012e7983 */ /* 0x000f280000300a00 */
[----:B------:R1:W-:Y:S01]  /*30ec0*/  STL.64 [R1+0x1168], R16 ;  /* 0x0011681001007387 */ /* 0x0003e20000100a00 */
[----:B--2---:R-:W-:-:S03]  /*30ed0*/  IMAD.WIDE R14, R0, 0x4, R50 ;  /* 0x00000004000e7825 */ /* 0x004fc600078e0232 */
[----:B------:R-:W2:Y:S04]  /*30ee0*/  LDL.LU.64 R50, [R1+0xea8] ;  /* 0x000ea80001327983 */ /* 0x000ea80000300a00 */
[----:B------:R1:W-:Y:S01]  /*30ef0*/  STL.64 [R1+0x1160], R14 ;  /* 0x0011600e01007387 */ /* 0x0003e20000100a00 */
[----:B------:R-:W-:-:S05]  /*30f00*/  IMAD.WIDE R12, R0, 0x4, R58 ;  /* 0x00000004000c7825 */ /* 0x000fca00078e023a */
[----:B------:R2:W-:Y:S01]  /*30f10*/  STL.64 [R1+0x1158], R12 ;  /* 0x0011580c01007387 */ /* 0x0005e20000100a00 */
[----:B------:R-:W-:Y:S02]  /*30f20*/  VIADD R6, R7, 0xffffff59 ;  /* 0xffffff5907067836 */ /* 0x000fe40000000000 */
        /* <DEDUP_REMOVED lines=12> */
[----:B------:R-:W3:Y:S01]  /*30ff0*/  LDL.LU.64 R42, [R1+0xe18] ;  /* 0x000e1800012a7983 */ /* 0x000ee20000300a00 */
[----:B----4-:R-:W-:-:S03]  /*31000*/  IMAD.WIDE R24, R0, 0x4, R56 ;  /* 0x0000000400187825 */ /* 0x010fc600078e0238 */
[----:B------:R-:W4:Y:S01]  /*31010*/  LDL.LU.64 R58, [R1+0xe10] ;  /* 0x000e1000013a7983 */ /* 0x000f220000300a00 */
[----:B-1----:R-:W-:-:S03]  /*31020*/  IMAD.WIDE R22, R0, 0x4, R62 ;  /* 0x0000000400167825 */ /* 0x002fc600078e023e */
[----:B------:R-:W4:Y:S01]  /*31030*/  LDL.LU.64 R48, [R1+0xe08] ;  /* 0x000e080001307983 */ /* 0x000f220000300a00 */
[----:B------:R-:W-:-:S03]  /*31040*/  IMAD.WIDE R20, R0, 0x4, R44 ;  /* 0x0000000400147825 */ /* 0x000fc600078e022c */
[----:B------:R-:W4:Y:S04]  /*31050*/  LDL.LU.64 R56, [R1+0xe00] ;  /* 0x000e000001387983 */ /* 0x000f280000300a00 */
[----:B------:R-:W4:Y:S01]  /*31060*/  LDL.LU.64 R62, [R1+0xdf8] ;  /* 0x000df800013e7983 */ /* 0x000f220000300a00 */
[----:B------:R-:W-:-:S03]  /*31070*/  IMAD.WIDE R18, R0, 0x4, R60 ;  /* 0x0000000400127825 */ /* 0x000fc600078e023c */
[----:B------:R1:W-:Y:S04]  /*31080*/  STL.64 [R1+0x1148], R24 ;  /* 0x0011481801007387 */ /* 0x0003e80000100a00 */
[----:B------:R4:W-:Y:S01]  /*31090*/  STL.64 [R1+0x1140], R22 ;  /* 0x0011401601007387 */ /* 0x0009e20000100a00 */
[----:B------:R-:W-:-:S03]  /*310a0*/  IMAD.WIDE R16, R0, 0x4, R64 ;  /* 0x0000000400107825 */ /* 0x000fc600078e0240 */
[----:B------:R-:W4:Y:S04]  /*310b0*/  LDL.LU.64 R60, [R1+0xdf0] ;  /* 0x000df000013c7983 */ /* 0x000f280000300a00 */
[----:B------:R1:W-:Y:S04]  /*310c0*/  STL.64 [R1+0x1138], R20 ;  /* 0x0011381401007387 */ /* 0x0003e80000100a00 */
[----:B------:R-:W4:Y:S04]  /*310d0*/  LDL.LU.64 R64, [R1+0xde8] ;  /* 0x000de80001407983 */ /* 0x000f280000300a00 */
[----:B------:R1:W-:Y:S04]  /*310e0*/  STL.64 [R1+0x1130], R18 ;  /* 0x0011301201007387 */ /* 0x0003e80000100a00 */
[----:B------:R3:W-:Y:S01]  /*310f0*/  LDGSTS.E [R4+0x53700], desc[UR40][R10.64], !P1 ;  /* 0x537000000a047fae */ /* 0x0007e2000c9a1028 */
[----:B------:R-:W-:-:S03]  /*31100*/  IMAD.WIDE R14, R0, 0x4, R46 ;  /* 0x00000004000e7825 */ /* 0x000fc600078e022e */
[----:B------:R1:W-:Y:S04]  /*31110*/  STL.64 [R1+0x1128], R16 ;  /* 0x0011281001007387 */ /* 0x0003e80000100a00 */
[----:B------:R-:W-:Y:S01]  /*31120*/  STL.64 [R1+0x1120], R14 ;  /* 0x0011200e01007387 */ /* 0x000fe20000100a00 */
[----:B------:R-:W-:Y:S02]  /*31130*/  VIADD R6, R8, 0xffffff55 ;  /* 0xffffff5508067836 */ /* 0x000fe40000000000 */
[----:B--2---:R-:W-:Y:S01]  /*31140*/  IMAD.WIDE R12, R0, 0x4, R50 ;  /* 0x00000004000c7825 */ /* 0x004fe200078e0232 */
[----:B------:R-:W2:Y:S02]  /*31150*/  LDC R8, c[0x0][0x3a0] ;  /* 0x0000e800ff087b82 */ /* 0x000ea40000000800 */
[----:B------:R-:W-:-:S13]  /*31160*/  ISETP.GE.U32.AND P2, PT, R6, 0x7ffffed6, PT ;  /* 0x7ffffed60600780c */ /* 0x000fda0003f46070 */
[----:B------:R1:W-:Y:S04]  /*31170*/  LDGSTS.E [R4+0x55000], desc[UR40][R24.64], !P2 ;  /* 0x5500000018047fae */ /* 0x0003e8000d1a1028 */
[----:B------:R4:W-:Y:S04]  /*31180*/  LDGSTS.E [R4+0x55100], desc[UR40][R22.64], !P2 ;  /* 0x5510000016047fae */ /* 0x0009e8000d1a1028 */
[----:B------:R1:W-:Y:S04]  /*31190*/  LDGSTS.E [R4+0x55200], desc[UR40][R20.64], !P2 ;  /* 0x5520000014047fae */ /* 0x0003e8000d1a1028 */
[----:B------:R1:W-:Y:S04]  /*311a0*/  LDGSTS.E [R4+0x55300], desc[UR40][R18.64], !P2 ;  /* 0x5530000012047fae */ /* 0x0003e8000d1a1028 */
[----:B------:R1:W-:Y:S04]  /*311b0*/  LDGSTS.E [R4+0x55400], desc[UR40][R16.64], !P2 ;  /* 0x5540000010047fae */ /* 0x0003e8000d1a1028 */
[----:B------:R-:W-:Y:S04]  /*311c0*/  LDGSTS.E [R4+0x55500], desc[UR40][R14.64], !P2 ;  /* 0x555000000e047fae */ /* 0x000fe8000d1a1028 */
        /* <DEDUP_REMOVED lines=8> */
[----:B------:R-:W4:Y:S01]  /*31250*/  LDL.LU.64 R46, [R1+0xd50] ;  /* 0x000d5000012e7983 */ /* 0x000f220000300a00 */
[----:B------:R-:W-:-:S03]  /*31260*/  IMAD.WIDE R20, R0, 0x4, R48 ;  /* 0x0000000400147825 */ /* 0x000fc600078e0230 */
[----:B------:R-:W4:Y:S01]  /*31270*/  LDL.LU.64 R50, [R1+0xd48] ;  /* 0x000d480001327983 */ /* 0x000f220000300a00 */
[----:B------:R-:W-:-:S03]  /*31280*/  IMAD.WIDE R18, R0, 0x4, R56 ;  /* 0x0000000400127825 */ /* 0x000fc600078e0238 */
[----:B------:R-:W4:Y:S01]  /*31290*/  LDL.LU.64 R58, [R1+0xd40] ;  /* 0x000d4000013a7983 */ /* 0x000f220000300a00 */
[----:B------:R-:W-:-:S03]  /*312a0*/  IMAD.WIDE R16, R0, 0x4, R62 ;  /* 0x0000000400107825 */ /* 0x000fc600078e023e */
[----:B------:R4:W-:Y:S04]  /*312b0*/  STL.64 [R1+0x1108], R24 ;  /* 0x0011081801007387 */ /* 0x0009e80000100a00 */
[----:B------:R1:W-:Y:S04]  /*312c0*/  STL.64 [R1+0x1100], R22 ;  /* 0x0011001601007387 */ /* 0x0003e80000100a00 */
[----:B------:R-:W4:Y:S04]  /*312d0*/  LDL.LU.64 R62, [R1+0xd38] ;  /* 0x000d3800013e7983 */ /* 0x000f280000300a00 */
[----:B------:R1:W-:Y:S01]  /*312e0*/  STL.64 [R1+0x10e8], R20 ;  /* 0x0010e81401007387 */ /* 0x0003e20000100a00 */
[----:B--2---:R-:W-:-:S03]  /*312f0*/  IMAD.WIDE R12, R0, 0x4, R64 ;  /* 0x00000004000c7825 */ /* 0x004fc600078e0240 */
[----:B------:R2:W-:Y:S04]  /*31300*/  STL.64 [R1+0x10e0], R18 ;  /* 0x0010e01201007387 */ /* 0x0005e80000100a00 */
[----:B------:R1:W-:Y:S04]  /*31310*/  STL.64 [R1+0x10c8], R16 ;  /* 0x0010c81001007387 */ /* 0x0003e80000100a00 */
[----:B------:R-:W4:Y:S04]  /*31320*/  LDL.LU.64 R56, [R1+0xd30] ;  /* 0x000d300001387983 */ /* 0x000f280000300a00 */
[----:B------:R-:W4:Y:S01]  /*31330*/  LDL.LU.64 R64, [R1+0xd28] ;  /* 0x000d280001407983 */ /* 0x000f220000300a00 */
[----:B------:R-:W-:-:S03]  /*31340*/  IMAD.WIDE R14, R0, 0x4, R60 ;  /* 0x00000004000e7825 */ /* 0x000fc600078e023c */
[----:B------:R3:W-:Y:S04]  /*31350*/  LDGSTS.E [R4+0x55700], desc[UR40][R10.64], !P2 ;  /* 0x557000000a047fae */ /* 0x0007e8000d1a1028 */
[----:B------:R-:W-:Y:S04]  /*31360*/  STL.64 [R1+0x10c0], R14 ;  /* 0x0010c00e01007387 */ /* 0x000fe80000100a00 */
[----:B------:R1:W-:Y:S04]  /*31370*/  STL.64 [R1+0x10a8], R12 ;  /* 0x0010a80c01007387 */ /* 0x0003e80000100a00 */
[----:B------:R-:W4:Y:S01]  /*31380*/  LDL.LU.64 R60, [R1+0xd20] ;  /* 0x000d2000013c7983 */ /* 0x000f220000300a00 */
        /* <DEDUP_REMOVED lines=10> */
[----:B---3--:R-:W-:-:S05]  /*31430*/  IMAD.WIDE R10, R0, 0x4, R66 ;  /* 0x00000004000a7825 */ /* 0x008fca00078e0242 */
[----:B------:R3:W-:Y:S04]  /*31440*/  STL.64 [R1+0x10a0], R10 ;  /* 0x0010a00a01007387 */ /* 0x0007e80000100a00 */
[----:B------:R-:W3:Y:S04]  /*31450*/  LDL.LU.64 R52, [R1+0xbc0] ;  /* 0x000bc00001347983 */ /* 0x000ee80000300a00 */
[----:B------:R-:W3:Y:S04]  /*31460*/  LDL.LU.64 R42, [R1+0xb98] ;  /* 0x000b9800012a7983 */ /* 0x000ee80000300a00 */
[----:B------:R-:W3:Y:S04]  /*31470*/  LDL.LU.64 R48, [R1+0xb70] ;  /* 0x000b700001307983 */ /* 0x000ee80000300a00 */
[----:B------:R-:W3:Y:S01]  /*31480*/  LDL.LU.64 R66, [R1+0xb48] ;  /* 0x000b480001427983 */ /* 0x000ee20000300a00 */
[----:B----4-:R-:W-:-:S03]  /*31490*/  IMAD.WIDE R24, R0, 0x4, R44 ;  /* 0x0000000400187825 */ /* 0x010fc600078e022c */
[----:B------:R3:W-:Y:S01]  /*314a0*/  LDGSTS.E [R4+0x57700], desc[UR40][R10.64], !P5 ;  /* 0x577000000a047fae */ /* 0x0007e2000e9a1028 */
[----:B-1----:R-:W-:-:S04]  /*314b0*/  IMAD.WIDE R22, R0, 0x4, R46 ;  /* 0x0000000400167825 */ /* 0x002fc800078e022e */
[C---:B------:R-:W-:Y:S02]  /*314c0*/  IMAD.WIDE R20, R0.reuse, 0x4, R50 ;  /* 0x0000000400147825 */ /* 0x040fe400078e0232 */
[----:B------:R-:W4:Y:S02]  /*314d0*/  LDL.LU.64 R50, [R1+0xb20] ;  /* 0x000b200001327983 */ /* 0x000f240000300a00 */
[C---:B--2---:R-:W-:Y:S02]  /*314e0*/  IMAD.WIDE R18, R0.reuse, 0x4, R58 ;  /* 0x0000000400127825 */ /* 0x044fe400078e023a */
[----:B------:R1:W-:Y:S02]  /*314f0*/  STL.64 [R1+0x1088], R24 ;  /* 0x0010881801007387 */ /* 0x0003e40000100a00 */
[C---:B------:R-:W-:Y:S02]  /*31500*/  IMAD.WIDE R16, R0.reuse, 0x4, R62 ;  /* 0x0000000400107825 */ /* 0x040fe400078e023e */
[----:B------:R-:W-:Y:S04]  /*31510*/  STL.64 [R1+0x1080], R22 ;  /* 0x0010801601007387 */ /* 0x000fe80000100a00 */
[----:B------:R-:W2:Y:S04]  /*31520*/  LDL.LU.64 R58, [R1+0xaf8] ;  /* 0x000af800013a7983 */ /* 0x000ea80000300a00 */
[----:B------:R-:W-:Y:S04]  /*31530*/  STL.64 [R1+0x1068], R20 ;  /* 0x0010681401007387 */ /* 0x000fe80000100a00 */
[----:B------:R-:W2:Y:S04]  /*31540*/  LDL.LU.64 R62, [R1+0xad0] ;  /* 0x000ad000013e7983 */ /* 0x000ea80000300a00 */
[----:B------:R1:W-:Y:S01]  /*31550*/  STL.64 [R1+0x1060], R18 ;  /* 0x0010601201007387 */ /* 0x0003e20000100a00 */
[----:B------:R-:W-:-:S03]  /*31560*/  IMAD.WIDE R12, R0, 0x4, R64 ;  /* 0x00000004000c7825 */ /* 0x000fc600078e0240 */
[----:B------:R4:W-:Y:S04]  /*31570*/  STL.64 [R1+0x1048], R16 ;  /* 0x0010481001007387 */ /* 0x0009e80000100a00 */
[----:B------:R-:W2:Y:S01]  /*31580*/  LDL.LU.64 R64, [R1+0xaa8] ;  /* 0x000aa80001407983 */ /* 0x000ea20000300a00 */
[----:B------:R-:W-:Y:S02]  /*31590*/  VIADD R6, R7, 0xffffff4d ;  /* 0xffffff4d07067836 */ /* 0x000fe40000000000 */
[----:B------:R-:W-:Y:S01]  /*315a0*/  IMAD.WIDE R14, R0, 0x4, R56 ;  /* 0x00000004000e7825 */ /* 0x000fe200078e0238 */
[----:B------:R-:W1:Y:S02]  /*315b0*/  LDC R7, c[0x0][0x3a0] ;  /* 0x0000e800ff077b82 */ /* 0x000e640000000800 */
[----:B------:R-:W-:Y:S01]  /*315c0*/  ISETP.GE.U32.AND P3, PT, R6, 0x7ffffece, PT ;  /* 0x7ffffece0600780c */ /* 0x000fe20003f66070 */
[C---:B---3--:R-:W-:Y:S01]  /*315d0*/  IMAD.WIDE R10, R0.reuse, 0x4, R60 ;  /* 0x00000004000a7825 */ /* 0x048fe200078e023c */
[----:B------:R2:W-:Y:S04]  /*315e0*/  STL.64 [R1+0x1040], R14 ;  /* 0x0010400e01007387 */ /* 0x0005e80000100a00 */
[----:B------:R3:W-:Y:S04]  /*315f0*/  STL.64 [R1+0x1028], R12 ;  /* 0x0010280c01007387 */ /* 0x0007e80000100a00 */
[----:B------:R1:W-:Y:S04]  /*31600*/  STL.64 [R1+0x1020], R10 ;  /* 0x0010200a01007387 */ /* 0x0003e80000100a00 */
[----:B------:R-:W2:Y:S04]  /*31610*/  LDL.LU.64 R44, [R1+0xa20] ;  /* 0x000a2000012c7983 */ /* 0x000ea80000300a00 */
[----:B------:R-:W2:Y:S04]  /*31620*/  LDL.LU.64 R56, [R1+0x998] ;  /* 0x0009980001387983 */ /* 0x000ea80000300a00 */
[----:B------:R1:W-:Y:S04]  /*31630*/  LDGSTS.E [R4+0x59000], desc[UR40][R24.64], !P3 ;  /* 0x5900000018047fae */ /* 0x0003e8000d9a1028 */
[----:B------:R-:W2:Y:S04]  /*31640*/  LDL.LU.64 R46, [R1+0xa28] ;  /* 0x000a2800012e7983 */ /* 0x000ea80000300a00 */
[----:B------:R-:W2:Y:S04]  /*31650*/  LDL.LU.64 R60, [R1+0x990] ;  /* 0x00099000013c7983 */ /* 0x000ea80000300a00 */
[----:B------:R-:W-:Y:S04]  /*31660*/  LDGSTS.E [R4+0x59100], desc[UR40][R22.64], !P3 ;  /* 0x5910000016047fae */ /* 0x000fe8000d9a1028 */
[----:B------:R-:W-:Y:S04]  /*31670*/  LDGSTS.E [R4+0x59200], desc[UR40][R20.64], !P3 ;  /* 0x5920000014047fae */ /* 0x000fe8000d9a1028 */
[----:B------:R1:W-:Y:S04]  /*31680*/  LDGSTS.E [R4+0x59300], desc[UR40][R18.64], !P3 ;  /* 0x5930000012047fae */ /* 0x0003e8000d9a1028 */
[----:B------:R4:W-:Y:S04]  /*31690*/  LDGSTS.E [R4+0x59400], desc[UR40][R16.64], !P3 ;  /* 0x5940000010047fae */ /* 0x0009e8000d9a1028 */
[----:B------:R2:W-:Y:S04]  /*316a0*/  LDGSTS.E [R4+0x59500], desc[UR40][R14.64], !P3 ;  /* 0x595000000e047fae */ /* 0x0005e8000d9a1028 */
[----:B------:R3:W-:Y:S04]  /*316b0*/  LDGSTS.E [R4+0x59600], desc[UR40][R12.64], !P3 ;  /* 0x596000000c047fae */ /* 0x0007e8000d9a1028 */
[----:B------:R1:W-:Y:S02]  /*316c0*/  LDGSTS.E [R4+0x59700], desc[UR40][R10.64], !P3 ;  /* 0x597000000a047fae */ /* 0x0003e4000d9a1028 */
[----:B-1----:R-:W-:-:S05]  /*316d0*/  IMAD.WIDE R24, R0, 0x4, R52 ;  /* 0x0000000400187825 */ /* 0x002fca00078e0234 */
[----:B------:R1:W-:Y:S01]  /*316e0*/  STL.64 [R1+0x1008], R24 ;  /* 0x0010081801007387 */ /* 0x0003e20000100a00 */
[----:B------:R-:W-:-:S03]  /*316f0*/  IMAD.WIDE R18, R0, 0x4, R66 ;  /* 0x0000000400127825 */ /* 0x000fc600078e0242 */
[----:B------:R-:W2:Y:S01]  /*31700*/  LDL.LU.64 R66, [R1+0xa30] ;  /* 0x000a300001427983 */ /* 0x000ea20000300a00 */
[----:B------:R-:W-:-:S04]  /*31710*/  IMAD.WIDE R22, R0, 0x4, R42 ;  /* 0x0000000400167825 */ /* 0x000fc800078e022a */
[C---:B------:R-:W-:Y:S01]  /*31720*/  IMAD.WIDE R20, R0.reuse, 0x4, R48 ;  /* 0x0000000400147825 */ /* 0x040fe200078e0230 */
[----:B------:R1:W-:Y:S03]  /*31730*/  STL.64 [R1+0x1000], R22 ;  /* 0x0010001601007387 */ /* 0x0003e60000100a00 */
[C---:B----4-:R-:W-:Y:S01]  /*31740*/  IMAD.WIDE R16, R0.reuse, 0x4, R50 ;  /* 0x0000000400107825 */ /* 0x050fe200078e0232 */
[----:B------:R4:W-:Y:S04]  /*31750*/  STL.64 [R1+0xff8], R20 ;  /* 0x000ff81401007387 */ /* 0x0009e80000100a00 */
[----:B------:R1:W-:Y:S01]  /*31760*/  STL.64 [R1+0xff0], R18 ;  /* 0x000ff01201007387 */ /* 0x0003e20000100a00 */
[----:B--2---:R-:W-:-:S03]  /*31770*/  IMAD.WIDE R14, R0, 0x4, R58 ;  /* 0x00000004000e7825 */ /* 0x004fc600078e023a */
[----:B------:R-:W2:Y:S04]  /*31780*/  LDL.LU.64 R58, [R1+0x988] ;  /* 0x00098800013a7983 */ /* 0x000ea80000300a00 */
[----:B------:R1:W-:Y:S01]  /*31790*/  STL.64 [R1+0xfd8], R16 ;  /* 0x000fd81001007387 */ /* 0x0003e20000100a00 */
[----:B---3--:R-:W-:-:S03]  /*317a0*/  IMAD.WIDE R12, R0, 0x4, R62 ;  /* 0x00000004000c7825 */ /* 0x008fc600078e023e */
[----:B------:R-:W-:Y:S04]  /*317b0*/  STL.64 [R1+0xfd0], R14 ;  /* 0x000fd00e01007387 */ /* 0x000fe80000100a00 */
[----:B------:R-:W3:Y:S04]  /*317c0*/  LDL.LU.64 R62, [R1+0xa38] ;  /* 0x000a3800013e7983 */ /* 0x000ee80000300a00 */
[----:B------:R-:W-:Y:S01]  /*317d0*/  STL.64 [R1+0xfb8], R12 ;  /* 0x000fb80c01007387 */ /* 0x000fe20000100a00 */
[----:B------:R-:W-:-:S03]  /*317e0*/  IMAD.WIDE R10, R0, 0x4, R64 ;  /* 0x00000004000a7825 */ /* 0x000fc600078e0240 */
[----:B------:R-:W2:Y:S01]  /*317f0*/  LDL.LU.64 R64, [R1+0x980] ;  /* 0x0009800001407983 */ /* 0x000ea20000300a00 */
        /* <DEDUP_REMOVED lines=12> */
[----:B------:R4:W-:Y:S01]  /*318c0*/  LDGSTS.E [R4+0x5b400], desc[UR40][R16.64], !P0 ;  /* 0x5b40000010047fae */ /* 0x0009e2000c1a1028 */
[----:B------:R-:W-:-:S03]  /*318d0*/  IMAD.WIDE R20, R0, 0x4, R46 ;  /* 0x0000000400147825 */ /* 0x000fc600078e022e */
[----:B------:R-:W3:Y:S04]  /*318e0*/  LDL.LU.64 R56, [R1+0xa48] ;  /* 0x000a480001387983 */ /* 0x000ee80000300a00 */
[----:B------:R2:W-:Y:S01]  /*318f0*/  STL.64 [R1+0xf98], R24 ;  /* 0x000f981801007387 */ /* 0x0005e20000100a00 */
[----:B-1----:R-:W-:-:S03]  /*31900*/  IMAD.WIDE R18, R0, 0x4, R60 ;  /* 0x0000000400127825 */ /* 0x002fc600078e023c */
[----:B------:R1:W-:Y:S04]  /*31910*/  STL.64 [R1+0xf90], R22 ;  /* 0x000f901601007387 */ /* 0x0003e80000100a00 */
[----:B------:R-:W3:Y:S04]  /*31920*/  LDL.LU.64 R42, [R1+0x8f0] ;  /* 0x0008f000012a7983 */ /* 0x000ee80000300a00 */
[----:B------:R-:W3:Y:S04]  /*31930*/  LDL.LU.64 R44, [R1+0xa50] ;  /* 0x000a5000012c7983 */ /* 0x000ee80000300a00 */
[----:B------:R1:W-:Y:S04]  /*31940*/  STL.64 [R1+0xf78], R20 ;  /* 0x000f781401007387 */ /* 0x0003e80000100a00 */
[----:B------:R1:W-:Y:S04]  /*31950*/  STL.64 [R1+0xf70], R18 ;  /* 0x000f701201007387 */ /* 0x0003e80000100a00 */
[----:B------:R-:W3:Y:S04]  /*31960*/  LDL.LU.64 R60, [R1+0x8e8] ;  /* 0x0008e800013c7983 */ /* 0x000ee80000300a00 */
[----:B------:R-:W-:Y:S04]  /*31970*/  LDGSTS.E [R4+0x5b500], desc[UR40][R14.64], !P0 ;  /* 0x5b5000000e047fae */ /* 0x000fe8000c1a1028 */
[----:B------:R-:W-:Y:S04]  /*31980*/  LDGSTS.E [R4+0x5b600], desc[UR40][R12.64], !P0 ;  /* 0x5b6000000c047fae */ /* 0x000fe8000c1a1028 */
[----:B------:R2:W-:Y:S01]  /*31990*/  LDGSTS.E [R4+0x5b700], desc[UR40][R10.64], !P0 ;  /* 0x5b7000000a047fae */ /* 0x0005e2000c1a1028 */
[----:B----4-:R-:W-:-:S03]  /*319a0*/  IMAD.WIDE R16, R0, 0x4, R66 ;  /* 0x0000000400107825 */ /* 0x010fc600078e0242 */
[----:B------:R-:W4:Y:S04]  /*319b0*/  LDL.LU.64 R66, [R1+0xa58] ;  /* 0x000a580001427983 */ /* 0x000f280000300a00 */
[----:B------:R1:W-:Y:S01]  /*319c0*/  STL.64 [R1+0xf58], R16 ;  /* 0x000f581001007387 */ /* 0x0003e20000100a00 */
[----:B--2---:R-:W-:-:S03]  /*319d0*/  IMAD.WIDE R10, R0, 0x4, R64 ;  /* 0x00000004000a7825 */ /* 0x004fc600078e0240 */
[----:B------:R-:W2:Y:S01]  /*319e0*/  LDL.LU.64 R64, [R1+0x8e0] ;  /* 0x0008e00001407983 */ /* 0x000ea20000300a00 */
[----:B------:R-:W-:Y:S01]  /*319f0*/  IADD3 R6, PT, PT, R9, -0xbb, RZ ;  /* 0xffffff4509067810 */ /* 0x000fe20007ffe0ff */
[----:B------:R-:W-:Y:S01]  /*31a00*/  IMAD.WIDE R14, R0, 0x4, R58 ;  /* 0x00000004000e7825 */ /* 0x000fe200078e023a */
[----:B------:R-:W2:Y:S02]  /*31a10*/  LDC R9, c[0x0][0x3a0] ;  /* 0x0000e800ff097b82 */ /* 0x000ea40000000800 */
[----:B------:R-:W-:Y:S01]  /*31a20*/  ISETP.GE.U32.AND P1, PT, R6, 0x7ffffec6, PT ;  /* 0x7ffffec60600780c */ /* 0x000fe20003f26070 */
[C---:B---3--:R-:W-:Y:S01]  /*31a30*/  IMAD.WIDE R12, R0.reuse, 0x4, R62 ;  /* 0x00000004000c7825 */ /* 0x048fe200078e023e */
[----:B------:R3:W-:Y:S04]  /*31a40*/  STL.64 [R1+0xf50], R14 ;  /* 0x000f500e01007387 */ /* 0x0007e80000100a00 */
[----:B------:R4:W-:Y:S04]  /*31a50*/  STL.64 [R1+0xf38], R12 ;  /* 0x000f380c01007387 */ /* 0x0009e80000100a00 */
[----:B------:R2:W-:Y:S04]  /*31a60*/  STL.64 [R1+0xf30], R10 ;  /* 0x000f300a01007387 */ /* 0x0005e80000100a00 */
[----:B------:R-:W2:Y:S04]  /*31a70*/  LDL.LU.64 R58, [R1+0xa60] ;  /* 0x000a6000013a7983 */ /* 0x000ea80000300a00 */
[----:B------:R-:W2:Y:S04]  /*31a80*/  LDL.LU.64 R46, [R1+0x6b8] ;  /* 0x0006b800012e7983 */ /* 0x000ea80000300a00 */
[----:B------:R-:W2:Y:S04]  /*31a90*/  LDL.LU.64 R62, [R1+0xa68] ;  /* 0x000a6800013e7983 */ /* 0x000ea80000300a00 */
[----:B------:R1:W-:Y:S04]  /*31aa0*/  LDGSTS.E [R4+0x5d000], desc[UR40][R24.64], !P1 ;  /* 0x5d00000018047fae */ /* 0x0003e8000c9a1028 */
[----:B------:R1:W-:Y:S04]  /*31ab0*/  LDGSTS.E [R4+0x5d100], desc[UR40][R22.64], !P1 ;  /* 0x5d10000016047fae */ /* 0x0003e8000c9a1028 */
[----:B------:R1:W-:Y:S02]  /*31ac0*/  LDGSTS.E [R4+0x5d200], desc[UR40][R20.64], !P1 ;  /* 0x5d20000014047fae */ /* 0x0003e4000c9a1028 */
[----:B-1----:R-:W-:-:S02]  /*31ad0*/  IMAD.WIDE R24, R0, 0x4, R48 ;  /* 0x0000000400187825 */ /* 0x002fc400078e0230 */
[----:B------:R1:W-:Y:S02]  /*31ae0*/  LDGSTS.E [R4+0x5d300], desc[UR40][R18.64], !P1 ;  /* 0x5d30000012047fae */ /* 0x0003e4000c9a1028 */
[C---:B------:R-:W-:Y:S02]  /*31af0*/  IMAD.WIDE R22, R0.reuse, 0x4, R50 ;  /* 0x0000000400167825 */ /* 0x040fe400078e0232 */
[----:B------:R-:W2:Y:S02]  /*31b00*/  LDL.LU.64 R48, [R1+0x690] ;  /* 0x0006900001307983 */ /* 0x000ea40000300a00 */
[C---:B------:R-:W-:Y:S02]  /*31b10*/  IMAD.WIDE R20, R0.reuse, 0x4, R56 ;  /* 0x0000000400147825 */ /* 0x040fe400078e0238 */
[----:B------:R-:W2:Y:S04]  /*31b20*/  LDL.LU.64 R50, [R1+0xa70] ;  /* 0x000a700001327983 */ /* 0x000ea80000300a00 */
[----:B------:R2:W-:Y:S01]  /*31b30*/  STL.64 [R1+0xf18], R24 ;  /* 0x000f181801007387 */ /* 0x0005e20000100a00 */
[----:B-1----:R-:W-:-:S03]  /*31b40*/  IMAD.WIDE R18, R0, 0x4, R42 ;  /* 0x0000000400127825 */ /* 0x002fc600078e022a */
[----:B------:R-:W2:Y:S04]  /*31b50*/  LDL.LU.64 R56, [R1+0x668] ;  /* 0x0006680001387983 */ /* 0x000ea80000300a00 */
[----:B------:R1:W-:Y:S04]  /*31b60*/  LDGSTS.E [R4+0x5d400], desc[UR40][R16.64], !P1 ;  /* 0x5d40000010047fae */ /* 0x0003e8000c9a1028 */
[----:B------:R3:W-:Y:S04]  /*31b70*/  LDGSTS.E [R4+0x5d500], desc[UR40][R14.64], !P1 ;  /* 0x5d5000000e047fae */ /* 0x0007e8000c9a1028 */
[----:B------:R-:W-:Y:S04]  /*31b80*/  STL.64 [R1+0xf10], R22 ;  /* 0x000f101601007387 */ /* 0x000fe80000100a00 */
[----:B------:R4:W-:Y:S04]  /*31b90*/  LDGSTS.E [R4+0x5d600], desc[UR40][R12.64], !P1 ;  /* 0x5d6000000c047fae */ /* 0x0009e8000c9a1028 */
[----:B------:R2:W-:Y:S04]  /*31ba0*/  STL.64 [R1+0xef8], R20 ;  /* 0x000ef81401007387 */ /* 0x0005e80000100a00 */
[----:B------:R2:W-:Y:S01]  /*31bb0*/  STL.64 [R1+0xef0], R18 ;  /* 0x000ef01201007387 */ /* 0x0005e20000100a00 */
[----:B-1----:R-:W-:-:S03]  /*31bc0*/  IMAD.WIDE R16, R0, 0x4, R44 ;  /* 0x0000000400107825 */ /* 0x002fc600078e022c */
[----:B------:R2:W-:Y:S01]  /*31bd0*/  LDGSTS.E [R4+0x5d700], desc[UR40][R10.64], !P1 ;  /* 0x5d7000000a047fae */ /* 0x0005e2000c9a1028 */
[----:B---3--:R-:W-:-:S04]  /*31be0*/  IMAD.WIDE R14, R0, 0x4, R60 ;  /* 0x00000004000e7825 */ /* 0x008fc800078e023c */
[C---:B----4-:R-:W-:Y:S02]  /*31bf0*/  IMAD.WIDE R12, R0.reuse, 0x4, R66 ;  /* 0x00000004000c7825 */ /* 0x050fe400078e0242 */
[----:B------:R-:W3:Y:S04]  /*31c00*/  LDL.LU.64 R66, [R1+0xa78] ;  /* 0x000a780001427983 */ /* 0x000ee80000300a00 */
[----:B------:R1:W-:Y:S04]  /*31c10*/  STL.64 [R1+0xed8], R16 ;  /* 0x000ed81001007387 */ /* 0x0003e80000100a00 */
[----:B------:R4:W-:Y:S04]  /*31c20*/  STL.64 [R1+0xed0], R14 ;  /* 0x000ed00e01007387 */ /* 0x0009e80000100a00 */
[----:B------:R3:W-:Y:S04]  /*31c30*/  STL.64 [R1+0xea8], R12 ;  /* 0x000ea80c01007387 */ /* 0x0007e80000100a00 */
[----:B------:R-:W3:Y:S01]  /*31c40*/  LDL.LU.64 R60, [R1+0x660] ;  /* 0x00066000013c7983 */ /* 0x000ee20000300a00 */
[----:B--2---:R-:W-:-:S05]  /*31c50*/  IMAD.WIDE R10, R0, 0x4, R64 ;  /* 0x00000004000a7825 */ /* 0x004fca00078e0240 */
[----:B------:R2:W-:Y:S04]  /*31c60*/  STL.64 [R1+0xea0], R10 ;  /* 0x000ea00a01007387 */ /* 0x0005e80000100a00 */
[----:B------:R-:W2:Y:S01]  /*31c70*/  LDL.LU.64 R64, [R1+0xa80] ;  /* 0x000a800001407983 */ /* 0x000ea20000300a00 */
[----:B------:R-:W-:Y:S02]  /*31c80*/  VIADD R6, R7, 0xffffff41 ;  /* 0xffffff4107067836 */ /* 0x000fe40000000000 */
[----:B------:R-:W1:Y:S01]  /*31c90*/  LDC R7, c[0x0][0x3a0] ;  /* 0x0000e800ff077b82 */ /* 0x000e620000000800 */
[----:B------:R-:W2:Y:S02]  /*31ca0*/  LDL.LU.64 R52, [R1+0x5f8] ;  /* 0x0005f80001347983 */ /* 0x000ea40000300a00 */
[----:B------:R-:W-:-:S13]  /*31cb0*/  ISETP.GE.U32.AND P2, PT, R6, 0x7ffffec2, PT ;  /* 0x7ffffec20600780c */ /* 0x000fda0003f46070 */
[----:B------:R4:W-:Y:S04]  /*31cc0*/  LDGSTS.E [R4+0x5f000], desc[UR40][R24.64], !P2 ;  /* 0x5f00000018047fae */ /* 0x0009e8000d1a1028 */
[----:B------:R-:W-:Y:S04]  /*31cd0*/  LDGSTS.E [R4+0x5f100], desc[UR40][R22.64], !P2 ;  /* 0x5f10000016047fae */ /* 0x000fe8000d1a1028 */
[----:B------:R4:W-:Y:S02]  /*31ce0*/  LDGSTS.E [R4+0x5f200], desc[UR40][R20.64], !P2 ;  /* 0x5f20000014047fae */ /* 0x0009e4000d1a1028 */
[----:B----4-:R-:W-:-:S02]  /*31cf0*/  IMAD.WIDE R24, R0, 0x4, R58 ;  /* 0x0000000400187825 */ /* 0x010fc400078e023a */
[----:B------:R4:W-:Y:S04]  /*31d00*/  LDGSTS.E [R4+0x5f300], desc[UR40][R18.64], !P2 ;  /* 0x5f30000012047fae */ /* 0x0009e8000d1a1028 */
[----:B------:R-:W2:Y:S01]  /*31d10*/  LDL.LU.64 R58, [R1+0xa88] ;  /* 0x000a8800013a7983 */ /* 0x000ea20000300a00 */
[----:B------:R-:W-:-:S03]  /*31d20*/  IMAD.WIDE R20, R0, 0x4, R62 ;  /* 0x0000000400147825 */ /* 0x000fc600078e023e */
[----:B------:R1:W-:Y:S04]  /*31d30*/  STL.64 [R1+0xe88], R24 ;  /* 0x000e881801007387 */ /* 0x0003e80000100a00 */
[----:B------:R-:W2:Y:S01]  /*31d40*/  LDL.LU.64 R62, [R1+0x5f0] ;  /* 0x0005f000013e7983 */ /* 0x000ea20000300a00 */
[----:B------:R-:W-:-:S03]  /*31d50*/  IMAD.WIDE R22, R0, 0x4, R46 ;  /* 0x0000000400167825 */ /* 0x000fc600078e022e */
[----:B------:R1:W-:Y:S01]  /*31d60*/  LDGSTS.E [R4+0x5f400], desc[UR40][R16.64], !P2 ;  /* 0x5f40000010047fae */ /* 0x0003e2000d1a1028 */
[----:B----4-:R-:W-:-:S03]  /*31d70*/  IMAD.WIDE R18, R0, 0x4, R48 ;  /* 0x0000000400127825 */ /* 0x010fc600078e0230 */
        /* <DEDUP_REMOVED lines=8> */
[----:B------:R4:W-:Y:S04]  /*31e00*/  STL.64 [R1+0xe48], R16 ;  /* 0x000e481001007387 */ /* 0x0009e80000100a00 */
[----:B------:R3:W-:Y:S04]  /*31e10*/  LDGSTS.E [R4+0x5f600], desc[UR40][R12.64], !P2 ;  /* 0x5f6000000c047fae */ /* 0x0007e8000d1a1028 */
[----:B------:R1:W-:Y:S04]  /*31e20*/  STL.64 [R1+0xe40], R14 ;  /* 0x000e400e01007387 */ /* 0x0003e80000100a00 */
[----:B------:R-:W4:Y:S01]  /*31e30*/  LDL.LU.64 R56, [R1+0xa98] ;  /* 0x000a980001387983 */ /* 0x000f220000300a00 */
[----:B------:R-:W-:-:S02]  /*31e40*/  VIADD R6, R8, 0xffffff3d ;  /* 0xffffff3d08067836 */ /* 0x000fc40000000000 */
[----:B------:R-:W1:Y:S01]  /*31e50*/  LDC R8, c[0x0][0x3a0] ;  /* 0x0000e800ff087b82 */ /* 0x000e620000000800 */
[----:B------:R2:W-:Y:S02]  /*31e60*/  LDGSTS.E [R4+0x5f700], desc[UR40][R10.64], !P2 ;  /* 0x5f7000000a047fae */ /* 0x0005e4000d1a1028 */
[----:B------:R-:W-:-:S13]  /*31e70*/  ISETP.GE.U32.AND P5, PT, R6, 0x7ffffebe, PT ;  /* 0x7ffffebe0600780c */ /* 0x000fda0003fa6070 */
        /* <DEDUP_REMOVED lines=9> */
[----:B------:R1:W-:Y:S01]  /*31f10*/  LDGSTS.E [R4+0x61600], desc[UR40][R12.64], !P5 ;  /* 0x616000000c047fae */ /* 0x0003e2000e9a1028 */
[----:B--2---:R-:W-:-:S05]  /*31f20*/  IMAD.WIDE R10, R0, 0x4, R60 ;  /* 0x00000004000a7825 */ /* 0x004fca00078e023c */
[----:B------:R3:W-:Y:S04]  /*31f30*/  STL.64 [R1+0xe20], R10 ;  /* 0x000e200a01007387 */ /* 0x0007e80000100a00 */
[----:B------:R-:W2:Y:S04]  /*31f40*/  LDL.LU.64 R44, [R1+0xaa0] ;  /* 0x000aa000012c7983 */ /* 0x000ea80000300a00 */
[----:B------:R-:W2:Y:S04]  /*31f50*/  LDL.LU.64 R46, [R1+0x578] ;  /* 0x00057800012e7983 */ /* 0x000ea80000300a00 */
[----:B------:R-:W2:Y:S04]  /*31f60*/  LDL.LU.64 R60, [R1+0xab0] ;  /* 0x000ab000013c7983 */ /* 0x000ea80000300a00 */
[----:B------:R-:W2:Y:S04]  /*31f70*/  LDL.LU.64 R50, [R1+0x570] ;  /* 0x0005700001327983 */ /* 0x000ea80000300a00 */
[----:B------:R3:W-:Y:S01]  /*31f80*/  LDGSTS.E [R4+0x61700], desc[UR40][R10.64], !P5 ;  /* 0x617000000a047fae */ /* 0x0007e2000e9a1028 */
[----:B-1----:R-:W-:-:S03]  /*31f90*/  IMAD.WIDE R24, R0, 0x4, R64 ;  /* 0x0000000400187825 */ /* 0x002fc600078e0240 */
[----:B------:R-:W2:Y:S01]  /*31fa0*/  LDL.LU.64 R64, [R1+0xab8] ;  /* 0x000ab80001407983 */ /* 0x000ea20000300a00 */
[----:B------:R-:W-:-:S03]  /*31fb0*/  IMAD.WIDE R22, R0, 0x4, R52 ;  /* 0x0000000400167825 */ /* 0x000fc600078e0234 */
[----:B------:R2:W-:Y:S01]  /*31fc0*/  STL.64 [R1+0xe08], R24 ;  /* 0x000e081801007387 */ /* 0x0005e20000100a00 */
[----:B------:R-:W-:Y:S02]  /*31fd0*/  VIADD R6, R9, 0xffffff39 ;  /* 0xffffff3909067836 */ /* 0x000fe40000000000 */
[----:B------:R-:W1:Y:S01]  /*31fe0*/  LDC R9, c[0x0][0x3a0] ;  /* 0x0000e800ff097b82 */ /* 0x000e620000000800 */
[C---:B------:R-:W-:Y:S02]  /*31ff0*/  IMAD.WIDE R20, R0.reuse, 0x4, R58 ;  /* 0x0000000400147825 */ /* 0x040fe400078e023a */
[----:B------:R-:W2:Y:S04]  /*32000*/  LDL.LU.64 R58, [R1+0x568] ;  /* 0x00056800013a7983 */ /* 0x000ea80000300a00 */
[----:B------:R1:W-:Y:S01]  /*32010*/  STL.64 [R1+0xe00], R22 ;  /* 0x000e001601007387 */ /* 0x0003e20000100a00 */
[----:B------:R-:W-:-:S03]  /*32020*/  IMAD.WIDE R18, R0, 0x4, R62 ;  /* 0x0000000400127825 */ /* 0x000fc600078e023e */
[----:B------:R-:W2:Y:S04]  /*32030*/  LDL.LU.64 R62, [R1+0xac0] ;  /* 0x000ac000013e7983 */ /* 0x000ea80000300a00 */
[----:B------:R1:W-:Y:S04]  /*32040*/  STL.64 [R1+0xde8], R20 ;  /* 0x000de81401007387 */ /* 0x0003e80000100a00 */
[----:B------:R-:W-:Y:S01]  /*32050*/  STL.64 [R1+0xde0], R18 ;  /* 0x000de01201007387 */ /* 0x000fe20000100a00 */
[----:B----4-:R-:W-:-:S05]  /*32060*/  IMAD.WIDE R16, R0, 0x4, R42 ;  /* 0x0000000400107825 */ /* 0x010fca00078e022a */
[----:B------:R4:W-:Y:S01]  /*32070*/  STL.64 [R1+0xdc8], R16 ;  /* 0x000dc81001007387 */ /* 0x0009e20000100a00 */
[----:B------:R-:W-:Y:S01]  /*32080*/  ISETP.GE.U32.AND P3, PT, R6, 0x7ffffeba, PT ;  /* 0x7ffffeba0600780c */ /* 0x000fe20003f66070 */
[----:B------:R-:W-:-:S12]  /*32090*/  IMAD.WIDE R14, R0, 0x4, R48 ;  /* 0x00000004000e7825 */ /* 0x000fd800078e0230 */
[----:B------:R2:W-:Y:S04]  /*320a0*/  LDGSTS.E [R4+0x63000], desc[UR40][R24.64], !P3 ;  /* 0x6300000018047fae */ /* 0x0005e8000d9a1028 */
[----:B------:R1:W-:Y:S01]  /*320b0*/  LDGSTS.E [R4+0x63100], desc[UR40][R22.64], !P3 ;  /* 0x6310000016047fae */ /* 0x0003e2000d9a1028 */
[----:B------:R-:W-:-:S03]  /*320c0*/  IMAD.WIDE R12, R0, 0x4, R56 ;  /* 0x00000004000c7825 */ /* 0x000fc600078e0238 */
[----:B------:R1:W-:Y:S04]  /*320d0*/  LDGSTS.E [R4+0x63200], desc[UR40][R20.64], !P3 ;  /* 0x6320000014047fae */ /* 0x0003e8000d9a1028 */
[----:B------:R-:W-:Y:S04]  /*320e0*/  LDGSTS.E [R4+0x63300], desc[UR40][R18.64], !P3 ;  /* 0x6330000012047fae */ /* 0x000fe8000d9a1028 */
[----:B------:R4:W-:Y:S04]  /*320f0*/  LDGSTS.E [R4+0x63400], desc[UR40][R16.64], !P3 ;  /* 0x6340000010047fae */ /* 0x0009e8000d9a1028 */
[----:B------:R1:W-:Y:S04]  /*32100*/  LDGSTS.E [R4+0x63500], desc[UR40][R14.64], !P3 ;  /* 0x635000000e047fae */ /* 0x0003e8000d9a1028 */
[----:B------:R1:W-:Y:S01]  /*32110*/  LDGSTS.E [R4+0x63600], desc[UR40][R12.64], !P3 ;  /* 0x636000000c047fae */ /* 0x0003e2000d9a1028 */
[----:B---3--:R-:W-:-:S03]  /*32120*/  IMAD.WIDE R10, R0, 0x4, R66 ;  /* 0x00000004000a7825 */ /* 0x008fc600078e0242 */
[----:B------:R-:W3:Y:S04]  /*32130*/  LDL.LU.64 R66, [R1+0x560] ;  /* 0x0005600001427983 */ /* 0x000ee80000300a00 */
[----:B------:R1:W-:Y:S04]  /*32140*/  STL.64 [R1+0xdc0], R14 ;  /* 0x000dc00e01007387 */ /* 0x0003e80000100a00 */
[----:B------:R1:W-:Y:S04]  /*32150*/  STL.64 [R1+0xda8], R12 ;  /* 0x000da80c01007387 */ /* 0x0003e80000100a00 */
[----:B------:R3:W-:Y:S04]  /*32160*/  STL.64 [R1+0xda0], R10 ;  /* 0x000da00a01007387 */ /* 0x0007e80000100a00 */
[----:B------:R-:W3:Y:S04]  /*32170*/  LDL.LU.64 R48, [R1+0xac8] ;  /* 0x000ac80001307983 */ /* 0x000ee80000300a00 */
[----:B------:R-:W3:Y:S01]  /*32180*/  LDL.LU.64 R56, [R1+0x4f8] ;  /* 0x0004f80001387983 */ /* 0x000ee20000300a00 */
[----:B--2---:R-:W-:-:S03]  /*32190*/  IMAD.WIDE R24, R0, 0x4, R44 ;  /* 0x0000000400187825 */ /* 0x004fc600078e022c */
[----:B------:R3:W-:Y:S01]  /*321a0*/  LDGSTS.E [R4+0x63700], desc[UR40][R10.64], !P3 ;  /* 0x637000000a047fae */ /* 0x0007e2000d9a1028 */
[----:B-1----:R-:W-:-:S04]  /*321b0*/  IMAD.WIDE R22, R0, 0x4, R46 ;  /* 0x0000000400167825 */ /* 0x002fc800078e022e */
[C---:B------:R-:W-:Y:S02]  /*321c0*/  IMAD.WIDE R20, R0.reuse, 0x4, R60 ;  /* 0x0000000400147825 */ /* 0x040fe400078e023c */
[----:B------:R-:W2:Y:S04]  /*321d0*/  LDL.LU.64 R60, [R1+0xad8] ;  /* 0x000ad800013c7983 */ /* 0x000ea80000300a00 */
[----:B------:R1:W-:Y:S04]  /*321e0*/  STL.64 [R1+0xd78], R24 ;  /* 0x000d781801007387 */ /* 0x0003e80000100a00 */
[----:B------:R1:W-:Y:S04]  /*321f0*/  STL.64 [R1+0xd70], R22 ;  /* 0x000d701601007387 */ /* 0x0003e80000100a00 */
[----:B------:R2:W-:Y:S01]  /*32200*/  STL.64 [R1+0xd58], R20 ;  /* 0x000d581401007387 */ /* 0x0005e20000100a00 */
[----:B----4-:R-:W-:-:S03]  /*32210*/  IMAD.WIDE R16, R0, 0x4, R64 ;  /* 0x0000000400107825 */ /* 0x010fc600078e0240 */
[----:B------:R-:W4:Y:S01]  /*32220*/  LDL.LU.64 R64, [R1+0x4f0] ;  /* 0x0004f00001407983 */ /* 0x000f220000300a00 */
[----:B------:R-:W-:-:S05]  /*32230*/  IMAD.WIDE R18, R0, 0x4, R50 ;  /* 0x0000000400127825 */ /* 0x000fca00078e0232 */
[----:B------:R4:W-:Y:S04]  /*32240*/  STL.64 [R1+0xd50], R18 ;  /* 0x000d501201007387 */ /* 0x0009e80000100a00 */
[----:B------:R1:W-:Y:S04]  /*32250*/  STL.64 [R1+0xd38], R16 ;  /* 0x000d381001007387 */ /* 0x0003e80000100a00 */
[----:B------:R-:W4:Y:S04]  /*32260*/  LDL.LU.64 R52, [R1+0xae0] ;  /* 0x000ae00001347983 */ /* 0x000f280000300a00 */
[----:B------:R-:W4:Y:S01]  /*32270*/  LDL.LU.64 R50, [R1+0x4e8] ;  /* 0x0004e80001327983 */ /* 0x000f220000300a00 */
[----:B------:R-:W-:-:S04]  /*32280*/  IMAD.WIDE R14, R0, 0x4, R58 ;  /* 0x00000004000e7825 */ /* 0x000fc800078e023a */
[----:B------:R-:W-:Y:S01]  /*32290*/  IMAD.WIDE R12, R0, 0x4, R62 ;  /* 0x00000004000c7825 */ /* 0x000fe200078e023e */
[----:B------:R1:W-:Y:S04]  /*322a0*/  STL.64 [R1+0xd30], R14 ;  /* 0x000d300e01007387 */ /* 0x0003e80000100a00 */
[----:B------:R1:W-:Y:S04]  /*322b0*/  STL.64 [R1+0xd18], R12 ;  /* 0x000d180c01007387 */ /* 0x0003e80000100a00 */
[----:B------:R-:W4:Y:S04]  /*322c0*/  LDL.LU.64 R58, [R1+0xae8] ;  /* 0x000ae800013a7983 */ /* 0x000f280000300a00 */
[----:B------:R-:W4:Y:S01]  /*322d0*/  LDL.LU.64 R62, [R1+0x4e0] ;  /* 0x0004e000013e7983 */ /* 0x000f220000300a00 */
[----:B------:R-:W-:-:S02]  /*322e0*/  VIADD R6, R7, 0xffffff35 ;  /* 0xffffff3507067836 */ /* 0x000fc40000000000 */
[----:B------:R-:W1:Y:S03]  /*322f0*/  LDC R7, c[0x0][0x3a0] ;  /* 0x0000e800ff077b82 */ /* 0x000e660000000800 */
[----:B------:R-:W-:-:S13]  /*32300*/  ISETP.GE.U32.AND P0, PT, R6, 0x7ffffeb6, PT ;  /* 0x7ffffeb60600780c */ /* 0x000fda0003f06070 */
[----:B------:R1:W-:Y:S04]  /*32310*/  LDGSTS.E [R4+0x65000], desc[UR40][R24.64], !P0 ;  /* 0x6500000018047fae */ /* 0x0003e8000c1a1028 */
[----:B------:R1:W-:Y:S04]  /*32320*/  LDGSTS.E [R4+0x65100], desc[UR40][R22.64], !P0 ;  /* 0x6510000016047fae */ /* 0x0003e8000c1a1028 */
[----:B------:R2:W-:Y:S04]  /*32330*/  LDGSTS.E [R4+0x65200], desc[UR40][R20.64], !P0 ;  /* 0x6520000014047fae */ /* 0x0005e8000c1a1028 */
[----:B------:R4:W-:Y:S01]  /*32340*/  LDGSTS.E [R4+0x65300], desc[UR40][R18.64], !P0 ;  /* 0x6530000012047fae */ /* 0x0009e2000c1a1028 */
[----:B---3--:R-:W-:-:S03]  /*32350*/  IMAD.WIDE R10, R0, 0x4, R66 ;  /* 0x00000004000a7825 */ /* 0x008fc600078e0242 */
[----:B------:R3:W-:Y:S04]  /*32360*/  LDGSTS.E [R4+0x65400], desc[UR40][R16.64], !P0 ;  /* 0x6540000010047fae */ /* 0x0007e8000c1a1028 */
[----:B------:R2:W-:Y:S04]  /*32370*/  STL.64 [R1+0xd10], R10 ;  /* 0x000d100a01007387 */ /* 0x0005e80000100a00 */
[----:B------:R-:W4:Y:S04]  /*32380*/  LDL.LU.64 R42, [R1+0xaf0] ;  /* 0x000af000012a7983 */ /* 0x000f280000300a00 */
[----:B------:R-:W4:Y:S01]  /*32390*/  LDL.LU.64 R66, [R1+0x478] ;  /* 0x0004780001427983 */ /* 0x000f220000300a00 */
[----:B-1----:R-:W-:-:S03]  /*323a0*/  IMAD.WIDE R24, R0, 0x4, R48 ;  /* 0x0000000400187825 */ /* 0x002fc600078e0230 */
[----:B------:R-:W4:Y:S01]  /*323b0*/  LDL.LU.64 R44, [R1+0xb00] ;  /* 0x000b0000012c7983 */ /* 0x000f220000300a00 */
[----:B------:R-:W-:-:S03]  /*323c0*/  IMAD.WIDE R22, R0, 0x4, R56 ;  /* 0x0000000400167825 */ /* 0x000fc600078e0238 */
[----:B------:R-:W4:Y:S04]  /*323d0*/  LDL.LU.64 R46, [R1+0x470] ;  /* 0x00047000012e7983 */ /* 0x000f280000300a00 */
[----:B------:R-:W4:Y:S04]  /*323e0*/  LDL.LU.64 R48, [R1+0xb08] ;  /* 0x000b080001307983 */ /* 0x000f280000300a00 */
[----:B------:R-:W-:Y:S01]  /*323f0*/  STL.64 [R1+0xcf8], R24 ;  /* 0x000cf81801007387 */ /* 0x000fe20000100a00 */
[----:B--2---:R-:W-:-:S03]  /*32400*/  IMAD.WIDE R20, R0, 0x4, R60 ;  /* 0x0000000400147825 */ /* 0x004fc600078e023c */
[----:B------:R-:W2:Y:S04]  /*32410*/  LDL.LU.64 R56, [R1+0x468] ;  /* 0x0004680001387983 */ /* 0x000ea80000300a00 */
[----:B------:R1:W-:Y:S04]  /*32420*/  STL.64 [R1+0xcf0], R22 ;  /* 0x000cf01601007387 */ /* 0x0003e80000100a00 */
[----:B------:R-:W2:Y:S01]  /*32430*/  LDL.LU.64 R60, [R1+0xb10] ;  /* 0x000b1000013c7983 */ /* 0x000ea20000300a00 */
[----:B------:R-:W-:Y:S02]  /*32440*/  VIADD R6, R8, 0xffffff31 ;  /* 0xffffff3108067836 */ /* 0x000fe40000000000 */
[----:B------:R-:W1:Y:S01]  /*32450*/  LDC R8, c[0x0][0x3a0] ;  /* 0x0000e800ff087b82 */ /* 0x000e620000000800 */
[----:B------:R3:W-:Y:S01]  /*32460*/  LDGSTS.E [R4+0x65500], desc[UR40][R14.64], !P0 ;  /* 0x655000000e047fae */ /* 0x0007e2000c1a1028 */
[----:B----4-:R-:W-:-:S03]  /*32470*/  IMAD.WIDE R18, R0, 0x4, R64 ;  /* 0x0000000400127825 */ /* 0x010fc600078e0240 */
[----:B------:R4:W-:Y:S04]  /*32480*/  LDGSTS.E [R4+0x65600], desc[UR40][R12.64], !P0 ;  /* 0x656000000c047fae */ /* 0x0009e8000c1a1028 */
[----:B------:R-:W2:Y:S01]  /*32490*/  LDL.LU.64 R64, [R1+0x460] ;  /* 0x0004600001407983 */ /* 0x000ea20000300a00 */
[----:B------:R-:W-:-:S03]  /*324a0*/  ISETP.GE.U32.AND P1, PT, R6, 0x7ffffeb2, PT ;  /* 0x7ffffeb20600780c */ /* 0x000fc60003f26070 */
[----:B------:R1:W-:Y:S01]  /*324b0*/  LDGSTS.E [R4+0x65700], desc[UR40][R10.64], !P0 ;  /* 0x657000000a047fae */ /* 0x0003e2000c1a1028 */
[----:B---3--:R-:W-:-:S03]  /*324c0*/  IMAD.WIDE R16, R0, 0x4, R52 ;  /* 0x0000000400107825 */ /* 0x008fc600078e0234 */
[----:B------:R3:W-:Y:S01]  /*324d0*/  STL.64 [R1+0xcd8], R20 ;  /* 0x000cd81401007387 */ /* 0x0007e20000100a00 */
[----:B------:R-:W-:-:S03]  /*324e0*/  IMAD.WIDE R14, R0, 0x4, R50 ;  /* 0x00000004000e7825 */ /* 0x000fc600078e0232 */
[----:B------:R1:W-:Y:S04]  /*324f0*/  STL.64 [R1+0xcb8], R18 ;  /* 0x000cb81201007387 */ /* 0x0003e80000100a00 */
[----:B------:R1:W-:Y:S04]  /*32500*/  STL.64 [R1+0xc90], R16 ;  /* 0x000c901001007387 */ /* 0x0003e80000100a00 */
[----:B------:R2:W-:Y:S04]  /*32510*/  STL.64 [R1+0xc40], R14 ;  /* 0x000c400e01007387 */ /* 0x0005e80000100a00 */
[----:B------:R-:W-:Y:S04]  /*32520*/  LDGSTS.E [R4+0x67000], desc[UR40][R24.64], !P1 ;  /* 0x6700000018047fae */ /* 0x000fe8000c9a1028 */
[----:B------:R1:W-:Y:S04]  /*32530*/  LDGSTS.E [R4+0x67100], desc[UR40][R22.64], !P1 ;  /* 0x6710000016047fae */ /* 0x0003e8000c9a1028 */
[----:B------:R3:W-:Y:S04]  /*32540*/  LDGSTS.E [R4+0x67200], desc[UR40][R20.64], !P1 ;  /* 0x6720000014047fae */ /* 0x0007e8000c9a1028 */
[----:B------:R3:W-:Y:S04]  /*32550*/  LDGSTS.E [R4+0x67300], desc[UR40][R18.64], !P1 ;  /* 0x6730000012047fae */ /* 0x0007e8000c9a1028 */
[----:B------:R3:W-:Y:S01]  /*32560*/  LDGSTS.E [R4+0x67400], desc[UR40][R16.64], !P1 ;  /* 0x6740000010047fae */ /* 0x0007e2000c9a1028 */
[----:B----4-:R-:W-:-:S03]  /*32570*/  IMAD.WIDE R12, R0, 0x4, R58 ;  /* 0x00000004000c7825 */ /* 0x010fc600078e023a */
[----:B------:R2:W-:Y:S01]  /*32580*/  LDGSTS.E [R4+0x67500], desc[UR40][R14.64], !P1 ;  /* 0x675000000e047fae */ /* 0x0005e2000c9a1028 */
[----:B-1----:R-:W-:-:S03]  /*32590*/  IMAD.WIDE R10, R0, 0x4, R62 ;  /* 0x00000004000a7825 */ /* 0x002fc600078e023e */
[----:B------:R1:W-:Y:S04]  /*325a0*/  STL.64 [R1+0xbc8], R12 ;  /* 0x000bc80c01007387 */ /* 0x0003e80000100a00 */
[----:B------:R4:W-:Y:S04]  /*325b0*/  STL.64 [R1+0xbc0], R10 ;  /* 0x000bc00a01007387 */ /* 0x0009e80000100a00 */
[----:B------:R-:W2:Y:S04]  /*325c0*/  LDL.LU.64 R62, [R1+0xb18] ;  /* 0x000b1800013e7983 */ /* 0x000ea80000300a00 */
[----:B------:R-:W2:Y:S04]  /*325d0*/  LDL.LU.64 R50, [R1+0xb28] ;  /* 0x000b280001327983 */ /* 0x000ea80000300a00 */
[----:B------:R-:W2:Y:S04]  /*325e0*/  LDL.LU.64 R58, [R1+0xb30] ;  /* 0x000b3000013a7983 */ /* 0x000ea80000300a00 */
[----:B------:R1:W-:Y:S04]  /*325f0*/  LDGSTS.E [R4+0x67600], desc[UR40][R12.64], !P1 ;  /* 0x676000000c047fae */ /* 0x0003e8000c9a1028 */
[----:B------:R4:W-:Y:S01]  /*32600*/  LDGSTS.E [R4+0x67700], desc[UR40][R10.64], !P1 ;  /* 0x677000000a047fae */ /* 0x0009e2000c9a1028 */
[----:B------:R-:W-:-:S03]  /*32610*/  IMAD.WIDE R22, R0, 0x4, R66 ;  /* 0x0000000400167825 */ /* 0x000fc600078e0242 */
[----:B------:R-:W2:Y:S01]  /*32620*/  LDL.LU.64 R66, [R1+0xb38] ;  /* 0x000b380001427983 */ /* 0x000ea20000300a00 */
[----:B------:R-:W-:-:S04]  /*32630*/  IMAD.WIDE R24, R0, 0x4, R42 ;  /* 0x0000000400187825 */ /* 0x000fc800078e022a */
[C---:B---3--:R-:W-:Y:S01]  /*32640*/  IMAD.WIDE R20, R0.reuse, 0x4, R44 ;  /* 0x0000000400147825 */ /* 0x048fe200078e022c */
[----:B------:R-:W-:Y:S03]  /*32650*/  STL.64 [R1+0x1260], R24 ;  /* 0x0012601801007387 */ /* 0x000fe60000100a00 */
[C---:B------:R-:W-:Y:S01]  /*32660*/  IMAD.WIDE R18, R0.reuse, 0x4, R46 ;  /* 0x0000000400127825 */ /* 0x040fe200078e022e */
[----:B------:R3:W-:Y:S03]  /*32670*/  STL.64 [R1+0x1268], R22 ;  /* 0x0012681601007387 */ /* 0x0007e60000100a00 */
[C---:B------:R-:W-:Y:S01]  /*32680*/  IMAD.WIDE R16, R0.reuse, 0x4, R48 ;  /* 0x0000000400107825 */ /* 0x040fe200078e0230 */
[----:B------:R-:W-:Y:S03]  /*32690*/  STL.64 [R1+0x1320], R20 ;  /* 0x0013201401007387 */ /* 0x000fe60000100a00 */
[C---:B--2---:R-:W-:Y:S01]  /*326a0*/  IMAD.WIDE R14, R0.reuse, 0x4, R56 ;  /* 0x00000004000e7825 */ /* 0x044fe200078e0238 */
[----:B------:R2:W-:Y:S04]  /*326b0*/  STL.64 [R1+0x1328], R18 ;  /* 0x0013281201007387 */ /* 0x0005e80000100a00 */
[----:B------:R2:W-:Y:S01]  /*326c0*/  STL.64 [R1+0x1330], R16 ;  /* 0x0013301001007387 */ /* 0x0005e20000100a00 */
[----:B-1----:R-:W-:-:S03]  /*326d0*/  IMAD.WIDE R12, R0, 0x4, R60 ;  /* 0x00000004000c7825 */ /* 0x002fc600078e023c */
[----:B------:R1:W-:Y:S04]  /*326e0*/  STL.64 [R1+0x1338], R14 ;  /* 0x0013380e01007387 */ /* 0x0003e80000100a00 */
[----:B------:R-:W-:Y:S01]  /*326f0*/  STL.64 [R1+0x1340], R12 ;  /* 0x0013400c01007387 */ /* 0x000fe20000100a00 */
[----:B----4-:R-:W-:-:S05]  /*32700*/  IMAD.WIDE R10, R0, 0x4, R64 ;  /* 0x00000004000a7825 */ /* 0x010fca00078e0240 */
[----:B------:R4:W-:Y:S04]  /*32710*/  STL.64 [R1+0x1348], R10 ;  /* 0x0013480a01007387 */ /* 0x0009e80000100a00 */
[----:B------:R-:W2:Y:S01]  /*32720*/  LDL.LU.64 R64, [R1+0xb40] ;  /* 0x000b400001407983 */ /* 0x000ea20000300a00 */
[----:B------:R-:W-:Y:S02]  /*32730*/  VIADD R6, R9, 0xffffff2d ;  /* 0xffffff2d09067836 */ /* 0x000fe40000000000 */
[----:B------:R-:W1:Y:S01]  /*32740*/  LDC R9, c[0x0][0x3a0] ;  /* 0x0000e800ff097b82 */ /* 0x000e620000000800 */
[----:B------:R-:W2:Y:S02]  /*32750*/  LDL.LU.64 R56, [R1+0xb50] ;  /* 0x000b500001387983 */ /* 0x000ea40000300a00 */
[----:B------:R-:W-:-:S02]  /*32760*/  ISETP.GE.U32.AND P2, PT, R6, 0x7ffffeae, PT ;  /* 0x7ffffeae0600780c */ /* 0x000fc40003f46070 */
[----:B------:R-:W2:Y:S11]  /*32770*/  LDL.LU.64 R60, [R1+0xb58] ;  /* 0x000b5800013c7983 */ /* 0x000eb60000300a00 */
[----:B------:R-:W-:Y:S04]  /*32780*/  LDGSTS.E [R4+0x69000], desc[UR40][R24.64], !P2 ;  /* 0x6900000018047fae */ /* 0x000fe8000d1a1028 */
[----:B------:R3:W-:Y:S04]  /*32790*/  LDGSTS.E [R4+0x69100], desc[UR40][R22.64], !P2 ;  /* 0x6910000016047fae */ /* 0x0007e8000d1a1028 */
[----:B------:R-:W-:Y:S04]  /*327a0*/  LDGSTS.E [R4+0x69200], desc[UR40][R20.64], !P2 ;  /* 0x6920000014047fae */ /* 0x000fe8000d1a1028 */
[----:B------:R2:W-:Y:S01]  /*327b0*/  LDGSTS.E [R4+0x69300], desc[UR40][R18.64], !P2 ;  /* 0x6930000012047fae */ /* 0x0005e2000d1a1028 */
[----:B---3--:R-:W-:-:S03]  /*327c0*/  IMAD.WIDE R22, R0, 0x4, R156 ;  /* 0x0000000400167825 */ /* 0x008fc600078e029c */
[----:B------:R3:W-:Y:S04]  /*327d0*/  LDGSTS.E [R4+0x69400], desc[UR40][R16.64], !P2 ;  /* 0x6940000010047fae */ /* 0x0007e8000d1a1028 */
[----:B------:R1:W-:Y:S01]  /*327e0*/  LDGSTS.E [R4+0x69500], desc[UR40][R14.64], !P2 ;  /* 0x695000000e047fae */ /* 0x0003e2000d1a1028 */
[----:B--2---:R-:W-:-:S03]  /*327f0*/  IMAD.WIDE R18, R0, 0x4, R158 ;  /* 0x0000000400127825 */ /* 0x004fc600078e029e */
[----:B------:R-:W-:Y:S04]  /*32800*/  LDGSTS.E [R4+0x69600], desc[UR40][R12.64], !P2 ;  /* 0x696000000c047fae */ /* 0x000fe8000d1a1028 */
[----:B------:R4:W-:Y:S01]  /*32810*/  LDGSTS.E [R4+0x69700], desc[UR40][R10.64], !P2 ;  /* 0x697000000a047fae */ /* 0x0009e2000d1a1028 */
[----:B------:R-:W-:-:S03]  /*32820*/  IMAD.WIDE R24, R0, 0x4, R62 ;  /* 0x0000000400187825 */ /* 0x000fc600078e023e */
[----:B------:R-:W2:Y:S01]  /*32830*/  LDL.LU.64 R62, [R1+0xb60] ;  /* 0x000b6000013e7983 */ /* 0x000ea20000300a00 */
[----:B------:R-:W-:-:S03]  /*32840*/  IMAD.WIDE R20, R0, 0x4, R50 ;  /* 0x0000000400147825 */ /* 0x000fc600078e0232 */
[----:B------:R4:W-:Y:S01]  /*32850*/  STL.64 [R1+0x1358], R24 ;  /* 0x0013581801007387 */ /* 0x0009e20000100a00 */
[----:B---3--:R-:W-:-:S03]  /*32860*/  IMAD.WIDE R16, R0, 0x4, R58 ;  /* 0x0000000400107825 */ /* 0x008fc600078e023a */
[----:B------:R3:W-:Y:S01]  /*32870*/  STL.64 [R1+0x13e0], R22 ;  /* 0x0013e01601007387 */ /* 0x0007e20000100a00 */
[----:B-1----:R-:W-:-:S03]  /*32880*/  IMAD.WIDE R14, R0, 0x4, R160 ;  /* 0x00000004000e7825 */ /* 0x002fc600078e02a0 */
[----:B------:R1:W-:Y:S01]  /*32890*/  STL.64 [R1+0x13e8], R20 ;  /* 0x0013e81401007387 */ /* 0x0003e20000100a00 */
[----:B----4-:R-:W-:-:S03]  /*328a0*/  IMAD.WIDE R10, R0, 0x4, R162 ;  /* 0x00000004000a7825 */ /* 0x010fc600078e02a2 */
[----:B------:R4:W-:Y:S04]  /*328b0*/  STL.64 [R1+0x1400], R18 ;  /* 0x0014001201007387 */ /* 0x0009e80000100a00 */
[----:B------:R1:W-:Y:S04]  /*328c0*/  STL.64 [R1+0x1408], R16 ;  /* 0x0014081001007387 */ /* 0x0003e80000100a00 */
[----:B------:R1:W-:Y:S01]  /*328d0*/  STL.64 [R1+0x14a0], R14 ;  /* 0x0014a00e01007387 */ /* 0x0003e20000100a00 */
[----:B------:R-:W-:Y:S02]  /*328e0*/  VIADD R6, R7, 0xffffff29 ;  /* 0xffffff2907067836 */ /* 0x000fe40000000000 */
[----:B------:R-:W1:Y:S03]  /*328f0*/  LDC R7, c[0x0][0x3a0] ;  /* 0x0000e800ff077b82 */ /* 0x000e660000000800 */
[----:B------:R-:W-:-:S13]  /*32900*/  ISETP.GE.U32.AND P5, PT, R6, 0x7ffffeaa, PT ;  /* 0x7ffffeaa0600780c */ /* 0x000fda0003fa6070 */
[----:B------:R1:W-:Y:S01]  /*32910*/  LDGSTS.E [R4+0x6b000], desc[UR40][R24.64], !P5 ;  /* 0x6b00000018047fae */ /* 0x0003e2000e9a1028 */
[----:B------:R-:W-:-:S03]  /*32920*/  IMAD.WIDE R12, R0, 0x4, R66 ;  /* 0x00000004000c7825 */ /* 0x000fc600078e0242 */
[----:B------:R3:W-:Y:S04]  /*32930*/  LDGSTS.E [R4+0x6b100], desc[UR40][R22.64], !P5 ;  /* 0x6b10000016047fae */ /* 0x0007e8000e9a1028 */
[----:B------:R-:W-:Y:S04]  /*32940*/  STL.64 [R1+0x14a8], R12 ;  /* 0x0014a80c01007387 */ /* 0x000fe80000100a00 */
[----:B------:R1:W-:Y:S04]  /*32950*/  STL.64 [R1+0x14c0], R10 ;  /* 0x0014c00a01007387 */ /* 0x0003e80000100a00 */
[----:B------:R-:W2:Y:S04]  /*32960*/  LDL.LU.64 R66, [R1+0xb68] ;  /* 0x000b680001427983 */ /* 0x000ea80000300a00 */
[----:B------:R-:W2:Y:S04]  /*32970*/  LDL.LU.64 R50, [R1+0xb78] ;  /* 0x000b780001327983 */ /* 0x000ea80000300a00 */
[----:B------:R-:W2:Y:S01]  /*32980*/  LDL.LU.64 R58, [R1+0xb80] ;  /* 0x000b8000013a7983 */ /* 0x000ea20000300a00 */
[----:B-1----:R-:W-:-:S03]  /*32990*/  IMAD.WIDE R24, R0, 0x4, R64 ;  /* 0x0000000400187825 */ /* 0x002fc600078e0240 */
[----:B------:R1:W-:Y:S04]  /*329a0*/  LDGSTS.E [R4+0x6b200], desc[UR40][R20.64], !P5 ;  /* 0x6b20000014047fae */ /* 0x0003e8000e9a1028 */
[----:B------:R-:W2:Y:S01]  /*329b0*/  LDL.LU.64 R64, [R1+0xb88] ;  /* 0x000b880001407983 */ /* 0x000ea20000300a00 */
        /* <DEDUP_REMOVED lines=8> */
[----:B------:R-:W-:Y:S01]  /*32a40*/  LDGSTS.E [R4+0x6b600], desc[UR40][R12.64], !P5 ;  /* 0x6b6000000c047fae */ /* 0x000fe2000e9a1028 */
[----:B-1----:R-:W-:-:S03]  /*32a50*/  IMAD.WIDE R16, R0, 0x4, R60 ;  /* 0x0000000400107825 */ /* 0x002fc600078e023c */
[----:B------:R-:W-:Y:S01]  /*32a60*/  STL.64 [R1+0x3448], R24 ;  /* 0x0034481801007387 */ /* 0x000fe20000100a00 */
[----:B------:R-:W-:-:S03]  /*32a70*/  IMAD.WIDE R14, R0, 0x4, R168 ;  /* 0x00000004000e7825 */ /* 0x000fc600078e02a8 */
[----:B------:R1:W-:Y:S01]  /*32a80*/  LDGSTS.E [R4+0x6b700], desc[UR40][R10.64], !P5 ;  /* 0x6b7000000a047fae */ /* 0x0003e2000e9a1028 */
[----:B------:R-:W-:-:S03]  /*32a90*/  ISETP.GE.U32.AND P3, PT, R6, 0x7ffffea6, PT ;  /* 0x7ffffea60600780c */ /* 0x000fc60003f66070 */
[----:B------:R4:W-:Y:S04]  /*32aa0*/  STL.64 [R1+0x3458], R22 ;  /* 0x0034581601007387 */ /* 0x0009e80000100a00 */
[----:B------:R-:W-:Y:S01]  /*32ab0*/  STL.64 [R1+0x3468], R20 ;  /* 0x0034681401007387 */ /* 0x000fe20000100a00 */
[----:B-1----:R-:W-:-:S03]  /*32ac0*/  IMAD.WIDE R10, R0, 0x4, R170 ;  /* 0x00000004000a7825 */ /* 0x002fc600078e02aa */
[----:B------:R1:W-:Y:S04]  /*32ad0*/  STL.64 [R1+0x3470], R18 ;  /* 0x0034701201007387 */ /* 0x0003e80000100a00 */
[----:B------:R-:W-:Y:S01]  /*32ae0*/  STL.64 [R1+0x3478], R16 ;  /* 0x0034781001007387 */ /* 0x000fe20000100a00 */
[----:B--2---:R-:W-:-:S03]  /*32af0*/  IMAD.WIDE R12, R0, 0x4, R62 ;  /* 0x00000004000c7825 */ /* 0x004fc600078e023e */
[----:B------:R2:W-:Y:S04]  /*32b00*/  STL.64 [R1+0x3480], R14 ;  /* 0x0034800e01007387 */ /* 0x0005e80000100a00 */
[----:B------:R-:W-:Y:S04]  /*32b10*/  STL.64 [R1+0x3488], R12 ;  /* 0x0034880c01007387 */ /* 0x000fe80000100a00 */
[----:B------:R1:W-:Y:S04]  /*32b20*/  STL.64 [R1+0x3490], R10 ;  /* 0x0034900a01007387 */ /* 0x0003e80000100a00 */
[----:B------:R-:W3:Y:S04]  /*32b30*/  LDL.LU.64 R62, [R1+0xb90] ;  /* 0x000b9000013e7983 */ /* 0x000ee80000300a00 */
[----:B------:R-:W3:Y:S04]  /*32b40*/  LDL.LU.64 R56, [R1+0xba0] ;  /* 0x000ba00001387983 */ /* 0x000ee80000300a00 */
[----:B------:R-:W-:Y:S04]  /*32b50*/  LDGSTS.E [R4+0x6d000], desc[UR40][R24.64], !P3 ;  /* 0x6d00000018047fae */ /* 0x000fe8000d9a1028 */
[----:B------:R-:W3:Y:S04]  /*32b60*/  LDL.LU.64 R60, [R1+0xba8] ;  /* 0x000ba800013c7983 */ /* 0x000ee80000300a00 */
[----:B------:R4:W-:Y:S04]  /*32b70*/  LDGSTS.E [R4+0x6d100], desc[UR40][R22.64], !P3 ;  /* 0x6d10000016047fae */ /* 0x0009e8000d9a1028 */
[----:B------:R-:W-:Y:S04]  /*32b80*/  LDGSTS.E [R4+0x6d200], desc[UR40][R20.64], !P3 ;  /* 0x6d20000014047fae */ /* 0x000fe8000d9a1028 */
[----:B------:R1:W-:Y:S01]  /*32b90*/  LDGSTS.E [R4+0x6d300], desc[UR40][R18.64], !P3 ;  /* 0x6d30000012047fae */ /* 0x0003e2000d9a1028 */
[----:B----4-:R-:W-:-:S03]  /*32ba0*/  IMAD.WIDE R22, R0, 0x4, R172 ;  /* 0x0000000400167825 */ /* 0x010fc600078e02ac */
[----:B------:R-:W-:Y:S04]  /*32bb0*/  LDGSTS.E [R4+0x6d400], desc[UR40][R16.64], !P3 ;  /* 0x6d40000010047fae */ /* 0x000fe8000d9a1028 */
[----:B------:R2:W-:Y:S01]  /*32bc0*/  LDGSTS.E [R4+0x6d500], desc[UR40][R14.64], !P3 ;  /* 0x6d5000000e047fae */ /* 0x0005e2000d9a1028 */
[----:B-1----:R-:W-:-:S03]  /*32bd0*/  IMAD.WIDE R18, R0, 0x4, R174 ;  /* 0x0000000400127825 */ /* 0x002fc600078e02ae */
[----:B------:R-:W-:Y:S04]  /*32be0*/  LDGSTS.E [R4+0x6d600], desc[UR40][R12.64], !P3 ;  /* 0x6d6000000c047fae */ /* 0x000fe8000d9a1028 */
[----:B------:R1:W-:Y:S01]  /*32bf0*/  LDGSTS.E [R4+0x6d700], desc[UR40][R10.64], !P3 ;  /* 0x6d7000000a047fae */ /* 0x0003e2000d9a1028 */
[----:B--2---:R-:W-:-:S04]  /*32c00*/  IMAD.WIDE R14, R0, 0x4, R176 ;  /* 0x00000004000e7825 */ /* 0x004fc800078e02b0 */
[----:B-1----:R-:W-:-:S04]  /*32c10*/  IMAD.WIDE R10, R0, 0x4, R178 ;  /* 0x00000004000a7825 */ /* 0x002fc800078e02b2 */
[C---:B------:R-:W-:Y:S02]  /*32c20*/  IMAD.WIDE R24, R0.reuse, 0x4, R66 ;  /* 0x0000000400187825 */ /* 0x040fe400078e0242 */
[----:B------:R-:W2:Y:S02]  /*32c30*/  LDL.LU.64 R66, [R1+0xbb0] ;  /* 0x000bb00001427983 */ /* 0x000ea40000300a00 */
[C---:B------:R-:W-:Y:S02]  /*32c40*/  IMAD.WIDE R20, R0.reuse, 0x4, R50 ;  /* 0x0000000400147825 */ /* 0x040fe400078e0232 */
[----:B------:R-:W-:Y:S02]  /*32c50*/  STL.64 [R1+0x34d8], R24 ;  /* 0x0034d81801007387 */ /* 0x000fe40000100a00 */
[C---:B------:R-:W-:Y:S02]  /*32c60*/  IMAD.WIDE R16, R0.reuse, 0x4, R58 ;  /* 0x0000000400107825 */ /* 0x040fe400078e023a */
[----:B------:R1:W-:Y:S04]  /*32c70*/  STL.64 [R1+0x34e0], R22 ;  /* 0x0034e01601007387 */ /* 0x0003e80000100a00 */
[----:B------:R4:W-:Y:S04]  /*32c80*/  STL.64 [R1+0x34e8], R20 ;  /* 0x0034e81401007387 */ /* 0x0009e80000100a00 */
[----:B------:R1:W-:Y:S04]  /*32c90*/  STL.64 [R1+0x34f0], R18 ;  /* 0x0034f01201007387 */ /* 0x0003e80000100a00 */
[----:B------:R1:W-:Y:S04]  /*32ca0*/  STL.64 [R1+0x34f8], R16 ;  /* 0x0034f81001007387 */ /* 0x0003e80000100a00 */
[----:B------:R1:W-:Y:S01]  /*32cb0*/  STL.64 [R1+0x3500], R14 ;  /* 0x0035000e01007387 */ /* 0x0003e20000100a00 */
[----:B------:R-:W-:-:S05]  /*32cc0*/  IMAD.WIDE R12, R0, 0x4, R64 ;  /* 0x00000004000c7825 */ /* 0x000fca00078e0240 */
[----:B------:R-:W-:Y:S04]  /*32cd0*/  STL.64 [R1+0x3508], R12 ;  /* 0x0035080c01007387 */ /* 0x000fe80000100a00 */
[----:B------:R1:W-:Y:S04]  /*32ce0*/  STL.64 [R1+0x3510], R10 ;  /* 0x0035100a01007387 */ /* 0x0003e80000100a00 */
[----:B------:R-:W2:Y:S01]  /*32cf0*/  LDL.LU.64 R64, [R1+0xbb8] ;  /* 0x000bb80001407983 */ /* 0x000ea20000300a00 */
[----:B------:R-:W-:Y:S02]  /*32d00*/  VIADD R6, R9, 0xffffff21 ;  /* 0xffffff2109067836 */ /* 0x000fe40000000000 */
[----:B------:R-:W2:Y:S01]  /*32d10*/  LDC R9, c[0x0][0x3a0] ;  /* 0x0000e800ff097b82 */ /* 0x000ea20000000800 */
[----:B------:R-:W2:Y:S02]  /*32d20*/  LDL.LU.64 R50, [R1+0xbd0] ;  /* 0x000bd00001327983 */ /* 0x000ea40000300a00 */
[----:B------:R-:W-:-:S02]  /*32d30*/  ISETP.GE.U32.AND P0, PT, R6, 0x7ffffea2, PT ;  /* 0x7ffffea20600780c */ /* 0x000fc40003f06070 */
[----:B------:R-:W2:Y:S11]  /*32d40*/  LDL.LU.64 R58, [R1+0xbd8] ;  /* 0x000bd800013a7983 */ /* 0x000eb60000300a00 */
[----:B------:R-:W-:Y:S04]  /*32d50*/  LDGSTS.E [R4+0x6f000], desc[UR40][R24.64], !P0 ;  /* 0x6f00000018047fae */ /* 0x000fe8000c1a1028 */
[----:B------:R1:W-:Y:S04]  /*32d60*/  LDGSTS.E [R4+0x6f100], desc[UR40][R22.64], !P0 ;  /* 0x6f10000016047fae */ /* 0x0003e8000c1a1028 */
[----:B------:R4:W-:Y:S04]  /*32d70*/  LDGSTS.E [R4+0x6f200], desc[UR40][R20.64], !P0 ;  /* 0x6f20000014047fae */ /* 0x0009e8000c1a1028 */
[----:B------:R3:W-:Y:S01]  /*32d80*/  LDGSTS.E [R4+0x6f300], desc[UR40][R18.64], !P0 ;  /* 0x6f30000012047fae */ /* 0x0007e2000c1a1028 */
[----:B-1----:R-:W-:-:S03]  /*32d90*/  IMAD.WIDE R22, R0, 0x4, R180 ;  /* 0x0000000400167825 */ /* 0x002fc600078e02b4 */
[----:B------:R1:W-:Y:S04]  /*32da0*/  LDGSTS.E [R4+0x6f400], desc[UR40][R16.64], !P0 ;  /* 0x6f40000010047fae */ /* 0x0003e8000c1a1028 */
[----:B------:R1:W-:Y:S01]  /*32db0*/  LDGSTS.E [R4+0x6f500], desc[UR40][R14.64], !P0 ;  /* 0x6f5000000e047fae */ /* 0x0003e2000c1a1028 */
[----:B---3--:R-:W-:-:S03]  /*32dc0*/  IMAD.WIDE R24, R0, 0x4, R62 ;  /* 0x0000000400187825 */ /* 0x008fc600078e023e */
[----:B------:R-:W-:Y:S04]  /*32dd0*/  LDGSTS.E [R4+0x6f600], desc[UR40][R12.64], !P0 ;  /* 0x6f6000000c047fae */ /* 0x000fe8000c1a1028 */
[----:B------:R-:W3:Y:S01]  /*32de0*/  LDL.LU.64 R62, [R1+0xbe0] ;  /* 0x000be000013e7983 */ /* 0x000ee20000300a00 */
[----:B----4-:R-:W-:-:S04]  /*32df0*/  IMAD.WIDE R20, R0, 0x4, R56 ;  /* 0x0000000400147825 */ /* 0x010fc800078e0238 */
[C---:B------:R-:W-:Y:S01]  /*32e00*/  IMAD.WIDE R18, R0.reuse, 0x4, R182 ;  /* 0x0000000400127825 */ /* 0x040fe200078e02b6 */
[----:B------:R4:W-:Y:S03]  /*32e10*/  STL.64 [R1+0x3598], R24 ;  /* 0x0035981801007387 */ /* 0x0009e60000100a00 */
[C---:B-1----:R-:W-:Y:S01]  /*32e20*/  IMAD.WIDE R16, R0.reuse, 0x4, R60 ;  /* 0x0000000400107825 */ /* 0x042fe200078e023c */
[----:B------:R1:W-:Y:S03]  /*32e30*/  LDGSTS.E [R4+0x6f700], desc[UR40][R10.64], !P0 ;  /* 0x6f7000000a047fae */ /* 0x0003e6000c1a1028 */
[C---:B------:R-:W-:Y:S01]  /*32e40*/  IMAD.WIDE R14, R0.reuse, 0x4, R184 ;  /* 0x00000004000e7825 */ /* 0x040fe200078e02b8 */
[----:B------:R2:W-:Y:S04]  /*32e50*/  STL.64 [R1+0x35a0], R22 ;  /* 0x0035a01601007387 */ /* 0x0005e80000100a00 */
[----:B------:R2:W-:Y:S01]  /*32e60*/  STL.64 [R1+0x35a8], R20 ;  /* 0x0035a81401007387 */ /* 0x0005e20000100a00 */
[----:B-1----:R-:W-:-:S03]  /*32e70*/  IMAD.WIDE R10, R0, 0x4, R186 ;  /* 0x00000004000a7825 */ /* 0x002fc600078e02ba */
[----:B------:R1:W-:Y:S04]  /*32e80*/  STL.64 [R1+0x35b0], R18 ;  /* 0x0035b01201007387 */ /* 0x0003e80000100a00 */
[----:B------:R1:W-:Y:S04]  /*32e90*/  STL.64 [R1+0x35b8], R16 ;  /* 0x0035b81001007387 */ /* 0x0003e80000100a00 */
[----:B------:R1:W-:Y:S01]  /*32ea0*/  STL.64 [R1+0x35c0], R14 ;  /* 0x0035c00e01007387 */ /* 0x0003e20000100a00 */
[----:B------:R-:W-:Y:S02]  /*32eb0*/  IADD3 R6, PT, PT, R7, -0xe3, RZ ;  /* 0xffffff1d07067810 */ /* 0x000fe40007ffe0ff */
[----:B------:R-:W1:Y:S02]  /*32ec0*/  LDC R7, c[0x0][0x3a0] ;  /* 0x0000e800ff077b82 */ /* 0x000e640000000800 */
[----:B------:R-:W-:-:S13]  /*32ed0*/  ISETP.GE.U32.AND P1, PT, R6, 0x7ffffe9e, PT ;  /* 0x7ffffe9e0600780c */ /* 0x000fda0003f26070 */
[----:B------:R4:W-:Y:S01]  /*32ee0*/  LDGSTS.E [R4+0x71000], desc[UR40][R24.64], !P1 ;  /* 0x7100000018047fae */ /* 0x0009e2000c9a1028 */
[----:B--2---:R-:W-:-:S03]  /*32ef0*/  IMAD.WIDE R12, R0, 0x4, R66 ;  /* 0x00000004000c7825 */ /* 0x004fc600078e0242 */
[----:B------:R2:W-:Y:S04]  /*32f00*/  LDGSTS.E [R4+0x71100], desc[UR40][R22.64], !P1 ;  /* 0x7110000016047fae */ /* 0x0005e8000c9a1028 */
[----:B------:R-:W-:Y:S04]  /*32f10*/  STL.64 [R1+0x35c8], R12 ;  /* 0x0035c80c01007387 */ /* 0x000fe80000100a00 */
[----:B------:R1:W-:Y:S04]  /*32f20*/  STL.64 [R1+0x35d0], R10 ;  /* 0x0035d00a01007387 */ /* 0x0003e80000100a00 */
[----:B------:R-:W3:Y:S04]  /*32f30*/  LDL.LU.64 R66, [R1+0xbe8] ;  /* 0x000be80001427983 */ /* 0x000ee80000300a00 */
[----:B------:R-:W3:Y:S04]  /*32f40*/  LDL.LU.64 R56, [R1+0xbf8] ;  /* 0x000bf80001387983 */ /* 0x000ee80000300a00 */
[----:B------:R-:W3:Y:S01]  /*32f50*/  LDL.LU.64 R60, [R1+0xc00] ;  /* 0x000c0000013c7983 */ /* 0x000ee20000300a00 */
[----:B----4-:R-:W-:-:S03]  /*32f60*/  IMAD.WIDE R24, R0, 0x4, R64 ;  /* 0x0000000400187825 */ /* 0x010fc600078e0240 */
[----:B------:R4:W-:Y:S04]  /*32f70*/  LDGSTS.E [R4+0x71200], desc[UR40][R20.64], !P1 ;  /* 0x7120000014047fae */ /* 0x0009e8000c9a1028 */
[----:B------:R-:W3:Y:S01]  /*32f80*/  LDL.LU.64 R64, [R1+0xc08] ;  /* 0x000c080001407983 */ /* 0x000ee20000300a00 */
[----:B--2---:R-:W-:-:S03]  /*32f90*/  IMAD.WIDE R22, R0, 0x4, R188 ;  /* 0x0000000400167825 */ /* 0x004fc600078e02bc */
[----:B------:R1:W-:Y:S01]  /*32fa0*/  LDGSTS.E [R4+0x71300], desc[UR40][R18.64], !P1 ;  /* 0x7130000012047fae */ /* 0x0003e2000c9a1028 */
[----:B------:R-:W-:Y:S02]  /*32fb0*/  VIADD R6, R8, 0xffffff19 ;  /* 0xffffff1908067836 */ /* 0x000fe40000000000 */
[----:B------:R-:W2:Y:S01]  /*32fc0*/  LDC R8, c[0x0][0x3a0] ;  /* 0x0000e800ff087b82 */ /* 0x000ea20000000800 */
[C---:B----4-:R-:W-:Y:S01]  /*32fd0*/  IMAD.WIDE R20, R0.reuse, 0x4, R50 ;  /* 0x0000000400147825 */ /* 0x050fe200078e0232 */
[----:B------:R4:W-:Y:S04]  /*32fe0*/  LDGSTS.E [R4+0x71400], desc[UR40][R16.64], !P1 ;  /* 0x7140000010047fae */ /* 0x0009e8000c9a1028 */
[----:B------:R4:W-:Y:S01]  /*32ff0*/  LDGSTS.E [R4+0x71500], desc[UR40][R14.64], !P1 ;  /* 0x715000000e047fae */ /* 0x0009e2000c9a1028 */
[----:B-1----:R-:W-:-:S03]  /*33000*/  IMAD.WIDE R18, R0, 0x4, R190 ;  /* 0x0000000400127825 */ /* 0x002fc600078e02be */
[----:B------:R-:W-:Y:S01]  /*33010*/  LDGSTS.E [R4+0x71600], desc[UR40][R12.64], !P1 ;  /* 0x716000000c047fae */ /* 0x000fe2000c9a1028 */
[----:B----4-:R-:W-:-:S03]  /*33020*/  IMAD.WIDE R16, R0, 0x4, R58 ;  /* 0x0000000400107825 */ /* 0x010fc600078e023a */
        /* <DEDUP_REMOVED lines=9> */
[----:B---3--:R-:W-:-:S03]  /*330c0*/  IMAD.WIDE R12, R0, 0x4, R62 ;  /* 0x00000004000c7825 */ /* 0x008fc600078e023e */
[----:B------:R3:W-:Y:S04]  /*330d0*/  STL.64 [R1+0x3680], R14 ;  /* 0x0036800e01007387 */ /* 0x0007e80000100a00 */
[----:B------:R-:W-:Y:S04]  /*330e0*/  STL.64 [R1+0x3688], R12 ;  /* 0x0036880c01007387 */ /* 0x000fe80000100a00 */
[----:B------:R1:W-:Y:S04]  /*330f0*/  STL.64 [R1+0x3690], R10 ;  /* 0x0036900a01007387 */ /* 0x0003e80000100a00 */
[----:B------:R-:W2:Y:S04]  /*33100*/  LDL.LU.64 R62, [R1+0xc10] ;  /* 0x000c1000013e7983 */ /* 0x000ea80000300a00 */
[----:B------:R-:W2:Y:S04]  /*33110*/  LDL.LU.64 R50, [R1+0xc20] ;  /* 0x000c200001327983 */ /* 0x000ea80000300a00 */
[----:B------:R-:W-:Y:S04]  /*33120*/  LDGSTS.E [R4+0x73000], desc[UR40][R24.64], !P2 ;  /* 0x7300000018047fae */ /* 0x000fe8000d1a1028 */
[----:B------:R-:W2:Y:S04]  /*33130*/  LDL.LU.64 R58, [R1+0xc28] ;  /* 0x000c2800013a7983 */ /* 0x000ea80000300a00 */
        /* <DEDUP_REMOVED lines=9> */
[----:B---3--:R-:W-:-:S04]  /*331d0*/  IMAD.WIDE R14, R0, 0x4, R200 ;  /* 0x00000004000e7825 */ /* 0x008fc800078e02c8 */
[----:B-1----:R-:W-:-:S04]  /*331e0*/  IMAD.WIDE R10, R0, 0x4, R202 ;  /* 0x00000004000a7825 */ /* 0x002fc800078e02ca */
[C---:B------:R-:W-:Y:S02]  /*331f0*/  IMAD.WIDE R24, R0.reuse, 0x4, R66 ;  /* 0x0000000400187825 */ /* 0x040fe400078e0242 */
[----:B------:R-:W3:Y:S02]  /*33200*/  LDL.LU.64 R66, [R1+0xc30] ;  /* 0x000c300001427983 */ /* 0x000ee40000300a00 */
        /* <DEDUP_REMOVED lines=11> */
[----:B------:R-:W3:Y:S01]  /*332c0*/  LDL.LU.64 R64, [R1+0xc38] ;  /* 0x000c380001407983 */ /* 0x000ee20000300a00 */
[----:B------:R-:W-:Y:S02]  /*332d0*/  VIADD R6, R9, 0xffffff15 ;  /* 0xffffff1509067836 */ /* 0x000fe40000000000 */
[----:B------:R-:W2:Y:S01]  /*332e0*/  LDC R9, c[0x0][0x3a0] ;  /* 0x0000e800ff097b82 */ /* 0x000ea20000000800 */
[----:B------:R-:W3:Y:S02]  /*332f0*/  LDL.LU.64 R56, [R1+0xc48] ;  /* 0x000c480001387983 */ /* 0x000ee40000300a00 */
[----:B------:R-:W-:-:S02]  /*33300*/  ISETP.GE.U32.AND P5, PT, R6, 0x7ffffe96, PT ;  /* 0x7ffffe960600780c */ /* 0x000fc40003fa6070 */
[----:B------:R-:W3:Y:S11]  /*33310*/  LDL.LU.64 R60, [R1+0xc50] ;  /* 0x000c5000013c7983 */ /* 0x000ef60000300a00 */
[----:B------:R-:W-:Y:S04]  /*33320*/  LDGSTS.E [R4+0x75000], desc[UR40][R24.64], !P5 ;  /* 0x7500000018047fae */ /* 0x000fe8000e9a1028 */
[----:B------:R1:W-:Y:S04]  /*33330*/  LDGSTS.E [R4+0x75100], desc[UR40][R22.64], !P5 ;  /* 0x7510000016047fae */ /* 0x0003e8000e9a1028 */
[----:B------:R4:W-:Y:S04]  /*33340*/  LDGSTS.E [R4+0x75200], desc[UR40][R20.64], !P5 ;  /* 0x7520000014047fae */ /* 0x0009e8000e9a1028 */
[----:B------:R2:W-:Y:S01]  /*33350*/  LDGSTS.E [R4+0x75300], desc[UR40][R18.64], !P5 ;  /* 0x7530000012047fae */ /* 0x0005e2000e9a1028 */
[----:B-1----:R-:W-:-:S03]  /*33360*/  IMAD.WIDE R22, R0, 0x4, R204 ;  /* 0x0000000400167825 */ /* 0x002fc600078e02cc */
[----:B------:R1:W-:Y:S04]  /*33370*/  LDGSTS.E [R4+0x75400], desc[UR40][R16.64], !P5 ;  /* 0x7540000010047fae */ /* 0x0003e8000e9a1028 */
[----:B------:R1:W-:Y:S01]  /*33380*/  LDGSTS.E [R4+0x75500], desc[UR40][R14.64], !P5 ;  /* 0x755000000e047fae */ /* 0x0003e2000e9a1028 */
[----:B--2---:R-:W-:-:S03]  /*33390*/  IMAD.WIDE R24, R0, 0x4, R62 ;  /* 0x0000000400187825 */ /* 0x004fc600078e023e */
[----:B------:R-:W-:Y:S04]  /*333a0*/  LDGSTS.E [R4+0x75600], desc[UR40][R12.64], !P5 ;  /* 0x756000000c047fae */ /* 0x000fe8000e9a1028 */
[----:B------:R-:W2:Y:S01]  /*333b0*/  LDL.LU.64 R62, [R1+0xc58] ;  /* 0x000c5800013e7983 */ /* 0x000ea20000300a00 */
        /* <DEDUP_REMOVED lines=12> */
[----:B------:R-:W-:Y:S02]  /*33480*/  VIADD R6, R7, 0xffffff11 ;  /* 0xffffff1107067836 */ /* 0x000fe40000000000 */
[----:B------:R-:W1:Y:S03]  /*33490*/  LDC R7, c[0x0][0x3a0] ;  /* 0x0000e800ff077b82 */ /* 0x000e660000000800 */
[----:B------:R-:W-:-:S13]  /*334a0*/  ISETP.GE.U32.AND P3, PT, R6, 0x7ffffe92, PT ;  /* 0x7ffffe920600780c */ /* 0x000fda0003f66070 */
[----:B------:R4:W-:Y:S01]  /*334b0*/  LDGSTS.E [R4+0x77000], desc[UR40][R24.64], !P3 ;  /* 0x7700000018047fae */ /* 0x0009e2000d9a1028 */
[----:B---3--:R-:W-:-:S03]  /*334c0*/  IMAD.WIDE R12, R0, 0x4, R66 ;  /* 0x00000004000c7825 */ /* 0x008fc600078e0242 */
[----:B------:R3:W-:Y:S04]  /*334d0*/  LDGSTS.E [R4+0x77100], desc[UR40][R22.64], !P3 ;  /* 0x7710000016047fae */ /* 0x0007e8000d9a1028 */
[----:B------:R-:W-:Y:S04]  /*334e0*/  STL.64 [R1+0x37a0], R12 ;  /* 0x0037a00c01007387 */ /* 0x000fe80000100a00 */
[----:B------:R1:W-:Y:S04]  /*334f0*/  STL.64 [R1+0x37a8], R10 ;  /* 0x0037a80a01007387 */ /* 0x0003e80000100a00 */
[----:B------:R-:W2:Y:S04]  /*33500*/  LDL.LU.64 R66, [R1+0xc60] ;  /* 0x000c600001427983 */ /* 0x000ea80000300a00 */
[----:B------:R-:W2:Y:S04]  /*33510*/  LDL.LU.64 R50, [R1+0xc70] ;  /* 0x000c700001327983 */ /* 0x000ea80000300a00 */
[----:B------:R-:W2:Y:S01]  /*33520*/  LDL.LU.64 R58, [R1+0xc78] ;  /* 0x000c7800013a7983 */ /* 0x000ea20000300a00 */
[----:B----4-:R-:W-:-:S03]  /*33530*/  IMAD.WIDE R24, R0, 0x4, R64 ;  /* 0x0000000400187825 */ /* 0x010fc600078e0240 */
[----:B------:R4:W-:Y:S04]  /*33540*/  LDGSTS.E [R4+0x77200], desc[UR40][R20.64], !P3 ;  /* 0x7720000014047fae */ /* 0x0009e8000d9a1028 */
[----:B------:R-:W2:Y:S01]  /*33550*/  LDL.LU.64 R64, [R1+0xc80] ;  /* 0x000c800001407983 */ /* 0x000ea20000300a00 */
[----:B---3--:R-:W-:-:S03]  /*33560*/  IMAD.WIDE R22, R0, 0x4, R212 ;  /* 0x0000000400167825 */ /* 0x008fc600078e02d4 */
[----:B------:R1:W-:Y:S01]  /*33570*/  LDGSTS.E [R4+0x77300], desc[UR40][R18.64], !P3 ;  /* 0x7730000012047fae */ /* 0x0003e2000d9a1028 */
[----:B------:R-:W-:Y:S02]  /*33580*/  VIADD R6, R8, 0xffffff0d ;  /* 0xffffff0d08067836 */ /* 0x000fe40000000000 */
[----:B------:R-:W3:Y:S01]  /*33590*/  LDC R8, c[0x0][0x3a0] ;  /* 0x0000e800ff087b82 */ /* 0x000ee20000000800 */
        /* <DEDUP_REMOVED lines=21> */
[----:B------:R-:W3:Y:S04]  /*336f0*/  LDL.LU.64 R62, [R1+0xca0] ;  /* 0x000ca000013e7983 */ /* 0x000ee80000300a00 */
[----:B------:R-:W-:Y:S04]  /*33700*/  LDGSTS.E [R4+0x79000], desc[UR40][R24.64], !P0 ;  /* 0x7900000018047fae */ /* 0x000fe8000c1a1028 */
        /* <DEDUP_REMOVED lines=24> */
[----:B------:R-:W2:Y:S04]  /*33890*/  LDL.LU.64 R58, [R1+0xcb0] ;  /* 0x000cb000013a7983 */ /* 0x000ea80000300a00 */
[----:B------:R-:W2:Y:S01]  /*338a0*/  LDL.LU.64 R64, [R1+0xcc0] ;  /* 0x000cc00001407983 */ /* 0x000ea20000300a00 */
[----:B------:R-:W-:-:S02]  /*338b0*/  VIADD R6, R9, 0xffffff09 ;  /* 0xffffff0909067836 */ /* 0x000fc40000000000 */
[----:B------:R-:W2:Y:S03]  /*338c0*/  LDC R9, c[0x0][0x3a0] ;  /* 0x0000e800ff097b82 */ /* 0x000ea60000000800 */
[----:B------:R-:W-:-:S13]  /*338d0*/  ISETP.GE.U32.AND P1, PT, R6, 0x7ffffe8a, PT ;  /* 0x7ffffe8a0600780c */ /* 0x000fda0003f26070 */
        /* <DEDUP_REMOVED lines=8> */
[----:B------:R-:W-:Y:S01]  /*33960*/  LDGSTS.E [R4+0x7b600], desc[UR40][R12.64], !P1 ;  /* 0x7b6000000c047fae */ /* 0x000fe2000c9a1028 */
[----:B----4-:R-:W-:-:S03]  /*33970*/  IMAD.WIDE R20, R0, 0x4, R60 ;  /* 0x0000000400147825 */ /* 0x010fc600078e023c */
[----:B------:R3:W-:Y:S01]  /*33980*/  LDGSTS.E [R4+0x7b700], desc[UR40][R10.64], !P1 ;  /* 0x7b7000000a047fae */ /* 0x0007e2000c9a1028 */
[----:B------:R-:W-:-:S03]  /*33990*/  IMAD.WIDE R18, R0, 0x4, R230 ;  /* 0x0000000400127825 */ /* 0x000fc600078e02e6 */
[----:B------:R-:W4:Y:S01]  /*339a0*/  LDL.LU.64 R60, [R1+0xcc8] ;  /* 0x000cc800013c7983 */ /* 0x000f220000300a00 */
[----:B-1----:R-:W-:-:S03]  /*339b0*/  IMAD.WIDE R16, R0, 0x4, R62 ;  /* 0x0000000400107825 */ /* 0x002fc600078e023e */
[----:B------:R1:W-:Y:S01]  /*339c0*/  STL.64 [R1+0x3cb8], R24 ;  /* 0x003cb81801007387 */ /* 0x0003e20000100a00 */
[----:B------:R-:W-:-:S03]  /*339d0*/  IMAD.WIDE R14, R0, 0x4, R232 ;  /* 0x00000004000e7825 */ /* 0x000fc600078e02e8 */
[----:B------:R-:W-:Y:S04]  /*339e0*/  STL.64 [R1+0x3cb0], R22 ;  /* 0x003cb01601007387 */ /* 0x000fe80000100a00 */
[----:B------:R1:W-:Y:S04]  /*339f0*/  STL.64 [R1+0x3ca8], R20 ;  /* 0x003ca81401007387 */ /* 0x0003e80000100a00 */
[----:B------:R1:W-:Y:S04]  /*33a00*/  STL.64 [R1+0x3ca0], R18 ;  /* 0x003ca01201007387 */ /* 0x0003e80000100a00 */
[----:B------:R-:W-:Y:S04]  /*33a10*/  STL.64 [R1+0x3c98], R16 ;  /* 0x003c981001007387 */ /* 0x000fe80000100a00 */
[----:B------:R-:W-:Y:S01]  /*33a20*/  STL.64 [R1+0x3c90], R14 ;  /* 0x003c900e01007387 */ /* 0x000fe20000100a00 */
[----:B------:R-:W-:-:S02]  /*33a30*/  VIADD R6, R7, 0xffffff05 ;  /* 0xffffff0507067836 */ /* 0x000fc40000000000 */
[----:B---3--:R-:W-:Y:S01]  /*33a40*/  IMAD.WIDE R10, R0, 0x4, R234 ;  /* 0x00000004000a7825 */ /* 0x008fe200078e02ea */
[----:B------:R-:W3:Y:S02]  /*33a50*/  LDC R7, c[0x0][0x3a0] ;  /* 0x0000e800ff077b82 */ /* 0x000ee40000000800 */
[----:B------:R-:W-:-:S13]  /*33a60*/  ISETP.GE.U32.AND P2, PT, R6, 0x7ffffe86, PT ;  /* 0x7ffffe860600780c */ /* 0x000fda0003f46070 */
[----:B------:R1:W-:Y:S04]  /*33a70*/  LDGSTS.E [R4+0x7d000], desc[UR40][R24.64], !P2 ;  /* 0x7d00000018047fae */ /* 0x0003e8000d1a1028 */
[----:B------:R-:W-:Y:S04]  /*33a80*/  LDGSTS.E [R4+0x7d100], desc[UR40][R22.64], !P2 ;  /* 0x7d10000016047fae */ /* 0x000fe8000d1a1028 */
[----:B------:R1:W-:Y:S04]  /*33a90*/  LDGSTS.E [R4+0x7d200], desc[UR40][R20.64], !P2 ;  /* 0x7d20000014047fae */ /* 0x0003e8000d1a1028 */
[----:B------:R1:W-:Y:S04]  /*33aa0*/  LDGSTS.E [R4+0x7d300], desc[UR40][R18.64], !P2 ;  /* 0x7d30000012047fae */ /* 0x0003e8000d1a1028 */
[----:B------:R-:W-:Y:S01]  /*33ab0*/  LDGSTS.E [R4+0x7d400], desc[UR40][R16.64], !P2 ;  /* 0x7d40000010047fae */ /* 0x000fe2000d1a1028 */
[----:B--2---:R-:W-:-:S03]  /*33ac0*/  IMAD.WIDE R12, R0, 0x4, R66 ;  /* 0x00000004000c7825 */ /* 0x004fc600078e0242 */
[----:B------:R-:W-:Y:S04]  /*33ad0*/  LDGSTS.E [R4+0x7d500], desc[UR40][R14.64], !P2 ;  /* 0x7d5000000e047fae */ /* 0x000fe8000d1a1028 */
[----:B------:R-:W2:Y:S04]  /*33ae0*/  LDL.LU.64 R66, [R1+0xcd0] ;  /* 0x000cd00001427983 */ /* 0x000ea80000300a00 */
[----:B------:R-:W-:Y:S04]  /*33af0*/  STL.64 [R1+0x3c88], R12 ;  /* 0x003c880c01007387 */ /* 0x000fe80000100a00 */
[----:B------:R1:W-:Y:S04]  /*33b00*/  STL.64 [R1+0x3c80], R10 ;  /* 0x003c800a01007387 */ /* 0x0003e80000100a00 */
[----:B------:R-:W3:Y:S04]  /*33b10*/  LDL.LU.64 R48, [R1+0x250] ;  /* 0x0002500001307983 */ /* 0x000ee80000300a00 */
[----:B------:R-:W3:Y:S04]  /*33b20*/  LDL.LU.64 R62, [R1+0x248] ;  /* 0x00024800013e7983 */ /* 0x000ee80000300a00 */
[----:B------:R-:W3:Y:S04]  /*33b30*/  LDL.LU.64 R46, [R1+0x240] ;  /* 0x00024000012e7983 */ /* 0x000ee80000300a00 */
[----:B------:R-:W3:Y:S01]  /*33b40*/  LDL.LU.64 R50, [R1+0x238] ;  /* 0x0002380001327983 */ /* 0x000ee20000300a00 */
[----:B-1----:R-:W-:-:S03]  /*33b50*/  IMAD.WIDE R24, R0, 0x4, R58 ;  /* 0x0000000400187825 */ /* 0x002fc600078e023a */
[----:B------:R-:W-:Y:S01]  /*33b60*/  LDGSTS.E [R4+0x7d600], desc[UR40][R12.64], !P2 ;  /* 0x7d6000000c047fae */ /* 0x000fe2000d1a1028 */
[----:B------:R-:W-:-:S03]  /*33b70*/  IMAD.WIDE R20, R0, 0x4, R64 ;  /* 0x0000000400147825 */ /* 0x000fc600078e0240 */
[----:B------:R3:W-:Y:S04]  /*33b80*/  STL.64 [R1+0x3cf8], R24 ;  /* 0x003cf81801007387 */ /* 0x0007e80000100a00 */
[----:B------:R-:W3:Y:S01]  /*33b90*/  LDL.LU.64 R64, [R1+0x230] ;  /* 0x0002300001407983 */ /* 0x000ee20000300a00 */
[----:B------:R-:W-:-:S03]  /*33ba0*/  IMAD.WIDE R22, R0, 0x4, R236 ;  /* 0x0000000400167825 */ /* 0x000fc600078e02ec */
[----:B------:R1:W-:Y:S01]  /*33bb0*/  LDGSTS.E [R4+0x7d700], desc[UR40][R10.64], !P2 ;  /* 0x7d7000000a047fae */ /* 0x0003e2000d1a1028 */
[----:B------:R-:W-:-:S03]  /*33bc0*/  IMAD.WIDE R18, R0, 0x4, R238 ;  /* 0x0000000400127825 */ /* 0x000fc600078e02ee */
[----:B------:R2:W-:Y:S04]  /*33bd0*/  STL.64 [R1+0x3cf0], R22 ;  /* 0x003cf01601007387 */ /* 0x0005e80000100a00 */
[----:B------:R2:W-:Y:S01]  /*33be0*/  STL.64 [R1+0x3ce8], R20 ;  /* 0x003ce81401007387 */ /* 0x0005e20000100a00 */
[----:B-1----:R-:W-:-:S03]  /*33bf0*/  IMAD.WIDE R10, R0, 0x4, R242 ;  /* 0x00000004000a7825 */ /* 0x002fc600078e02f2 */
[----:B------:R-:W3:Y:S04]  /*33c00*/  LDL.LU.64 R56, [R1+0x228] ;  /* 0x0002280001387983 */ /* 0x000ee80000300a00 */
[----:B------:R-:W-:Y:S04]  /*33c10*/  STL.64 [R1+0x3ce0], R10 ;  /* 0x003ce00a01007387 */ /* 0x000fe80000100a00 */
[----:B------:R1:W-:Y:S01]  /*33c20*/  STL.64 [R1+0x3cd8], R18 ;  /* 0x003cd81201007387 */ /* 0x0003e20000100a00 */
[----:B------:R-:W-:Y:S02]  /*33c30*/  VIADD R6, R8, 0xffffff01 ;  /* 0xffffff0108067836 */ /* 0x000fe40000000000 */
[----:B----4-:R-:W-:Y:S01]  /*33c40*/  IMAD.WIDE R16, R0, 0x4, R60 ;  /* 0x0000000400107825 */ /* 0x010fe200078e023c */
[----:B------:R-:W4:Y:S01]  /*33c50*/  LDC R8, c[0x0][0x3a0] ;  /* 0x0000e800ff087b82 */ /* 0x000f220000000800 */
[----:B------:R-:W4:Y:S04]  /*33c60*/  LDL.LU.64 R60, [R1+0x220] ;  /* 0x00022000013c7983 */ /* 0x000f280000300a00 */
[----:B------:R1:W-:Y:S01]  /*33c70*/  STL.64 [R1+0x3cd0], R16 ;  /* 0x003cd01001007387 */ /* 0x0003e20000100a00 */
[----:B------:R-:W-:Y:S01]  /*33c80*/  ISETP.GE.U32.AND P5, PT, R6, 0x7ffffe82, PT ;  /* 0x7ffffe820600780c */ /* 0x000fe20003fa6070 */
[----:B------:R-:W-:-:S12]  /*33c90*/  IMAD.WIDE R14, R0, 0x4, R240 ;  /* 0x00000004000e7825 */ /* 0x000fd800078e02f0 */
[----:B------:R3:W-:Y:S04]  /*33ca0*/  LDGSTS.E [R4+0x7f000], desc[UR40][R24.64], !P5 ;  /* 0x7f00000018047fae */ /* 0x0007e8000e9a1028 */
[----:B------:R1:W-:Y:S04]  /*33cb0*/  LDGSTS.E [R4+0x7f100], desc[UR40][R22.64], !P5 ;  /* 0x7f10000016047fae */ /* 0x0003e8000e9a1028 */
[----:B------:R1:W-:Y:S04]  /*33cc0*/  LDGSTS.E [R4+0x7f200], desc[UR40][R20.64], !P5 ;  /* 0x7f20000014047fae */ /* 0x0003e8000e9a1028 */
[----:B------:R1:W-:Y:S04]  /*33cd0*/  LDGSTS.E [R4+0x7f300], desc[UR40][R18.64], !P5 ;  /* 0x7f30000012047fae */ /* 0x0003e8000e9a1028 */
[----:B------:R1:W-:Y:S04]  /*33ce0*/  LDGSTS.E [R4+0x7f400], desc[UR40][R16.64], !P5 ;  /* 0x7f40000010047fae */ /* 0x0003e8000e9a1028 */
[----:B------:R1:W-:Y:S01]  /*33cf0*/  LDGSTS.E [R4+0x7f500], desc[UR40][R14.64], !P5 ;  /* 0x7f5000000e047fae */ /* 0x0003e2000e9a1028 */
[----:B--2---:R-:W-:-:S03]  /*33d00*/  IMAD.WIDE R12, R0, 0x4, R66 ;  /* 0x00000004000c7825 */ /* 0x004fc600078e0242 */
[----:B------:R-:W2:Y:S04]  /*33d10*/  LDL.LU.64 R66, [R1+0x218] ;  /* 0x0002180001427983 */ /* 0x000ea80000300a00 */
[----:B------:R1:W-:Y:S04]  /*33d20*/  STL.64 [R1+0x3cc8], R14 ;  /* 0x003cc80e01007387 */ /* 0x0003e80000100a00 */
[----:B------:R4:W-:Y:S04]  /*33d30*/  STL.64 [R1+0x3cc0], R12 ;  /* 0x003cc00c01007387 */ /* 0x0009e80000100a00 */
[----:B------:R-:W2:Y:S01]  /*33d40*/  LDL.LU.64 R42, [R1+0x210] ;  /* 0x00021000012a7983 */ /* 0x000ea20000300a00 */
[----:B---3--:R-:W-:-:S03]  /*33d50*/  IMAD.WIDE R24, R0, 0x4, R48 ;  /* 0x0000000400187825 */ /* 0x008fc600078e0230 */
[----:B------:R-:W3:Y:S01]  /*33d60*/  LDL.LU.64 R58, [R1+0x208] ;  /* 0x00020800013a7983 */ /* 0x000ee20000300a00 */
[----:B-1----:R-:W-:-:S03]  /*33d70*/  IMAD.WIDE R22, R0, 0x4, R62 ;  /* 0x0000000400167825 */ /* 0x002fc600078e023e */
[----:B------:R-:W3:Y:S01]  /*33d80*/  LDL.LU.64 R44, [R1+0x200] ;  /* 0x00020000012c7983 */ /* 0x000ee20000300a00 */
[----:B------:R-:W-:-:S03]  /*33d90*/  IMAD.WIDE R20, R0, 0x4, R46 ;  /* 0x0000000400147825 */ /* 0x000fc600078e022e */
[----:B------:R-:W3:Y:S04]  /*33da0*/  LDL.LU.64 R48, [R1+0x1f8] ;  /* 0x0001f80001307983 */ /* 0x000ee80000300a00 */
[----:B------:R-:W3:Y:S01]  /*33db0*/  LDL.LU.64 R62, [R1+0x1f0] ;  /* 0x0001f000013e7983 */ /* 0x000ee20000300a00 */
[----:B------:R-:W-:-:S03]  /*33dc0*/  IMAD.WIDE R18, R0, 0x4, R50 ;  /* 0x0000000400127825 */ /* 0x000fc600078e0232 */
[----:B------:R1:W-:Y:S04]  /*33dd0*/  STL.64 [R1+0xba0], R24 ;  /* 0x000ba01801007387 */ /* 0x0003e80000100a00 */
[----:B------:R3:W-:Y:S04]  /*33de0*/  STL.64 [R1+0xb88], R22 ;  /* 0x000b881601007387 */ /* 0x0007e80000100a00 */
[----:B------:R-:W3:Y:S04]  /*33df0*/  LDL.LU.64 R50, [R1+0x1e8] ;  /* 0x0001e80001327983 */ /* 0x000ee80000300a00 */
[----:B------:R1:W-:Y:S04]  /*33e00*/  STL.64 [R1+0xb80], R20 ;  /* 0x000b801401007387 */ /* 0x0003e80000100a00 */
[----:B------:R4:W-:Y:S01]  /*33e10*/  LDGSTS.E [R4+0x7f600], desc[UR40][R12.64], !P5 ;  /* 0x7f6000000c047fae */ /* 0x0009e2000e9a1028 */
[----:B------:R-:W-:-:S02]  /*33e20*/  VIADD R6, R9, 0xffffff7c ;  /* 0xffffff7c09067836 */ /* 0x000fc40000000000 */
[----:B------:R-:W1:Y:S01]  /*33e30*/  LDC R9, c[0x0][0x3a0] ;  /* 0x0000e800ff097b82 */ /* 0x000e620000000800 */
[----:B------:R2:W-:Y:S01]  /*33e40*/  LDGSTS.E [R4+0x7f700], desc[UR40][R10.64], !P5 ;  /* 0x7f7000000a047fae */ /* 0x0005e2000e9a1028 */
[----:B------:R-:W-:-:S03]  /*33e50*/  IMAD.WIDE R16, R0, 0x4, R64 ;  /* 0x0000000400107825 */ /* 0x000fc600078e0240 */
[----:B------:R-:W3:Y:S04]  /*33e60*/  LDL.LU.64 R64, [R1+0x1e0] ;  /* 0x0001e00001407983 */ /* 0x000ee80000300a00 */
[----:B------:R1:W-:Y:S04]  /*33e70*/  STL.64 [R1+0xb68], R18 ;  /* 0x000b681201007387 */ /* 0x0003e80000100a00 */
[----:B------:R1:W-:Y:S01]  /*33e80*/  STL.64 [R1+0xb60], R16 ;  /* 0x000b601001007387 */ /* 0x0003e20000100a00 */
[----:B------:R-:W-:-:S05]  /*33e90*/  IMAD.WIDE R14, R0, 0x4, R56 ;  /* 0x00000004000e7825 */ /* 0x000fca00078e0238 */
[----:B------:R1:W-:Y:S01]  /*33ea0*/  STL.64 [R1+0xb48], R14 ;  /* 0x000b480e01007387 */ /* 0x0003e20000100a00 */
[----:B------:R-:W-:-:S13]  /*33eb0*/  ISETP.GE.U32.AND P3, PT, R6, 0x7ffffefd, PT ;  /* 0x7ffffefd0600780c */ /* 0x000fda0003f66070 */
[----:B------:R1:W-:Y:S04]  /*33ec0*/  LDGSTS.E [R3+0x41800], desc[UR40][R24.64], !P3 ;  /* 0x4180000018037fae */ /* 0x0003e8000d9a1028 */
[----:B------:R3:W-:Y:S04]  /*33ed0*/  LDGSTS.E [R3+0x41900], desc[UR40][R22.64], !P3 ;  /* 0x4190000016037fae */ /* 0x0007e8000d9a1028 */
[----:B------:R1:W-:Y:S04]  /*33ee0*/  LDGSTS.E [R3+0x41a00], desc[UR40][R20.64], !P3 ;  /* 0x41a0000014037fae */ /* 0x0003e8000d9a1028 */
[----:B------:R1:W-:Y:S01]  /*33ef0*/  LDGSTS.E [R3+0x41b00], desc[UR40][R18.64], !P3 ;  /* 0x41b0000012037fae */ /* 0x0003e2000d9a1028 */
[----:B----4-:R-:W-:-:S03]  /*33f00*/  IMAD.WIDE R12, R0, 0x4, R60 ;  /* 0x00000004000c7825 */ /* 0x010fc600078e023c */
        /* <DEDUP_REMOVED lines=8> */
[----:B-1----:R-:W-:-:S03]  /*33f90*/  IMAD.WIDE R24, R0, 0x4, R42 ;  /* 0x0000000400187825 */ /* 0x002fc600078e022a */
[----:B------:R-:W2:Y:S01]  /*33fa0*/  LDL.LU.64 R46, [R1+0x1c8] ;  /* 0x0001c800012e7983 */ /* 0x000ea20000300a00 */
[----:B---3--:R-:W-:-:S03]  /*33fb0*/  IMAD.WIDE R22, R0, 0x4, R58 ;  /* 0x0000000400167825 */ /* 0x008fc600078e023a */
[----:B------:R-:W3:Y:S01]  /*33fc0*/  LDL.LU.64 R56, [R1+0x1c0] ;  /* 0x0001c00001387983 */ /* 0x000ee20000300a00 */
[----:B------:R-:W-:-:S03]  /*33fd0*/  IMAD.WIDE R20, R0, 0x4, R44 ;  /* 0x0000000400147825 */ /* 0x000fc600078e022c */
[----:B------:R-:W3:Y:S01]  /*33fe0*/  LDL.LU.64 R58, [R1+0x1b8] ;  /* 0x0001b800013a7983 */ /* 0x000ee20000300a00 */
[----:B------:R-:W-:-:S03]  /*33ff0*/  IMAD.WIDE R18, R0, 0x4, R48 ;  /* 0x0000000400127825 */ /* 0x000fc600078e0230 */
[----:B------:R1:W-:Y:S01]  /*34000*/  STL.64 [R1+0xb20], R24 ;  /* 0x000b201801007387 */ /* 0x0003e20000100a00 */
[----:B----4-:R-:W-:-:S03]  /*34010*/  IMAD.WIDE R16, R0, 0x4, R62 ;  /* 0x0000000400107825 */ /* 0x010fc600078e023e */
[----:B------:R4:W-:Y:S04]  /*34020*/  STL.64 [R1+0x3f8], R22 ;  /* 0x0003f81601007387 */ /* 0x0009e80000100a00 */
[----:B------:R-:W3:Y:S04]  /*34030*/  LDL.LU.64 R62, [R1+0x1b0] ;  /* 0x0001b000013e7983 */ /* 0x000ee80000300a00 */
[----:B------:R3:W-:Y:S04]  /*34040*/  STL.64 [R1+0x3f0], R20 ;  /* 0x0003f01401007387 */ /* 0x0007e80000100a00 */
[----:B------:R1:W-:Y:S04]  /*34050*/  STL.64 [R1+0x3e8], R18 ;  /* 0x0003e81201007387 */ /* 0x0003e80000100a00 */
[----:B------:R1:W-:Y:S04]  /*34060*/  STL.64 [R1+0x3e0], R16 ;  /* 0x0003e01001007387 */ /* 0x0003e80000100a00 */
[----:B------:R-:W3:Y:S01]  /*34070*/  LDL.LU.64 R48, [R1+0x1a8] ;  /* 0x0001a80001307983 */ /* 0x000ee20000300a00 */
[----:B------:R-:W-:-:S03]  /*34080*/  IMAD.WIDE R14, R0, 0x4, R50 ;  /* 0x00000004000e7825 */ /* 0x000fc600078e0232 */
[----:B------:R2:W-:Y:S01]  /*34090*/  LDGSTS.E [R3+0x41f00], desc[UR40][R10.64], !P3 ;  /* 0x41f000000a037fae */ /* 0x0005e2000d9a1028 */
[----:B------:R-:W-:-:S03]  /*340a0*/  IMAD.WIDE R12, R0, 0x4, R64 ;  /* 0x00000004000c7825 */ /* 0x000fc600078e0240 */
[----:B------:R-:W3:Y:S01]  /*340b0*/  LDL.LU.64 R64, [R1+0x1a0] ;  /* 0x0001a00001407983 */ /* 0x000ee20000300a00 */
[----:B------:R-:W-:-:S03]  /*340c0*/  VIADD R6, R7, 0xffffff78 ;  /* 0xffffff7807067836 */ /* 0x000fc60000000000 */
[----:B------:R1:W-:Y:S01]  /*340d0*/  STL.64 [R1+0x3d8], R14 ;  /* 0x0003d80e01007387 */ /* 0x0003e20000100a00 */
[----:B------:R-:W1:Y:S01]  /*340e0*/  LDC R7, c[0x0][0x3a0] ;  /* 0x0000e800ff077b82 */ /* 0x000e620000000800 */
[----:B------:R-:W-:Y:S02]  /*340f0*/  ISETP.GE.U32.AND P0, PT, R6, 0x7ffffef9, PT ;  /* 0x7ffffef90600780c */ /* 0x000fe40003f06070 */
[----:B------:R1:W-:Y:S11]  /*34100*/  STL.64 [R1+0x3d0], R12 ;  /* 0x0003d00c01007387 */ /* 0x0003f60000100a00 */
[----:B------:R1:W-:Y:S04]  /*34110*/  LDGSTS.E [R3+0x43800], desc[UR40][R24.64], !P0 ;  /* 0x4380000018037fae */ /* 0x0003e8000c1a1028 */
        /* <DEDUP_REMOVED lines=9> */
[----:B------:R-:W2:Y:S01]  /*341b0*/  LDL.LU.64 R50, [R1+0x190] ;  /* 0x0001900001327983 */ /* 0x000ea20000300a00 */
[----:B-1----:R-:W-:-:S03]  /*341c0*/  IMAD.WIDE R24, R0, 0x4, R60 ;  /* 0x0000000400187825 */ /* 0x002fc600078e023c */
[----:B------:R-:W2:Y:S01]  /*341d0*/  LDL.LU.64 R42, [R1+0x188] ;  /* 0x00018800012a7983 */ /* 0x000ea20000300a00 */
[----:B----4-:R-:W-:-:S03]  /*341e0*/  IMAD.WIDE R22, R0, 0x4, R46 ;  /* 0x0000000400167825 */ /* 0x010fc600078e022e */
[----:B------:R-:W4:Y:S04]  /*341f0*/  LDL.LU.64 R44, [R1+0x180] ;  /* 0x00018000012c7983 */ /* 0x000f280000300a00 */
[----:B------:R-:W4:Y:S01]  /*34200*/  LDL.LU.64 R60, [R1+0x178] ;  /* 0x00017800013c7983 */ /* 0x000f220000300a00 */
[----:B---3--:R-:W-:-:S03]  /*34210*/  IMAD.WIDE R20, R0, 0x4, R56 ;  /* 0x0000000400147825 */ /* 0x008fc600078e0238 */
[----:B------:R1:W-:Y:S01]  /*34220*/  STL.64 [R1+0x3c0], R24 ;  /* 0x0003c01801007387 */ /* 0x0003e20000100a00 */
[----:B------:R-:W-:-:S03]  /*34230*/  IMAD.WIDE R18, R0, 0x4, R58 ;  /* 0x0000000400127825 */ /* 0x000fc600078e023a */
[----:B------:R-:W3:Y:S04]  /*34240*/  LDL.LU.64 R56, [R1+0x170] ;  /* 0x0001700001387983 */ /* 0x000ee80000300a00 */
[----:B------:R-:W-:Y:S04]  /*34250*/  STL.64 [R1+0x3b8], R22 ;  /* 0x0003b81601007387 */ /* 0x000fe80000100a00 */
[----:B------:R-:W3:Y:S01]  /*34260*/  LDL.LU.64 R58, [R1+0x168] ;  /* 0x00016800013a7983 */ /* 0x000ee20000300a00 */
[----:B------:R-:W-:-:S03]  /*34270*/  IMAD.WIDE R16, R0, 0x4, R62 ;  /* 0x0000000400107825 */ /* 0x000fc600078e023e */
[----:B------:R-:W-:Y:S04]  /*34280*/  STL.64 [R1+0x3b0], R20 ;  /* 0x0003b01401007387 */ /* 0x000fe80000100a00 */
[----:B------:R-:W3:Y:S04]  /*34290*/  LDL.LU.64 R62, [R1+0x160] ;  /* 0x00016000013e7983 */ /* 0x000ee80000300a00 */
[----:B------:R4:W-:Y:S04]  /*342a0*/  STL.64 [R1+0x3a8], R18 ;  /* 0x0003a81201007387 */ /* 0x0009e80000100a00 */
[----:B------:R3:W-:Y:S01]  /*342b0*/  STL.64 [R1+0x3a0], R16 ;  /* 0x0003a01001007387 */ /* 0x0007e20000100a00 */
[----:B------:R-:W-:Y:S01]  /*342c0*/  IADD3 R6, PT, PT, R8, -0x8c, RZ ;  /* 0xffffff7408067810 */ /* 0x000fe20007ffe0ff */
[C---:B------:R-:W-:Y:S01]  /*342d0*/  IMAD.WIDE R14, R0.reuse, 0x4, R48 ;  /* 0x00000004000e7825 */ /* 0x040fe200078e0230 */
[----:B------:R-:W1:Y:S01]  /*342e0*/  LDC R8, c[0x0][0x3a0] ;  /* 0x0000e800ff087b82 */ /* 0x000e620000000800 */
[----:B------:R2:W-:Y:S02]  /*342f0*/  LDGSTS.E [R3+0x43f00], desc[UR40][R10.64], !P0 ;  /* 0x43f000000a037fae */ /* 0x0005e4000c1a1028 */
[----:B------:R-:W-:-:S02]  /*34300*/  IMAD.WIDE R12, R0, 0x4, R64 ;  /* 0x00000004000c7825 */ /* 0x000fc400078e0240 */
[----:B------:R-:W3:Y:S01]  /*34310*/  LDL.LU.64 R64, [R1+0x158] ;  /* 0x0001580001407983 */ /* 0x000ee20000300a00 */
[----:B------:R-:W-:-:S03]  /*34320*/  ISETP.GE.U32.AND P1, PT, R6, 0x7ffffef5, PT ;  /* 0x7ffffef50600780c */ /* 0x000fc60003f26070 */
[----:B------:R1:W-:Y:S04]  /*34330*/  STL.64 [R1+0x398], R14 ;  /* 0x0003980e01007387 */ /* 0x0003e80000100a00 */
[----:B------:R1:W-:Y:S06]  /*34340*/  STL.64 [R1+0x390], R12 ;  /* 0x0003900c01007387 */ /* 0x0003ec0000100a00 */
[----:B------:R1:W-:Y:S04]  /*34350*/  LDGSTS.E [R3+0x45800], desc[UR40][R24.64], !P1 ;  /* 0x4580000018037fae */ /* 0x0003e8000c9a1028 */
[----:B------:R-:W-:Y:S04]  /*34360*/  LDGSTS.E [R3+0x45900], desc[UR40][R22.64], !P1 ;  /* 0x4590000016037fae */ /* 0x000fe8000c9a1028 */
[----:B------:R-:W-:Y:S04]  /*34370*/  LDGSTS.E [R3+0x45a00], desc[UR40][R20.64], !P1 ;  /* 0x45a0000014037fae */ /* 0x000fe8000c9a1028 */
[----:B------:R4:W-:Y:S04]  /*34380*/  LDGSTS.E [R3+0x45b00], desc[UR40][R18.64], !P1 ;  /* 0x45b0000012037fae */ /* 0x0009e8000c9a1028 */
[----:B------:R3:W-:Y:S04]  /*34390*/  LDGSTS.E [R3+0x45c00], desc[UR40][R16.64], !P1 ;  /* 0x45c0000010037fae */ /* 0x0007e8000c9a1028 */
[----:B------:R1:W-:Y:S04]  /*343a0*/  LDGSTS.E [R3+0x45d00], desc[UR40][R14.64], !P1 ;  /* 0x45d000000e037fae */ /* 0x0003e8000c9a1028 */
[----:B------:R1:W-:Y:S01]  /*343b0*/  LDGSTS.E [R3+0x45e00], desc[UR40][R12.64], !P1 ;  /* 0x45e000000c037fae */ /* 0x0003e2000c9a1028 */
[----:B--2---:R-:W-:-:S05]  /*343c0*/  IMAD.WIDE R10, R0, 0x4, R66 ;  /* 0x00000004000a7825 */ /* 0x004fca00078e0242 */
[----:B------:R2:W-:Y:S04]  /*343d0*/  STL.64 [R1+0x388], R10 ;  /* 0x0003880a01007387 */ /* 0x0005e80000100a00 */
[----:B------:R-:W2:Y:S01]  /*343e0*/  LDL.LU.64 R66, [R1+0x150] ;  /* 0x0001500001427983 */ /* 0x000ea20000300a00 */
[----:B-1----:R-:W-:-:S03]  /*343f0*/  IMAD.WIDE R24, R0, 0x4, R50 ;  /* 0x0000000400187825 */ /* 0x002fc600078e0232 */
[----:B------:R-:W2:Y:S04]  /*34400*/  LDL.LU.64 R46, [R1+0x148] ;  /* 0x00014800012e7983 */ /* 0x000ea80000300a00 */
[----:B------:R-:W2:Y:S04]  /*34410*/  LDL.LU.64 R48, [R1+0x140] ;  /* 0x0001400001307983 */ /* 0x000ea80000300a00 */
[----:B------:R-:W2:Y:S01]  /*34420*/  LDL.LU.64 R50, [R1+0x138] ;  /* 0x0001380001327983 */ /* 0x000ea20000300a00 */
[----:B----4-:R-:W-:-:S03]  /*34430*/  IMAD.WIDE R18, R0, 0x4, R60 ;  /* 0x0000000400127825 */ /* 0x010fc600078e023c */
[----:B------:R1:W-:Y:S01]  /*34440*/  STL.64 [R1+0x380], R24 ;  /* 0x0003801801007387 */ /* 0x0003e20000100a00 */
[----:B------:R-:W-:-:S03]  /*34450*/  IMAD.WIDE R22, R0, 0x4, R42 ;  /* 0x0000000400167825 */ /* 0x000fc600078e022a */
[----:B------:R-:W4:Y:S01]  /*34460*/  LDL.LU.64 R60, [R1+0x130] ;  /* 0x00013000013c7983 */ /* 0x000f220000300a00 */
[----:B------:R-:W-:-:S03]  /*34470*/  IMAD.WIDE R20, R0, 0x4, R44 ;  /* 0x0000000400147825 */ /* 0x000fc600078e022c */
[----:B------:R1:W-:Y:S01]  /*34480*/  STL.64 [R1+0x378], R22 ;  /* 0x0003781601007387 */ /* 0x0003e20000100a00 */
[----:B---3--:R-:W-:-:S03]  /*34490*/  IMAD.WIDE R16, R0, 0x4, R56 ;  /* 0x0000000400107825 */ /* 0x008fc600078e0238 */
[----:B------:R3:W-:Y:S01]  /*344a0*/  STL.64 [R1+0x370], R20 ;  /* 0x0003701401007387 */ /* 0x0007e20000100a00 */
[----:B------:R-:W-:-:S03]  /*344b0*/  IMAD.WIDE R14, R0, 0x4, R58 ;  /* 0x00000004000e7825 */ /* 0x000fc600078e023a */
[----:B------:R1:W-:Y:S04]  /*344c0*/  STL.64 [R1+0x368], R18 ;  /* 0x0003681201007387 */ /* 0x0003e80000100a00 */
[----:B------:R-:W4:Y:S01]  /*344d0*/  LDL.LU.64 R56, [R1+0x128] ;  /* 0x0001280001387983 */ /* 0x000f220000300a00 */
[----:B------:R-:W-:-:S03]  /*344e0*/  IMAD.WIDE R12, R0, 0x4, R62 ;  /* 0x00000004000c7825 */ /* 0x000fc600078e023e */
[----:B------:R4:W-:Y:S04]  /*344f0*/  STL.64 [R1+0x360], R16 ;  /* 0x0003601001007387 */ /* 0x0009e80000100a00 */
[----:B------:R1:W-:Y:S04]  /*34500*/  STL.64 [R1+0x358], R14 ;  /* 0x0003580e01007387 */ /* 0x0003e80000100a00 */
[----:B------:R-:W4:Y:S04]  /*34510*/  LDL.LU.64 R62, [R1+0x120] ;  /* 0x00012000013e7983 */ /* 0x000f280000300a00 */
[----:B------:R2:W-:Y:S04]  /*34520*/  LDGSTS.E [R3+0x45f00], desc[UR40][R10.64], !P1 ;  /* 0x45f000000a037fae */ /* 0x0005e8000c9a1028 */
[----:B------:R1:W-:Y:S01]  /*34530*/  STL.64 [R1+0x350], R12 ;  /* 0x0003500c01007387 */ /* 0x0003e20000100a00 */
[----:B--2---:R-:W-:-:S03]  /*34540*/  IMAD.WIDE R10, R0, 0x4, R64 ;  /* 0x00000004000a7825 */ /* 0x004fc600078e0240 */
[----:B------:R-:W2:Y:S01]  /*34550*/  LDL.LU.64 R64, [R1+0x118] ;  /* 0x0001180001407983 */ /* 0x000ea20000300a00 */
[----:B------:R-:W-:-:S03]  /*34560*/  VIADD R6, R9, 0xffffff70 ;  /* 0xffffff7009067836 */ /* 0x000fc60000000000 */
[----:B------:R2:W-:Y:S01]  /*34570*/  STL.64 [R1+0x348], R10 ;  /* 0x0003480a01007387 */ /* 0x0005e20000100a00 */
[----:B------:R-:W1:Y:S01]  /*34580*/  LDC R9, c[0x0][0x3a0] ;  /* 0x0000e800ff097b82 */ /* 0x000e620000000800 */
[----:B------:R-:W-:Y:S02]  /*34590*/  ISETP.GE.U32.AND P2, PT, R6, 0x7ffffef1, PT ;  /* 0x7ffffef10600780c */ /* 0x000fe40003f46070 */
[----:B------:R-:W2:Y:S04]  /*345a0*/  LDL.LU.64 R58, [R1+0x110] ;  /* 0x00011000013a7983 */ /* 0x000ea80000300a00 */
[----:B------:R-:W2:Y:S07]  /*345b0*/  LDL.LU.64 R52, [R1+0x108] ;  /* 0x0001080001347983 */ /* 0x000eae0000300a00 */
[----:B------:R1:W-:Y:S04]  /*345c0*/  LDGSTS.E [R3+0x47800], desc[UR40][R24.64], !P2 ;  /* 0x4780000018037fae */ /* 0x0003e8000d1a1028 */
[----:B------:R1:W-:Y:S04]  /*345d0*/  LDGSTS.E [R3+0x47900], desc[UR40][R22.64], !P2 ;  /* 0x4790000016037fae */ /* 0x0003e8000d1a1028 */
[----:B------:R3:W-:Y:S04]  /*345e0*/  LDGSTS.E [R3+0x47a00], desc[UR40][R20.64], !P2 ;  /* 0x47a0000014037fae */ /* 0x0007e8000d1a1028 */
[----:B------:R1:W-:Y:S04]  /*345f0*/  LDGSTS.E [R3+0x47b00], desc[UR40][R18.64], !P2 ;  /* 0x47b0000012037fae */ /* 0x0003e8000d1a1028 */
[----:B------:R4:W-:Y:S04]  /*34600*/  LDGSTS.E [R3+0x47c00], desc[UR40][R16.64], !P2 ;  /* 0x47c0000010037fae */ /* 0x0009e8000d1a1028 */
[----:B------:R1:W-:Y:S04]  /*34610*/  LDGSTS.E [R3+0x47d00], desc[UR40][R14.64], !P2 ;  /* 0x47d000000e037fae */ /* 0x0003e8000d1a1028 */
[----:B------:R1:W-:Y:S04]  /*34620*/  LDGSTS.E [R3+0x47e00], desc[UR40][R12.64], !P2 ;  /* 0x47e000000c037fae */ /* 0x0003e8000d1a1028 */
[----:B------:R2:W-:Y:S01]  /*34630*/  LDGSTS.E [R3+0x47f00], desc[UR40][R10.64], !P2 ;  /* 0x47f000000a037fae */ /* 0x0005e2000d1a1028 */
[----:B-1----:R-:W-:-:S03]  /*34640*/  IMAD.WIDE R24, R0, 0x4, R66 ;  /* 0x0000000400187825 */ /* 0x002fc600078e0242 */
[----:B------:R-:W2:Y:S01]  /*34650*/  LDL.LU.64 R66, [R1+0x100] ;  /* 0x0001000001427983 */ /* 0x000ea20000300a00 */
[----:B------:R-:W-:-:S03]  /*34660*/  IMAD.WIDE R22, R0, 0x4, R46 ;  /* 0x0000000400167825 */ /* 0x000fc600078e022e */
[----:B------:R1:W-:Y:S01]  /*34670*/  STL.64 [R1+0x340], R24 ;  /* 0x0003401801007387 */ /* 0x0003e20000100a00 */
[----:B---3--:R-:W-:-:S03]  /*34680*/  IMAD.WIDE R20, R0, 0x4, R48 ;  /* 0x0000000400147825 */ /* 0x008fc600078e0230 */
[----:B------:R-:W3:Y:S01]  /*34690*/  LDL.LU.64 R42, [R1+0xf8] ;  /* 0x0000f800012a7983 */ /* 0x000ee20000300a00 */
[----:B------:R-:W-:-:S03]  /*346a0*/  IMAD.WIDE R18, R0, 0x4, R50 ;  /* 0x0000000400127825 */ /* 0x000fc600078e0232 */
[----:B------:R1:W-:Y:S04]  /*346b0*/  STL.64 [R1+0x338], R22 ;  /* 0x0003381601007387 */ /* 0x0003e80000100a00 */
[----:B------:R-:W3:Y:S01]  /*346c0*/  LDL.LU.64 R48, [R1+0xf0] ;  /* 0x0000f00001307983 */ /* 0x000ee20000300a00 */
[----:B----4-:R-:W-:-:S03]  /*346d0*/  IMAD.WIDE R16, R0, 0x4, R60 ;  /* 0x0000000400107825 */ /* 0x010fc600078e023c */
[----:B------:R4:W-:Y:S04]  /*346e0*/  STL.64 [R1+0x330], R20 ;  /* 0x0003301401007387 */ /* 0x0009e80000100a00 */
[----:B------:R-:W3:Y:S04]  /*346f0*/  LDL.LU.64 R50, [R1+0xe8] ;  /* 0x0000e80001327983 */ /* 0x000ee80000300a00 */
[----:B------:R3:W-:Y:S04]  /*34700*/  STL.64 [R1+0x328], R18 ;  /* 0x0003281201007387 */ /* 0x0007e80000100a00 */
[----:B------:R-:W3:Y:S04]  /*34710*/  LDL.LU.64 R60, [R1+0xe0] ;  /* 0x0000e000013c7983 */ /* 0x000ee80000300a00 */
[----:B------:R1:W-:Y:S01]  /*34720*/  STL.64 [R1+0x320], R16 ;  /* 0x0003201001007387 */ /* 0x0003e20000100a00 */
[----:B------:R-:W-:-:S04]  /*34730*/  IMAD.WIDE R14, R0, 0x4, R56 ;  /* 0x00000004000e7825 */ /* 0x000fc800078e0238 */
[C---:B------:R-:W-:Y:S02]  /*34740*/  IMAD.WIDE R12, R0.reuse, 0x4, R62 ;  /* 0x00000004000c7825 */ /* 0x040fe400078e023e */
[----:B------:R-:W3:Y:S04]  /*34750*/  LDL.LU.64 R62, [R1+0xd8] ;  /* 0x0000d800013e7983 */ /* 0x000ee80000300a00 */
[----:B------:R1:W-:Y:S04]  /*34760*/  STL.64 [R1+0x318], R14 ;  /* 0x0003180e01007387 */ /* 0x0003e80000100a00 */
[----:B------:R1:W-:Y:S01]  /*34770*/  STL.64 [R1+0x310], R12 ;  /* 0x0003100c01007387 */ /* 0x0003e20000100a00 */
[----:B--2---:R-:W-:-:S05]  /*34780*/  IMAD.WIDE R10, R0, 0x4, R64 ;  /* 0x00000004000a7825 */ /* 0x004fca00078e0240 */
[----:B------:R2:W-:Y:S04]  /*34790*/  STL.64 [R1+0x308], R10 ;  /* 0x0003080a01007387 */ /* 0x0005e80000100a00 */
[----:B------:R-:W2:Y:S04]  /*347a0*/  LDL.LU.64 R44, [R1+0xd0] ;  /* 0x0000d000012c7983 */ /* 0x000ea80000300a00 */
[----:B------:R-:W2:Y:S01]  /*347b0*/  LDL.LU.64 R64, [R1+0xc8] ;  /* 0x0000c80001407983 */ /* 0x000ea20000300a00 */
[----:B------:R-:W-:Y:S02]  /*347c0*/  VIADD R6, R7, 0xffffff6c ;  /* 0xffffff6c07067836 */ /* 0x000fe40000000000 */
[----:B------:R-:W2:Y:S01]  /*347d0*/  LDC R7, c[0x0][0x3a0] ;  /* 0x0000e800ff077b82 */ /* 0x000ea20000000800 */
[----:B------:R-:W2:Y:S02]  /*347e0*/  LDL.LU.64 R46, [R1+0xc0] ;  /* 0x0000c000012e7983 */ /* 0x000ea40000300a00 */
[----:B------:R-:W-:-:S02]  /*347f0*/  ISETP.GE.U32.AND P5, PT, R6, 0x7ffffeed, PT ;  /* 0x7ffffeed0600780c */ /* 0x000fc40003fa6070 */
[----:B------:R-:W2:Y:S11]  /*34800*/  LDL.LU.64 R56, [R1+0xb8] ;  /* 0x0000b80001387983 */ /* 0x000eb60000300a00 */
[----:B------:R1:W-:Y:S04]  /*34810*/  LDGSTS.E [R3+0x49800], desc[UR40][R24.64], !P5 ;  /* 0x4980000018037fae */ /* 0x0003e8000e9a1028 */
[----:B------:R4:W-:Y:S04]  /*34820*/  LDGSTS.E [R3+0x49900], desc[UR40][R22.64], !P5 ;  /* 0x4990000016037fae */ /* 0x0009e8000e9a1028 */
[----:B------:R4:W-:Y:S01]  /*34830*/  LDGSTS.E [R3+0x49a00], desc[UR40][R20.64], !P5 ;  /* 0x49a0000014037fae */ /* 0x0009e2000e9a1028 */
[----:B-1----:R-:W-:-:S03]  /*34840*/  IMAD.WIDE R24, R0, 0x4, R58 ;  /* 0x0000000400187825 */ /* 0x002fc600078e023a */
[----:B------:R3:W-:Y:S01]  /*34850*/  LDGSTS.E [R3+0x49b00], desc[UR40][R18.64], !P5 ;  /* 0x49b0000012037fae */ /* 0x0007e2000e9a1028 */
[----:B----4-:R-:W-:-:S03]  /*34860*/  IMAD.WIDE R22, R0, 0x4, R52 ;  /* 0x0000000400167825 */ /* 0x010fc600078e0234 */
[----:B------:R-:W4:Y:S04]  /*34870*/  LDL.LU.64 R58, [R1+0xb0] ;  /* 0x0000b000013a7983 */ /* 0x000f280000300a00 */
[----:B------:R1:W-:Y:S04]  /*34880*/  STL.64 [R1+0x300], R24 ;  /* 0x0003001801007387 */ /* 0x0003e80000100a00 */
[----:B------:R1:W-:Y:S04]  /*34890*/  LDGSTS.E [R3+0x49c00], desc[UR40][R16.64], !P5 ;  /* 0x49c0000010037fae */ /* 0x0003e8000e9a1028 */
[----:B------:R1:W-:Y:S04]  /*348a0*/  LDGSTS.E [R3+0x49d00], desc[UR40][R14.64], !P5 ;  /* 0x49d000000e037fae */ /* 0x0003e8000e9a1028 */
[----:B------:R1:W-:Y:S01]  /*348b0*/  LDGSTS.E [R3+0x49e00], desc[UR40][R12.64], !P5 ;  /* 0x49e000000c037fae */ /* 0x0003e2000e9a1028 */
[----:B------:R-:W-:-:S02]  /*348c0*/  VIADD R6, R8, 0xffffff68 ;  /* 0xffffff6808067836 */ /* 0x000fc40000000000 */
[----:B------:R-:W1:Y:S01]  /*348d0*/  LDC R8, c[0x0][0x3a0] ;  /* 0x0000e800ff087b82 */ /* 0x000e620000000800 */
[----:B------:R2:W-:Y:S02]  /*348e0*/  LDGSTS.E [R3+0x49f00], desc[UR40][R10.64], !P5 ;  /* 0x49f000000a037fae */ /* 0x0005e4000e9a1028 */
[----:B------:R-:W-:-:S13]  /*348f0*/  ISETP.GE.U32.AND P3, PT, R6, 0x7ffffee9, PT ;  /* 0x7ffffee90600780c */ /* 0x000fda0003f66070 */
[----:B------:R1:W-:Y:S04]  /*34900*/  LDGSTS.E [R3+0x4b800], desc[UR40][R24.64], !P3 ;  /* 0x4b80000018037fae */ /* 0x0003e8000d9a1028 */
[----:B------:R1:W-:Y:S01]  /*34910*/  LDGSTS.E [R3+0x4b900], desc[UR40][R22.64], !P3 ;  /* 0x4b90000016037fae */ /* 0x0003e2000d9a1028 */
[----:B------:R-:W-:-:S03]  /*34920*/  IMAD.WIDE R20, R0, 0x4, R66 ;  /* 0x0000000400147825 */ /* 0x000fc600078e0242 */
[----:B------:R-:W4:Y:S01]  /*34930*/  LDL.LU.64 R66, [R1+0xa8] ;  /* 0x0000a80001427983 */ /* 0x000f220000300a00 */
[----:B---3--:R-:W-:-:S03]  /*34940*/  IMAD.WIDE R18, R0, 0x4, R42 ;  /* 0x0000000400127825 */ /* 0x008fc600078e022a */
[----:B------:R3:W-:Y:S04]  /*34950*/  STL.64 [R1+0x2f8], R22 ;  /* 0x0002f81601007387 */ /* 0x0007e80000100a00 */
[----:B------:R2:W-:Y:S04]  /*34960*/  STL.64 [R1+0x2f0], R20 ;  /* 0x0002f01401007387 */ /* 0x0005e80000100a00 */
[----:B------:R2:W-:Y:S01]  /*34970*/  STL.64 [R1+0x2e8], R18 ;  /* 0x0002e81201007387 */ /* 0x0005e20000100a00 */
[----:B-1----:R-:W-:-:S03]  /*34980*/  IMAD.WIDE R16, R0, 0x4, R48 ;  /* 0x0000000400107825 */ /* 0x002fc600078e0230 */
[----:B------:R1:W-:Y:S01]  /*34990*/  LDGSTS.E [R3+0x4ba00], desc[UR40][R20.64], !P3 ;  /* 0x4ba0000014037fae */ /* 0x0003e2000d9a1028 */
[----:B------:R-:W-:-:S03]  /*349a0*/  IMAD.WIDE R14, R0, 0x4, R50 ;  /* 0x00000004000e7825 */ /* 0x000fc600078e0232 */
[----:B------:R1:W-:Y:S04]  /*349b0*/  LDGSTS.E [R3+0x4bb00], desc[UR40][R18.64], !P3 ;  /* 0x4bb0000012037fae */ /* 0x0003e8000d9a1028 */
[----:B------:R4:W-:Y:S01]  /*349c0*/  LDGSTS.E [R3+0x4bc00], desc[UR40][R16.64], !P3 ;  /* 0x4bc0000010037fae */ /* 0x0009e2000d9a1028 */
[----:B------:R-:W-:-:S03]  /*349d0*/  IMAD.WIDE R12, R0, 0x4, R60 ;  /* 0x00000004000c7825 */ /* 0x000fc600078e023c */
[----:B------:R1:W-:Y:S04]  /*349e0*/  LDGSTS.E [R3+0x4bd00], desc[UR40][R14.64], !P3 ;  /* 0x4bd000000e037fae */ /* 0x0003e8000d9a1028 */
[----:B------:R-:W4:Y:S04]  /*349f0*/  LDL.LU.64 R60, [R1+0xa0] ;  /* 0x0000a000013c7983 */ /* 0x000f280000300a00 */
[----:B------:R4:W-:Y:S04]  /*34a00*/  STL.64 [R1+0x2e0], R16 ;  /* 0x0002e01001007387 */ /* 0x0009e80000100a00 */
[----:B------:R1:W-:Y:S01]  /*34a10*/  STL.64 [R1+0x2d8], R14 ;  /* 0x0002d80e01007387 */ /* 0x0003e20000100a00 */
[----:B--2---:R-:W-:-:S03]  /*34a20*/  IMAD.WIDE R10, R0, 0x4, R62 ;  /* 0x00000004000a7825 */ /* 0x004fc600078e023e */
[----:B------:R2:W-:Y:S04]  /*34a30*/  LDGSTS.E [R3+0x4be00], desc[UR40][R12.64], !P3 ;  /* 0x4be000000c037fae */ /* 0x0005e8000d9a1028 */
[----:B------:R-:W2:Y:S04]  /*34a40*/  LDL.LU.64 R62, [R1+0x98] ;  /* 0x00009800013e7983 */ /* 0x000ea80000300a00 */
[----:B------:R2:W-:Y:S04]  /*34a50*/  STL.64 [R1+0x2d0], R12 ;  /* 0x0002d00c01007387 */ /* 0x0005e80000100a00 */
[----:B------:R1:W-:Y:S04]  /*34a60*/  STL.64 [R1+0x2c8], R10 ;  /* 0x0002c80a01007387 */ /* 0x0003e80000100a00 */
[----:B------:R-:W2:Y:S04]  /*34a70*/  LDL.LU.64 R48, [R1+0x90] ;  /* 0x0000900001307983 */ /* 0x000ea80000300a00 */
[----:B------:R-:W2:Y:S01]  /*34a80*/  LDL.LU.64 R50, [R1+0x88] ;  /* 0x0000880001327983 */ /* 0x000ea20000300a00 */
[----:B------:R-:W-:-:S03]  /*34a90*/  IMAD.WIDE R24, R0, 0x4, R44 ;  /* 0x0000000400187825 */ /* 0x000fc600078e022c */
[----:B------:R2:W-:Y:S01]  /*34aa0*/  LDGSTS.E [R3+0x4bf00], desc[UR40][R10.64], !P3 ;  /* 0x4bf000000a037fae */ /* 0x0005e2000d9a1028 */
[----:B---3--:R-:W-:-:S03]  /*34ab0*/  IMAD.WIDE R22, R0, 0x4, R64 ;  /* 0x0000000400167825 */ /* 0x008fc600078e0240 */
[----:B------:R-:W3:Y:S01]  /*34ac0*/  LDL.LU.64 R64, [R1+0x80] ;  /* 0x0000800001407983 */ /* 0x000ee20000300a00 */
[----:B-1----:R-:W-:-:S03]  /*34ad0*/  IMAD.WIDE R20, R0, 0x4, R46 ;  /* 0x0000000400147825 */ /* 0x002fc600078e022e */
[----:B------:R1:W-:Y:S01]  /*34ae0*/  STL.64 [R1+0x2c0], R24 ;  /* 0x0002c01801007387 */ /* 0x0003e20000100a00 */
[----:B------:R-:W-:-:S03]  /*34af0*/  IMAD.WIDE R18, R0, 0x4, R56 ;  /* 0x0000000400127825 */ /* 0x000fc600078e0238 */
[----:B------:R1:W-:Y:S01]  /*34b00*/  STL.64 [R1+0x2b8], R22 ;  /* 0x0002b81601007387 */ /* 0x0003e20000100a00 */
[----:B------:R-:W-:-:S03]  /*34b10*/  VIADD R6, R9, 0xffffff64 ;  /* 0xffffff6409067836 */ /* 0x000fc60000000000 */
[----:B------:R-:W3:Y:S01]  /*34b20*/  LDL.LU.64 R52, [R1+0x78] ;  /* 0x0000780001347983 */ /* 0x000ee20000300a00 */
[----:B------:R-:W1:Y:S03]  /*34b30*/  LDC R9, c[0x0][0x3a0] ;  /* 0x0000e800ff097b82 */ /* 0x000e660000000800 */
[----:B------:R3:W-:Y:S04]  /*34b40*/  STL.64 [R1+0x2b0], R20 ;  /* 0x0002b01401007387 */ /* 0x0007e80000100a00 */
[----:B------:R1:W-:Y:S01]  /*34b50*/  STL.64 [R1+0x2a8], R18 ;  /* 0x0002a81201007387 */ /* 0x0003e20000100a00 */
[----:B------:R-:W-:-:S03]  /*34b60*/  ISETP.GE.U32.AND P0, PT, R6, 0x7ffffee5, PT ;  /* 0x7ffffee50600780c */ /* 0x000fc60003f06070 */
[----:B------:R-:W3:Y:S01]  /*34b70*/  LDL.LU.64 R56, [R1+0x70] ;  /* 0x0000700001387983 */ /* 0x000ee20000300a00 */
[----:B----4-:R-:W-:-:S09]  /*34b80*/  IMAD.WIDE R16, R0, 0x4, R58 ;  /* 0x0000000400107825 */ /* 0x010fd200078e023a */
[----:B------:R1:W-:Y:S04]  /*34b90*/  LDGSTS.E [R3+0x4d800], desc[UR40][R24.64], !P0 ;  /* 0x4d80000018037fae */ /* 0x0003e8000c1a1028 */
[----:B------:R4:W-:Y:S04]  /*34ba0*/  STL.64 [R1+0x2a0], R16 ;  /* 0x0002a01001007387 */ /* 0x0009e80000100a00 */
[----:B------:R1:W-:Y:S04]  /*34bb0*/  LDGSTS.E [R3+0x4d900], desc[UR40][R22.64], !P0 ;  /* 0x4d90000016037fae */ /* 0x0003e8000c1a1028 */
[----:B------:R3:W-:Y:S01]  /*34bc0*/  LDGSTS.E [R3+0x4da00], desc[UR40][R20.64], !P0 ;  /* 0x4da0000014037fae */ /* 0x0007e2000c1a1028 */
[----:B------:R-:W-:-:S03]  /*34bd0*/  IMAD.WIDE R14, R0, 0x4, R66 ;  /* 0x00000004000e7825 */ /* 0x000fc600078e0242 */
[----:B------:R1:W-:Y:S04]  /*34be0*/  LDGSTS.E [R3+0x4db00], desc[UR40][R18.64], !P0 ;  /* 0x4db0000012037fae */ /* 0x0003e8000c1a1028 */
[----:B------:R-:W4:Y:S04]  /*34bf0*/  LDL.LU.64 R66, [R1+0x68] ;  /* 0x0000680001427983 */ /* 0x000f280000300a00 */
[----:B------:R1:W-:Y:S04]  /*34c00*/  STL.64 [R1+0x298], R14 ;  /* 0x0002980e01007387 */ /* 0x0003e80000100a00 */
[----:B------:R-:W4:Y:S01]  /*34c10*/  LDL.LU.64 R58, [R1+0x60] ;  /* 0x00006000013a7983 */ /* 0x000f220000300a00 */
[----:B--2---:R-:W-:-:S03]  /*34c20*/  IMAD.WIDE R12, R0, 0x4, R60 ;  /* 0x00000004000c7825 */ /* 0x004fc600078e023c */
[----:B------:R4:W-:Y:S04]  /*34c30*/  LDGSTS.E [R3+0x4dc00], desc[UR40][R16.64], !P0 ;  /* 0x4dc0000010037fae */ /* 0x0009e8000c1a1028 */
[----:B------:R2:W-:Y:S04]  /*34c40*/  STL.64 [R1+0x290], R12 ;  /* 0x0002900c01007387 */ /* 0x0005e80000100a00 */
[----:B------:R-:W2:Y:S01]  /*34c50*/  LDL.LU.64 R60, [R1+0x58] ;  /* 0x00005800013c7983 */ /* 0x000ea20000300a00 */
[----:B------:R-:W-:-:S03]  /*34c60*/  IMAD.WIDE R10, R0, 0x4, R62 ;  /* 0x00000004000a7825 */ /* 0x000fc600078e023e */
[----:B------:R3:W-:Y:S04]  /*34c70*/  LDGSTS.E [R3+0x4dd00], desc[UR40][R14.64], !P0 ;  /* 0x4dd000000e037fae */ /* 0x0007e8000c1a1028 */
[----:B------:R2:W-:Y:S04]  /*34c80*/  STL.64 [R1+0x288], R10 ;  /* 0x0002880a01007387 */ /* 0x0005e80000100a00 */
[----:B------:R-:W2:Y:S01]  /*34c90*/  LDL.LU.64 R42, [R1+0x50] ;  /* 0x00005000012a7983 */ /* 0x000ea20000300a00 */
[----:B-1----:R-:W-:-:S03]  /*34ca0*/  IMAD.WIDE R24, R0, 0x4, R48 ;  /* 0x0000000400187825 */ /* 0x002fc600078e0230 */
[----:B------:R-:W2:Y:S01]  /*34cb0*/  LDL.LU.64 R44, [R1+0x48] ;  /* 0x00004800012c7983 */ /* 0x000ea20000300a00 */
[----:B------:R-:W-:-:S03]  /*34cc0*/  IMAD.WIDE R22, R0, 0x4, R50 ;  /* 0x0000000400167825 */ /* 0x000fc600078e0232 */
[----:B------:R-:W2:Y:S04]  /*34cd0*/  LDL.LU.64 R62, [R1+0x40] ;  /* 0x00004000013e7983 */ /* 0x000ea80000300a00 */
[----:B------:R-:W2:Y:S04]  /*34ce0*/  LDL.LU.64 R46, [R1+0x38] ;  /* 0x00003800012e7983 */ /* 0x000ea80000300a00 */
[----:B------:R-:W2:Y:S01]  /*34cf0*/  LDL.LU.64 R48, [R1+0x30] ;  /* 0x0000300001307983 */ /* 0x000ea20000300a00 */
[----:B---3--:R-:W-:-:S03]  /*34d00*/  IMAD.WIDE R20, R0, 0x4, R64 ;  /* 0x0000000400147825 */ /* 0x008fc600078e0240 */
[----:B------:R1:W-:Y:S04]  /*34d10*/  STL.64 [R1+0x280], R24 ;  /* 0x0002801801007387 */ /* 0x0003e80000100a00 */
[----:B------:R-:W3:Y:S04]  /*34d20*/  LDL.LU.64 R50, [R1+0x28] ;  /* 0x0000280001327983 */ /* 0x000ee80000300a00 */
[----:B------:R1:W-:Y:S04]  /*34d30*/  STL.64 [R1+0x278], R22 ;  /* 0x0002781601007387 */ /* 0x0003e80000100a00 */
[----:B------:R-:W3:Y:S01]  /*34d40*/  LDL.LU.64 R64, [R1+0x20] ;  /* 0x0000200001407983 */ /* 0x000ee20000300a00 */
[----:B------:R-:W-:-:S02]  /*34d50*/  VIADD R6, R7, 0xffffff60 ;  /* 0xffffff6007067836 */ /* 0x000fc40000000000 */
[----:B------:R-:W-:Y:S01]  /*34d60*/  IMAD.WIDE R18, R0, 0x4, R52 ;  /* 0x0000000400127825 */ /* 0x000fe200078e0234 */
[----:B------:R2:W-:Y:S01]  /*34d70*/  LDGSTS.E [R3+0x4de00], desc[UR40][R12.64], !P0 ;  /* 0x4de000000c037fae */ /* 0x0005e2000c1a1028 */
[----:B------:R-:W1:Y:S01]  /*34d80*/  LDC R7, c[0x0][0x3a0] ;  /* 0x0000e800ff077b82 */ /* 0x000e620000000800 */
[----:B------:R-:W-:Y:S02]  /*34d90*/  ISETP.GE.U32.AND P1, PT, R6, 0x7ffffee1, PT ;  /* 0x7ffffee10600780c */ /* 0x000fe40003f26070 */
[----:B------:R1:W-:Y:S01]  /*34da0*/  LDGSTS.E [R3+0x4df00], desc[UR40][R10.64], !P0 ;  /* 0x4df000000a037fae */ /* 0x0003e2000c1a1028 */
[----:B----4-:R-:W-:-:S03]  /*34db0*/  IMAD.WIDE R16, R0, 0x4, R56 ;  /* 0x0000000400107825 */ /* 0x010fc600078e0238 */
[----:B------:R4:W-:Y:S07]  /*34dc0*/  STL.64 [R1+0x270], R20 ;  /* 0x0002701401007387 */ /* 0x0009ee0000100a00 */
[----:B------:R1:W-:Y:S04]  /*34dd0*/  LDGSTS.E [R3+0x4f800], desc[UR40][R24.64], !P1 ;  /* 0x4f80000018037fae */ /* 0x0003e8000c9a1028 */
[----:B------:R1:W-:Y:S04]  /*34de0*/  LDGSTS.E [R3+0x4f900], desc[UR40][R22.64], !P1 ;  /* 0x4f90000016037fae */ /* 0x0003e8000c9a1028 */
[----:B------:R4:W-:Y:S04]  /*34df0*/  LDGSTS.E [R3+0x4fa00], desc[UR40][R20.64], !P1 ;  /* 0x4fa0000014037fae */ /* 0x0009e8000c9a1028 */
[----:B------:R1:W-:Y:S04]  /*34e00*/  LDGSTS.E [R3+0x4fb00], desc[UR40][R18.64], !P1 ;  /* 0x4fb0000012037fae */ /* 0x0003e8000c9a1028 */
[----:B------:R-:W-:Y:S01]  /*34e10*/  LDGSTS.E [R3+0x4fc00], desc[UR40][R16.64], !P1 ;  /* 0x4fc0000010037fae */ /* 0x000fe2000c9a1028 */
[----:B------:R-:W-:-:S03]  /*34e20*/  IMAD.WIDE R14, R0, 0x4, R66 ;  /* 0x00000004000e7825 */ /* 0x000fc600078e0242 */
[----:B------:R-:W3:Y:S04]  /*34e30*/  LDL.LU.64 R66, [R1+0x18] ;  /* 0x0000180001427983 */ /* 0x000ee80000300a00 */
[----:B------:R1:W-:Y:S01]  /*34e40*/  STL.64 [R1+0x268], R18 ;  /* 0x0002681201007387 */ /* 0x0003e20000100a00 */
[----:B--2---:R-:W-:-:S03]  /*34e50*/  IMAD.WIDE R12, R0, 0x4, R58 ;  /* 0x00000004000c7825 */ /* 0x004fc600078e023a */
[----:B------:R-:W-:Y:S04]  /*34e60*/  STL.64 [R1+0x260], R16 ;  /* 0x0002601001007387 */ /* 0x000fe80000100a00 */
[----:B------:R-:W-:Y:S04]  /*34e70*/  STL.64 [R1+0x258], R14 ;  /* 0x0002580e01007387 */ /* 0x000fe80000100a00 */
[----:B------:R3:W-:Y:S04]  /*34e80*/  STL.64 [R1+0x250], R12 ;  /* 0x0002500c01007387 */ /* 0x0007e80000100a00 */
[----:B------:R-:W-:Y:S04]  /*34e90*/  LDGSTS.E [R3+0x4fd00], desc[UR40][R14.64], !P1 ;  /* 0x4fd000000e037fae */ /* 0x000fe8000c9a1028 */
[----:B------:R3:W-:Y:S01]  /*34ea0*/  LDGSTS.E [R3+0x4fe00], desc[UR40][R12.64], !P1 ;  /* 0x4fe000000c037fae */ /* 0x0007e2000c9a1028 */
[----:B-1----:R-:W-:-:S05]  /*34eb0*/  IMAD.WIDE R10, R0, 0x4, R60 ;  /* 0x00000004000a7825 */ /* 0x002fca00078e023c */
[----:B------:R-:W-:Y:S04]  /*34ec0*/  STL.64 [R1+0x248], R10 ;  /* 0x0002480a01007387 */ /* 0x000fe80000100a00 */
[----:B------:R-:W2:Y:S04]  /*34ed0*/  LDL.LU.64 R56, [R1+0x10] ;  /* 0x0000100001387983 */ /* 0x000ea80000300a00 */
[----:B------:R-:W2:Y:S04]  /*34ee0*/  LDL.LU.64 R58, [R1+0x8] ;  /* 0x00000800013a7983 */ /* 0x000ea80000300a00 */
[----:B------:R-:W2:Y:S01]  /*34ef0*/  LDL.LU.64 R60, [R1] ;  /* 0x00000000013c7983 */ /* 0x000ea20000300a00 */
[----:B------:R-:W-:-:S03]  /*34f00*/  IMAD.WIDE R24, R0, 0x4, R42 ;  /* 0x0000000400187825 */ /* 0x000fc600078e022a */
[----:B------:R-:W-:Y:S01]  /*34f10*/  LDGSTS.E [R3+0x4ff00], desc[UR40][R10.64], !P1 ;  /* 0x4ff000000a037fae */ /* 0x000fe2000c9a1028 */
[----:B------:R-:W-:-:S04]  /*34f20*/  IMAD.WIDE R22, R0, 0x4, R44 ;  /* 0x0000000400167825 */ /* 0x000fc800078e022c */
[C---:B----4-:R-:W-:Y:S02]  /*34f30*/  IMAD.WIDE R20, R0.reuse, 0x4, R62 ;  /* 0x0000000400147825 */ /* 0x050fe400078e023e */
[----:B------:R-:W4:Y:S02]  /*34f40*/  LDL.LU.64 R62, [R1+0x16a0] ;  /* 0x0016a000013e7983 */ /* 0x000f240000300a00 */
[C---:B------:R-:W-:Y:S02]  /*34f50*/  IMAD.WIDE R18, R0.reuse, 0x4, R46 ;  /* 0x0000000400127825 */ /* 0x040fe400078e022e */
[----:B------:R-:W-:Y:S04]  /*34f60*/  STL.64 [R1+0x240], R24 ;  /* 0x0002401801007387 */ /* 0x000fe80000100a00 */
[----:B------:R-:W-:Y:S04]  /*34f70*/  STL.64 [R1+0x238], R22 ;  /* 0x0002381601007387 */ /* 0x000fe80000100a00 */
[----:B------:R-:W-:Y:S04]  /*34f80*/  STL.64 [R1+0x230], R20 ;  /* 0x0002301401007387 */ /* 0x000fe80000100a00 */
[----:B------:R1:W-:Y:S01]  /*34f90*/  STL.64 [R1+0x228], R18 ;  /* 0x0002281201007387 */ /* 0x0003e20000100a00 */
[----:B---3--:R-:W-:-:S03]  /*34fa0*/  IMAD.WIDE R12, R0, 0x4, R64 ;  /* 0x00000004000c7825 */ /* 0x008fc600078e0240 */
[----:B------:R-:W3:Y:S01]  /*34fb0*/  LDL.LU.64 R64, [R1+0x16a8] ;  /* 0x0016a80001407983 */ /* 0x000ee20000300a00 */
[----:B------:R-:W-:Y:S02]  /*34fc0*/  VIADD R6, R8, 0xffffff5c ;  /* 0xffffff5c08067836 */ /* 0x000fe40000000000 */
[----:B------:R-:W-:Y:S01]  /*34fd0*/  IMAD.WIDE R16, R0, 0x4, R48 ;  /* 0x0000000400107825 */ /* 0x000fe200078e0230 */
[----:B------:R-:W2:Y:S02]  /*34fe0*/  LDC R8, c[0x0][0x3a0] ;  /* 0x0000e800ff087b82 */ /* 0x000ea40000000800 */
[----:B------:R-:W-:Y:S01]  /*34ff0*/  ISETP.GE.U32.AND P2, PT, R6, 0x7ffffedd, PT ;  /* 0x7ffffedd0600780c */ /* 0x000fe20003f46070 */
[C---:B------:R-:W-:Y:S01]  /*35000*/  IMAD.WIDE R14, R0.reuse, 0x4, R50 ;  /* 0x00000004000e7825 */ /* 0x040fe200078e0232 */
[----:B------:R1:W-:Y:S04]  /*35010*/  STL.64 [R1+0x220], R16 ;  /* 0x0002201001007387 */ /* 0x0003e80000100a00 */
[----:B------:R4:W-:Y:S04]  /*35020*/  STL.64 [R1+0x218], R14 ;  /* 0x0002180e01007387 */ /* 0x0009e80000100a00 */
[----:B------:R3:W-:Y:S04]  /*35030*/  STL.64 [R1+0x210], R12 ;  /* 0x0002100c01007387 */ /* 0x0007e80000100a00 */
[----:B------:R-:W-:Y:S04]  /*35040*/  LDGSTS.E [R3+0x51800], desc[UR40][R24.64], !P2 ;  /* 0x5180000018037fae */ /* 0x000fe8000d1a1028 */
[----:B------:R-:W-:Y:S04]  /*35050*/  LDGSTS.E [R3+0x51900], desc[UR40][R22.64], !P2 ;  /* 0x5190000016037fae */ /* 0x000fe8000d1a1028 */
[----:B------:R-:W-:Y:S04]  /*35060*/  LDGSTS.E [R3+0x51a00], desc[UR40][R20.64], !P2 ;  /* 0x51a0000014037fae */ /* 0x000fe8000d1a1028 */
[----:B------:R1:W-:Y:S04]  /*35070*/  LDGSTS.E [R3+0x51b00], desc[UR40][R18.64], !P2 ;  /* 0x51b0000012037fae */ /* 0x0003e8000d1a1028 */
[----:B------:R1:W-:Y:S04]  /*35080*/  LDGSTS.E [R3+0x51c00], desc[UR40][R16.64], !P2 ;  /* 0x51c0000010037fae */ /* 0x0003e8000d1a1028 */
[----:B------:R4:W-:Y:S01]  /*35090*/  LDGSTS.E [R3+0x51d00], desc[UR40][R14.64], !P2 ;  /* 0x51d000000e037fae */ /* 0x0009e2000d1a1028 */
[----:B-1----:R-:W-:-:S03]  /*350a0*/  IMAD.WIDE R18, R0, 0x4, R244 ;  /* 0x0000000400127825 */ /* 0x002fc600078e02f4 */
[----:B------:R3:W-:Y:S01]  /*350b0*/  LDGSTS.E [R3+0x51e00], desc[UR40][R12.64], !P2 ;  /* 0x51e000000c037fae */ /* 0x0007e2000d1a1028 */
[----:B------:R-:W-:-:S04]  /*350c0*/  IMAD.WIDE R16, R0, 0x4, R246 ;  /* 0x0000000400107825 */ /* 0x000fc800078e02f6 */
[----:B------:R-:W-:Y:S02]  /*350d0*/  IMAD.WIDE R10, R0, 0x4, R66 ;  /* 0x00000004000a7825 */ /* 0x000fe400078e0242 */
[----:B------:R-:W3:Y:S04]  /*350e0*/  LDL.LU.64 R66, [R1+0x16b0] ;  /* 0x0016b00001427983 */ /* 0x000ee80000300a00 */
[----:B------:R1:W-:Y:S04]  /*350f0*/  STL.64 [R1+0x208], R10 ;  /* 0x0002080a01007387 */ /* 0x0003e80000100a00 */
[----:B------:R-:W3:Y:S04]  /*35100*/  LDL.LU.64 R46, [R1+0x16b8] ;  /* 0x0016b800012e7983 */ /* 0x000ee80000300a00 */
[----:B------:R-:W3:Y:S01]  /*35110*/  LDL.LU.64 R48, [R1+0x16c0] ;  /* 0x0016c00001307983 */ /* 0x000ee20000300a00 */
[----:B------:R-:W-:-:S02]  /*35120*/  VIADD R6, R9, 0xffffff58 ;  /* 0xffffff5809067836 */ /* 0x000fc40000000000 */
[----:B------:R-:W1:Y:S01]  /*35130*/  LDC R9, c[0x0][0x3a0] ;  /* 0x0000e800ff097b82 */ /* 0x000e620000000800 */
[----:B------:R1:W-:Y:S01]  /*35140*/  LDGSTS.E [R3+0x51f00], desc[UR40][R10.64], !P2 ;  /* 0x51f000000a037fae */ /* 0x0003e2000d1a1028 */
[----:B--2---:R-:W-:-:S03]  /*35150*/  IMAD.WIDE R24, R0, 0x4, R56 ;  /* 0x0000000400187825 */ /* 0x004fc600078e0238 */
[----:B------:R-:W2:Y:S01]  /*35160*/  LDL.LU.64 R56, [R1+0x16c8] ;  /* 0x0016c80001387983 */ /* 0x000ea20000300a00 */
[----:B------:R-:W-:-:S03]  /*35170*/  IMAD.WIDE R22, R0, 0x4, R58 ;  /* 0x0000000400167825 */ /* 0x000fc600078e023a */
[----:B------:R1:W-:Y:S01]  /*35180*/  STL.64 [R1+0x200], R24 ;  /* 0x0002001801007387 */ /* 0x0003e20000100a00 */
[----:B------:R-:W-:-:S03]  /*35190*/  IMAD.WIDE R20, R0, 0x4, R60 ;  /* 0x0000000400147825 */ /* 0x000fc600078e023c */
[----:B------:R-:W2:Y:S04]  /*351a0*/  LDL.LU.64 R58, [R1+0x16d0] ;  /* 0x0016d000013a7983 */ /* 0x000ea80000300a00 */
[----:B------:R1:W-:Y:S04]  /*351b0*/  STL.64 [R1+0x1f8], R22 ;  /* 0x0001f81601007387 */ /* 0x0003e80000100a00 */
[----:B------:R2:W-:Y:S01]  /*351c0*/  STL.64 [R1+0x1f0], R20 ;  /* 0x0001f01401007387 */ /* 0x0005e20000100a00 */
[----:B----4-:R-:W-:-:S03]  /*351d0*/  IMAD.WIDE R14, R0, 0x4, R62 ;  /* 0x00000004000e7825 */ /* 0x010fc600078e023e */
[----:B------:R-:W4:Y:S04]  /*351e0*/  LDL.LU.64 R50, [R1+0x16d8] ;  /* 0x0016d80001327983 */ /* 0x000f280000300a00 */
[----:B------:R1:W-:Y:S04]  /*351f0*/  STL.64 [R1+0x1e8], R18 ;  /* 0x0001e81201007387 */ /* 0x0003e80000100a00 */
[----:B------:R-:W4:Y:S04]  /*35200*/  LDL.LU.64 R60, [R1+0x16e0] ;  /* 0x0016e000013c7983 */ /* 0x000f280000300a00 */
[----:B------:R4:W-:Y:S04]  /*35210*/  STL.64 [R1+0x1e0], R16 ;  /* 0x0001e01001007387 */ /* 0x0009e80000100a00 */
[----:B------:R1:W-:Y:S01]  /*35220*/  STL.64 [R1+0x138], R14 ;  /* 0x0001380e01007387 */ /* 0x0003e20000100a00 */
[----:B---3--:R-:W-:-:S03]  /*35230*/  IMAD.WIDE R12, R0, 0x4, R64 ;  /* 0x00000004000c7825 */ /* 0x008fc600078e0240 */
[----:B------:R-:W3:Y:S04]  /*35240*/  LDL.LU.64 R62, [R1+0x16e8] ;  /* 0x0016e800013e7983 */ /* 0x000ee80000300a00 */
[----:B------:R-:W3:Y:S01]  /*35250*/  LDL.LU.64 R64, [R1+0x16f0] ;  /* 0x0016f00001407983 */ /* 0x000ee20000300a00 */
[----:B------:R-:W-:-:S03]  /*35260*/  ISETP.GE.U32.AND P5, PT, R6, 0x7ffffed9, PT ;  /* 0x7ffffed90600780c */ /* 0x000fc60003fa6070 */
[----:B------:R3:W-:Y:S10]  /*35270*/  STL.64 [R1+0x130], R12 ;  /* 0x0001300c01007387 */ /* 0x0007f40000100a00 */
[----:B------:R1:W-:Y:S04]  /*35280*/  LDGSTS.E [R3+0x53800], desc[UR40][R24.64], !P5 ;  /* 0x5380000018037fae */ /* 0x0003e8000e9a1028 */
[----:B------:R1:W-:Y:S04]  /*35290*/  LDGSTS.E [R3+0x53900], desc[UR40][R22.64], !P5 ;  /* 0x5390000016037fae */ /* 0x0003e8000e9a1028 */
[----:B------:R2:W-:Y:S04]  /*352a0*/  LDGSTS.E [R3+0x53a00], desc[UR40][R20.64], !P5 ;  /* 0x53a0000014037fae */ /* 0x0005e8000e9a1028 */
[----:B------:R1:W-:Y:S04]  /*352b0*/  LDGSTS.E [R3+0x53b00], desc[UR40][R18.64], !P5 ;  /* 0x53b0000012037fae */ /* 0x0003e8000e9a1028 */
[----:B------:R4:W-:Y:S04]  /*352c0*/  LDGSTS.E [R3+0x53c00], desc[UR40][R16.64], !P5 ;  /* 0x53c0000010037fae */ /* 0x0009e8000e9a1028 */
[----:B------:R1:W-:Y:S04]  /*352d0*/  LDGSTS.E [R3+0x53d00], desc[UR40][R14.64], !P5 ;  /* 0x53d000000e037fae */ /* 0x0003e8000e9a1028 */
[----:B------:R3:W-:Y:S01]  /*352e0*/  LDGSTS.E [R3+0x53e00], desc[UR40][R12.64], !P5 ;  /* 0x53e000000c037fae */ /* 0x0007e2000e9a1028 */
[----:B-1----:R-:W-:-:S05]  /*352f0*/  IMAD.WIDE R10, R0, 0x4, R66 ;  /* 0x00000004000a7825 */ /* 0x002fca00078e0242 */
[----:B------:R1:W-:Y:S01]  /*35300*/  STL.64 [R1+0x128], R10 ;  /* 0x0001280a01007387 */ /* 0x0003e20000100a00 */
[----:B------:R-:W-:-:S03]  /*35310*/  IMAD.WIDE R24, R0, 0x4, R46 ;  /* 0x0000000400187825 */ /* 0x000fc600078e022e */
[----:B------:R-:W3:Y:S01]  /*35320*/  LDL.LU.64 R66, [R1+0x16f8] ;  /* 0x0016f80001427983 */ /* 0x000ee20000300a00 */
[----:B------:R-:W-:-:S03]  /*35330*/  IMAD.WIDE R22, R0, 0x4, R48 ;  /* 0x0000000400167825 */ /* 0x000fc600078e0230 */
[----:B------:R-:W3:Y:S04]  /*35340*/  LDL.LU.64 R52, [R1+0x1700] ;  /* 0x0017000001347983 */ /* 0x000ee80000300a00 */
[----:B------:R-:W3:Y:S04]  /*35350*/  LDL.LU.64 R42, [R1+0x1708] ;  /* 0x00170800012a7983 */ /* 0x000ee80000300a00 */
[----:B------:R1:W-:Y:S04]  /*35360*/  STL.64 [R1+0x120], R24 ;  /* 0x0001201801007387 */ /* 0x0003e80000100a00 */
[----:B------:R-:W3:Y:S04]  /*35370*/  LDL.LU.64 R44, [R1+0x1710] ;  /* 0x00171000012c7983 */ /* 0x000ee80000300a00 */
[----:B------:R1:W-:Y:S04]  /*35380*/  STL.64 [R1+0x118], R22 ;  /* 0x0001181601007387 */ /* 0x0003e80000100a00 */
[----:B------:R-:W3:Y:S04]  /*35390*/  LDL.LU.64 R46, [R1+0x1718] ;  /* 0x00171800012e7983 */ /* 0x000ee80000300a00 */
[----:B------:R1:W-:Y:S01]  /*353a0*/  LDGSTS.E [R3+0x53f00], desc[UR40][R10.64], !P5 ;  /* 0x53f000000a037fae */ /* 0x0003e2000e9a1028 */
[----:B--2---:R-:W-:-:S03]  /*353b0*/  IMAD.WIDE R20, R0, 0x4, R56 ;  /* 0x0000000400147825 */ /* 0x004fc600078e0238 */
[----:B------:R-:W2:Y:S01]  /*353c0*/  LDL.LU.64 R56, [R1+0x1720] ;  /* 0x0017200001387983 */ /* 0x000ea20000300a00 */
[----:B------:R-:W-:-:S03]  /*353d0*/  IMAD.WIDE R18, R0, 0x4, R58 ;  /* 0x0000000400127825 */ /* 0x000fc600078e023a */
[----:B------:R-:W2:Y:S04]  /*353e0*/  LDL.LU.64 R58, [R1+0x1728] ;  /* 0x00172800013a7983 */ /* 0x000ea80000300a00 */
[----:B------:R1:W-:Y:S01]  /*353f0*/  STL.64 [R1+0x110], R20 ;  /* 0x0001101401007387 */ /* 0x0003e20000100a00 */
[----:B----4-:R-:W-:-:S03]  /*35400*/  IMAD.WIDE R16, R0, 0x4, R50 ;  /* 0x0000000400107825 */ /* 0x010fc600078e0232 */
[----:B------:R4:W-:Y:S01]  /*35410*/  STL.64 [R1+0x108], R18 ;  /* 0x0001081201007387 */ /* 0x0009e20000100a00 */
[----:B------:R-:W-:-:S03]  /*35420*/  IMAD.WIDE R14, R0, 0x4, R60 ;  /* 0x00000004000e7825 */ /* 0x000fc600078e023c */
[----:B------:R1:W-:Y:S04]  /*35430*/  STL.64 [R1+0x100], R16 ;  /* 0x0001001001007387 */ /* 0x0003e80000100a00 */
[----:B------:R2:W-:Y:S01]  /*35440*/  STL.64 [R1+0xf8], R14 ;  /* 0x0000f80e01007387 */ /* 0x0005e20000100a00 */
[----:B---3--:R-:W-:-:S04]  /*35450*/  IMAD.WIDE R12, R0, 0x4, R62 ;  /* 0x00000004000c7825 */ /* 0x008fc800078e023e */
[----:B-1----:R-:W-:Y:S01]  /*35460*/  IMAD.WIDE R10, R0, 0x4, R64 ;  /* 0x00000004000a7825 */ /* 0x002fe200078e0240 */
[----:B------:R1:W-:Y:S04]  /*35470*/  STL.64 [R1+0xf0], R12 ;  /* 0x0000f00c01007387 */ /* 0x0003e80000100a00 */
[----:B------:R3:W-:Y:S04]  /*35480*/  STL.64 [R1+0xe8], R10 ;  /* 0x0000e80a01007387 */ /* 0x0007e80000100a00 */
[----:B------:R-:W3:Y:S04]  /*35490*/  LDL.LU.64 R60, [R1+0x1730] ;  /* 0x00173000013c7983 */ /* 0x000ee80000300a00 */
[----:B------:R-:W3:Y:S01]  /*354a0*/  LDL.LU.64 R62, [R1+0x1738] ;  /* 0x00173800013e7983 */ /* 0x000ee20000300a00 */
[----:B------:R-:W-:-:S02]  /*354b0*/  VIADD R6, R7, 0xffffff54 ;  /* 0xffffff5407067836 */ /* 0x000fc40000000000 */
[----:B------:R-:W1:Y:S01]  /*354c0*/  LDC R7, c[0x0][0x3a0] ;  /* 0x0000e800ff077b82 */ /* 0x000e620000000800 */
[----:B------:R-:W3:Y:S02]  /*354d0*/  LDL.LU.64 R48, [R1+0x1740] ;  /* 0x0017400001307983 */ /* 0x000ee40000300a00 */
[----:B------:R-:W-:Y:S01]  /*354e0*/  ISETP.GE.U32.AND P3, PT, R6, 0x7ffffed5, PT ;  /* 0x7ffffed50600780c */ /* 0x000fe20003f66070 */
[----:B------:R-:W-:Y:S01]  /*354f0*/  VIADD R6, R8, 0xffffff50 ;  /* 0xffffff5008067836 */ /* 0x000fe20000000000 */
[----:B------:R-:W3:Y:S03]  /*35500*/  LDL.LU.64 R50, [R1+0x1748] ;  /* 0x0017480001327983 */ /* 0x000ee60000300a00 */
[----:B------:R-:W1:Y:S01]  /*35510*/  LDC R8, c[0x0][0x3a0] ;  /* 0x0000e800ff087b82 */ /* 0x000e620000000800 */
[----:B------:R-:W-:Y:S01]  /*35520*/  ISETP.GE.U32.AND P0, PT, R6, 0x7ffffed1, PT ;  /* 0x7ffffed10600780c */ /* 0x000fe20003f06070 */
[----:B------:R-:W3:Y:S06]  /*35530*/  LDL.LU.64 R64, [R1+0x1750] ;  /* 0x0017500001407983 */ /* 0x000eec0000300a00 */
        /* <DEDUP_REMOVED lines=8> */
[----:B-1----:R-:W-:-:S04]  /*355c0*/  IMAD.WIDE R24, R0, 0x4, R66 ;  /* 0x0000000400187825 */ /* 0x002fc800078e0242 */
[C---:B------:R-:W-:Y:S01]  /*355d0*/  IMAD.WIDE R22, R0.reuse, 0x4, R52 ;  /* 0x0000000400167825 */ /* 0x040fe200078e0234 */
[----:B------:R-:W-:Y:S03]  /*355e0*/  STL.64 [R1+0xe0], R24 ;  /* 0x0000e01801007387 */ /* 0x000fe60000100a00 */
[C---:B------:R-:W-:Y:S01]  /*355f0*/  IMAD.WIDE R20, R0.reuse, 0x4, R42 ;  /* 0x0000000400147825 */ /* 0x040fe200078e022a */
[----:B------:R-:W3:Y:S04]  /*35600*/  LDL.LU.64 R66, [R1+0x1758] ;  /* 0x0017580001427983 */ /* 0x000ee80000300a00 */
[----:B------:R-:W-:Y:S01]  /*35610*/  STL.64 [R1+0xd8], R22 ;  /* 0x0000d81601007387 */ /* 0x000fe20000100a00 */
[----:B----4-:R-:W-:-:S03]  /*35620*/  IMAD.WIDE R18, R0, 0x4, R44 ;  /* 0x0000000400127825 */ /* 0x010fc600078e022c */
[----:B------:R-:W-:Y:S04]  /*35630*/  STL.64 [R1+0xd0], R20 ;  /* 0x0000d01401007387 */ /* 0x000fe80000100a00 */
[----:B------:R-:W-:Y:S01]  /*35640*/  STL.64 [R1+0xc8], R18 ;  /* 0x0000c81201007387 */ /* 0x000fe20000100a00 */
[----:B------:R-:W-:-:S03]  /*35650*/  IMAD.WIDE R16, R0, 0x4, R46 ;  /* 0x0000000400107825 */ /* 0x000fc600078e022e */
[----:B------:R-:W4:Y:S04]  /*35660*/  LDL.LU.64 R42, [R1+0x1760] ;  /* 0x00176000012a7983 */ /* 0x000f280000300a00 */
[----:B------:R-:W-:Y:S04]  /*35670*/  LDGSTS.E [R3+0x57800], desc[UR40][R24.64], !P0 ;  /* 0x5780000018037fae */ /* 0x000fe8000c1a1028 */
[----:B------:R-:W-:Y:S04]  /*35680*/  STL.64 [R1+0xc0], R16 ;  /* 0x0000c01001007387 */ /* 0x000fe80000100a00 */
[----:B------:R-:W-:Y:S01]  /*35690*/  LDGSTS.E [R3+0x57900], desc[UR40][R22.64], !P0 ;  /* 0x5790000016037fae */ /* 0x000fe2000c1a1028 */
[----:B--2---:R-:W-:-:S03]  /*356a0*/  IMAD.WIDE R14, R0, 0x4, R56 ;  /* 0x00000004000e7825 */ /* 0x004fc600078e0238 */
[----:B------:R-:W2:Y:S04]  /*356b0*/  LDL.LU.64 R44, [R1+0x1768] ;  /* 0x00176800012c7983 */ /* 0x000ea80000300a00 */
[----:B------:R-:W-:Y:S01]  /*356c0*/  LDGSTS.E [R3+0x57a00], desc[UR40][R20.64], !P0 ;  /* 0x57a0000014037fae */ /* 0x000fe2000c1a1028 */
[----:B------:R-:W-:-:S03]  /*356d0*/  IMAD.WIDE R12, R0, 0x4, R58 ;  /* 0x00000004000c7825 */ /* 0x000fc600078e023a */
[----:B------:R1:W-:Y:S04]  /*356e0*/  STL.64 [R1+0xb8], R14 ;  /* 0x0000b80e01007387 */ /* 0x0003e80000100a00 */
[----:B------:R-:W-:Y:S04]  /*356f0*/  LDGSTS.E [R3+0x57b00], desc[UR40][R18.64], !P0 ;  /* 0x57b0000012037fae */ /* 0x000fe8000c1a1028 */
[----:B------:R-:W2:Y:S04]  /*35700*/  LDL.LU.64 R46, [R1+0x1770] ;  /* 0x00177000012e7983 */ /* 0x000ea80000300a00 */
[----:B------:R-:W-:Y:S04]  /*35710*/  LDGSTS.E [R3+0x57c00], desc[UR40][R16.64], !P0 ;  /* 0x57c0000010037fae */ /* 0x000fe8000c1a1028 */
[----:B------:R1:W-:Y:S04]  /*35720*/  LDGSTS.E [R3+0x57d00], desc[UR40][R14.64], !P0 ;  /* 0x57d000000e037fae */ /* 0x0003e8000c1a1028 */
[----:B------:R1:W-:Y:S04]  /*35730*/  STL.64 [R1+0xb0], R12 ;  /* 0x0000b00c01007387 */ /* 0x0003e80000100a00 */
[----:B------:R1:W-:Y:S01]  /*35740*/  LDGSTS.E [R3+0x57e00], desc[UR40][R12.64], !P0 ;  /* 0x57e000000c037fae */ /* 0x0003e2000c1a1028 */
[----:B---3--:R-:W-:-:S04]  /*35750*/  IMAD.WIDE R10, R0, 0x4, R60 ;  /* 0x00000004000a7825 */ /* 0x008fc800078e023c */
[C---:B-1----:R-:W-:Y:S01]  /*35760*/  IMAD.WIDE R14, R0.reuse, 0x4, R62 ;  /* 0x00000004000e7825 */ /* 0x042fe200078e023e */
[----:B------:R1:W-:Y:S04]  /*35770*/  STL.64 [R1+0xa8], R10 ;  /* 0x0000a80a01007387 */ /* 0x0003e80000100a00 */
[----:B------:R-:W3:Y:S04]  /*35780*/  LDL.LU.64 R56, [R1+0x1778] ;  /* 0x0017780001387983 */ /* 0x000ee80000300a00 */
[----:B------:R-:W3:Y:S04]  /*35790*/  LDL.LU.64 R58, [R1+0x1780] ;  /* 0x00178000013a7983 */ /* 0x000ee80000300a00 */
[----:B------:R-:W3:Y:S04]  /*357a0*/  LDL.LU.64 R60, [R1+0x1788] ;  /* 0x00178800013c7983 */ /* 0x000ee80000300a00 */
[----:B------:R-:W-:Y:S04]  /*357b0*/  STL.64 [R1+0xa0], R14 ;  /* 0x0000a00e01007387 */ /* 0x000fe80000100a00 */
[----:B------:R-:W3:Y:S01]  /*357c0*/  LDL.LU.64 R62, [R1+0x1790] ;  /* 0x00179000013e7983 */ /* 0x000ee20000300a00 */
[----:B------:R-:W-:-:S03]  /*357d0*/  IMAD.WIDE R12, R0, 0x4, R48 ;  /* 0x00000004000c7825 */ /* 0x000fc600078e0230 */
[----:B------:R1:W-:Y:S01]  /*357e0*/  LDGSTS.E [R3+0x57f00], desc[UR40][R10.64], !P0 ;  /* 0x57f000000a037fae */ /* 0x0003e2000c1a1028 */
[----:B------:R-:W-:-:S03]  /*357f0*/  IMAD.WIDE R226, R0, 0x4, R64 ;  /* 0x0000000400e27825 */ /* 0x000fc600078e0240 */
[----:B------:R-:W-:Y:S04]  /*35800*/  STL.64 [R1+0x98], R12 ;  /* 0x0000980c01007387 */ /* 0x000fe80000100a00 */
[----:B------:R-:W3:Y:S01]  /*35810*/  LDL.LU.64 R48, [R1+0x1798] ;  /* 0x0017980001307983 */ /* 0x000ee20000300a00 */
[----:B-1----:R-:W-:-:S05]  /*35820*/  IMAD.WIDE R10, R0, 0x4, R50 ;  /* 0x00000004000a7825 */ /* 0x002fca00078e0232 */
[----:B------:R1:W-:Y:S04]  /*35830*/  STL.64 [R1+0x90], R10 ;  /* 0x0000900a01007387 */ /* 0x0003e80000100a00 */
[----:B------:R-:W3:Y:S04]  /*35840*/  LDL.LU.64 R50, [R1+0x17a0] ;  /* 0x0017a00001327983 */ /* 0x000ee80000300a00 */
[----:B------:R-:W3:Y:S01]  /*35850*/  LDL.LU.64 R64, [R1+0x17a8] ;  /* 0x0017a80001407983 */ /* 0x000ee20000300a00 */
[----:B------:R-:W-:-:S03]  /*35860*/  IMAD.WIDE R224, R0, 0x4, R66 ;  /* 0x0000000400e07825 */ /* 0x000fc600078e0242 */
[----:B------:R-:W3:Y:S04]  /*35870*/  LDL.LU.64 R66, [R1+0x17b0] ;  /* 0x0017b00001427983 */ /* 0x000ee80000300a00 */
[----:B------:R-:W-:Y:S04]  /*35880*/  STL.64 [R1+0x6ef0], R226 ;  /* 0x006ef0e201007387 */ /* 0x000fe80000100a00 */
[----:B------:R-:W-:Y:S01]  /*35890*/  STL.64 [R1+0x6ef8], R224 ;  /* 0x006ef8e001007387 */ /* 0x000fe20000100a00 */
[----:B----4-:R-:W-:-:S05]  /*358a0*/  IMAD.WIDE R222, R0, 0x4, R42 ;  /* 0x0000000400de7825 */ /* 0x010fca00078e022a */
[----:B------:R-:W-:Y:S01]  /*358b0*/  STL.64 [R1+0x6f00], R222 ;  /* 0x006f00de01007387 */ /* 0x000fe20000100a00 */
[----:B--2---:R-:W-:-:S05]  /*358c0*/  IMAD.WIDE R220, R0, 0x4, R44 ;  /* 0x0000000400dc7825 */ /* 0x004fca00078e022c */
[----:B------:R-:W-:Y:S01]  /*358d0*/  STL.64 [R1+0x6f08], R220 ;  /* 0x006f08dc01007387 */ /* 0x000fe20000100a00 */
[----:B------:R-:W-:-:S05]  /*358e0*/  IMAD.WIDE R218, R0, 0x4, R46 ;  /* 0x0000000400da7825 */ /* 0x000fca00078e022e */
[----:B------:R-:W-:Y:S01]  /*358f0*/  STL.64 [R1+0x6f10], R218 ;  /* 0x006f10da01007387 */ /* 0x000fe20000100a00 */
[----:B---3--:R-:W-:-:S03]  /*35900*/  IMAD.WIDE R216, R0, 0x4, R56 ;  /* 0x0000000400d87825 */ /* 0x008fc600078e0238 */
[----:B------:R-:W2:Y:S01]  /*35910*/  LDL.LU.64 R56, [R1+0x17b8] ;  /* 0x0017b80001387983 */ /* 0x000ea20000300a00 */
[----:B------:R-:W-:-:S03]  /*35920*/  IMAD.WIDE R214, R0, 0x4, R58 ;  /* 0x0000000400d67825 */ /* 0x000fc600078e023a */
[----:B------:R-:W3:Y:S01]  /*35930*/  LDL.LU.64 R58, [R1+0x17c0] ;  /* 0x0017c000013a7983 */ /* 0x000ee20000300a00 */
[----:B------:R-:W-:-:S03]  /*35940*/  IMAD.WIDE R212, R0, 0x4, R60 ;  /* 0x0000000400d47825 */ /* 0x000fc600078e023c */
[----:B------:R-:W4:Y:S01]  /*35950*/  LDL.LU.64 R60, [R1+0x17c8] ;  /* 0x0017c800013c7983 */ /* 0x000f220000300a00 */
[----:B------:R-:W-:-:S03]  /*35960*/  IMAD.WIDE R210, R0, 0x4, R62 ;  /* 0x0000000400d27825 */ /* 0x000fc600078e023e */
[----:B------:R-:W3:Y:S01]  /*35970*/  LDL.LU.64 R62, [R1+0x17d0] ;  /* 0x0017d000013e7983 */ /* 0x000ee20000300a00 */
[----:B------:R-:W-:-:S04]  /*35980*/  IMAD.WIDE R208, R0, 0x4, R48 ;  /* 0x0000000400d07825 */ /* 0x000fc800078e0230 */
[C---:B------:R-:W-:Y:S02]  /*35990*/  IMAD.WIDE R204, R0.reuse, 0x4, R64 ;  /* 0x0000000400cc7825 */ /* 0x040fe400078e0240 */
[----:B------:R-:W4:Y:S02]  /*359a0*/  LDL.LU.64 R64, [R1+0x17d8] ;  /* 0x0017d80001407983 */ /* 0x000f240000300a00 */
[----:B------:R-:W-:-:S04]  /*359b0*/  IMAD.WIDE R206, R0, 0x4, R50 ;  /* 0x0000000400ce7825 */ /* 0x000fc800078e0232 */
[C---:B------:R-:W-:Y:S02]  /*359c0*/  IMAD.WIDE R202, R0.reuse, 0x4, R66 ;  /* 0x0000000400ca7825 */ /* 0x040fe400078e0242 */
[----:B------:R-:W4:Y:S04]  /*359d0*/  LDL.LU.64 R66, [R1+0x17e0] ;  /* 0x0017e00001427983 */ /* 0x000f280000300a00 */
[----:B------:R-:W4:Y:S04]  /*359e0*/  LDL.LU.64 R44, [R1+0x17e8] ;  /* 0x0017e800012c7983 */ /* 0x000f280000300a00 */
[----:B------:R-:W4:Y:S04]  /*359f0*/  LDL.LU.64 R46, [R1+0x17f0] ;  /* 0x0017f000012e7983 */ /* 0x000f280000300a00 */
[----:B------:R-:W-:Y:S04]  /*35a00*/  STL.64 [R1+0x6f18], R216 ;  /* 0x006f18d801007387 */ /* 0x000fe80000100a00 */
[----:B------:R-:W-:Y:S04]  /*35a10*/  STL.64 [R1+0x6f20], R214 ;  /* 0x006f20d601007387 */ /* 0x000fe80000100a00 */
[----:B------:R-:W-:Y:S04]  /*35a20*/  STL.64 [R1+0x6f28], R212 ;  /* 0x006f28d401007387 */ /* 0x000fe80000100a00 */
[----:B------:R-:W-:Y:S04]  /*35a30*/  STL.64 [R1+0x6f30], R210 ;  /* 0x006f30d201007387 */ /* 0x000fe80000100a00 */
[----:B------:R-:W-:Y:S04]  /*35a40*/  STL.64 [R1+0x6f38], R208 ;  /* 0x006f38d001007387 */ /* 0x000fe80000100a00 */
[----:B------:R-:W-:Y:S04]  /*35a50*/  STL.64 [R1+0x6f40], R206 ;  /* 0x006f40ce01007387 */ /* 0x000fe80000100a00 */
[----:B------:R-:W-:Y:S04]  /*35a60*/  STL.64 [R1+0x6f48], R204 ;  /* 0x006f48cc01007387 */ /* 0x000fe80000100a00 */
[----:B------:R-:W-:Y:S04]  /*35a70*/  STL.64 [R1+0x6f50], R202 ;  /* 0x006f50ca01007387 */ /* 0x000fe80000100a00 */
[----:B------:R-:W4:Y:S04]  /*35a80*/  LDL.LU.64 R48, [R1+0x17f8] ;  /* 0x0017f80001307983 */ /* 0x000f280000300a00 */
[----:B------:R-:W4:Y:S01]  /*35a90*/  LDL.LU.64 R50, [R1+0x1800] ;  /* 0x0018000001327983 */ /* 0x000f220000300a00 */
[----:B--2---:R-:W-:-:S03]  /*35aa0*/  IMAD.WIDE R200, R0, 0x4, R56 ;  /* 0x0000000400c87825 */ /* 0x004fc600078e0238 */
[----:B------:R-:W2:Y:S01]  /*35ab0*/  LDL.LU.64 R56, [R1+0x1808] ;  /* 0x0018080001387983 */ /* 0x000ea20000300a00 */
[----:B---3--:R-:W-:-:S03]  /*35ac0*/  IMAD.WIDE R194, R0, 0x4, R62 ;  /* 0x0000000400c27825 */ /* 0x008fc600078e023e */
[----:B------:R-:W3:Y:S01]  /*35ad0*/  LDL.LU.64 R62, [R1+0x1810] ;  /* 0x00181000013e7983 */ /* 0x000ee20000300a00 */
[----:B------:R-:W-:-:S03]  /*35ae0*/  IMAD.WIDE R198, R0, 0x4, R58 ;  /* 0x0000000400c67825 */ /* 0x000fc600078e023a */
[----:B------:R-:W2:Y:S01]  /*35af0*/  LDL.LU.64 R58, [R1+0x1818] ;  /* 0x00181800013a7983 */ /* 0x000ea20000300a00 */
[----:B----4-:R-:W-:-:S03]  /*35b00*/  IMAD.WIDE R196, R0, 0x4, R60 ;  /* 0x0000000400c47825 */ /* 0x010fc600078e023c */
[----:B------:R-:W4:Y:S01]  /*35b10*/  LDL.LU.64 R60, [R1+0x1820] ;  /* 0x00182000013c7983 */ /* 0x000f220000300a00 */
[----:B------:R-:W-:-:S03]  /*35b20*/  IMAD.WIDE R192, R0, 0x4, R64 ;  /* 0x0000000400c07825 */ /* 0x000fc600078e0240 */
[----:B------:R-:W4:Y:S01]  /*35b30*/  LDL.LU.64 R64, [R1+0x1828] ;  /* 0x0018280001407983 */ /* 0x000f220000300a00 */
[----:B------:R-:W-:-:S03]  /*35b40*/  IMAD.WIDE R190, R0, 0x4, R66 ;  /* 0x0000000400be7825 */ /* 0x000fc600078e0242 */
[----:B------:R-:W4:Y:S01]  /*35b50*/  LDL.LU.64 R66, [R1+0x1830] ;  /* 0x0018300001427983 */ /* 0x000f220000300a00 */
[----:B------:R-:W-:-:S03]  /*35b60*/  IMAD.WIDE R188, R0, 0x4, R44 ;  /* 0x0000000400bc7825 */ /* 0x000fc600078e022c */
[----:B------:R-:W-:Y:S01]  /*35b70*/  STL.64 [R1+0x6f58], R200 ;  /* 0x006f58c801007387 */ /* 0x000fe20000100a00 */
[----:B------:R-:W-:-:S03]  /*35b80*/  IMAD.WIDE R186, R0, 0x4, R46 ;  /* 0x0000000400ba7825 */ /* 0x000fc600078e022e */
[----:B------:R-:W-:Y:S04]  /*35b90*/  STL.64 [R1+0x6f60], R198 ;  /* 0x006f60c601007387 */ /* 0x000fe80000100a00 */
[----:B------:R-:W-:Y:S04]  /*35ba0*/  STL.64 [R1+0x6f68], R196 ;  /* 0x006f68c401007387 */ /* 0x000fe80000100a00 */
[----:B------:R-:W-:Y:S04]  /*35bb0*/  STL.64 [R1+0x6f70], R194 ;  /* 0x006f70c201007387 */ /* 0x000fe80000100a00 */
[----:B------:R-:W-:Y:S04]  /*35bc0*/  STL.64 [R1+0x6f78], R192 ;  /* 0x006f78c001007387 */ /* 0x000fe80000100a00 */
[----:B------:R-:W-:Y:S04]  /*35bd0*/  STL.64 [R1+0x6f80], R190 ;  /* 0x006f80be01007387 */ /* 0x000fe80000100a00 */
[----:B------:R-:W-:Y:S04]  /*35be0*/  STL.64 [R1+0x6f88], R188 ;  /* 0x006f88bc01007387 */ /* 0x000fe80000100a00 */
[----:B------:R-:W-:Y:S01]  /*35bf0*/  STL.64 [R1+0x6f90], R186 ;  /* 0x006f90ba01007387 */ /* 0x000fe20000100a00 */
[----:B------:R-:W-:-:S03]  /*35c00*/  IMAD.WIDE R182, R0, 0x4, R50 ;  /* 0x0000000400b67825 */ /* 0x000fc600078e0232 */
[----:B------:R-:W4:Y:S01]  /*35c10*/  LDL.LU.64 R50, [R1+0x1838] ;  /* 0x0018380001327983 */ /* 0x000f220000300a00 */
[----:B---3--:R-:W-:-:S03]  /*35c20*/  IMAD.WIDE R178, R0, 0x4, R62 ;  /* 0x0000000400b27825 */ /* 0x008fc600078e023e */
[----:B------:R-:W3:Y:S01]  /*35c30*/  LDL.LU.64 R62, [R1+0x1840] ;  /* 0x00184000013e7983 */ /* 0x000ee20000300a00 */
[----:B--2---:R-:W-:-:S03]  /*35c40*/  IMAD.WIDE R180, R0, 0x4, R56 ;  /* 0x0000000400b47825 */ /* 0x004fc600078e0238 */
[----:B------:R-:W2:Y:S01]  /*35c50*/  LDL.LU.64 R56, [R1+0x1848] ;  /* 0x0018480001387983 */ /* 0x000ea20000300a00 */
[----:B------:R-:W-:-:S03]  /*35c60*/  IMAD.WIDE R176, R0, 0x4, R58 ;  /* 0x0000000400b07825 */ /* 0x000fc600078e023a */
[----:B------:R-:W2:Y:S01]  /*35c70*/  LDL.LU.64 R58, [R1+0x1850] ;  /* 0x00185000013a7983 */ /* 0x000ea20000300a00 */
[----:B------:R-:W-:-:S04]  /*35c80*/  IMAD.WIDE R184, R0, 0x4, R48 ;  /* 0x0000000400b87825 */ /* 0x000fc800078e0230 */
[C---:B----4-:R-:W-:Y:S02]  /*35c90*/  IMAD.WIDE R174, R0.reuse, 0x4, R60 ;  /* 0x0000000400ae7825 */ /* 0x050fe400078e023c */
[----:B------:R-:W4:Y:S02]  /*35ca0*/  LDL.LU.64 R60, [R1+0x1858] ;  /* 0x00185800013c7983 */ /* 0x000f240000300a00 */
[C---:B------:R-:W-:Y:S02]  /*35cb0*/  IMAD.WIDE R172, R0.reuse, 0x4, R64 ;  /* 0x0000000400ac7825 */ /* 0x040fe400078e0240 */
[----:B------:R-:W4:Y:S04]  /*35cc0*/  LDL.LU.64 R64, [R1+0x1860] ;  /* 0x0018600001407983 */ /* 0x000f280000300a00 */
[----:B------:R-:W4:Y:S01]  /*35cd0*/  LDL.LU.64 R44, [R1+0x1868] ;  /* 0x00186800012c7983 */ /* 0x000f220000300a00 */
[----:B------:R-:W-:-:S03]  /*35ce0*/  IMAD.WIDE R170, R0, 0x4, R66 ;  /* 0x0000000400aa7825 */ /* 0x000fc600078e0242 */
        /* <DEDUP_REMOVED lines=19> */
[----:B----4-:R-:W-:-:S03]  /*35e20*/  IMAD.WIDE R160, R0, 0x4, R60 ;  /* 0x0000000400a07825 */ /* 0x010fc600078e023c */
[----:B------:R-:W4:Y:S01]  /*35e30*/  LDL.LU.64 R60, [R1+0x18a8] ;  /* 0x0018a800013c7983 */ /* 0x000f220000300a00 */
[----:B------:R-:W-:-:S03]  /*35e40*/  IMAD.WIDE R158, R0, 0x4, R64 ;  /* 0x00000004009e7825 */ /* 0x000fc600078e0240 */
[----:B------:R-:W4:Y:S01]  /*35e50*/  LDL.LU.64 R64, [R1+0x18b0] ;  /* 0x0018b00001407983 */ /* 0x000f220000300a00 */
[----:B------:R-:W-:-:S03]  /*35e60*/  IMAD.WIDE R156, R0, 0x4, R44 ;  /* 0x00000004009c7825 */ /* 0x000fc600078e022c */
[----:B------:R-:W4:Y:S04]  /*35e70*/  LDL.LU.64 R52, [R1+0x18b8] ;  /* 0x0018b80001347983 */ /* 0x000f280000300a00 */
[----:B------:R-:W4:Y:S04]  /*35e80*/  LDL.LU.64 R42, [R1+0x18c0] ;  /* 0x0018c000012a7983 */ /* 0x000f280000300a00 */
[----:B------:R-:W4:Y:S01]  /*35e90*/  LDL.LU.64 R44, [R1+0x18c8] ;  /* 0x0018c800012c7983 */ /* 0x000f220000300a00 */
[----:B------:R-:W-:-:S03]  /*35ea0*/  IMAD.WIDE R154, R0, 0x4, R66 ;  /* 0x00000004009a7825 */ /* 0x000fc600078e0242 */
[----:B------:R-:W4:Y:S04]  /*35eb0*/  LDL.LU.64 R66, [R1+0x18d0] ;  /* 0x0018d00001427983 */ /* 0x000f280000300a00 */
[----:B------:R-:W-:Y:S04]  /*35ec0*/  STL.64 [R1+0x6fd8], R168 ;  /* 0x006fd8a801007387 */ /* 0x000fe80000100a00 */
[----:B------:R-:W-:Y:S01]  /*35ed0*/  STL.64 [R1+0x6fe0], R166 ;  /* 0x006fe0a601007387 */ /* 0x000fe20000100a00 */
[----:B------:R-:W-:-:S03]  /*35ee0*/  IMAD.WIDE R152, R0, 0x4, R46 ;  /* 0x0000000400987825 */ /* 0x000fc600078e022e */
[----:B------:R-:W4:Y:S01]  /*35ef0*/  LDL.LU.64 R46, [R1+0x18d8] ;  /* 0x0018d800012e7983 */ /* 0x000f220000300a00 */
[----:B------:R-:W-:-:S03]  /*35f00*/  IMAD.WIDE R150, R0, 0x4, R48 ;  /* 0x0000000400967825 */ /* 0x000fc600078e0230 */
        /* <DEDUP_REMOVED lines=21> */
[----:B------:R-:W-:-:S04]  /*36060*/  IMAD.WIDE R128, R0, 0x4, R46 ;  /* 0x0000000400807825 */ /* 0x000fc800078e022e */
[----:B------:R-:W-:-:S04]  /*36070*/  IMAD.WIDE R126, R0, 0x4, R48 ;  /* 0x00000004007e7825 */ /* 0x000fc800078e0230 */
[----:B------:R-:W-:-:S04]  /*36080*/  IMAD.WIDE R124, R0, 0x4, R50 ;  /* 0x00000004007c7825 */ /* 0x000fc800078e0232 */
[C---:B---3--:R-:W-:Y:S02]  /*36090*/  IMAD.WIDE R122, R0.reuse, 0x4, R62 ;  /* 0x00000004007a7825 */ /* 0x048fe400078e023e */
[----:B------:R-:W3:Y:S04]  /*360a0*/  LDL.LU.64 R62, [R1+0x1938] ;  /* 0x00193800013e7983 */ /* 0x000ee80000300a00 */
[----:B------:R-:W3:Y:S04]  /*360b0*/  LDL.LU.64 R46, [R1+0x1940] ;  /* 0x00194000012e7983 */ /* 0x000ee80000300a00 */
[----:B------:R-:W3:Y:S04]  /*360c0*/  LDL.LU.64 R48, [R1+0x1948] ;  /* 0x0019480001307983 */ /* 0x000ee80000300a00 */
        /* <DEDUP_REMOVED lines=8> */
[----:B------:R-:W2:Y:S01]  /*36150*/  LDL.LU.64 R64, [R1+0x1970] ;  /* 0x0019700001407983 */ /* 0x000ea20000300a00 */
[----:B------:R-:W-:-:S04]  /*36160*/  IMAD.WIDE R112, R0, 0x4, R52 ;  /* 0x0000000400707825 */ /* 0x000fc800078e0234 */
[----:B------:R-:W-:-:S04]  /*36170*/  IMAD.WIDE R110, R0, 0x4, R42 ;  /* 0x00000004006e7825 */ /* 0x000fc800078e022a */
[----:B------:R-:W-:-:S04]  /*36180*/  IMAD.WIDE R108, R0, 0x4, R44 ;  /* 0x00000004006c7825 */ /* 0x000fc800078e022c */
[C---:B------:R-:W-:Y:S02]  /*36190*/  IMAD.WIDE R106, R0.reuse, 0x4, R66 ;  /* 0x00000004006a7825 */ /* 0x040fe400078e0242 */
[----:B------:R-:W4:Y:S02]  /*361a0*/  LDL.LU.64 R66, [R1+0x1978] ;  /* 0x0019780001427983 */ /* 0x000f240000300a00 */
[C---:B---3--:R-:W-:Y:S02]  /*361b0*/  IMAD.WIDE R104, R0.reuse, 0x4, R62 ;  /* 0x0000000400687825 */ /* 0x048fe400078e023e */
[----:B------:R-:W3:Y:S04]  /*361c0*/  LDL.LU.64 R62, [R1+0x1980] ;  /* 0x00198000013e7983 */ /* 0x000ee80000300a00 */
[----:B------:R-:W3:Y:S04]  /*361d0*/  LDL.LU.64 R36, [R1+0x1988] ;  /* 0x0019880001247983 */ /* 0x000ee80000300a00 */
[----:B------:R-:W3:Y:S01]  /*361e0*/  LDL.LU.64 R38, [R1+0x1990] ;  /* 0x0019900001267983 */ /* 0x000ee20000300a00 */
[----:B------:R-:W-:-:S03]  /*361f0*/  IMAD.WIDE R100, R0, 0x4, R48 ;  /* 0x0000000400647825 */ /* 0x000fc600078e0230 */
[----:B------:R-:W3:Y:S04]  /*36200*/  LDL.LU.64 R52, [R1+0x1998] ;  /* 0x0019980001347983 */ /* 0x000ee80000300a00 */
[----:B------:R-:W3:Y:S04]  /*36210*/  LDL.LU.64 R42, [R1+0x19a0] ;  /* 0x0019a000012a7983 */ /* 0x000ee80000300a00 */
[----:B------:R-:W3:Y:S04]  /*36220*/  LDL.LU.64 R44, [R1+0x19a8] ;  /* 0x0019a800012c7983 */ /* 0x000ee80000300a00 */
[----:B------:R-:W3:Y:S01]  /*36230*/  LDL.LU.64 R48, [R1+0x19b0] ;  /* 0x0019b00001307983 */ /* 0x000ee20000300a00 */
[----:B------:R-:W-:-:S03]  /*36240*/  IMAD.WIDE R102, R0, 0x4, R46 ;  /* 0x0000000400667825 */ /* 0x000fc600078e022e */
[----:B------:R-:W3:Y:S01]  /*36250*/  LDL.LU.64 R46, [R1+0x19b8] ;  /* 0x0019b800012e7983 */ /* 0x000ee20000300a00 */
[----:B------:R-:W-:-:S03]  /*36260*/  IMAD.WIDE R98, R0, 0x4, R50 ;  /* 0x0000000400627825 */ /* 0x000fc600078e0232 */
[----:B------:R-:W3:Y:S01]  /*36270*/  LDL.LU.64 R50, [R1+0x19c0] ;  /* 0x0019c00001327983 */ /* 0x000ee20000300a00 */
[----:B--2---:R-:W-:-:S03]  /*36280*/  IMAD.WIDE R96, R0, 0x4, R56 ;  /* 0x0000000400607825 */ /* 0x004fc600078e0238 */
[----:B------:R-:W2:Y:S01]  /*36290*/  LDL.LU.64 R56, [R1+0x19c8] ;  /* 0x0019c80001387983 */ /* 0x000ea20000300a00 */
[----:B------:R-:W-:-:S04]  /*362a0*/  IMAD.WIDE R90, R0, 0x4, R64 ;  /* 0x00000004005a7825 */ /* 0x000fc800078e0240 */
[----:B----4-:R-:W-:-:S04]  /*362b0*/  IMAD.WIDE R92, R0, 0x4, R60 ;  /* 0x00000004005c7825 */ /* 0x010fc800078e023c */
[----:B------:R-:W-:-:S04]  /*362c0*/  IMAD.WIDE R94, R0, 0x4, R58 ;  /* 0x00000004005e7825 */ /* 0x000fc800078e023a */
[C---:B------:R-:W-:Y:S02]  /*362d0*/  IMAD.WIDE R88, R0.reuse, 0x4, R66 ;  /* 0x0000000400587825 */ /* 0x040fe400078e0242 */
[----:B------:R-:W4:Y:S04]  /*362e0*/  LDL.LU.64 R66, [R1+0x19d0] ;  /* 0x0019d00001427983 */ /* 0x000f280000300a00 */
[----:B------:R-:W4:Y:S01]  /*362f0*/  LDL.LU.64 R64, [R1+0x19d8] ;  /* 0x0019d80001407983 */ /* 0x000f220000300a00 */
[----:B---3--:R-:W-:-:S03]  /*36300*/  IMAD.WIDE R86, R0, 0x4, R62 ;  /* 0x0000000400567825 */ /* 0x008fc600078e023e */
[----:B------:R-:W3:Y:S01]  /*36310*/  LDL.LU.64 R62, [R1+0x19e0] ;  /* 0x0019e000013e7983 */ /* 0x000ee20000300a00 */
[----:B------:R-:W-:-:S03]  /*36320*/  IMAD.WIDE R84, R0, 0x4, R36 ;  /* 0x0000000400547825 */ /* 0x000fc600078e0224 */
[----:B------:R-:W3:Y:S01]  /*36330*/  LDL.LU.64 R60, [R1+0x19e8] ;  /* 0x0019e800013c7983 */ /* 0x000ee20000300a00 */
[----:B------:R-:W-:-:S03]  /*36340*/  IMAD.WIDE R82, R0, 0x4, R38 ;  /* 0x0000000400527825 */ /* 0x000fc600078e0226 */
[----:B------:R-:W3:Y:S04]  /*36350*/  LDL.LU.64 R58, [R1+0x19f0] ;  /* 0x0019f000013a7983 */ /* 0x000ee80000300a00 */
[----:B------:R-:W3:Y:S01]  /*36360*/  LDL.LU.64 R36, [R1+0x1ab0] ;  /* 0x001ab00001247983 */ /* 0x000ee20000300a00 */
[----:B------:R-:W-:-:S03]  /*36370*/  IMAD.WIDE R80, R0, 0x4, R52 ;  /* 0x0000000400507825 */ /* 0x000fc600078e0234 */
[----:B------:R-:W4:Y:S01]  /*36380*/  LDL.LU.64 R38, [R1+0x1aa8] ;  /* 0x001aa80001267983 */ /* 0x000f220000300a00 */
[----:B------:R-:W-:-:S03]  /*36390*/  IMAD.WIDE R74, R0, 0x4, R48 ;  /* 0x00000004004a7825 */ /* 0x000fc600078e0230 */
[----:B------:R-:W4:Y:S04]  /*363a0*/  LDL.LU.64 R48, [R1+0x1aa0] ;  /* 0x001aa00001307983 */ /* 0x000f280000300a00 */
[----:B------:R-:W4:Y:S01]  /*363b0*/  LDL.LU.64 R52, [R1+0x1a98] ;  /* 0x001a980001347983 */ /* 0x000f220000300a00 */
[----:B------:R-:W-:-:S03]  /*363c0*/  IMAD.WIDE R78, R0, 0x4, R42 ;  /* 0x00000004004e7825 */ /* 0x000fc600078e022a */
[----:B------:R-:W4:Y:S01]  /*363d0*/  LDL.LU.64 R42, [R1+0x1a90] ;  /* 0x001a9000012a7983 */ /* 0x000f220000300a00 */
[----:B------:R-:W-:-:S03]  /*363e0*/  IMAD.WIDE R70, R0, 0x4, R50 ;  /* 0x0000000400467825 */ /* 0x000fc600078e0232 */
[----:B------:R-:W4:Y:S01]  /*363f0*/  LDL.LU.64 R50, [R1+0x1a88] ;  /* 0x001a880001327983 */ /* 0x000f220000300a00 */
[----:B------:R-:W-:Y:S01]  /*36400*/  IADD3 R6, PT, PT, R9, -0xb4, RZ ;  /* 0xffffff4c09067810 */ /* 0x000fe20007ffe0ff */
[C---:B------:R-:W-:Y:S01]  /*36410*/  IMAD.WIDE R76, R0.reuse, 0x4, R44 ;  /* 0x00000004004c7825 */ /* 0x040fe200078e022c */
[----:B------:R-:W1:Y:S01]  /*36420*/  LDC R9, c[0x0][0x3a0] ;  /* 0x0000e800ff097b82 */ /* 0x000e620000000800 */
[----:B------:R-:W4:Y:S02]  /*36430*/  LDL.LU.64 R44, [R1+0x1a80] ;  /* 0x001a8000012c7983 */ /* 0x000f240000300a00 */
[----:B--2---:R-:W-:Y:S01]  /*36440*/  IMAD.WIDE R68, R0, 0x4, R56 ;  /* 0x0000000400447825 */ /* 0x004fe200078e0238 */
[----:B------:R-:W-:Y:S01]  /*36450*/  ISETP.GE.U32.AND P1, PT, R6, 0x7ffffecd, PT ;  /* 0x7ffffecd0600780c */ /* 0x000fe20003f26070 */
[----:B------:R-:W2:Y:S02]  /*36460*/  LDL.LU.64 R56, [R1+0x1a78] ;  /* 0x001a780001387983 */ /* 0x000ea40000300a00 */
[----:B------:R-:W-:-:S02]  /*36470*/  IMAD.WIDE R72, R0, 0x4, R46 ;  /* 0x0000000400487825 */ /* 0x000fc400078e022e */
[----:B------:R-:W2:Y:S04]  /*36480*/  LDL.LU.64 R32, [R1+0x1a70] ;  /* 0x001a700001207983 */ /* 0x000ea80000300a00 */
[----:B------:R-:W2:Y:S04]  /*36490*/  LDL.LU.64 R34, [R1+0x1a68] ;  /* 0x001a680001227983 */ /* 0x000ea80000300a00 */
[----:B------:R-:W2:Y:S04]  /*364a0*/  LDL.LU.64 R46, [R1+0x1a60] ;  /* 0x001a6000012e7983 */ /* 0x000ea80000300a00 */
[----:B------:R-:W-:Y:S01]  /*364b0*/  LDGSTS.E [R3+0x59800], desc[UR40][R14.64], !P1 ;  /* 0x598000000e037fae */ /* 0x000fe2000c9a1028 */
[----:B------:R-:W-:-:S02]  /*364c0*/  VIADD R6, R7, 0xffffff48 ;  /* 0xffffff4807067836 */ /* 0x000fc40000000000 */
[----:B------:R-:W1:Y:S01]  /*364d0*/  LDC R7, c[0x0][0x3a0] ;  /* 0x0000e800ff077b82 */ /* 0x000e620000000800 */
[----:B------:R-:W-:Y:S02]  /*364e0*/  LDGSTS.E [R3+0x59900], desc[UR40][R12.64], !P1 ;  /* 0x599000000c037fae */ /* 0x000fe4000c9a1028 */
[----:B------:R-:W-:Y:S01]  /*364f0*/  ISETP.GE.U32.AND P2, PT, R6, 0x7ffffec9, PT ;  /* 0x7ffffec90600780c */ /* 0x000fe20003f46070 */
[----:B------:R-:W-:Y:S01]  /*36500*/  VIADD R6, R8, 0xffffff44 ;  /* 0xffffff4408067836 */ /* 0x000fe20000000000 */
[----:B------:R1:W-:Y:S03]  /*36510*/  LDGSTS.E [R3+0x59a00], desc[UR40][R10.64], !P1 ;  /* 0x59a000000a037fae */ /* 0x0003e6000c9a1028 */
[----:B------:R-:W1:Y:S01]  /*36520*/  LDC R8, c[0x0][0x3a0] ;  /* 0x0000e800ff087b82 */ /* 0x000e620000000800 */
[----:B------:R-:W-:Y:S01]  /*36530*/  ISETP.GE.U32.AND P5, PT, R6, 0x7ffffec5, PT ;  /* 0x7ffffec50600780c */ /* 0x000fe20003fa6070 */
[----:B-1----:R-:W-:Y:S01]  /*36540*/  VIADD R6, R9, 0xffffff40 ;  /* 0xffffff4009067836 */ /* 0x002fe20000000000 */
[----:B------:R-:W-:Y:S05]  /*36550*/  LDGSTS.E [R3+0x59b00], desc[UR40][R226.64], !P1 ;  /* 0x59b00000e2037fae */ /* 0x000fea000c9a1028 */
[----:B------:R-:W1:Y:S01]  /*36560*/  LDC R9, c[0x0][0x3a0] ;  /* 0x0000e800ff097b82 */ /* 0x000e620000000800 */
[----:B------:R-:W-:Y:S01]  /*36570*/  ISETP.GE.U32.AND P3, PT, R6, 0x7ffffec1, PT ;  /* 0x7ffffec10600780c */ /* 0x000fe20003f66070 */
[----:B------:R-:W-:Y:S04]  /*36580*/  LDGSTS.E [R3+0x59c00], desc[UR40][R224.64], !P1 ;  /* 0x59c00000e0037fae */ /* 0x000fe8000c9a1028 */
[----:B------:R-:W-:Y:S01]  /*36590*/  LDGSTS.E [R3+0x59d00], desc[UR40][R222.64], !P1 ;  /* 0x59d00000de037fae */ /* 0x000fe2000c9a1028 */
[----:B------:R-:W-:Y:S01]  /*365a0*/  VIADD R6, R7, 0xffffff3c ;  /* 0xffffff3c07067836 */ /* 0x000fe20000000000 */
[----:B------:R-:W1:Y:S02]  /*365b0*/  LDC R10, c[0x0][0x3a0] ;  /* 0x0000e800ff0a7b82 */ /* 0x000e640000000800 */
[----:B------:R-:W-:Y:S02]  /*365c0*/  LDGSTS.E [R3+0x59e00], desc[UR40][R220.64], !P1 ;  /* 0x59e00000dc037fae */ /* 0x000fe4000c9a1028 */
[----:B------:R-:W-:-:S02]  /*365d0*/  ISETP.GE.U32.AND P0, PT, R6, 0x7ffffebd, PT ;  /* 0x7ffffebd0600780c */ /* 0x000fc40003f06070 */
[----:B------:R-:W-:Y:S02]  /*365e0*/  LDGSTS.E [R3+0x59f00], desc[UR40][R218.64], !P1 ;  /* 0x59f00000da037fae */ /* 0x000fe4000c9a1028 */
[----:B------:R-:W1:Y:S01]  /*365f0*/  LDC R7, c[0x0][0x3a0] ;  /* 0x0000e800ff077b82 */ /* 0x000e620000000800 */
[----:B------:R-:W-:Y:S01]  /*36600*/  VIADD R6, R8, 0xffffff38 ;  /* 0xffffff3808067836 */ /* 0x000fe20000000000 */
[----:B------:R-:W-:Y:S04]  /*36610*/  LDGSTS.E [R3+0x5b800], desc[UR40][R216.64], !P2 ;  /* 0x5b800000d8037fae */ /* 0x000fe8000d1a1028 */
[----:B------:R-:W-:Y:S02]  /*36620*/  LDGSTS.E [R3+0x5b900], desc[UR40][R214.64], !P2 ;  /* 0x5b900000d6037fae */ /* 0x000fe4000d1a1028 */
[----:B------:R-:W1:Y:S02]  /*36630*/  LDC R8, c[0x0][0x3a0] ;  /* 0x0000e800ff087b82 */ /* 0x000e640000000800 */
[----:B------:R-:W-:Y:S01]  /*36640*/  LDGSTS.E [R3+0x5ba00], desc[UR40][R212.64], !P2 ;  /* 0x5ba00000d4037fae */ /* 0x000fe2000d1a1028 */
[----:B---3--:R-:W-:-:S03]  /*36650*/  IMAD.WIDE R24, R0, 0x4, R36 ;  /* 0x0000000400187825 */ /* 0x008fc600078e0224 */
[----:B------:R-:W-:Y:S01]  /*36660*/  LDGSTS.E [R3+0x5bb00], desc[UR40][R210.64], !P2 ;  /* 0x5bb00000d2037fae */ /* 0x000fe2000d1a1028 */
[----:B----4-:R-:W-:-:S03]  /*36670*/  IMAD.WIDE R22, R0, 0x4, R38 ;  /* 0x0000000400167825 */ /* 0x010fc600078e0226 */
[----:B------:R-:W3:Y:S04]  /*36680*/  LDL.LU.64 R36, [R1+0x1a58] ;  /* 0x001a580001247983 */ /* 0x000ee80000300a00 */
[----:B------:R-:W-:Y:S01]  /*36690*/  STL.64 [R1+0xba8], R24 ;  /* 0x000ba81801007387 */ /* 0x000fe20000100a00 */
[----:B------:R-:W-:-:S03]  /*366a0*/  IMAD.WIDE R20, R0, 0x4, R48 ;  /* 0x0000000400147825 */ /* 0x000fc600078e0230 */
[----:B------:R-:W-:Y:S01]  /*366b0*/  LDGSTS.E [R3+0x5bc00], desc[UR40][R208.64], !P2 ;  /* 0x5bc00000d0037fae */ /* 0x000fe2000d1a1028 */
[----:B------:R-:W-:-:S03]  /*366c0*/  IMAD.WIDE R18, R0, 0x4, R52 ;  /* 0x0000000400127825 */ /* 0x000fc600078e0234 */
[----:B------:R-:W4:Y:S04]  /*366d0*/  LDL.LU.64 R48, [R1+0x1a50] ;  /* 0x001a500001307983 */ /* 0x000f280000300a00 */
[----:B------:R1:W-:Y:S04]  /*366e0*/  STL.64 [R1+0xbe0], R22 ;  /* 0x000be01601007387 */ /* 0x0003e80000100a00 */
[----:B------:R1:W-:Y:S01]  /*366f0*/  STL.64 [R1+0xbe8], R20 ;  /* 0x000be81401007387 */ /* 0x0003e20000100a00 */
[----:B------:R-:W-:-:S03]  /*36700*/  IMAD.WIDE R14, R0, 0x4, R50 ;  /* 0x00000004000e7825 */ /* 0x000fc600078e0232 */
[----:B------:R-:W3:Y:S04]  /*36710*/  LDL.LU.64 R38, [R1+0x1a48] ;  /* 0x001a480001267983 */ /* 0x000ee80000300a00 */
[----:B------:R2:W-:Y:S04]  /*36720*/  STL.64 [R1+0xc00], R18 ;  /* 0x000c001201007387 */ /* 0x0005e80000100a00 */
[----:B------:R-:W3:Y:S01]  /*36730*/  LDL.LU.64 R50, [R1+0x1a40] ;  /* 0x001a400001327983 */ /* 0x000ee20000300a00 */
[----:B------:R-:W-:Y:S01]  /*36740*/  ISETP.GE.U32.AND P1, PT, R6, 0x7ffffeb9, PT ;  /* 0x7ffffeb90600780c */ /* 0x000fe20003f26070 */
[----:B-1----:R-:W-:-:S02]  /*36750*/  VIADD R6, R9, 0xffffff34 ;  /* 0xffffff3409067836 */ /* 0x002fc40000000000 */
[----:B------:R-:W-:Y:S01]  /*36760*/  LDGSTS.E [R3+0x5bd00], desc[UR40][R206.64], !P2 ;  /* 0x5bd00000ce037fae */ /* 0x000fe2000d1a1028 */
[----:B------:R-:W1:Y:S03]  /*36770*/  LDC R9, c[0x0][0x3a0] ;  /* 0x0000e800ff097b82 */ /* 0x000e660000000800 */
[----:B------:R-:W-:Y:S04]  /*36780*/  LDGSTS.E [R3+0x5be00], desc[UR40][R204.64], !P2 ;  /* 0x5be00000cc037fae */ /* 0x000fe8000d1a1028 */
[----:B------:R-:W-:Y:S04]  /*36790*/  LDGSTS.E [R3+0x5bf00], desc[UR40][R202.64], !P2 ;  /* 0x5bf00000ca037fae */ /* 0x000fe8000d1a1028 */
[----:B------:R-:W-:Y:S01]  /*367a0*/  LDGSTS.E [R3+0x5d800], desc[UR40][R200.64], !P5 ;  /* 0x5d800000c8037fae */ /* 0x000fe2000e9a1028 */
[----:B------:R-:W-:-:S03]  /*367b0*/  ISETP.GE.U32.AND P2, PT, R6, 0x7ffffeb5, PT ;  /* 0x7ffffeb50600780c */ /* 0x000fc60003f46070 */
[----:B------:R-:W-:Y:S01]  /*367c0*/  LDGSTS.E [R3+0x5d900], desc[UR40][R198.64], !P5 ;  /* 0x5d900000c6037fae */ /* 0x000fe2000e9a1028 */
[----:B------:R-:W-:Y:S02]  /*367d0*/  VIADD R6, R7, 0xffffff30 ;  /* 0xffffff3007067836 */ /* 0x000fe40000000000 */
[----:B------:R-:W1:Y:S01]  /*367e0*/  LDC R7, c[0x0][0x3a0] ;  /* 0x0000e800ff077b82 */ /* 0x000e620000000800 */
[----:B------:R-:W-:Y:S04]  /*367f0*/  LDGSTS.E [R3+0x5da00], desc[UR40][R196.64], !P5 ;  /* 0x5da00000c4037fae */ /* 0x000fe8000e9a1028 */
[----:B------:R-:W-:Y:S04]  /*36800*/  LDGSTS.E [R3+0x5db00], desc[UR40][R194.64], !P5 ;  /* 0x5db00000c2037fae */ /* 0x000fe8000e9a1028 */
[----:B------:R-:W-:Y:S04]  /*36810*/  LDGSTS.E [R3+0x5dc00], desc[UR40][R192.64], !P5 ;  /* 0x5dc00000c0037fae */ /* 0x000fe8000e9a1028 */
        /* <DEDUP_REMOVED lines=12> */
[----:B------:R-:W-:Y:S04]  /*368e0*/  LDGSTS.E [R3+0x5fe00], desc[UR40][R172.64], !P3 ;  /* 0x5fe00000ac037fae */ /* 0x000fe8000d9a1028 */
[----:B------:R-:W-:Y:S01]  /*368f0*/  LDGSTS.E [R3+0x5ff00], desc[UR40][R170.64], !P3 ;  /* 0x5ff00000aa037fae */ /* 0x000fe2000d9a1028 */
[----:B------:R-:W-:Y:S01]  /*36900*/  ISETP.GE.U32.AND P3, PT, R6, 0x7ffffead, PT ;  /* 0x7ffffead0600780c */ /* 0x000fe20003f66070 */
[----:B------:R-:W-:-:S02]  /*36910*/  VIADD R6, R10, 0xffffff28 ;  /* 0xffffff280a067836 */ /* 0x000fc40000000000 */
[----:B------:R-:W-:Y:S01]  /*36920*/  LDGSTS.E [R3+0x61800], desc[UR40][R168.64], !P0 ;  /* 0x61800000a8037fae */ /* 0x000fe2000c1a1028 */
[----:B------:R-:W2:Y:S03]  /*36930*/  LDC R10, c[0x0][0x3a0] ;  /* 0x0000e800ff0a7b82 */ /* 0x000ea60000000800 */
[----:B------:R-:W-:Y:S04]  /*36940*/  LDGSTS.E [R3+0x61900], desc[UR40][R166.64], !P0 ;  /* 0x61900000a6037fae */ /* 0x000fe8000c1a1028 */
        /* <DEDUP_REMOVED lines=11> */
[----:B-1----:R-:W-:Y:S02]  /*36a00*/  IADD3 R6, PT, PT, R7, -0xdc, RZ ;  /* 0xffffff2407067810 */ /* 0x002fe40007ffe0ff */
[----:B------:R-:W1:Y:S01]  /*36a10*/  LDC R7, c[0x0][0x3a0] ;  /* 0x0000e800ff077b82 */ /* 0x000e620000000800 */
[----:B------:R-:W-:Y:S04]  /*36a20*/  LDGSTS.E [R3+0x63c00], desc[UR40][R144.64], !P1 ;  /* 0x63c0000090037fae */ /* 0x000fe8000c9a1028 */
[----:B------:R-:W-:Y:S04]  /*36a30*/  LDGSTS.E [R3+0x63d00], desc[UR40][R142.64], !P1 ;  /* 0x63d000008e037fae */ /* 0x000fe8000c9a1028 */
[----:B------:R-:W-:Y:S04]  /*36a40*/  LDGSTS.E [R3+0x63e00], desc[UR40][R140.64], !P1 ;  /* 0x63e000008c037fae */ /* 0x000fe8000c9a1028 */
[----:B------:R-:W-:Y:S01]  /*36a50*/  LDGSTS.E [R3+0x63f00], desc[UR40][R138.64], !P1 ;  /* 0x63f000008a037fae */ /* 0x000fe2000c9a1028 */
[----:B------:R-:W-:-:S03]  /*36a60*/  ISETP.GE.U32.AND P1, PT, R6, 0x7ffffea5, PT ;  /* 0x7ffffea50600780c */ /* 0x000fc60003f26070 */
[----:B------:R-:W-:Y:S01]  /*36a70*/  LDGSTS.E [R3+0x65800], desc[UR40][R136.64], !P2 ;  /* 0x6580000088037fae */ /* 0x000fe2000d1a1028 */
[----:B------:R-:W-:Y:S02]  /*36a80*/  VIADD R6, R9, 0xffffff20 ;  /* 0xffffff2009067836 */ /* 0x000fe40000000000 */
[----:B------:R-:W-:Y:S01]  /*36a90*/  IMAD.WIDE R66, R0, 0x4, R66 ;  /* 0x0000000400427825 */ /* 0x000fe200078e0242 */
[----:B------:R-:W-:Y:S01]  /*36aa0*/  LDGSTS.E [R3+0x65900], desc[UR40][R134.64], !P2 ;  /* 0x6590000086037fae */ /* 0x000fe2000d1a1028 */
[----:B------:R-:W1:Y:S03]  /*36ab0*/  LDC R9, c[0x0][0x3a0] ;  /* 0x0000e800ff097b82 */ /* 0x000e660000000800 */
[----:B------:R-:W-:Y:S04]  /*36ac0*/  LDGSTS.E [R3+0x65a00], desc[UR40][R132.64], !P2 ;  /* 0x65a0000084037fae */ /* 0x000fe8000d1a1028 */
[----:B------:R-:W-:Y:S04]  /*36ad0*/  LDGSTS.E [R3+0x65b00], desc[UR40][R130.64], !P2 ;  /* 0x65b0000082037fae */ /* 0x000fe8000d1a1028 */
[----:B------:R-:W-:Y:S04]  /*36ae0*/  LDGSTS.E [R3+0x65c00], desc[UR40][R128.64], !P2 ;  /* 0x65c0000080037fae */ /* 0x000fe8000d1a1028 */
[----:B------:R-:W-:Y:S04]  /*36af0*/  LDGSTS.E [R3+0x65d00], desc[UR40][R126.64], !P2 ;  /* 0x65d000007e037fae */ /* 0x000fe8000d1a1028 */
[----:B------:R-:W-:Y:S04]  /*36b00*/  LDGSTS.E [R3+0x65e00], desc[UR40][R124.64], !P2 ;  /* 0x65e000007c037fae */ /* 0x000fe8000d1a1028 */
[----:B------:R-:W-:Y:S01]  /*36b10*/  LDGSTS.E [R3+0x65f00], desc[UR40][R122.64], !P2 ;  /* 0x65f000007a037fae */ /* 0x000fe2000d1a1028 */
[----:B------:R-:W-:Y:S01]  /*36b20*/  ISETP.GE.U32.AND P2, PT, R6, 0x7ffffea1, PT ;  /* 0x7ffffea10600780c */ /* 0x000fe20003f46070 */
[----:B--2---:R-:W-:-:S02]  /*36b30*/  VIADD R6, R10, 0xffffff1c ;  /* 0xffffff1c0a067836 */ /* 0x004fc40000000000 */
        /* <DEDUP_REMOVED lines=17> */
[----:B------:R-:W2:Y:S03]  /*36c50*/  LDC R8, c[0x0][0x3a0] ;  /* 0x0000e800ff087b82 */ /* 0x000ea60000000800 */
[----:B------:R-:W-:Y:S04]  /*36c60*/  LDGSTS.E [R3+0x69d00], desc[UR40][R94.64], !P3 ;  /* 0x69d000005e037fae */ /* 0x000fe8000d9a1028 */
[----:B------:R-:W-:Y:S04]  /*36c70*/  LDGSTS.E [R3+0x69e00], desc[UR40][R92.64], !P3 ;  /* 0x69e000005c037fae */ /* 0x000fe8000d9a1028 */
[----:B------:R-:W-:Y:S04]  /*36c80*/  LDGSTS.E [R3+0x69f00], desc[UR40][R90.64], !P3 ;  /* 0x69f000005a037fae */ /* 0x000fe8000d9a1028 */
[----:B------:R-:W-:Y:S01]  /*36c90*/  LDGSTS.E [R3+0x6b800], desc[UR40][R88.64], !P0 ;  /* 0x6b80000058037fae */ /* 0x000fe2000c1a1028 */
[----:B------:R-:W-:-:S03]  /*36ca0*/  ISETP.GE.U32.AND P3, PT, R6, 0x7ffffe99, PT ;  /* 0x7ffffe990600780c */ /* 0x000fc60003f66070 */
[----:B------:R-:W-:Y:S01]  /*36cb0*/  LDGSTS.E [R3+0x6b900], desc[UR40][R86.64], !P0 ;  /* 0x6b90000056037fae */ /* 0x000fe2000c1a1028 */
[----:B-1----:R-:W-:Y:S02]  /*36cc0*/  VIADD R6, R7, 0xffffff14 ;  /* 0xffffff1407067836 */ /* 0x002fe40000000000 */
[C---:B------:R-:W-:Y:S01]  /*36cd0*/  IMAD.WIDE R64, R0.reuse, 0x4, R64 ;  /* 0x0000000400407825 */ /* 0x040fe200078e0240 */
[----:B------:R-:W-:Y:S01]  /*36ce0*/  LDGSTS.E [R3+0x6ba00], desc[UR40][R84.64], !P0 ;  /* 0x6ba0000054037fae */ /* 0x000fe2000c1a1028 */
[----:B------:R-:W1:Y:S03]  /*36cf0*/  LDC R7, c[0x0][0x3a0] ;  /* 0x0000e800ff077b82 */ /* 0x000e660000000800 */
[----:B------:R-:W-:Y:S04]  /*36d00*/  LDGSTS.E [R3+0x6bb00], desc[UR40][R82.64], !P0 ;  /* 0x6bb0000052037fae */ /* 0x000fe8000c1a1028 */
[----:B------:R-:W-:Y:S01]  /*36d10*/  LDGSTS.E [R3+0x6bc00], desc[UR40][R80.64], !P0 ;  /* 0x6bc0000050037fae */ /* 0x000fe2000c1a1028 */
[----:B------:R-:W-:-:S03]  /*36d20*/  IMAD.WIDE R62, R0, 0x4, R62 ;  /* 0x00000004003e7825 */ /* 0x000fc600078e023e */
[----:B------:R-:W-:Y:S01]  /*36d30*/  LDGSTS.E [R3+0x6bd00], desc[UR40][R78.64], !P0 ;  /* 0x6bd000004e037fae */ /* 0x000fe2000c1a1028 */
[----:B------:R-:W-:-:S03]  /*36d40*/  IMAD.WIDE R60, R0, 0x4, R60 ;  /* 0x00000004003c7825 */ /* 0x000fc600078e023c */
[----:B------:R-:W-:Y:S01]  /*36d50*/  LDGSTS.E [R3+0x6be00], desc[UR40][R76.64], !P0 ;  /* 0x6be000004c037fae */ /* 0x000fe2000c1a1028 */
[----:B------:R-:W-:-:S03]  /*36d60*/  IMAD.WIDE R58, R0, 0x4, R58 ;  /* 0x00000004003a7825 */ /* 0x000fc600078e023a */
[----:B------:R-:W-:Y:S01]  /*36d70*/  LDGSTS.E [R3+0x6bf00], desc[UR40][R74.64], !P0 ;  /* 0x6bf000004a037fae */ /* 0x000fe2000c1a1028 */
[----:B------:R-:W-:-:S03]  /*36d80*/  ISETP.GE.U32.AND P0, PT, R6, 0x7ffffe95, PT ;  /* 0x7ffffe950600780c */ /* 0x000fc60003f06070 */
[----:B------:R-:W-:Y:S01]  /*36d90*/  LDGSTS.E [R3+0x6d800], desc[UR40][R72.64], !P1 ;  /* 0x6d80000048037fae */ /* 0x000fe2000c9a1028 */
[----:B--2---:R-:W-:-:S03]  /*36da0*/  VIADD R6, R10, 0xffffff10 ;  /* 0xffffff100a067836 */ /* 0x004fc60000000000 */
[----:B------:R-:W-:Y:S01]  /*36db0*/  LDGSTS.E [R3+0x6d900], desc[UR40][R70.64], !P1 ;  /* 0x6d90000046037fae */ /* 0x000fe2000c9a1028 */
[----:B------:R-:W-:-:S03]  /*36dc0*/  IMAD.WIDE R12, R0, 0x4, R44 ;  /* 0x00000004000c7825 */ /* 0x000fc600078e022c */
[----:B------:R-:W-:Y:S01]  /*36dd0*/  LDGSTS.E [R3+0x6da00], desc[UR40][R68.64], !P1 ;  /* 0x6da0000044037fae */ /* 0x000fe2000c9a1028 */
[C---:B------:R-:W-:Y:S02]  /*36de0*/  IMAD.WIDE R10, R0.reuse, 0x4, R56 ;  /* 0x00000004000a7825 */ /* 0x040fe400078e0238 */
[----:B------:R-:W2:Y:S01]  /*36df0*/  LDC R56, c[0x0][0x3ac] ;  /* 0x0000eb00ff387b82 */ /* 0x000ea20000000800 */
[----:B------:R-:W-:Y:S04]  /*36e00*/  LDGSTS.E [R3+0x6db00], desc[UR40][R66.64], !P1 ;  /* 0x6db0000042037fae */ /* 0x000fe8000c9a1028 */
[----:B------:R3:W-:Y:S04]  /*36e10*/  STL.64 [R1+0xc08], R16 ;  /* 0x000c081001007387 */ /* 0x0007e80000100a00 */
[----:B------:R-:W-:Y:S04]  /*36e20*/  LDGSTS.E [R3+0x6dc00], desc[UR40][R64.64], !P1 ;  /* 0x6dc0000040037fae */ /* 0x000fe8000c9a1028 */
[----:B------:R4:W-:Y:S04]  /*36e30*/  STL.64 [R1+0xc20], R14 ;  /* 0x000c200e01007387 */ /* 0x0009e80000100a00 */
[----:B------:R-:W-:Y:S04]  /*36e40*/  LDGSTS.E [R3+0x6dd00], desc[UR40][R62.64], !P1 ;  /* 0x6dd000003e037fae */ /* 0x000fe8000c9a1028 */
[----:B------:R-:W2:Y:S04]  /*36e50*/  LDL.LU.64 R52, [R1+0x1a38] ;  /* 0x001a380001347983 */ /* 0x000ea80000300a00 */
[----:B------:R-:W-:Y:S04]  /*36e60*/  LDGSTS.E [R3+0x6de00], desc[UR40][R60.64], !P1 ;  /* 0x6de000003c037fae */ /* 0x000fe8000c9a1028 */
[----:B------:R-:W-:Y:S04]  /*36e70*/  LDGSTS.E [R3+0x6df00], desc[UR40][R58.64], !P1 ;  /* 0x6df000003a037fae */ /* 0x000fe8000c9a1028 */
[----:B------:R-:W-:Y:S04]  /*36e80*/  LDGSTS.E [R3+0x6f800], desc[UR40][R24.64], !P2 ;  /* 0x6f80000018037fae */ /* 0x000fe8000d1a1028 */
[----:B------:R1:W-:Y:S04]  /*36e90*/  STL.64 [R1+0xc28], R12 ;  /* 0x000c280c01007387 */ /* 0x0003e80000100a00 */
[----:B------:R1:W-:Y:S04]  /*36ea0*/  LDGSTS.E [R3+0x6f900], desc[UR40][R22.64], !P2 ;  /* 0x6f90000016037fae */ /* 0x0003e8000d1a1028 */
[----:B------:R3:W-:Y:S04]  /*36eb0*/  STL.64 [R1+0xc48], R10 ;  /* 0x000c480a01007387 */ /* 0x0007e80000100a00 */
[----:B------:R3:W-:Y:S04]  /*36ec0*/  LDGSTS.E [R3+0x6fa00], desc[UR40][R20.64], !P2 ;  /* 0x6fa0000014037fae */ /* 0x0007e8000d1a1028 */
[----:B------:R-:W2:Y:S01]  /*36ed0*/  LDL.LU.64 R30, [R1+0x1a30] ;  /* 0x001a3000011e7983 */ /* 0x000ea20000300a00 */
[----:B-1----:R-:W-:-:S03]  /*36ee0*/  IMAD.WIDE R22, R0, 0x4, R32 ;  /* 0x0000000400167825 */ /* 0x002fc600078e0220 */
[----:B------:R1:W-:Y:S01]  /*36ef0*/  LDGSTS.E [R3+0x6fb00], desc[UR40][R18.64], !P2 ;  /* 0x6fb0000012037fae */ /* 0x0003e2000d1a1028 */
[----:B---3--:R-:W-:-:S03]  /*36f00*/  IMAD.WIDE R20, R0, 0x4, R34 ;  /* 0x0000000400147825 */ /* 0x008fc600078e0222 */
[----:B------:R-:W3:Y:S04]  /*36f10*/  LDL.LU.64 R42, [R1+0x1a28] ;  /* 0x001a2800012a7983 */ /* 0x000ee80000300a00 */
[----:B------:R4:W-:Y:S01]  /*36f20*/  LDGSTS.E [R3+0x6fc00], desc[UR40][R16.64], !P2 ;  /* 0x6fc0000010037fae */ /* 0x0009e2000d1a1028 */
[----:B-1----:R-:W-:-:S03]  /*36f30*/  IMAD.WIDE R18, R0, 0x4, R46 ;  /* 0x0000000400127825 */ /* 0x002fc600078e022e */
[----:B------:R-:W3:Y:S04]  /*36f40*/  LDL.LU.64 R44, [R1+0x1a20] ;  /* 0x001a2000012c7983 */ /* 0x000ee80000300a00 */
[----:B------:R1:W-:Y:S04]  /*36f50*/  LDGSTS.E [R3+0x6fd00], desc[UR40][R14.64], !P2 ;  /* 0x6fd000000e037fae */ /* 0x0003e8000d1a1028 */
[----:B------:R-:W3:Y:S01]  /*36f60*/  LDL.LU.64 R46, [R1+0x1a18] ;  /* 0x001a1800012e7983 */ /* 0x000ee20000300a00 */
[----:B----4-:R-:W-:-:S03]  /*36f70*/  IMAD.WIDE R16, R0, 0x4, R36 ;  /* 0x0000000400107825 */ /* 0x010fc600078e0224 */
[----:B------:R4:W-:Y:S01]  /*36f80*/  STL.64 [R1+0xc50], R22 ;  /* 0x000c501601007387 */ /* 0x0009e20000100a00 */
[----:B-1----:R-:W-:-:S03]  /*36f90*/  IMAD.WIDE R14, R0, 0x4, R48 ;  /* 0x00000004000e7825 */ /* 0x002fc600078e0230 */
[----:B------:R3:W-:Y:S04]  /*36fa0*/  STL.64 [R1+0xc58], R20 ;  /* 0x000c581401007387 */ /* 0x0007e80000100a00 */
[----:B------:R1:W-:Y:S04]  /*36fb0*/  STL.64 [R1+0xc70], R18 ;  /* 0x000c701201007387 */ /* 0x0003e80000100a00 */
[----:B------:R1:W-:Y:S04]  /*36fc0*/  LDGSTS.E [R3+0x6fe00], desc[UR40][R12.64], !P2 ;  /* 0x6fe000000c037fae */ /* 0x0003e8000d1a1028 */
[----:B------:R-:W3:Y:S04]  /*36fd0*/  LDL.LU.64 R48, [R1+0x1a10] ;  /* 0x001a100001307983 */ /* 0x000ee80000300a00 */
[----:B------:R4:W-:Y:S04]  /*36fe0*/  LDGSTS.E [R3+0x6ff00], desc[UR40][R10.64], !P2 ;  /* 0x6ff000000a037fae */ /* 0x0009e8000d1a1028 */
[----:B------:R2:W-:Y:S01]  /*36ff0*/  STL.64 [R1+0xc78], R16 ;  /* 0x000c781001007387 */ /* 0x0005e20000100a00 */
[----:B-1----:R-:W-:-:S03]  /*37000*/  IMAD.WIDE R12, R0, 0x4, R38 ;  /* 0x00000004000c7825 */ /* 0x002fc600078e0226 */
[----:B------:R1:W-:Y:S01]  /*37010*/  STL.64 [R1+0xc98], R14 ;  /* 0x000c980e01007387 */ /* 0x0003e20000100a00 */
[----:B----4-:R-:W-:Y:S01]  /*37020*/  IMAD.WIDE R10, R0, 0x4, R50 ;  /* 0x00000004000a7825 */ /* 0x010fe200078e0232 */
[----:B------:R-:W-:Y:S02]  /*37030*/  ISETP.GE.U32.AND P1, PT, R6, 0x7ffffe91, PT ;  /* 0x7ffffe910600780c */ /* 0x000fe40003f26070 */
[----:B------:R-:W4:Y:S04]  /*37040*/  LDL.LU.64 R50, [R1+0x1a08] ;  /* 0x001a080001327983 */ /* 0x000f280000300a00 */
[----:B------:R4:W-:Y:S04]  /*37050*/  STL.64 [R1+0xcb0], R12 ;  /* 0x000cb00c01007387 */ /* 0x0009e80000100a00 */
[----:B------:R1:W-:Y:S04]  /*37060*/  STL.64 [R1+0xcd0], R10 ;  /* 0x000cd00a01007387 */ /* 0x0003e80000100a00 */
[----:B------:R-:W4:Y:S04]  /*37070*/  LDL.LU.64 R32, [R1+0x1a00] ;  /* 0x001a000001207983 */ /* 0x000f280000300a00 */
[----:B------:R-:W4:Y:S01]  /*37080*/  LDL.LU.64 R34, [R1+0x19f8] ;  /* 0x0019f80001227983 */ /* 0x000f220000300a00 */
[----:B------:R-:W-:-:S03]  /*37090*/  VIADD R6, R9, 0xffffff0c ;  /* 0xffffff0c09067836 */ /* 0x000fc60000000000 */
[----:B------:R1:W-:Y:S02]  /*370a0*/  LDGSTS.E [R3+0x71800], desc[UR40][R22.64], !P5 ;  /* 0x7180000016037fae */ /* 0x0003e4000e9a1028 */
[----:B------:R-:W-:Y:S01]  /*370b0*/  ISETP.GE.U32.AND P2, PT, R6, 0x7ffffe8d, PT ;  /* 0x7ffffe8d0600780c */ /* 0x000fe20003f46070 */
[----:B------:R-:W-:Y:S01]  /*370c0*/  VIADD R6, R8, 0xffffff08 ;  /* 0xffffff0808067836 */ /* 0x000fe20000000000 */
[----:B------:R3:W-:Y:S04]  /*370d0*/  LDGSTS.E [R3+0x71900], desc[UR40][R20.64], !P5 ;  /* 0x7190000014037fae */ /* 0x0007e8000e9a1028 */
[----:B------:R1:W-:Y:S04]  /*370e0*/  LDGSTS.E [R3+0x71a00], desc[UR40][R18.64], !P5 ;  /* 0x71a0000012037fae */ /* 0x0003e8000e9a1028 */
[----:B------:R1:W-:Y:S04]  /*370f0*/  LDGSTS.E [R3+0x71b00], desc[UR40][R16.64], !P5 ;  /* 0x71b0000010037fae */ /* 0x0003e8000e9a1028 */
[----:B------:R1:W-:Y:S04]  /*37100*/  LDGSTS.E [R3+0x71c00], desc[UR40][R14.64], !P5 ;  /* 0x71c000000e037fae */ /* 0x0003e8000e9a1028 */
[----:B------:R4:W-:Y:S04]  /*37110*/  LDGSTS.E [R3+0x71d00], desc[UR40][R12.64], !P5 ;  /* 0x71d000000c037fae */ /* 0x0009e8000e9a1028 */
[----:B------:R1:W-:Y:S01]  /*37120*/  LDGSTS.E [R3+0x71e00], desc[UR40][R10.64], !P5 ;  /* 0x71e000000a037fae */ /* 0x0003e2000e9a1028 */
[----:B--2---:R-:W-:-:S05]  /*37130*/  IMAD.WIDE R8, R0, 0x4, R52 ;  /* 0x0000000400087825 */ /* 0x004fca00078e0234 */
[----:B------:R2:W-:Y:S04]  /*37140*/  STL.64 [R1+0x1350], R8 ;  /* 0x0013500801007387 */ /* 0x0005e80000100a00 */
[----:B------:R-:W2:Y:S04]  /*37150*/  LDL.LU.64 R36, [R1+0x1c30] ;  /* 0x001c300001247983 */ /* 0x000ea80000300a00 */
[----:B------:R-:W2:Y:S04]  /*37160*/  LDL.LU.64 R38, [R1+0x1c28] ;  /* 0x001c280001267983 */ /* 0x000ea80000300a00 */
[----:B------:R-:W2:Y:S04]  /*37170*/  LDL.LU.64 R52, [R1+0x1c20] ;  /* 0x001c200001347983 */ /* 0x000ea80000300a00 */
[----:B------:R2:W-:Y:S01]  /*37180*/  LDGSTS.E [R3+0x71f00], desc[UR40][R8.64], !P5 ;  /* 0x71f0000008037fae */ /* 0x0005e2000e9a1028 */
[----:B-1----:R-:W-:-:S05]  /*37190*/  IMAD.WIDE R22, R0, 0x4, R30 ;  /* 0x0000000400167825 */ /* 0x002fca00078e021e */
[----:B------:R-:W-:Y:S01]  /*371a0*/  LDGSTS.E [R3+0x73800], desc[UR40][R22.64], !P3 ;  /* 0x7380000016037fae */ /* 0x000fe2000d9a1028 */
[----:B---3--:R-:W-:-:S03]  /*371b0*/  IMAD.WIDE R20, R0, 0x4, R42 ;  /* 0x0000000400147825 */ /* 0x008fc600078e022a */
[----:B------:R-:W3:Y:S04]  /*371c0*/  LDL.LU.64 R42, [R1+0x1c18] ;  /* 0x001c1800012a7983 */ /* 0x000ee80000300a00 */
[----:B------:R-:W-:Y:S01]  /*371d0*/  STL.64 [R1+0x14c8], R22 ;  /* 0x0014c81601007387 */ /* 0x000fe20000100a00 */
[----:B------:R-:W-:-:S03]  /*371e0*/  IMAD.WIDE R18, R0, 0x4, R44 ;  /* 0x0000000400127825 */ /* 0x000fc600078e022c */
[----:B------:R-:W3:Y:S04]  /*371f0*/  LDL.LU.64 R44, [R1+0x1c10] ;  /* 0x001c1000012c7983 */ /* 0x000ee80000300a00 */
[----:B------:R1:W-:Y:S01]  /*37200*/  STL.64 [R1+0x1620], R20 ;  /* 0x0016201401007387 */ /* 0x0003e20000100a00 */
[----:B------:R-:W-:-:S03]  /*37210*/  IMAD.WIDE R16, R0, 0x4, R46 ;  /* 0x0000000400107825 */ /* 0x000fc600078e022e */
[----:B------:R-:W3:Y:S04]  /*37220*/  LDL.LU.64 R46, [R1+0x1c08] ;  /* 0x001c0800012e7983 */ /* 0x000ee80000300a00 */
[----:B------:R1:W-:Y:S04]  /*37230*/  STL.64 [R1+0x1628], R18 ;  /* 0x0016281201007387 */ /* 0x0003e80000100a00 */
[----:B------:R1:W-:Y:S01]  /*37240*/  LDGSTS.E [R3+0x73900], desc[UR40][R20.64], !P3 ;  /* 0x7390000014037fae */ /* 0x0003e2000d9a1028 */
[----:B------:R-:W-:-:S03]  /*37250*/  IMAD.WIDE R14, R0, 0x4, R48 ;  /* 0x00000004000e7825 */ /* 0x000fc600078e0230 */
[----:B------:R1:W-:Y:S04]  /*37260*/  LDGSTS.E [R3+0x73a00], desc[UR40][R18.64], !P3 ;  /* 0x73a0000012037fae */ /* 0x0003e8000d9a1028 */
[----:B------:R-:W3:Y:S04]  /*37270*/  LDL.LU.64 R48, [R1+0x1c00] ;  /* 0x001c000001307983 */ /* 0x000ee80000300a00 */
[----:B------:R1:W-:Y:S01]  /*37280*/  STL.64 [R1+0x1630], R16 ;  /* 0x0016301001007387 */ /* 0x0003e20000100a00 */
[----:B----4-:R-:W-:-:S03]  /*37290*/  IMAD.WIDE R12, R0, 0x4, R50 ;  /* 0x00000004000c7825 */ /* 0x010fc600078e0232 */
[----:B------:R4:W-:Y:S04]  /*372a0*/  LDGSTS.E [R3+0x73b00], desc[UR40][R16.64], !P3 ;  /* 0x73b0000010037fae */ /* 0x0009e8000d9a1028 */
[----:B------:R-:W3:Y:S04]  /*372b0*/  LDL.LU.64 R50, [R1+0x1bf8] ;  /* 0x001bf80001327983 */ /* 0x000ee80000300a00 */
[----:B------:R3:W-:Y:S01]  /*372c0*/  STL.64 [R1+0x1638], R14 ;  /* 0x0016380e01007387 */ /* 0x0007e20000100a00 */
[----:B------:R-:W-:-:S03]  /*372d0*/  IMAD.WIDE R10, R0, 0x4, R32 ;  /* 0x00000004000a7825 */ /* 0x000fc600078e0220 */
[----:B------:R1:W-:Y:S01]  /*372e0*/  STL.64 [R1+0x1640], R12 ;  /* 0x0016400c01007387 */ /* 0x0003e20000100a00 */
[----:B--2---:R-:W-:-:S03]  /*372f0*/  IMAD.WIDE R8, R0, 0x4, R34 ;  /* 0x0000000400087825 */ /* 0x004fc600078e0222 */
[----:B------:R2:W-:Y:S04]  /*37300*/  STL.64 [R1+0x1648], R10 ;  /* 0x0016480a01007387 */ /* 0x0005e80000100a00 */
[----:B------:R1:W-:Y:S04]  /*37310*/  STL.64 [R1+0x1650], R8 ;  /* 0x0016500801007387 */ /* 0x0003e80000100a00 */
[----:B------:R-:W3:Y:S04]  /*37320*/  LDL.LU.64 R28, [R1+0x2458] ;  /* 0x00245800011c7983 */ /* 0x000ee80000300a00 */
[----:B------:R-:W3:Y:S01]  /*37330*/  LDL.LU.64 R34, [R1+0x2448] ;  /* 0x0024480001227983 */ /* 0x000ee20000300a00 */
[----:B------:R-:W-:Y:S01]  /*37340*/  ISETP.GE.U32.AND P5, PT, R6, 0x7ffffe89, PT ;  /* 0x7ffffe890600780c */ /* 0x000fe20003fa6070 */
[----:B------:R-:W-:-:S02]  /*37350*/  VIADD R6, R7, 0xffffff04 ;  /* 0xffffff0407067836 */ /* 0x000fc40000000000 */
[----:B------:R3:W-:Y:S04]  /*37360*/  LDGSTS.E [R3+0x73c00], desc[UR40][R14.64], !P3 ;  /* 0x73c000000e037fae */ /* 0x0007e8000d9a1028 */
[----:B------:R1:W-:Y:S04]  /*37370*/  LDGSTS.E [R3+0x73d00], desc[UR40][R12.64], !P3 ;  /* 0x73d000000c037fae */ /* 0x0003e8000d9a1028 */
[----:B------:R2:W-:Y:S04]  /*37380*/  LDGSTS.E [R3+0x73e00], desc[UR40][R10.64], !P3 ;  /* 0x73e000000a037fae */ /* 0x0005e8000d9a1028 */
[----:B------:R1:W-:Y:S01]  /*37390*/  LDGSTS.E [R3+0x73f00], desc[UR40][R8.64], !P3 ;  /* 0x73f0000008037fae */ /* 0x0003e2000d9a1028 */
[----:B------:R-:W-:Y:S01]  /*373a0*/  ISETP.GE.U32.AND P3, PT, R6, 0x7ffffe85, PT ;  /* 0x7ffffe850600780c */ /* 0x000fe20003f66070 */
[----:B------:R-:W-:-:S02]  /*373b0*/  IMAD.SHL.U32 R56, R56, 0x80, RZ ;  /* 0x0000008038387824 */ /* 0x000fc400078e00ff */
[----:B-1----:R-:W-:-:S04]  /*373c0*/  IMAD.WIDE R20, R0, 0x4, R36 ;  /* 0x0000000400147825 */ /* 0x002fc800078e0224 */
[C---:B------:R-:W-:Y:S01]  /*373d0*/  IMAD.WIDE R18, R0.reuse, 0x4, R38 ;  /* 0x0000000400127825 */ /* 0x040fe200078e0226 */
[----:B------:R-:W-:Y:S03]  /*373e0*/  STL.64 [R1+0x1658], R20 ;  /* 0x0016581401007387 */ /* 0x000fe60000100a00 */
[C---:B----4-:R-:W-:Y:S01]  /*373f0*/  IMAD.WIDE R16, R0.reuse, 0x4, R52 ;  /* 0x0000000400107825 */ /* 0x050fe200078e0234 */
[----:B------:R-:W4:Y:S04]  /*37400*/  LDL.LU.64 R30, [R1+0x2440] ;  /* 0x00244000011e7983 */ /* 0x000f280000300a00 */
[----:B------:R-:W-:Y:S04]  /*37410*/  STL.64 [R1+0x16a0], R18 ;  /* 0x0016a01201007387 */ /* 0x000fe80000100a00 */
[----:B------:R-:W4:Y:S04]  /*37420*/  LDL.LU.64 R32, [R1+0x1bf0] ;  /* 0x001bf00001207983 */ /* 0x000f280000300a00 */
[----:B------:R-:W-:Y:S04]  /*37430*/  STL.64 [R1+0x16a8], R16 ;  /* 0x0016a81001007387 */ /* 0x000fe80000100a00 */
[----:B------:R-:W4:Y:S04]  /*37440*/  LDL.LU.64 R52, [R1+0x1be8] ;  /* 0x001be80001347983 */ /* 0x000f280000300a00 */
[----:B------:R-:W-:Y:S04]  /*37450*/  LDGSTS.E [R3+0x75800], desc[UR40][R20.64], !P0 ;  /* 0x7580000014037fae */ /* 0x000fe8000c1a1028 */
[----:B------:R-:W-:Y:S01]  /*37460*/  LDGSTS.E [R3+0x75900], desc[UR40][R18.64], !P0 ;  /* 0x7590000012037fae */ /* 0x000fe2000c1a1028 */
[----:B---3--:R-:W-:-:S03]  /*37470*/  IMAD.WIDE R14, R0, 0x4, R42 ;  /* 0x00000004000e7825 */ /* 0x008fc600078e022a */
[----:B------:R-:W-:Y:S01]  /*37480*/  LDGSTS.E [R3+0x75a00], desc[UR40][R16.64], !P0 ;  /* 0x75a0000010037fae */ /* 0x000fe2000c1a1028 */
[----:B------:R-:W-:-:S03]  /*37490*/  IMAD.WIDE R12, R0, 0x4, R44 ;  /* 0x00000004000c7825 */ /* 0x000fc600078e022c */
[----:B------:R-:W-:Y:S04]  /*374a0*/  STL.64 [R1+0x16b0], R14 ;  /* 0x0016b00e01007387 */ /* 0x000fe80000100a00 */
[----:B------:R1:W-:Y:S01]  /*374b0*/  STL.64 [R1+0x16b8], R12 ;  /* 0x0016b80c01007387 */ /* 0x0003e20000100a00 */
[----:B--2---:R-:W-:-:S03]  /*374c0*/  IMAD.WIDE R10, R0, 0x4, R46 ;  /* 0x00000004000a7825 */ /* 0x004fc600078e022e */
[----:B------:R-:W-:Y:S04]  /*374d0*/  LDGSTS.E [R3+0x75b00], desc[UR40][R14.64], !P0 ;  /* 0x75b000000e037fae */ /* 0x000fe8000c1a1028 */
[----:B------:R1:W-:Y:S04]  /*374e0*/  LDGSTS.E [R3+0x75c00], desc[UR40][R12.64], !P0 ;  /* 0x75c000000c037fae */ /* 0x0003e8000c1a1028 */
[----:B------:R4:W-:Y:S01]  /*374f0*/  LDGSTS.E [R3+0x75d00], desc[UR40][R10.64], !P0 ;  /* 0x75d000000a037fae */ /* 0x0009e2000c1a1028 */
[----:B------:R-:W-:-:S05]  /*37500*/  IMAD.WIDE R8, R0, 0x4, R48 ;  /* 0x0000000400087825 */ /* 0x000fca00078e0230 */
[----:B------:R-:W-:Y:S01]  /*37510*/  LDGSTS.E [R3+0x75e00], desc[UR40][R8.64], !P0 ;  /* 0x75e0000008037fae */ /* 0x000fe2000c1a1028 */
[----:B------:R-:W-:-:S03]  /*37520*/  IMAD.WIDE R6, R0, 0x4, R50 ;  /* 0x0000000400067825 */ /* 0x000fc600078e0232 */
[----:B------:R-:W2:Y:S04]  /*37530*/  LDL.LU.64 R50, [R1+0x1bb0] ;  /* 0x001bb00001327983 */ /* 0x000ea80000300a00 */
[----:B------:R4:W-:Y:S04]  /*37540*/  STL.64 [R1+0x16c0], R10 ;  /* 0x0016c00a01007387 */ /* 0x0009e80000100a00 */
[----:B------:R-:W-:Y:S04]  /*37550*/  STL.64 [R1+0x16c8], R8 ;  /* 0x0016c80801007387 */ /* 0x000fe80000100a00 */
[----:B------:R-:W-:Y:S04]  /*37560*/  STL.64 [R1+0x16d0], R6 ;  /* 0x0016d00601007387 */ /* 0x000fe80000100a00 */
[----:B------:R-:W3:Y:S04]  /*37570*/  LDL.LU.64 R42, [R1+0x1ba8] ;  /* 0x001ba800012a7983 */ /* 0x000ee80000300a00 */
[----:B------:R-:W3:Y:S04]  /*37580*/  LDL.LU.64 R38, [R1+0x1b70] ;  /* 0x001b700001267983 */ /* 0x000ee80000300a00 */
[----:B------:R-:W3:Y:S04]  /*37590*/  LDL.LU.64 R48, [R1+0x1b68] ;  /* 0x001b680001307983 */ /* 0x000ee80000300a00 */
[----:B------:R-:W3:Y:S01]  /*375a0*/  LDL.LU.64 R44, [R1+0x1b30] ;  /* 0x001b3000012c7983 */ /* 0x000ee20000300a00 */
[----:B-1----:R-:W-:-:S03]  /*375b0*/  IMAD.WIDE R12, R56, 0x4, R28 ;  /* 0x00000004380c7825 */ /* 0x002fc600078e021c */
[----:B------:R-:W3:Y:S01]  /*375c0*/  LDL.LU.64 R46, [R1+0x1b28] ;  /* 0x001b2800012e7983 */ /* 0x000ee20000300a00 */
[----:B------:R-:W-:-:S03]  /*375d0*/  IMAD.WIDE R14, R56, 0x4, R34 ;  /* 0x00000004380e7825 */ /* 0x000fc600078e0222 */
[----:B------:R-:W3:Y:S04]  /*375e0*/  LDL.LU.64 R36, [R1+0x1af0] ;  /* 0x001af00001247983 */ /* 0x000ee80000300a00 */
[----:B------:R-:W3:Y:S04]  /*375f0*/  LDL.LU.64 R28, [R1+0x1ae8] ;  /* 0x001ae800011c7983 */ /* 0x000ee80000300a00 */
[----:B------:R-:W3:Y:S04]  /*37600*/  LDL.LU.64 R34, [R1+0x1be0] ;  /* 0x001be00001227983 */ /* 0x000ee80000300a00 */
[----:B------:R-:W3:Y:S04]  /*37610*/  LDL.LU.64 R26, [R1+0x1bd8] ;  /* 0x001bd800011a7983 */ /* 0x000ee80000300a00 */
[----:B------:R-:W-:Y:S04]  /*37620*/  STL.64 [R1+0x41e8], R12 ;  /* 0x0041e80c01007387 */ /* 0x000fe80000100a00 */
[----:B------:R-:W3:Y:S04]  /*37630*/  LDL.LU.64 R54, [R1+0x1bd0] ;  /* 0x001bd00001367983 */ /* 0x000ee80000300a00 */
[----:B------:R-:W-:Y:S04]  /*37640*/  STL.64 [R1+0x41e0], R14 ;  /* 0x0041e00e01007387 */ /* 0x000fe80000100a00 */
[----:B------:R1:W-:Y:S01]  /*37650*/  LDGSTS.E [R3+0x75f00], desc[UR40][R6.64], !P0 ;  /* 0x75f0000006037fae */ /* 0x0003e2000c1a1028 */
[----:B----4-:R-:W-:-:S04]  /*37660*/  IMAD.WIDE R10, R56, 0x4, R30 ;  /* 0x00000004380a7825 */ /* 0x010fc800078e021e */
[----:B------:R-:W-:-:S05]  /*37670*/  IMAD.WIDE R204, R0, 0x4, R32 ;  /* 0x0000000400cc7825 */ /* 0x000fca00078e0220 */
[----:B------:R-:W-:Y:S01]  /*37680*/  STL.64 [R1+0x18c8], R204 ;  /* 0x0018c8cc01007387 */ /* 0x000fe20000100a00 */
[----:B------:R-:W-:-:S03]  /*37690*/  IMAD.WIDE R202, R0, 0x4, R52 ;  /* 0x0000000400ca7825 */ /* 0x000fc600078e0234 */
[----:B------:R-:W4:Y:S04]  /*376a0*/  LDL.LU.64 R32, [R1+0x1bc8] ;  /* 0x001bc80001207983 */ /* 0x000f280000300a00 */
[----:B------:R-:W-:Y:S04]  /*376b0*/  LDGSTS.E [R3+0x77800], desc[UR40][R204.64], !P1 ;  /* 0x77800000cc037fae */ /* 0x000fe8000c9a1028 */
[----:B------:R-:W-:Y:S01]  /*376c0*/  LDGSTS.E [R3+0x77900], desc[UR40][R202.64], !P1 ;  /* 0x77900000ca037fae */ /* 0x000fe2000c9a1028 */
[----:B--2---:R-:W-:-:S03]  /*376d0*/  IMAD.WIDE R188, R0, 0x4, R50 ;  /* 0x0000000400bc7825 */ /* 0x004fc600078e0232 */
[----:B------:R-:W2:Y:S04]  /*376e0*/  LDL.LU.64 R50, [R1+0x1bc0] ;  /* 0x001bc00001327983 */ /* 0x000ea80000300a00 */
[----:B------:R-:W-:Y:S04]  /*376f0*/  STL.64 [R1+0x4200], R10 ;  /* 0x0042000a01007387 */ /* 0x000fe80000100a00 */
[----:B------:R-:W-:Y:S04]  /*37700*/  STL.64 [R1+0x18e0], R202 ;  /* 0x0018e0ca01007387 */ /* 0x000fe80000100a00 */
[----:B------:R-:W2:Y:S01]  /*37710*/  LDL.LU.64 R52, [R1+0x1bb8] ;  /* 0x001bb80001347983 */ /* 0x000ea20000300a00 */
[----:B---3--:R-:W-:-:S03]  /*37720*/  IMAD.WIDE R186, R0, 0x4, R42 ;  /* 0x0000000400ba7825 */ /* 0x008fc600078e022a */
[----:B------:R-:W3:Y:S01]  /*37730*/  LDL.LU.64 R42, [R1+0x1ba0] ;  /* 0x001ba000012a7983 */ /* 0x000ee20000300a00 */
[----:B------:R-:W-:-:S03]  /*37740*/  IMAD.WIDE R172, R0, 0x4, R38 ;  /* 0x0000000400ac7825 */ /* 0x000fc600078e0226 */
[----:B------:R-:W-:Y:S01]  /*37750*/  STL.64 [R1+0x19d0], R188 ;  /* 0x0019d0bc01007387 */ /* 0x000fe20000100a00 */
[----:B------:R-:W-:-:S03]  /*37760*/  IMAD.WIDE R170, R0, 0x4, R48 ;  /* 0x0000000400aa7825 */ /* 0x000fc600078e0230 */
[----:B------:R-:W3:Y:S01]  /*37770*/  LDL.LU.64 R48, [R1+0x1b98] ;  /* 0x001b980001307983 */ /* 0x000ee20000300a00 */
[----:B------:R-:W-:-:S03]  /*37780*/  IMAD.WIDE R38, R0, 0x4, R44 ;  /* 0x0000000400267825 */ /* 0x000fc600078e022c */
[----:B------:R-:W-:Y:S04]  /*37790*/  STL.64 [R1+0x19c8], R186 ;  /* 0x0019c8ba01007387 */ /* 0x000fe80000100a00 */
[----:B------:R-:W3:Y:S01]  /*377a0*/  LDL.LU.64 R44, [R1+0x1b90] ;  /* 0x001b9000012c7983 */ /* 0x000ee20000300a00 */
[----:B------:R-:W-:-:S03]  /*377b0*/  IMAD.WIDE R46, R0, 0x4, R46 ;  /* 0x00000004002e7825 */ /* 0x000fc600078e022e */
[----:B------:R-:W-:Y:S01]  /*377c0*/  STL.64 [R1+0x1a10], R172 ;  /* 0x001a10ac01007387 */ /* 0x000fe20000100a00 */
[----:B------:R-:W-:-:S03]  /*377d0*/  IMAD.WIDE R30, R0, 0x4, R36 ;  /* 0x00000004001e7825 */ /* 0x000fc600078e0224 */
[----:B------:R-:W3:Y:S01]  /*377e0*/  LDL.LU.64 R36, [R1+0x1b88] ;  /* 0x001b880001247983 */ /* 0x000ee20000300a00 */
[----:B------:R-:W-:-:S03]  /*377f0*/  IMAD.WIDE R200, R0, 0x4, R34 ;  /* 0x0000000400c87825 */ /* 0x000fc600078e0222 */
[----:B------:R-:W-:Y:S04]  /*37800*/  STL.64 [R1+0x1a08], R170 ;  /* 0x001a08aa01007387 */ /* 0x000fe80000100a00 */
[----:B------:R-:W-:Y:S01]  /*37810*/  STL.64 [R1+0x1a50], R38 ;  /* 0x001a502601007387 */ /* 0x000fe20000100a00 */
[----:B------:R-:W-:-:S03]  /*37820*/  IMAD.WIDE R198, R0, 0x4, R26 ;  /* 0x0000000400c67825 */ /* 0x000fc600078e021a */
[----:B------:R-:W3:Y:S04]  /*37830*/  LDL.LU.64 R34, [R1+0x1b80] ;  /* 0x001b800001227983 */ /* 0x000ee80000300a00 */
[----:B------:R-:W-:Y:S04]  /*37840*/  STL.64 [R1+0x1a48], R46 ;  /* 0x001a482e01007387 */ /* 0x000fe80000100a00 */
[----:B------:R-:W3:Y:S04]  /*37850*/  LDL.LU.64 R26, [R1+0x1b78] ;  /* 0x001b7800011a7983 */ /* 0x000ee80000300a00 */
[----:B------:R-:W-:Y:S04]  /*37860*/  STL.64 [R1+0x1a60], R30 ;  /* 0x001a601e01007387 */ /* 0x000fe80000100a00 */
[----:B------:R-:W-:Y:S04]  /*37870*/  STL.64 [R1+0x16d8], R200 ;  /* 0x0016d8c801007387 */ /* 0x000fe80000100a00 */
[----:B------:R-:W3:Y:S01]  /*37880*/  LDL.LU.64 R22, [R1+0x1b60] ;  /* 0x001b600001167983 */ /* 0x000ee20000300a00 */
[----:B------:R-:W-:-:S03]  /*37890*/  IMAD.WIDE R28, R0, 0x4, R28 ;  /* 0x00000004001c7825 */ /* 0x000fc600078e021c */
[----:B------:R-:W-:Y:S01]  /*378a0*/  LDGSTS.E [R3+0x77a00], desc[UR40][R200.64], !P1 ;  /* 0x77a00000c8037fae */ /* 0x000fe2000c9a1028 */
[----:B------:R-:W-:-:S03]  /*378b0*/  IMAD.WIDE R196, R0, 0x4, R54 ;  /* 0x0000000400c47825 */ /* 0x000fc600078e0236 */
[----:B------:R-:W-:Y:S04]  /*378c0*/  STL.64 [R1+0x1a58], R28 ;  /* 0x001a581c01007387 */ /* 0x000fe80000100a00 */
[----:B------:R-:W-:Y:S04]  /*378d0*/  STL.64 [R1+0x16e0], R198 ;  /* 0x0016e0c601007387 */ /* 0x000fe80000100a00 */
[----:B------:R-:W-:Y:S04]  /*378e0*/  LDGSTS.E [R3+0x77b00], desc[UR40][R198.64], !P1 ;  /* 0x77b00000c6037fae */ /* 0x000fe8000c9a1028 */
[----:B------:R-:W-:Y:S01]  /*378f0*/  LDGSTS.E [R3+0x77c00], desc[UR40][R196.64], !P1 ;  /* 0x77c00000c4037fae */ /* 0x000fe2000c9a1028 */
[----:B----4-:R-:W-:-:S05]  /*37900*/  IMAD.WIDE R194, R0, 0x4, R32 ;  /* 0x0000000400c27825 */ /* 0x010fca00078e0220 */
[----:B------:R-:W-:Y:S01]  /*37910*/  LDGSTS.E [R3+0x77d00], desc[UR40][R194.64], !P1 ;  /* 0x77d00000c2037fae */ /* 0x000fe2000c9a1028 */
[----:B--2---:R-:W-:-:S03]  /*37920*/  IMAD.WIDE R192, R0, 0x4, R50 ;  /* 0x0000000400c07825 */ /* 0x004fc600078e0232 */
[----:B------:R-:W2:Y:S04]  /*37930*/  LDL.LU.64 R50, [R1+0x1b58] ;  /* 0x001b580001327983 */ /* 0x000ea80000300a00 */
[----:B------:R-:W-:Y:S04]  /*37940*/  STL.64 [R1+0x16e8], R196 ;  /* 0x0016e8c401007387 */ /* 0x000fe80000100a00 */
[----:B------:R-:W4:Y:S01]  /*37950*/  LDL.LU.64 R228, [R1+0x1b50] ;  /* 0x001b500001e47983 */ /* 0x000f220000300a00 */
[----:B------:R-:W-:-:S03]  /*37960*/  IMAD.WIDE R190, R0, 0x4, R52 ;  /* 0x0000000400be7825 */ /* 0x000fc600078e0234 */
[----:B------:R-:W4:Y:S04]  /*37970*/  LDL.LU.64 R54, [R1+0x1b48] ;  /* 0x001b480001367983 */ /* 0x000f280000300a00 */
[----:B------:R-:W-:Y:S01]  /*37980*/  STL.64 [R1+0x16f0], R194 ;  /* 0x0016f0c201007387 */ /* 0x000fe20000100a00 */
[----:B---3--:R-:W-:-:S03]  /*37990*/  IMAD.WIDE R184, R0, 0x4, R42 ;  /* 0x0000000400b87825 */ /* 0x008fc600078e022a */
[----:B------:R-:W3:Y:S01]  /*379a0*/  LDL.LU.64 R52, [R1+0x1b40] ;  /* 0x001b400001347983 */ /* 0x000ee20000300a00 */
[----:B------:R-:W-:-:S03]  /*379b0*/  IMAD.WIDE R182, R0, 0x4, R48 ;  /* 0x0000000400b67825 */ /* 0x000fc600078e0230 */
[----:B------:R-:W3:Y:S04]  /*379c0*/  LDL.LU.64 R48, [R1+0x1b38] ;  /* 0x001b380001307983 */ /* 0x000ee80000300a00 */
[----:B------:R-:W-:Y:S01]  /*379d0*/  STL.64 [R1+0x16f8], R192 ;  /* 0x0016f8c001007387 */ /* 0x000fe20000100a00 */
[----:B------:R-:W-:-:S03]  /*379e0*/  IMAD.WIDE R180, R0, 0x4, R44 ;  /* 0x0000000400b47825 */ /* 0x000fc600078e022c */
[----:B------:R-:W3:Y:S04]  /*379f0*/  LDL.LU.64 R44, [R1+0x1b20] ;  /* 0x001b2000012c7983 */ /* 0x000ee80000300a00 */
[----:B------:R-:W3:Y:S01]  /*37a00*/  LDL.LU.64 R42, [R1+0x1b18] ;  /* 0x001b1800012a7983 */ /* 0x000ee20000300a00 */
[----:B------:R-:W-:-:S03]  /*37a10*/  IMAD.WIDE R178, R0, 0x4, R36 ;  /* 0x0000000400b27825 */ /* 0x000fc600078e0224 */
[----:B------:R-:W-:Y:S04]  /*37a20*/  STL.64 [R1+0x18c0], R190 ;  /* 0x0018c0be01007387 */ /* 0x000fe80000100a00 */
[----:B------:R-:W3:Y:S04]  /*37a30*/  LDL.LU.64 R40, [R1+0x1b10] ;  /* 0x001b100001287983 */ /* 0x000ee80000300a00 */
[----:B------:R-:W3:Y:S01]  /*37a40*/  LDL.LU.64 R36, [R1+0x1b08] ;  /* 0x001b080001247983 */ /* 0x000ee20000300a00 */
[----:B------:R-:W-:-:S03]  /*37a50*/  IMAD.WIDE R176, R0, 0x4, R34 ;  /* 0x0000000400b07825 */ /* 0x000fc600078e0222 */
[----:B------:R-:W-:Y:S04]  /*37a60*/  STL.64 [R1+0x1990], R184 ;  /* 0x001990b801007387 */ /* 0x000fe80000100a00 */
[----:B------:R-:W3:Y:S01]  /*37a70*/  LDL.LU.64 R34, [R1+0x1b00] ;  /* 0x001b000001227983 */ /* 0x000ee20000300a00 */
[----:B------:R-:W-:-:S03]  /*37a80*/  IMAD.WIDE R174, R0, 0x4, R26 ;  /* 0x0000000400ae7825 */ /* 0x000fc600078e021a */
[----:B------:R-:W3:Y:S04]  /*37a90*/  LDL.LU.64 R32, [R1+0x1af8] ;  /* 0x001af80001207983 */ /* 0x000ee80000300a00 */
[----:B------:R-:W-:Y:S04]  /*37aa0*/  STL.64 [R1+0x1988], R182 ;  /* 0x001988b601007387 */ /* 0x000fe80000100a00 */
[----:B------:R-:W3:Y:S01]  /*37ab0*/  LDL.LU.64 R26, [R1+0x1ae0] ;  /* 0x001ae000011a7983 */ /* 0x000ee20000300a00 */
[----:B------:R-:W-:-:S03]  /*37ac0*/  IMAD.WIDE R168, R0, 0x4, R22 ;  /* 0x0000000400a87825 */ /* 0x000fc600078e0216 */
[----:B------:R-:W3:Y:S04]  /*37ad0*/  LDL.LU.64 R24, [R1+0x1ad8] ;  /* 0x001ad80001187983 */ /* 0x000ee80000300a00 */
[----:B------:R-:W-:Y:S04]  /*37ae0*/  STL.64 [R1+0x1980], R180 ;  /* 0x001980b401007387 */ /* 0x000fe80000100a00 */
[----:B------:R-:W3:Y:S04]  /*37af0*/  LDL.LU.64 R22, [R1+0x1ad0] ;  /* 0x001ad00001167983 */ /* 0x000ee80000300a00 */
[----:B------:R-:W3:Y:S04]  /*37b00*/  LDL.LU.64 R20, [R1+0x1ac8] ;  /* 0x001ac80001147983 */ /* 0x000ee80000300a00 */
[----:B------:R-:W-:Y:S04]  /*37b10*/  STL.64 [R1+0x1978], R178 ;  /* 0x001978b201007387 */ /* 0x000fe80000100a00 */
[----:B------:R-:W3:Y:S04]  /*37b20*/  LDL.LU.64 R18, [R1+0x1ac0] ;  /* 0x001ac00001127983 */ /* 0x000ee80000300a00 */
[----:B------:R-:W3:Y:S04]  /*37b30*/  LDL.LU.64 R16, [R1+0x1ab8] ;  /* 0x001ab80001107983 */ /* 0x000ee80000300a00 */
[----:B------:R-:W-:Y:S04]  /*37b40*/  STL.64 [R1+0x1970], R176 ;  /* 0x001970b001007387 */ /* 0x000fe80000100a00 */
[----:B------:R-:W-:Y:S04]  /*37b50*/  STL.64 [R1+0x1968], R174 ;  /* 0x001968ae01007387 */ /* 0x000fe80000100a00 */
[----:B------:R-:W-:Y:S04]  /*37b60*/  STL.64 [R1+0x19c0], R168 ;  /* 0x0019c0a801007387 */ /* 0x000fe80000100a00 */
        /* <DEDUP_REMOVED lines=13> */
[----:B--2---:R-:W-:-:S04]  /*37c40*/  IMAD.WIDE R50, R0, 0x4, R50 ;  /* 0x0000000400327825 */ /* 0x004fc800078e0232 */
[C---:B----4-:R-:W-:Y:S01]  /*37c50*/  IMAD.WIDE R166, R0.reuse, 0x4, R228 ;  /* 0x0000000400a67825 */ /* 0x050fe200078e02e4 */
[----:B------:R2:W-:Y:S03]  /*37c60*/  STL.64 [R1+0x19b8], R50 ;  /* 0x0019b83201007387 */ /* 0x0005e60000100a00 */
        /* <DEDUP_REMOVED lines=8> */
[C---:B------:R-:W-:Y:S01]  /*37cf0*/  IMAD.WIDE R42, R0.reuse, 0x4, R42 ;  /* 0x00000004002a7825 */ /* 0x040fe200078e022a */
[----:B------:R-:W-:Y:S03]  /*37d00*/  STL.64 [R1+0x1a00], R44 ;  /* 0x001a002c01007387 */ /* 0x000fe60000100a00 */
[C---:B------:R-:W-:Y:S01]  /*37d10*/  IMAD.WIDE R40, R0.reuse, 0x4, R40 ;  /* 0x0000000400287825 */ /* 0x040fe200078e0228 */
[----:B------:R3:W-:Y:S03]  /*37d20*/  STL.64 [R1+0x19f8], R42 ;  /* 0x0019f82a01007387 */ /* 0x0007e60000100a00 */
[C---:B------:R-:W-:Y:S01]  /*37d30*/  IMAD.WIDE R36, R0.reuse, 0x4, R36 ;  /* 0x0000000400247825 */ /* 0x040fe200078e0224 */
[----:B------:R-:W-:Y:S03]  /*37d40*/  STL.64 [R1+0x19f0], R40 ;  /* 0x0019f02801007387 */ /* 0x000fe60000100a00 */
        /* <DEDUP_REMOVED lines=17> */
[----:B------:R-:W-:Y:S04]  /*37e60*/  LDGSTS.E [R3+0x7bb00], desc[UR40][R50.64], !P5 ;  /* 0x7bb0000032037fae */ /* 0x000fe8000e9a1028 */
[----:B------:R-:W-:Y:S04]  /*37e70*/  LDGSTS.E [R3+0x7bc00], desc[UR40][R166.64], !P5 ;  /* 0x7bc00000a6037fae */ /* 0x000fe8000e9a1028 */
[----:B------:R-:W-:Y:S04]  /*37e80*/  LDGSTS.E [R3+0x7bd00], desc[UR40][R54.64], !P5 ;  /* 0x7bd0000036037fae */ /* 0x000fe8000e9a1028 */
[----:B--2---:R-:W2:Y:S04]  /*37e90*/  LDL.LU.64 R50, [R1+0x2480] ;  /* 0x0024800001327983 */ /* 0x004ea80000300a00 */
[----:B------:R-:W-:Y:S04]  /*37ea0*/  LDGSTS.E [R3+0x7be00], desc[UR40][R52.64], !P5 ;  /* 0x7be0000034037fae */ /* 0x000fe8000e9a1028 */
[----:B------:R-:W-:Y:S04]  /*37eb0*/  LDGSTS.E [R3+0x7bf00], desc[UR40][R48.64], !P5 ;  /* 0x7bf0000030037fae */ /* 0x000fe8000e9a1028 */
[----:B------:R-:W-:Y:S04]  /*37ec0*/  LDGSTS.E [R3+0x7d800], desc[UR40][R38.64], !P3 ;  /* 0x7d80000026037fae */ /* 0x000fe8000d9a1028 */
[----:B------:R-:W-:Y:S04]  /*37ed0*/  LDGSTS.E [R3+0x7d900], desc[UR40][R46.64], !P3 ;  /* 0x7d9000002e037fae */ /* 0x000fe8000d9a1028 */
[----:B------:R-:W-:Y:S04]  /*37ee0*/  LDGSTS.E [R3+0x7da00], desc[UR40][R44.64], !P3 ;  /* 0x7da000002c037fae */ /* 0x000fe8000d9a1028 */
[----:B------:R-:W2:Y:S04]  /*37ef0*/  LDL.LU.64 R38, [R1+0x2af0] ;  /* 0x002af00001267983 */ /* 0x000ea80000300a00 */
[----:B------:R-:W-:Y:S01]  /*37f00*/  LDGSTS.E [R3+0x7db00], desc[UR40][R42.64], !P3 ;  /* 0x7db000002a037fae */ /* 0x000fe2000d9a1028 */
[----:B------:R-:W-:-:S03]  /*37f10*/  UIADD3 UR7, UPT, UPT, UR7, -0x100, URZ ;  /* 0xffffff0007077890 */ /* 0x000fc6000fffe0ff */
[----:B------:R-:W-:Y:S04]  /*37f20*/  LDGSTS.E [R3+0x7dc00], desc[UR40][R40.64], !P3 ;  /* 0x7dc0000028037fae */ /* 0x000fe8000d9a1028 */
[----:B---3--:R-:W3:Y:S04]  /*37f30*/  LDL.LU.64 R42, [R1+0x2478] ;  /* 0x00247800012a7983 */ /* 0x008ee80000300a00 */
[----:B------:R-:W3:Y:S01]  /*37f40*/  LDL.LU.64 R46, [R1+0x2ab8] ;  /* 0x002ab800012e7983 */ /* 0x000ee20000300a00 */
[----:B------:R-:W-:-:S03]  /*37f50*/  UISETP.GE.U32.AND UP0, UPT, UR7, 0x7ffffe81, UPT ;  /* 0x7ffffe810700788c */ /* 0x000fc6000bf06070 */
[----:B------:R-:W3:Y:S03]  /*37f60*/  LDL.LU.64 R52, [R1+0x2470] ;  /* 0x0024700001347983 */ /* 0x000ee60000300a00 */
[----:B------:R-:W-:Y:S01]  /*37f70*/  PLOP3.LUT P0, PT, PT, PT, UP0, 0x80, 0x8 ;  /* 0x000000000008781c */ /* 0x000fe20003f0f008 */
[----:B------:R-:W-:Y:S04]  /*37f80*/  LDGSTS.E [R3+0x7dd00], desc[UR40][R36.64], !P3 ;  /* 0x7dd0000024037fae */ /* 0x000fe8000d9a1028 */
[----:B------:R-:W-:Y:S04]  /*37f90*/  LDGSTS.E [R3+0x7de00], desc[UR40][R34.64], !P3 ;  /* 0x7de0000022037fae */ /* 0x000fe8000d9a1028 */
[----:B------:R-:W-:Y:S04]  /*37fa0*/  LDGSTS.E [R3+0x7df00], desc[UR40][R32.64], !P3 ;  /* 0x7df0000020037fae */ /* 0x000fe8000d9a1028 */
[----:B------:R-:W-:Y:S04]  /*37fb0*/  LDGSTS.E [R3+0x7f800], desc[UR40][R30.64], !P0 ;  /* 0x7f8000001e037fae */ /* 0x000fe8000c1a1028 */
[----:B------:R-:W3:Y:S01]  /*37fc0*/  LDL.LU.64 R44, [R1+0x2a80] ;  /* 0x002a8000012c7983 */ /* 0x000ee20000300a00 */
[----:B-1----:R-:W-:-:S03]  /*37fd0*/  IADD3 R6, PT, PT, R248, 0x100000, RZ ;  /* 0x00100000f8067810 */ /* 0x002fc60007ffe0ff */
[----:B------:R-:W-:Y:S04]  /*37fe0*/  LDGSTS.E [R3+0x7f900], desc[UR40][R28.64], !P0 ;  /* 0x7f9000001c037fae */ /* 0x000fe8000c1a1028 */
[----:B------:R-:W-:Y:S04]  /*37ff0*/  LDGSTS.E [R3+0x7fa00], desc[UR40][R26.64], !P0 ;  /* 0x7fa000001a037fae */ /* 0x000fe8000c1a1028 */
[----:B------:R-:W-:Y:S04]  /*38000*/  LDGSTS.E [R3+0x7fb00], desc[UR40][R24.64], !P0 ;  /* 0x7fb0000018037fae */ /* 0x000fe8000c1a1028 */
[----:B------:R-:W-:Y:S01]  /*38010*/  LDGSTS.E [R3+0x7fc00], desc[UR40][R22.64], !P0 ;  /* 0x7fc0000016037fae */ /* 0x000fe2000c1a1028 */
[----:B------:R-:W-:-:S03]  /*38020*/  VIADD R8, R248, 0x100000 ;  /* 0x00100000f8087836 */ /* 0x000fc60000000000 */
[----:B------:R-:W-:Y:S04]  /*38030*/  LDGSTS.E [R3+0x7fd00], desc[UR40][R20.64], !P0 ;  /* 0x7fd0000014037fae */ /* 0x000fe8000c1a1028 */
[----:B----4-:R-:W4:Y:S01]  /*38040*/  LDL.LU.64 R36, [R1+0x2468] ;  /* 0x0024680001247983 */ /* 0x010f220000300a00 */
[----:B------:R-:W-:-:S03]  /*38050*/  VIADD R7, R248, 0x100000 ;  /* 0x00100000f8077836 */ /* 0x000fc60000000000 */
[----:B------:R-:W-:Y:S04]  /*38060*/  LDGSTS.E [R3+0x7fe00], desc[UR40][R18.64], !P0 ;  /* 0x7fe0000012037fae */ /* 0x000fe8000c1a1028 */
[----:B------:R-:W4:Y:S04]  /*38070*/  LDL.LU.64 R48, [R1+0x2a48] ;  /* 0x002a480001307983 */ /* 0x000f280000300a00 */
[----:B------:R-:W-:Y:S04]  /*38080*/  LDGSTS.E [R3+0x7ff00], desc[UR40][R16.64], !P0 ;  /* 0x7ff0000010037fae */ /* 0x000fe8000c1a1028 */
[----:B------:R-:W0:Y:S04]  /*38090*/  LDGDEPBAR ;  /* 0x00000000000079af */ /* 0x000e280000000000 */
[----:B------:R2:W-:Y:S04]  /*380a0*/  LDGSTS.E [R6+-0x60000], desc[UR40][R12.64], P6 ;  /* 0xa00000000c067fae */ /* 0x0005e8000b1a1028 */
[----:B------:R-:W-:Y:S04]  /*380b0*/  LDGSTS.E [R8+-0x5ff00], desc[UR40][R14.64], P4 ;  /* 0xa01000000e087fae */ /* 0x000fe8000a1a1028 */
[----:B------:R1:W-:Y:S01]  /*380c0*/  LDGSTS.E [R7+-0x5f000], desc[UR40][R10.64], P6 ;  /* 0xa10000000a077fae */ /* 0x0003e2000b1a1028 */
[----:B--2---:R-:W-:-:S03]  /*380d0*/  IMAD.WIDE R12, R56, 0x4, R50 ;  /* 0x00000004380c7825 */ /* 0x004fc600078e0232 */
[----:B------:R-:W2:Y:S04]  /*380e0*/  LDL.LU.64 R50, [R1+0x2460] ;  /* 0x0024600001327983 */ /* 0x000ea80000300a00 */
[----:B------:R1:W-:Y:S04]  /*380f0*/  STL.64 [R1+0x41a8], R12 ;  /* 0x0041a80c01007387 */ /* 0x0003e80000100a00 */
[----:B------:R1:W-:Y:S02]  /*38100*/  LDGSTS.E [R6+-0x5ef00], desc[UR40][R12.64], P4 ;  /* 0xa11000000c067fae */ /* 0x0003e4000a1a1028 */
[----:B-1----:R-:W-:-:S02]  /*38110*/  IMAD.WIDE R10, R56, 0x4, R38 ;  /* 0x00000004380a7825 */ /* 0x002fc400078e0226 */
[----:B------:R-:W2:Y:S04]  /*38120*/  LDL.LU.64 R38, [R1+0x2a10] ;  /* 0x002a100001267983 */ /* 0x000ea80000300a00 */
[----:B------:R1:W-:Y:S01]  /*38130*/  STL.64 [R1+0x41c8], R10 ;  /* 0x0041c80a01007387 */ /* 0x0003e20000100a00 */
[----:B---3--:R-:W-:-:S03]  /*38140*/  IMAD.WIDE R14, R56, 0x4, R42 ;  /* 0x00000004380e7825 */ /* 0x008fc600078e022a */
[----:B------:R-:W3:Y:S01]  /*38150*/  LDL.LU.64 R42, [R1+0x2450] ;  /* 0x00245000012a7983 */ /* 0x000ee20000300a00 */
[----:B------:R-:W-:-:S03]  /*38160*/  IMAD.WIDE R12, R56, 0x4, R46 ;  /* 0x00000004380c7825 */ /* 0x000fc600078e022e */
[----:B------:R-:W3:Y:S01]  /*38170*/  LDL.LU.64 R46, [R1+0x29d8] ;  /* 0x0029d800012e7983 */ /* 0x000ee20000300a00 */
[----:B------:R-:W-:-:S03]  /*38180*/  VIADD R9, R248, 0x100000 ;  /* 0x00100000f8097836 */ /* 0x000fc60000000000 */
[----:B------:R-:W-:Y:S04]  /*38190*/  STL.64 [R1+0x41c0], R14 ;  /* 0x0041c00e01007387 */ /* 0x000fe80000100a00 */
[----:B------:R1:W-:Y:S04]  /*381a0*/  LDGSTS.E [R9+-0x5e000], desc[UR40][R10.64], P6 ;  /* 0xa20000000a097fae */ /* 0x0003e8000b1a1028 */
[----:B------:R1:W-:Y:S04]  /*381b0*/  STL.64 [R1+0x41f8], R12 ;  /* 0x0041f80c01007387 */ /* 0x0003e80000100a00 */
[----:B------:R-:W-:Y:S01]  /*381c0*/  LDGSTS.E [R8+-0x5df00], desc[UR40][R14.64], P4 ;  /* 0xa21000000e087fae */ /* 0x000fe2000a1a1028 */
[----:B-1----:R-:W-:-:S03]  /*381d0*/  IMAD.WIDE R10, R56, 0x4, R52 ;  /* 0x00000004380a7825 */ /* 0x002fc600078e0234 */
[----:B------:R1:W-:Y:S04]  /*381e0*/  LDGSTS.E [R7+-0x5d000], desc[UR40][R12.64], P6 ;  /* 0xa30000000c077fae */ /* 0x0003e8000b1a1028 */
[----:B------:R-:W3:Y:S04]  /*381f0*/  LDL.LU.64 R52, [R1+0x2438] ;  /* 0x0024380001347983 */ /* 0x000ee80000300a00 */
[----:B------:R4:W-:Y:S01]  /*38200*/  STL.64 [R1+0x41f0], R10 ;  /* 0x0041f00a01007387 */ /* 0x0009e20000100a00 */
[----:B-1----:R-:W-:-:S03]  /*38210*/  IMAD.WIDE R12, R56, 0x4, R44 ;  /* 0x00000004380c7825 */ /* 0x002fc600078e022c */
[----:B------:R1:W-:Y:S04]  /*38220*/  LDGSTS.E [R6+-0x5cf00], desc[UR40][R10.64], P4 ;  /* 0xa31000000a067fae */ /* 0x0003e8000a1a1028 */
[----:B------:R-:W3:Y:S04]  /*38230*/  LDL.LU.64 R44, [R1+0x29a0] ;  /* 0x0029a000012c7983 */ /* 0x000ee80000300a00 */
[----:B------:R2:W-:Y:S01]  /*38240*/  STL.64 [R1+0x4210], R12 ;  /* 0x0042100c01007387 */ /* 0x0005e20000100a00 */
[----:B----4-:R-:W-:-:S03]  /*38250*/  IMAD.WIDE R14, R56, 0x4, R36 ;  /* 0x00000004380e7825 */ /* 0x010fc600078e0224 */
[----:B------:R2:W-:Y:S04]  /*38260*/  LDGSTS.E [R9+-0x5c000], desc[UR40][R12.64], P6 ;  /* 0xa40000000c097fae */ /* 0x0005e8000b1a1028 */
[----:B------:R-:W4:Y:S01]  /*38270*/  LDL.LU.64 R36, [R1+0x2430] ;  /* 0x0024300001247983 */ /* 0x000f220000300a00 */
[----:B-1----:R-:W-:-:S03]  /*38280*/  IMAD.WIDE R10, R56, 0x4, R48 ;  /* 0x00000004380a7825 */ /* 0x002fc600078e0230 */
[----:B------:R-:W-:Y:S04]  /*38290*/  LDGSTS.E [R8+-0x5bf00], desc[UR40][R14.64], P4 ;  /* 0xa41000000e087fae */ /* 0x000fe8000a1a1028 */
[----:B------:R-:W4:Y:S04]  /*382a0*/  LDL.LU.64 R48, [R1+0x2988] ;  /* 0x0029880001307983 */ /* 0x000f280000300a00 */
[----:B------:R-:W-:Y:S04]  /*382b0*/  STL.64 [R1+0x4208], R14 ;  /* 0x0042080e01007387 */ /* 0x000fe80000100a00 */
[----:B------:R1:W-:Y:S04]  /*382c0*/  STL.64 [R1+0x4220], R10 ;  /* 0x0042200a01007387 */ /* 0x0003e80000100a00 */
[----:B------:R1:W-:Y:S01]  /*382d0*/  LDGSTS.E [R7+-0x5b000], desc[UR40][R10.64], P6 ;  /* 0xa50000000a077fae */ /* 0x0003e2000b1a1028 */
[----:B--2---:R-:W-:-:S03]  /*382e0*/  IMAD.WIDE R12, R56, 0x4, R50 ;  /* 0x00000004380c7825 */ /* 0x004fc600078e0232 */
[----:B------:R-:W2:Y:S04]  /*382f0*/  LDL.LU.64 R50, [R1+0x2428] ;  /* 0x0024280001327983 */ /* 0x000ea80000300a00 */
[----:B------:R1:W-:Y:S04]  /*38300*/  STL.64 [R1+0x4218], R12 ;  /* 0x0042180c01007387 */ /* 0x0003e80000100a00 */
[----:B------:R1:W-:Y:S02]  /*38310*/  LDGSTS.E [R6+-0x5af00], desc[UR40][R12.64], P4 ;  /* 0xa51000000c067fae */ /* 0x0003e4000a1a1028 */
[----:B-1----:R-:W-:-:S02]  /*38320*/  IMAD.WIDE R10, R56, 0x4, R38 ;  /* 0x00000004380a7825 */ /* 0x002fc400078e0226 */
[----:B------:R-:W2:Y:S04]  /*38330*/  LDL.LU.64 R38, [R1+0x2950] ;  /* 0x0029500001267983 */ /* 0x000ea80000300a00 */
[----:B------:R1:W-:Y:S04]  /*38340*/  STL.64 [R1+0x4230], R10 ;  /* 0x0042300a01007387 */ /* 0x0003e80000100a00 */
[----:B------:R1:W-:Y:S01]  /*38350*/  LDGSTS.E [R9+-0x5a000], desc[UR40][R10.64], P6 ;  /* 0xa60000000a097fae */ /* 0x0003e2000b1a1028 */
[----:B---3--:R-:W-:-:S03]  /*38360*/  IMAD.WIDE R14, R56, 0x4, R42 ;  /* 0x00000004380e7825 */ /* 0x008fc600078e022a */
[----:B------:R-:W3:Y:S01]  /*38370*/  LDL.LU.64 R42, [R1+0x2420] ;  /* 0x00242000012a7983 */ /* 0x000ee20000300a00 */
[----:B------:R-:W-:-:S03]  /*38380*/  IMAD.WIDE R12, R56, 0x4, R46 ;  /* 0x00000004380c7825 */ /* 0x000fc600078e022e */
[----:B------:R-:W3:Y:S04]  /*38390*/  LDL.LU.64 R46, [R1+0x2918] ;  /* 0x00291800012e7983 */ /* 0x000ee80000300a00 */
[----:B------:R-:W-:Y:S04]  /*383a0*/  STL.64 [R1+0x4228], R14 ;  /* 0x0042280e01007387 */ /* 0x000fe80000100a00 */
[----:B------:R1:W-:Y:S04]  /*383b0*/  STL.64 [R1+0x4640], R12 ;  /* 0x0046400c01007387 */ /* 0x0003e80000100a00 */
[----:B------:R-:W-:Y:S04]  /*383c0*/  LDGSTS.E [R8+-0x59f00], desc[UR40][R14.64], P4 ;  /* 0xa61000000e087fae */ /* 0x000fe8000a1a1028 */
[----:B------:R1:W-:Y:S02]  /*383d0*/  LDGSTS.E [R7+-0x59000], desc[UR40][R12.64], P6 ;  /* 0xa70000000c077fae */ /* 0x0003e4000b1a1028 */
[----:B-1----:R-:W-:-:S02]  /*383e0*/  IMAD.WIDE R10, R56, 0x4, R52 ;  /* 0x00000004380a7825 */ /* 0x002fc400078e0234 */
[----:B------:R-:W3:Y:S04]  /*383f0*/  LDL.LU.64 R52, [R1+0x2418] ;  /* 0x0024180001347983 */ /* 0x000ee80000300a00 */
[----:B------:R1:W-:Y:S04]  /*38400*/  STL.64 [R1+0x4238], R10 ;  /* 0x0042380a01007387 */ /* 0x0003e80000100a00 */
[----:B------:R1:W-:Y:S01]  /*38410*/  LDGSTS.E [R6+-0x58f00], desc[UR40][R10.64], P4 ;  /* 0xa71000000a067fae */ /* 0x0003e2000a1a1028 */
[----:B------:R-:W-:-:S03]  /*38420*/  IMAD.WIDE R12, R56, 0x4, R44 ;  /* 0x00000004380c7825 */ /* 0x000fc600078e022c */
[----:B------:R-:W3:Y:S04]  /*38430*/  LDL.LU.64 R44, [R1+0x28e0] ;  /* 0x0028e000012c7983 */ /* 0x000ee80000300a00 */
[----:B------:R2:W-:Y:S04]  /*38440*/  STL.64 [R1+0x4670], R12 ;  /* 0x0046700c01007387 */ /* 0x0005e80000100a00 */
[----:B------:R2:W-:Y:S01]  /*38450*/  LDGSTS.E [R9+-0x58000], desc[UR40][R12.64], P6 ;  /* 0xa80000000c097fae */ /* 0x0005e2000b1a1028 */
[----:B----4-:R-:W-:-:S03]  /*38460*/  IMAD.WIDE R14, R56, 0x4, R36 ;  /* 0x00000004380e7825 */ /* 0x010fc600078e0224 */
[----:B------:R-:W4:Y:S04]  /*38470*/  LDL.LU.64 R36, [R1+0x2410] ;  /* 0x0024100001247983 */ /* 0x000f280000300a00 */
[----:B------:R-:W-:Y:S01]  /*38480*/  LDGSTS.E [R8+-0x57f00], desc[UR40][R14.64], P4 ;  /* 0xa81000000e087fae */ /* 0x000fe2000a1a1028 */
[----:B-1----:R-:W-:-:S03]  /*38490*/  IMAD.WIDE R10, R56, 0x4, R48 ;  /* 0x00000004380a7825 */ /* 0x002fc600078e0230 */
        /* <DEDUP_REMOVED lines=92> */
[----:B----4-:R-:W-:-:S05]  /*38a60*/  IMAD.WIDE R14, R56, 0x4, R36 ;  /* 0x00000004380e7825 */ /* 0x010fca00078e0224 */
[----:B------:R-:W-:Y:S01]  /*38a70*/  LDGSTS.E [R8+-0x4bf00], desc[UR40][R14.64], P4 ;  /* 0xb41000000e087fae */ /* 0x000fe2000a1a1028 */
[----:B-1----:R-:W-:-:S03]  /*38a80*/  IMAD.WIDE R10, R56, 0x4, R48 ;  /* 0x00000004380a7825 */ /* 0x002fc600078e0230 */
[----:B------:R-:W4:Y:S04]  /*38a90*/  LDL.LU.64 R48, [R1+0x23b0] ;  /* 0x0023b00001307983 */ /* 0x000f280000300a00 */
[----:B------:R-:W-:Y:S04]  /*38aa0*/  STL.64 [R1+0x4a60], R14 ;  /* 0x004a600e01007387 */ /* 0x000fe80000100a00 */
[----:B------:R-:W4:Y:S04]  /*38ab0*/  LDL.LU.64 R34, [R1+0x2610] ;  /* 0x0026100001227983 */ /* 0x000f280000300a00 */
        /* <DEDUP_REMOVED lines=16> */
[----:B------:R-:W3:Y:S04]  /*38bc0*/  LDL.LU.64 R36, [R1+0x2398] ;  /* 0x0023980001247983 */ /* 0x000ee80000300a00 */
[----:B------:R-:W-:Y:S04]  /*38bd0*/  LDGSTS.E [R8+-0x49f00], desc[UR40][R14.64], P4 ;  /* 0xb61000000e087fae */ /* 0x000fe8000a1a1028 */
[----:B------:R1:W-:Y:S02]  /*38be0*/  LDGSTS.E [R7+-0x49000], desc[UR40][R12.64], P6 ;  /* 0xb70000000c077fae */ /* 0x0003e4000b1a1028 */
[----:B-1----:R-:W-:-:S05]  /*38bf0*/  IMAD.WIDE R10, R56, 0x4, R52 ;  /* 0x00000004380a7825 */ /* 0x002fca00078e0234 */
[----:B------:R1:W-:Y:S04]  /*38c00*/  STL.64 [R1+0x4a30], R10 ;  /* 0x004a300a01007387 */ /* 0x0003e80000100a00 */
[----:B------:R-:W3:Y:S01]  /*38c10*/  LDL.LU.64 R52, [R1+0x2568] ;  /* 0x0025680001347983 */ /* 0x000ee20000300a00 */
[----:B------:R-:W-:-:S03]  /*38c20*/  IMAD.WIDE R12, R56, 0x4, R44 ;  /* 0x00000004380c7825 */ /* 0x000fc600078e022c */
[----:B------:R1:W-:Y:S04]  /*38c30*/  LDGSTS.E [R6+-0x48f00], desc[UR40][R10.64], P4 ;  /* 0xb71000000a067fae */ /* 0x0003e8000a1a1028 */
[----:B------:R2:W-:Y:S04]  /*38c40*/  STL.64 [R1+0x4a28], R12 ;  /* 0x004a280c01007387 */ /* 0x0005e80000100a00 */
[----:B------:R-:W3:Y:S04]  /*38c50*/  LDL.LU.64 R44, [R1+0x2390] ;  /* 0x00239000012c7983 */ /* 0x000ee80000300a00 */
[----:B------:R2:W-:Y:S01]  /*38c60*/  LDGSTS.E [R9+-0x48000], desc[UR40][R12.64], P6 ;  /* 0xb80000000c097fae */ /* 0x0005e2000b1a1028 */
[----:B----4-:R-:W-:-:S03]  /*38c70*/  IMAD.WIDE R14, R56, 0x4, R48 ;  /* 0x00000004380e7825 */ /* 0x010fc600078e0230 */
[----:B------:R-:W4:Y:S01]  /*38c80*/  LDL.LU.64 R48, [R1+0x2530] ;  /* 0x0025300001307983 */ /* 0x000f220000300a00 */
[----:B-1----:R-:W-:-:S03]  /*38c90*/  IMAD.WIDE R10, R56, 0x4, R34 ;  /* 0x00000004380a7825 */ /* 0x002fc600078e0222 */
[----:B------:R-:W-:Y:S04]  /*38ca0*/  STL.64 [R1+0x4a20], R14 ;  /* 0x004a200e01007387 */ /* 0x000fe80000100a00 */
[----:B------:R1:W-:Y:S04]  /*38cb0*/  STL.64 [R1+0x4a18], R10 ;  /* 0x004a180a01007387 */ /* 0x0003e80000100a00 */
        /* <DEDUP_REMOVED lines=13> */
[----:B------:R-:W-:Y:S04]  /*38d90*/  STL.64 [R1+0x47b0], R14 ;  /* 0x0047b00e01007387 */ /* 0x000fe80000100a00 */
[----:B------:R-:W3:Y:S01]  /*38da0*/  LDL.LU.64 R46, [R1+0x24b8] ;  /* 0x0024b800012e7983 */ /* 0x000ee20000300a00 */
[----:B-1----:R-:W-:-:S03]  /*38db0*/  IMAD.WIDE R10, R56, 0x4, R36 ;  /* 0x00000004380a7825 */ /* 0x002fc600078e0224 */
[----:B------:R1:W-:Y:S04]  /*38dc0*/  STL.64 [R1+0x47a8], R12 ;  /* 0x0047a80c01007387 */ /* 0x0003e80000100a00 */
[----:B------:R4:W-:Y:S04]  /*38dd0*/  STL.64 [R1+0x47a0], R10 ;  /* 0x0047a00a01007387 */ /* 0x0009e80000100a00 */
[----:B------:R-:W3:Y:S04]  /*38de0*/  LDL.LU.64 R36, [R1+0x2378] ;  /* 0x0023780001247983 */ /* 0x000ee80000300a00 */
[----:B------:R-:W-:Y:S04]  /*38df0*/  LDGSTS.E [R8+-0x45f00], desc[UR40][R14.64], P4 ;  /* 0xba1000000e087fae */ /* 0x000fe8000a1a1028 */
[----:B------:R1:W-:Y:S04]  /*38e00*/  LDGSTS.E [R7+-0x45000], desc[UR40][R12.64], P6 ;  /* 0xbb0000000c077fae */ /* 0x0003e8000b1a1028 */
[----:B------:R4:W-:Y:S01]  /*38e10*/  LDGSTS.E [R6+-0x44f00], desc[UR40][R10.64], P4 ;  /* 0xbb1000000a067fae */ /* 0x0009e2000a1a1028 */
[----:B-1----:R-:W-:-:S04]  /*38e20*/  IMAD.WIDE R12, R56, 0x4, R52 ;  /* 0x00000004380c7825 */ /* 0x002fc800078e0234 */
[C---:B------:R-:W-:Y:S01]  /*38e30*/  IMAD.WIDE R14, R56.reuse, 0x4, R44 ;  /* 0x00000004380e7825 */ /* 0x040fe200078e022c */
[----:B------:R2:W-:Y:S04]  /*38e40*/  STL.64 [R1+0x4798], R12 ;  /* 0x0047980c01007387 */ /* 0x0005e80000100a00 */
[----:B------:R-:W3:Y:S04]  /*38e50*/  LDL.LU.64 R34, [R1+0x2b50] ;  /* 0x002b500001227983 */ /* 0x000ee80000300a00 */
[----:B------:R-:W-:Y:S04]  /*38e60*/  STL.64 [R1+0x4790], R14 ;  /* 0x0047900e01007387 */ /* 0x000fe80000100a00 */
[----:B------:R-:W3:Y:S01]  /*38e70*/  LDL.LU.64 R30, [R1+0x2370] ;  /* 0x00237000011e7983 */ /* 0x000ee20000300a00 */
[----:B----4-:R-:W-:-:S03]  /*38e80*/  IMAD.WIDE R10, R56, 0x4, R48 ;  /* 0x00000004380a7825 */ /* 0x010fc600078e0230 */
[----:B------:R2:W-:Y:S04]  /*38e90*/  LDGSTS.E [R9+-0x44000], desc[UR40][R12.64], P6 ;  /* 0xbc0000000c097fae */ /* 0x0005e8000b1a1028 */
[----:B------:R1:W-:Y:S04]  /*38ea0*/  STL.64 [R1+0x4788], R10 ;  /* 0x0047880a01007387 */ /* 0x0003e80000100a00 */
[----:B------:R-:W4:Y:S04]  /*38eb0*/  LDL.LU.64 R52, [R1+0x2b48] ;  /* 0x002b480001347983 */ /* 0x000f280000300a00 */
[----:B------:R-:W-:Y:S04]  /*38ec0*/  LDGSTS.E [R8+-0x43f00], desc[UR40][R14.64], P4 ;  /* 0xbc1000000e087fae */ /* 0x000fe8000a1a1028 */
[----:B------:R1:W-:Y:S01]  /*38ed0*/  LDGSTS.E [R7+-0x43000], desc[UR40][R10.64], P6 ;  /* 0xbd0000000a077fae */ /* 0x0003e2000b1a1028 */
[----:B--2---:R-:W-:-:S03]  /*38ee0*/  IMAD.WIDE R12, R56, 0x4, R50 ;  /* 0x00000004380c7825 */ /* 0x004fc600078e0232 */
[----:B------:R-:W2:Y:S04]  /*38ef0*/  LDL.LU.64 R50, [R1+0x2b20] ;  /* 0x002b200001327983 */ /* 0x000ea80000300a00 */
[----:B------:R-:W2:Y:S04]  /*38f00*/  LDL.LU.64 R48, [R1+0x2368] ;  /* 0x0023680001307983 */ /* 0x000ea80000300a00 */
[----:B------:R1:W-:Y:S04]  /*38f10*/  STL.64 [R1+0x4780], R12 ;  /* 0x0047800c01007387 */ /* 0x0003e80000100a00 */
[----:B------:R-:W2:Y:S04]  /*38f20*/  LDL.LU.64 R44, [R1+0x2ae8] ;  /* 0x002ae800012c7983 */ /* 0x000ea80000300a00 */
[----:B------:R3:W-:Y:S01]  /*38f30*/  LDGSTS.E [R6+-0x42f00], desc[UR40][R12.64], P4 ;  /* 0xbd1000000c067fae */ /* 0x0007e2000a1a1028 */
[----:B-1----:R-:W-:-:S03]  /*38f40*/  IMAD.WIDE R10, R56, 0x4, R38 ;  /* 0x00000004380a7825 */ /* 0x002fc600078e0226 */
[----:B------:R-:W2:Y:S04]  /*38f50*/  LDL.LU.64 R38, [R1+0x2360] ;  /* 0x0023600001267983 */ /* 0x000ea80000300a00 */
[----:B------:R1:W-:Y:S04]  /*38f60*/  STL.64 [R1+0x4778], R10 ;  /* 0x0047780a01007387 */ /* 0x0003e80000100a00 */
[----:B------:R1:W-:Y:S01]  /*38f70*/  LDGSTS.E [R8+-0x42000], desc[UR40][R10.64], P6 ;  /* 0xbe0000000a087fae */ /* 0x0003e2000b1a1028 */
[----:B---3--:R-:W-:-:S03]  /*38f80*/  IMAD.WIDE R14, R56, 0x4, R42 ;  /* 0x00000004380e7825 */ /* 0x008fc600078e022a */
[----:B------:R-:W3:Y:S01]  /*38f90*/  LDL.LU.64 R42, [R1+0x2ab0] ;  /* 0x002ab000012a7983 */ /* 0x000ee20000300a00 */
[----:B------:R-:W-:-:S03]  /*38fa0*/  IMAD.WIDE R12, R56, 0x4, R46 ;  /* 0x00000004380c7825 */ /* 0x000fc600078e022e */
[----:B------:R-:W-:Y:S04]  /*38fb0*/  STL.64 [R1+0x4770], R14 ;  /* 0x0047700e01007387 */ /* 0x000fe80000100a00 */
[----:B------:R-:W3:Y:S04]  /*38fc0*/  LDL.LU.64 R28, [R1+0x2358] ;  /* 0x00235800011c7983 */ /* 0x000ee80000300a00 */
[----:B------:R4:W-:Y:S04]  /*38fd0*/  STL.64 [R1+0x4768], R12 ;  /* 0x0047680c01007387 */ /* 0x0009e80000100a00 */
[----:B------:R-:W3:Y:S01]  /*38fe0*/  LDL.LU.64 R46, [R1+0x2a78] ;  /* 0x002a7800012e7983 */ /* 0x000ee20000300a00 */
[----:B-1----:R-:W-:-:S03]  /*38ff0*/  IMAD.WIDE R10, R56, 0x4, R36 ;  /* 0x00000004380a7825 */ /* 0x002fc600078e0224 */
[----:B------:R-:W3:Y:S04]  /*39000*/  LDL.LU.64 R36, [R1+0x2350] ;  /* 0x0023500001247983 */ /* 0x000ee80000300a00 */
[----:B------:R1:W-:Y:S04]  /*39010*/  STL.64 [R1+0x4760], R10 ;  /* 0x0047600a01007387 */ /* 0x0003e80000100a00 */
[----:B------:R-:W3:Y:S04]  /*39020*/  LDL.LU.64 R32, [R1+0x2a40] ;  /* 0x002a400001207983 */ /* 0x000ee80000300a00 */
[----:B------:R-:W-:Y:S04]  /*39030*/  LDGSTS.E [R7+-0x41f00], desc[UR40][R14.64], P4 ;  /* 0xbe1000000e077fae */ /* 0x000fe8000a1a1028 */
[----:B------:R4:W-:Y:S01]  /*39040*/  LDGSTS.E [R6+-0x41000], desc[UR40][R12.64], P6 ;  /* 0xbf0000000c067fae */ /* 0x0009e2000b1a1028 */
[----:B------:R-:W-:-:S03]  /*39050*/  IMAD.WIDE R246, R56, 0x4, R34 ;  /* 0x0000000438f67825 */ /* 0x000fc600078e0222 */
[----:B------:R-:W3:Y:S01]  /*39060*/  LDL.LU.64 R34, [R1+0x2348] ;  /* 0x0023480001227983 */ /* 0x000ee20000300a00 */
[----:B------:R-:W-:-:S04]  /*39070*/  IMAD.WIDE R244, R56, 0x4, R30 ;  /* 0x0000000438f47825 */ /* 0x000fc800078e021e */
[C---:B----4-:R-:W-:Y:S02]  /*39080*/  IMAD.WIDE R12, R56.reuse, 0x4, R52 ;  /* 0x00000004380c7825 */ /* 0x050fe400078e0234 */
[----:B------:R-:W4:Y:S04]  /*39090*/  LDL.LU.64 R52, [R1+0x2a08] ;  /* 0x002a080001347983 */ /* 0x000f280000300a00 */
[----:B------:R-:W-:Y:S01]  /*390a0*/  STL.64 [R1+0x4058], R246 ;  /* 0x004058f601007387 */ /* 0x000fe20000100a00 */
[----:B--2---:R-:W-:-:S03]  /*390b0*/  IMAD.WIDE R242, R56, 0x4, R50 ;  /* 0x0000000438f27825 */ /* 0x004fc600078e0232 */
[----:B------:R-:W2:Y:S01]  /*390c0*/  LDL.LU.64 R50, [R1+0x2340] ;  /* 0x0023400001327983 */ /* 0x000ea20000300a00 */
[----:B------:R-:W-:-:S03]  /*390d0*/  IMAD.WIDE R240, R56, 0x4, R48 ;  /* 0x0000000438f07825 */ /* 0x000fc600078e0230 */
[----:B------:R-:W2:Y:S04]  /*390e0*/  LDL.LU.64 R48, [R1+0x29d0] ;  /* 0x0029d00001307983 */ /* 0x000ea80000300a00 */
[----:B------:R-:W-:Y:S01]  /*390f0*/  STL.64 [R1+0x4050], R244 ;  /* 0x004050f401007387 */ /* 0x000fe20000100a00 */
[----:B------:R-:W-:-:S03]  /*39100*/  IMAD.WIDE R238, R56, 0x4, R44 ;  /* 0x0000000438ee7825 */ /* 0x000fc600078e022c */
[----:B------:R-:W2:Y:S04]  /*39110*/  LDL.LU.64 R30, [R1+0x2338] ;  /* 0x00233800011e7983 */ /* 0x000ea80000300a00 */
[----:B------:R-:W2:Y:S04]  /*39120*/  LDL.LU.64 R44, [R1+0x2998] ;  /* 0x00299800012c7983 */ /* 0x000ea80000300a00 */
[----:B------:R-:W-:Y:S01]  /*39130*/  STL.64 [R1+0x4048], R12 ;  /* 0x0040480c01007387 */ /* 0x000fe20000100a00 */
[----:B------:R-:W-:-:S03]  /*39140*/  IMAD.WIDE R236, R56, 0x4, R38 ;  /* 0x0000000438ec7825 */ /* 0x000fc600078e0226 */
[----:B------:R-:W-:Y:S04]  /*39150*/  STL.64 [R1+0x4088], R242 ;  /* 0x004088f201007387 */ /* 0x000fe80000100a00 */
[----:B------:R-:W2:Y:S04]  /*39160*/  LDL.LU.64 R38, [R1+0x2330] ;  /* 0x0023300001267983 */ /* 0x000ea80000300a00 */
[----:B------:R-:W-:Y:S01]  /*39170*/  STL.64 [R1+0x4080], R240 ;  /* 0x004080f001007387 */ /* 0x000fe20000100a00 */
[----:B---3--:R-:W-:-:S03]  /*39180*/  IMAD.WIDE R234, R56, 0x4, R42 ;  /* 0x0000000438ea7825 */ /* 0x008fc600078e022a */
[----:B------:R-:W3:Y:S04]  /*39190*/  LDL.LU.64 R42, [R1+0x2980] ;  /* 0x00298000012a7983 */ /* 0x000ee80000300a00 */
        /* <DEDUP_REMOVED lines=9> */
[----:B------:R-:W3:Y:S04]  /*39230*/  LDL.LU.64 R32, [R1+0x2320] ;  /* 0x0023200001207983 */ /* 0x000ee80000300a00 */
[----:B------:R-:W-:Y:S01]  /*39240*/  STL.64 [R1+0x4158], R232 ;  /* 0x004158e801007387 */ /* 0x000fe20000100a00 */
[----:B------:R-:W-:-:S03]  /*39250*/  IMAD.WIDE R224, R56, 0x4, R34 ;  /* 0x0000000438e07825 */ /* 0x000fc600078e0222 */
[----:B------:R-:W3:Y:S04]  /*39260*/  LDL.LU.64 R34, [R1+0x2910] ;  /* 0x0029100001227983 */ /* 0x000ee80000300a00 */
[----:B------:R-:W-:Y:S01]  /*39270*/  STL.64 [R1+0x4180], R230 ;  /* 0x004180e601007387 */ /* 0x000fe20000100a00 */
[----:B----4-:R-:W-:-:S03]  /*39280*/  IMAD.WIDE R222, R56, 0x4, R52 ;  /* 0x0000000438de7825 */ /* 0x010fc600078e0234 */
[----:B------:R-:W4:Y:S04]  /*39290*/  LDL.LU.64 R52, [R1+0x2318] ;  /* 0x0023180001347983 */ /* 0x000f280000300a00 */
[----:B------:R-:W-:Y:S01]  /*392a0*/  STL.64 [R1+0x4178], R228 ;  /* 0x004178e401007387 */ /* 0x000fe20000100a00 */
[----:B--2---:R-:W-:-:S03]  /*392b0*/  IMAD.WIDE R220, R56, 0x4, R50 ;  /* 0x0000000438dc7825 */ /* 0x004fc600078e0232 */
[----:B------:R-:W2:Y:S01]  /*392c0*/  LDL.LU.64 R50, [R1+0x28d8] ;  /* 0x0028d80001327983 */ /* 0x000ea20000300a00 */
[----:B------:R-:W-:-:S03]  /*392d0*/  IMAD.WIDE R218, R56, 0x4, R48 ;  /* 0x0000000438da7825 */ /* 0x000fc600078e0230 */
[----:B------:R-:W-:Y:S04]  /*392e0*/  STL.64 [R1+0x41a0], R226 ;  /* 0x0041a0e201007387 */ /* 0x000fe80000100a00 */
[----:B------:R-:W2:Y:S04]  /*392f0*/  LDL.LU.64 R48, [R1+0x2310] ;  /* 0x0023100001307983 */ /* 0x000ea80000300a00 */
[----:B------:R-:W-:Y:S01]  /*39300*/  STL.64 [R1+0x4198], R224 ;  /* 0x004198e001007387 */ /* 0x000fe20000100a00 */
[----:B------:R-:W-:-:S03]  /*39310*/  IMAD.WIDE R214, R56, 0x4, R44 ;  /* 0x0000000438d67825 */ /* 0x000fc600078e022c */
[----:B------:R-:W-:Y:S01]  /*39320*/  STL.64 [R1+0x41b8], R222 ;  /* 0x0041b8de01007387 */ /* 0x000fe20000100a00 */
[----:B------:R-:W-:-:S03]  /*39330*/  IMAD.WIDE R216, R56, 0x4, R30 ;  /* 0x0000000438d87825 */ /* 0x000fc600078e021e */
[----:B------:R-:W2:Y:S04]  /*39340*/  LDL.LU.64 R44, [R1+0x28a0] ;  /* 0x0028a000012c7983 */ /* 0x000ea80000300a00 */
[----:B------:R-:W-:Y:S01]  /*39350*/  STL.64 [R1+0x41b0], R220 ;  /* 0x0041b0dc01007387 */ /* 0x000fe20000100a00 */
[----:B------:R-:W-:-:S03]  /*39360*/  IMAD.WIDE R212, R56, 0x4, R38 ;  /* 0x0000000438d47825 */ /* 0x000fc600078e0226 */
[----:B------:R-:W2:Y:S04]  /*39370*/  LDL.LU.64 R38, [R1+0x2308] ;  /* 0x0023080001267983 */ /* 0x000ea80000300a00 */
[----:B------:R-:W-:Y:S01]  /*39380*/  STL.64 [R1+0x41d8], R218 ;  /* 0x0041d8da01007387 */ /* 0x000fe20000100a00 */
[----:B---3--:R-:W-:-:S03]  /*39390*/  IMAD.WIDE R210, R56, 0x4, R42 ;  /* 0x0000000438d27825 */ /* 0x008fc600078e022a */
[----:B------:R-:W3:Y:S04]  /*393a0*/  LDL.LU.64 R42, [R1+0x2868] ;  /* 0x00286800012a7983 */ /* 0x000ee80000300a00 */
[----:B------:R-:W-:Y:S01]  /*393b0*/  STL.64 [R1+0x41d0], R216 ;  /* 0x0041d0d801007387 */ /* 0x000fe20000100a00 */
        /* <DEDUP_REMOVED lines=9> */
[----:B------:R-:W-:Y:S04]  /*39450*/  STL.64 [R1+0x45c8], R210 ;  /* 0x0045c8d201007387 */ /* 0x000fe80000100a00 */
[----:B------:R-:W3:Y:S04]  /*39460*/  LDL.LU.64 R32, [R1+0x22f0] ;  /* 0x0022f00001207983 */ /* 0x000ee80000300a00 */
[----:B------:R-:W-:Y:S01]  /*39470*/  STL.64 [R1+0x45c0], R208 ;  /* 0x0045c0d001007387 */ /* 0x000fe20000100a00 */
[----:B------:R-:W-:-:S04]  /*39480*/  IMAD.WIDE R202, R56, 0x4, R34 ;  /* 0x0000000438ca7825 */ /* 0x000fc800078e0222 */
[C---:B----4-:R-:W-:Y:S02]  /*39490*/  IMAD.WIDE R200, R56.reuse, 0x4, R52 ;  /* 0x0000000438c87825 */ /* 0x050fe400078e0234 */
[----:B------:R-:W4:Y:S04]  /*394a0*/  LDL.LU.64 R52, [R1+0x27c0] ;  /* 0x0027c00001347983 */ /* 0x000f280000300a00 */
[----:B------:R-:W-:Y:S01]  /*394b0*/  STL.64 [R1+0x45f8], R206 ;  /* 0x0045f8ce01007387 */ /* 0x000fe20000100a00 */
[----:B--2---:R-:W-:-:S03]  /*394c0*/  IMAD.WIDE R198, R56, 0x4, R50 ;  /* 0x0000000438c67825 */ /* 0x004fc600078e0232 */
[----:B------:R-:W2:Y:S04]  /*394d0*/  LDL.LU.64 R50, [R1+0x22e8] ;  /* 0x0022e80001327983 */ /* 0x000ea80000300a00 */
[----:B------:R-:W-:Y:S01]  /*394e0*/  STL.64 [R1+0x45f0], R204 ;  /* 0x0045f0cc01007387 */ /* 0x000fe20000100a00 */
[----:B------:R-:W-:-:S03]  /*394f0*/  IMAD.WIDE R196, R56, 0x4, R48 ;  /* 0x0000000438c47825 */ /* 0x000fc600078e0230 */
[----:B------:R-:W2:Y:S04]  /*39500*/  LDL.LU.64 R34, [R1+0x2788] ;  /* 0x0027880001227983 */ /* 0x000ea80000300a00 */
[----:B------:R-:W2:Y:S04]  /*39510*/  LDL.LU.64 R48, [R1+0x22e0] ;  /* 0x0022e00001307983 */ /* 0x000ea80000300a00 */
        /* <DEDUP_REMOVED lines=14> */
[----:B------:R-:W-:Y:S01]  /*39600*/  STL.64 [R1+0x46a8], R192 ;  /* 0x0046a8c001007387 */ /* 0x000fe20000100a00 */
[----:B------:R-:W-:-:S03]  /*39610*/  IMAD.WIDE R184, R56, 0x4, R36 ;  /* 0x0000000438b87825 */ /* 0x000fc600078e0224 */
[----:B------:R-:W3:Y:S04]  /*39620*/  LDL.LU.64 R36, [R1+0x26e0] ;  /* 0x0026e00001247983 */ /* 0x000ee80000300a00 */
[----:B------:R-:W-:Y:S04]  /*39630*/  STL.64 [R1+0x46f8], R190 ;  /* 0x0046f8be01007387 */ /* 0x000fe80000100a00 */
[----:B------:R-:W3:Y:S01]  /*39640*/  LDL.LU.64 R28, [R1+0x22c8] ;  /* 0x0022c800011c7983 */ /* 0x000ee20000300a00 */
[----:B------:R-:W-:-:S03]  /*39650*/  IMAD.WIDE R182, R56, 0x4, R30 ;  /* 0x0000000438b67825 */ /* 0x000fc600078e021e */
[----:B------:R-:W-:Y:S01]  /*39660*/  STL.64 [R1+0x46f0], R188 ;  /* 0x0046f0bc01007387 */ /* 0x000fe20000100a00 */
[----:B------:R-:W-:-:S03]  /*39670*/  IMAD.WIDE R180, R56, 0x4, R32 ;  /* 0x0000000438b47825 */ /* 0x000fc600078e0220 */
[----:B------:R-:W-:Y:S01]  /*39680*/  STL.64 [R1+0x6df0], R186 ;  /* 0x006df0ba01007387 */ /* 0x000fe20000100a00 */
[----:B----4-:R-:W-:-:S03]  /*39690*/  IMAD.WIDE R178, R56, 0x4, R52 ;  /* 0x0000000438b27825 */ /* 0x010fc600078e0234 */
[----:B------:R-:W4:Y:S04]  /*396a0*/  LDL.LU.64 R52, [R1+0x26a8] ;  /* 0x0026a80001347983 */ /* 0x000f280000300a00 */
[----:B------:R-:W-:Y:S01]  /*396b0*/  STL.64 [R1+0x6de8], R184 ;  /* 0x006de8b801007387 */ /* 0x000fe20000100a00 */
[----:B------:R-:W-:-:S05]  /*396c0*/  VIADD R248, R248, 0x100000 ;  /* 0x00100000f8f87836 */ /* 0x000fca0000000000 */
        /* <DEDUP_REMOVED lines=36> */
[----:B--2---:R-:W-:-:S03]  /*39910*/  IMAD.WIDE R176, R56, 0x4, R50 ;  /* 0x0000000438b07825 */ /* 0x004fc600078e0232 */
        /* <DEDUP_REMOVED lines=9> */
[----:B------:R-:W-:Y:S04]  /*399b0*/  STL.64 [R1+0x6dc8], R176 ;  /* 0x006dc8b001007387 */ /* 0x000fe80000100a00 */
[----:B------:R-:W-:Y:S01]  /*399c0*/  STL.64 [R1+0x6dc0], R174 ;  /* 0x006dc0ae01007387 */ /* 0x000fe20000100a00 */
[----:B------:R-:W-:-:S03]  /*399d0*/  IMAD.WIDE R168, R56, 0x4, R38 ;  /* 0x0000000438a87825 */ /* 0x000fc600078e0226 */
[----:B------:R-:W-:Y:S04]  /*399e0*/  LDGSTS.E [R251+-0x4ed00], desc[UR40][R176.64], P4 ;  /* 0xb1300000b0fb7fae */ /* 0x000fe8000a1a1028 */
[----:B------:R-:W-:Y:S01]  /*399f0*/  LDGSTS.E [R251+-0x4de00], desc[UR40][R174.64], P6 ;  /* 0xb2200000aefb7fae */ /* 0x000fe2000b1a1028 */
[----:B---3--:R-:W-:-:S03]  /*39a00*/  IMAD.WIDE R166, R56, 0x4, R42 ;  /* 0x0000000438a67825 */ /* 0x008fc600078e022a */
[----:B------:R-:W3:Y:S04]  /*39a10*/  LDL.LU.64 R42, [R1+0x2640] ;  /* 0x00264000012a7983 */ /* 0x000ee80000300a00 */
[----:B------:R-:W3:Y:S04]  /*39a20*/  LDL.LU.64 R40, [R1+0x22b0] ;  /* 0x0022b00001287983 */ /* 0x000ee80000300a00 */
[----:B------:R-:W-:Y:S04]  /*39a30*/  STL.64 [R1+0x6db8], R172 ;  /* 0x006db8ac01007387 */ /* 0x000fe80000100a00 */
[----:B------:R-:W3:Y:S04]  /*39a40*/  LDL.LU.64 R38, [R1+0x2608] ;  /* 0x0026080001267983 */ /* 0x000ee80000300a00 */
[----:B------:R-:W3:Y:S04]  /*39a50*/  LDL.LU.64 R34, [R1+0x22a8] ;  /* 0x0022a80001227983 */ /* 0x000ee80000300a00 */
[----:B------:R-:W-:Y:S01]  /*39a60*/  STL.64 [R1+0x6db0], R170 ;  /* 0x006db0aa01007387 */ /* 0x000fe20000100a00 */
[----:B------:R-:W-:-:S03]  /*39a70*/  IMAD.WIDE R46, R56, 0x4, R46 ;  /* 0x00000004382e7825 */ /* 0x000fc600078e022e */
[----:B------:R-:W3:Y:S04]  /*39a80*/  LDL.LU.64 R32, [R1+0x25d0] ;  /* 0x0025d00001207983 */ /* 0x000ee80000300a00 */
[----:B------:R-:W3:Y:S04]  /*39a90*/  LDL.LU.64 R30, [R1+0x22a0] ;  /* 0x0022a000011e7983 */ /* 0x000ee80000300a00 */
[----:B------:R-:W-:Y:S01]  /*39aa0*/  STL.64 [R1+0x6da8], R168 ;  /* 0x006da8a801007387 */ /* 0x000fe20000100a00 */
[----:B------:R-:W-:-:S03]  /*39ab0*/  IMAD.WIDE R36, R56, 0x4, R36 ;  /* 0x0000000438247825 */ /* 0x000fc600078e0224 */
[----:B------:R-:W-:Y:S01]  /*39ac0*/  LDGSTS.E [R251+-0x4dd00], desc[UR40][R172.64], P4 ;  /* 0xb2300000acfb7fae */ /* 0x000fe2000a1a1028 */
[----:B------:R-:W-:-:S03]  /*39ad0*/  IMAD.WIDE R54, R56, 0x4, R28 ;  /* 0x0000000438367825 */ /* 0x000fc600078e021c */
[----:B------:R-:W3:Y:S04]  /*39ae0*/  LDL.LU.64 R28, [R1+0x2598] ;  /* 0x00259800011c7983 */ /* 0x000ee80000300a00 */
[----:B------:R-:W3:Y:S04]  /*39af0*/  LDL.LU.64 R26, [R1+0x2298] ;  /* 0x00229800011a7983 */ /* 0x000ee80000300a00 */
[----:B------:R-:W-:Y:S04]  /*39b00*/  STL.64 [R1+0x6da0], R166 ;  /* 0x006da0a601007387 */ /* 0x000fe80000100a00 */
[----:B------:R-:W3:Y:S04]  /*39b10*/  LDL.LU.64 R24, [R1+0x2560] ;  /* 0x0025600001187983 */ /* 0x000ee80000300a00 */
[----:B------:R-:W3:Y:S04]  /*39b20*/  LDL.LU.64 R22, [R1+0x2290] ;  /* 0x0022900001167983 */ /* 0x000ee80000300a00 */
[----:B------:R-:W-:Y:S04]  /*39b30*/  STL.64 [R1+0x6d98], R46 ;  /* 0x006d982e01007387 */ /* 0x000fe80000100a00 */
[----:B------:R-:W3:Y:S04]  /*39b40*/  LDL.LU.64 R20, [R1+0x2528] ;  /* 0x0025280001147983 */ /* 0x000ee80000300a00 */
[----:B------:R-:W3:Y:S04]  /*39b50*/  LDL.LU.64 R18, [R1+0x2288] ;  /* 0x0022880001127983 */ /* 0x000ee80000300a00 */
[----:B------:R1:W-:Y:S04]  /*39b60*/  STL.64 [R1+0x6d90], R36 ;  /* 0x006d902401007387 */ /* 0x0003e80000100a00 */
[----:B------:R-:W3:Y:S04]  /*39b70*/  LDL.LU.64 R16, [R1+0x24f0] ;  /* 0x0024f00001107983 */ /* 0x000ee80000300a00 */
[----:B------:R-:W3:Y:S04]  /*39b80*/  LDL.LU.64 R14, [R1+0x2280] ;  /* 0x00228000010e7983 */ /* 0x000ee80000300a00 */
[----:B------:R-:W-:Y:S04]  /*39b90*/  STL.64 [R1+0x6d88], R54 ;  /* 0x006d883601007387 */ /* 0x000fe80000100a00 */
[----:B-1----:R-:W3:Y:S04]  /*39ba0*/  LDL.LU.64 R10, [R1+0x24b0] ;  /* 0x0024b000010a7983 */ /* 0x002ee80000300a00 */
[----:B------:R-:W3:Y:S01]  /*39bb0*/  LDL.LU.64 R8, [R1+0x2278] ;  /* 0x0022780001087983 */ /* 0x000ee20000300a00 */
[----:B----4-:R-:W-:-:S03]  /*39bc0*/  IMAD.WIDE R52, R56, 0x4, R52 ;  /* 0x0000000438347825 */ /* 0x010fc600078e0234 */
[----:B------:R-:W-:Y:S04]  /*39bd0*/  LDGSTS.E [R251+-0x4ce00], desc[UR40][R170.64], P6 ;  /* 0xb3200000aafb7fae */ /* 0x000fe8000b1a1028 */
[----:B------:R-:W-:Y:S04]  /*39be0*/  STL.64 [R1+0x6d80], R52 ;  /* 0x006d803401007387 */ /* 0x000fe80000100a00 */
[----:B------:R-:W-:Y:S04]  /*39bf0*/  LDGSTS.E [R251+-0x4cd00], desc[UR40][R168.64], P4 ;  /* 0xb3300000a8fb7fae */ /* 0x000fe8000a1a1028 */
[----:B------:R-:W-:Y:S04]  /*39c00*/  LDGSTS.E [R251+-0x4be00], desc[UR40][R166.64], P6 ;  /* 0xb4200000a6fb7fae */ /* 0x000fe8000b1a1028 */
[----:B------:R-:W-:Y:S04]  /*39c10*/  LDGSTS.E [R251+-0x4bd00], desc[UR40][R46.64], P4 ;  /* 0xb43000002efb7fae */ /* 0x000fe8000a1a1028 */
[----:B------:R-:W-:Y:S04]  /*39c20*/  LDGSTS.E [R251+-0x4ae00], desc[UR40][R36.64], P6 ;  /* 0xb520000024fb7fae */ /* 0x000fe8000b1a1028 */
[----:B------:R-:W-:Y:S04]  /*39c30*/  LDGSTS.E [R251+-0x4ad00], desc[UR40][R54.64], P4 ;  /* 0xb530000036fb7fae */ /* 0x000fe8000a1a1028 */
[----:B------:R-:W-:Y:S01]  /*39c40*/  LDGSTS.E [R251+-0x49e00], desc[UR40][R52.64], P6 ;  /* 0xb620000034fb7fae */ /* 0x000fe2000b1a1028 */
[----:B--2---:R-:W-:-:S05]  /*39c50*/  IMAD.WIDE R50, R56, 0x4, R50 ;  /* 0x0000000438327825 */ /* 0x004fca00078e0232 */
[----:B------:R-:W-:Y:S04]  /*39c60*/  STL.64 [R1+0x6d78], R50 ;  /* 0x006d783201007387 */ /* 0x000fe80000100a00 */
[----:B------:R-:W-:Y:S01]  /*39c70*/  LDGSTS.E [R251+-0x49d00], desc[UR40][R50.64], P4 ;  /* 0xb630000032fb7fae */ /* 0x000fe2000a1a1028 */
[----:B------:R-:W-:-:S04]  /*39c80*/  IMAD.WIDE R48, R56, 0x4, R48 ;  /* 0x0000000438307825 */ /* 0x000fc800078e0230 */
[C---:B------:R-:W-:Y:S01]  /*39c90*/  IMAD.WIDE R44, R56.reuse, 0x4, R44 ;  /* 0x00000004382c7825 */ /* 0x040fe200078e022c */
[----:B------:R1:W-:Y:S04]  /*39ca0*/  STL.64 [R1+0x6d70], R48 ;  /* 0x006d703001007387 */ /* 0x0003e80000100a00 */
[----:B------:R-:W-:Y:S04]  /*39cb0*/  STL.64 [R1+0x6d68], R44 ;  /* 0x006d682c01007387 */ /* 0x000fe80000100a00 */
[----:B------:R-:W-:Y:S04]  /*39cc0*/  LDGSTS.E [R251+-0x48e00], desc[UR40][R48.64], P6 ;  /* 0xb720000030fb7fae */ /* 0x000fe8000b1a1028 */
[----:B------:R-:W-:Y:S01]  /*39cd0*/  LDGSTS.E [R251+-0x48d00], desc[UR40][R44.64], P4 ;  /* 0xb73000002cfb7fae */ /* 0x000fe2000a1a1028 */
[----:B---3--:R-:W-:-:S04]  /*39ce0*/  IMAD.WIDE R42, R56, 0x4, R42 ;  /* 0x00000004382a7825 */ /* 0x008fc800078e022a */
        /* <DEDUP_REMOVED lines=9> */
[----:B------:R-:W-:Y:S04]  /*39d80*/  STL.64 [R1+0x6d40], R32 ;  /* 0x006d402001007387 */ /* 0x000fe80000100a00 */
[----:B------:R-:W-:Y:S04]  /*39d90*/  STL.64 [R1+0x6d38], R30 ;  /* 0x006d381e01007387 */ /* 0x000fe80000100a00 */
[----:B------:R-:W-:Y:S01]  /*39da0*/  LDGSTS.E [R251+-0x47e00], desc[UR40][R42.64], P6 ;  /* 0xb82000002afb7fae */ /* 0x000fe2000b1a1028 */
[----:B------:R-:W-:-:S03]  /*39db0*/  IMAD.WIDE R28, R56, 0x4, R28 ;  /* 0x00000004381c7825 */ /* 0x000fc600078e021c */
[----:B------:R-:W-:Y:S01]  /*39dc0*/  LDGSTS.E [R251+-0x47d00], desc[UR40][R40.64], P4 ;  /* 0xb830000028fb7fae */ /* 0x000fe2000a1a1028 */
[----:B------:R-:W-:-:S03]  /*39dd0*/  IMAD.WIDE R26, R56, 0x4, R26 ;  /* 0x00000004381a7825 */ /* 0x000fc600078e021a */
[----:B------:R-:W-:Y:S01]  /*39de0*/  STL.64 [R1+0x4748], R28 ;  /* 0x0047481c01007387 */ /* 0x000fe20000100a00 */
        /* <DEDUP_REMOVED lines=15> */
[----:B------:R-:W-:Y:S04]  /*39ee0*/  STL.64 [R1+0x4708], R10 ;  /* 0x0047080a01007387 */ /* 0x000fe80000100a00 */
[----:B------:R3:W-:Y:S04]  /*39ef0*/  STL.64 [R1+0x4700], R8 ;  /* 0x0047000801007387 */ /* 0x0007e80000100a00 */
[----:B------:R-:W4:Y:S04]  /*39f00*/  LDL.LU.64 R36, [R1+0x2270] ;  /* 0x0022700001247983 */ /* 0x000f280000300a00 */
[----:B------:R-:W4:Y:S04]  /*39f10*/  LDL.LU.64 R46, [R1+0x2b18] ;  /* 0x002b1800012e7983 */ /* 0x000f280000300a00 */
[----:B-1----:R-:W4:Y:S04]  /*39f20*/  LDL.LU.64 R48, [R1+0x2268] ;  /* 0x0022680001307983 */ /* 0x002f280000300a00 */
[----:B------:R-:W-:Y:S04]  /*39f30*/  LDGSTS.E [R251+-0x46e00], desc[UR40][R38.64], P6 ;  /* 0xb920000026fb7fae */ /* 0x000fe8000b1a1028 */
[----:B------:R-:W-:Y:S04]  /*39f40*/  LDGSTS.E [R251+-0x46d00], desc[UR40][R34.64], P4 ;  /* 0xb930000022fb7fae */ /* 0x000fe8000a1a1028 */
[----:B------:R-:W-:Y:S04]  /*39f50*/  LDGSTS.E [R251+-0x45e00], desc[UR40][R32.64], P6 ;  /* 0xba20000020fb7fae */ /* 0x000fe8000b1a1028 */
[----:B--2---:R-:W2:Y:S04]  /*39f60*/  LDL.LU.64 R38, [R1+0x2ae0] ;  /* 0x002ae00001267983 */ /* 0x004ea80000300a00 */
[----:B------:R-:W2:Y:S04]  /*39f70*/  LDL.LU.64 R42, [R1+0x2260] ;  /* 0x00226000012a7983 */ /* 0x000ea80000300a00 */
[----:B------:R-:W2:Y:S04]  /*39f80*/  LDL.LU.64 R50, [R1+0x2aa8] ;  /* 0x002aa80001327983 */ /* 0x000ea80000300a00 */
[----:B------:R-:W-:Y:S04]  /*39f90*/  LDGSTS.E [R251+-0x45d00], desc[UR40][R30.64], P4 ;  /* 0xba3000001efb7fae */ /* 0x000fe8000a1a1028 */
[----:B------:R-:W2:Y:S04]  /*39fa0*/  LDL.LU.64 R52, [R1+0x2258] ;  /* 0x0022580001347983 */ /* 0x000ea80000300a00 */
[----:B------:R-:W-:Y:S04]  /*39fb0*/  LDGSTS.E [R251+-0x44e00], desc[UR40][R28.64], P6 ;  /* 0xbb2000001cfb7fae */ /* 0x000fe8000b1a1028 */
[----:B------:R-:W-:Y:S04]  /*39fc0*/  LDGSTS.E [R251+-0x44d00], desc[UR40][R26.64], P4 ;  /* 0xbb3000001afb7fae */ /* 0x000fe8000a1a1028 */
[----:B------:R-:W-:Y:S04]  /*39fd0*/  LDGSTS.E [R251+-0x43e00], desc[UR40][R24.64], P6 ;  /* 0xbc20000018fb7fae */ /* 0x000fe8000b1a1028 */
[----:B------:R-:W-:Y:S04]  /*39fe0*/  LDGSTS.E [R251+-0x43d00], desc[UR40][R22.64], P4 ;  /* 0xbc30000016fb7fae */ /* 0x000fe8000a1a1028 */
[----:B------:R-:W-:Y:S04]  /*39ff0*/  LDGSTS.E [R251+-0x42e00], desc[UR40][R20.64], P6 ;  /* 0xbd20000014fb7fae */ /* 0x000fe8000b1a1028 */
[----:B------:R-:W2:Y:S01]  /*3a000*/  LDL.LU.64 R44, [R1+0x2a70] ;  /* 0x002a7000012c7983 */ /* 0x000ea20000300a00 */
[----:B------:R-:W-:-:S03]  /*3a010*/  VIADD R6, R5, 0x100000 ;  /* 0x0010000005067836 */ /* 0x000fc60000000000 */
[----:B------:R-:W-:Y:S04]  /*3a020*/  LDGSTS.E [R251+-0x42d00], desc[UR40][R18.64], P4 ;  /* 0xbd30000012fb7fae */ /* 0x000fe8000a1a1028 */
[----:B------:R-:W-:Y:S04]  /*3a030*/  LDGSTS.E [R251+-0x41e00], desc[UR40][R16.64], P6 ;  /* 0xbe20000010fb7fae */ /* 0x000fe8000b1a1028 */
[----:B------:R-:W-:Y:S04]  /*3a040*/  LDGSTS.E [R251+-0x41d00], desc[UR40][R14.64], P4 ;  /* 0xbe3000000efb7fae */ /* 0x000fe8000a1a1028 */
[----:B------:R-:W-:Y:S04]  /*3a050*/  LDGSTS.E [R251+-0x40e00], desc[UR40][R10.64], P6 ;  /* 0xbf2000000afb7fae */ /* 0x000fe8000b1a1028 */
[----:B------:R3:W-:Y:S04]  /*3a060*/  LDGSTS.E [R251+-0x40d00], desc[UR40][R8.64], P4 ;  /* 0xbf30000008fb7fae */ /* 0x0007e8000a1a1028 */
[----:B------:R1:W-:Y:S01]  /*3a070*/  LDGSTS.E [R6+-0x5fc00], desc[UR40][R12.64], P6 ;  /* 0xa04000000c067fae */ /* 0x0003e2000b1a1028 */
[----:B---3--:R-:W-:-:S02]  /*3a080*/  VIADD R9, R5, 0x100000 ;  /* 0x0010000005097836 */ /* 0x008fc40000000000 */
[----:B------:R-:W-:Y:S02]  /*3a090*/  VIADD R8, R5, 0x100000 ;  /* 0x0010000005087836 */ /* 0x000fe40000000000 */
[C---:B----4-:R-:W-:Y:S02]  /*3a0a0*/  IMAD.WIDE R14, R56.reuse, 0x4, R36 ;  /* 0x00000004380e7825 */ /* 0x050fe400078e0224 */
[----:B------:R-:W3:Y:S02]  /*3a0b0*/  LDL.LU.64 R36, [R1+0x2250] ;  /* 0x0022500001247983 */ /* 0x000ee40000300a00 */
[C---:B------:R-:W-:Y:S02]  /*3a0c0*/  IMAD.WIDE R10, R56.reuse, 0x4, R46 ;  /* 0x00000004380a7825 */ /* 0x040fe400078e022e */
[----:B------:R-:W4:Y:S02]  /*3a0d0*/  LDL.LU.64 R46, [R1+0x2a38] ;  /* 0x002a3800012e7983 */ /* 0x000f240000300a00 */
[----:B-1----:R-:W-:-:S02]  /*3a0e0*/  IMAD.WIDE R12, R56, 0x4, R48 ;  /* 0x00000004380c7825 */ /* 0x002fc400078e0230 */
[----:B------:R2:W-:Y:S04]  /*3a0f0*/  STL.64 [R1+0x3f80], R14 ;  /* 0x003f800e01007387 */ /* 0x0005e80000100a00 */
[----:B------:R1:W-:Y:S04]  /*3a100*/  STL.64 [R1+0x3fb0], R10 ;  /* 0x003fb00a01007387 */ /* 0x0003e80000100a00 */
[----:B------:R-:W4:Y:S04]  /*3a110*/  LDL.LU.64 R48, [R1+0x2248] ;  /* 0x0022480001307983 */ /* 0x000f280000300a00 */
[----:B------:R2:W-:Y:S04]  /*3a120*/  LDGSTS.E [R9+-0x5fb00], desc[UR40][R14.64], P4 ;  /* 0xa05000000e097fae */ /* 0x0005e8000a1a1028 */
[----:B------:R1:W-:Y:S04]  /*3a130*/  LDGSTS.E [R8+-0x5ec00], desc[UR40][R10.64], P6 ;  /* 0xa14000000a087fae */ /* 0x0003e8000b1a1028 */
[----:B------:R2:W-:Y:S02]  /*3a140*/  STL.64 [R1+0x3fa8], R12 ;  /* 0x003fa80c01007387 */ /* 0x0005e40000100a00 */
[----:B--2---:R-:W-:-:S02]  /*3a150*/  IMAD.WIDE R14, R56, 0x4, R42 ;  /* 0x00000004380e7825 */ /* 0x004fc400078e022a */
[----:B------:R2:W-:Y:S02]  /*3a160*/  LDGSTS.E [R6+-0x5eb00], desc[UR40][R12.64], P4 ;  /* 0xa15000000c067fae */ /* 0x0005e4000a1a1028 */
[C---:B-1----:R-:W-:Y:S02]  /*3a170*/  IMAD.WIDE R10, R56.reuse, 0x4, R38 ;  /* 0x00000004380a7825 */ /* 0x042fe400078e0226 */
[----:B------:R-:W4:Y:S04]  /*3a180*/  LDL.LU.64 R38, [R1+0x2a00] ;  /* 0x002a000001267983 */ /* 0x000f280000300a00 */
[----:B------:R1:W-:Y:S04]  /*3a190*/  STL.64 [R1+0x4000], R10 ;  /* 0x0040000a01007387 */ /* 0x0003e80000100a00 */
[----:B------:R-:W4:Y:S01]  /*3a1a0*/  LDL.LU.64 R42, [R1+0x2240] ;  /* 0x00224000012a7983 */ /* 0x000f220000300a00 */
[----:B--2---:R-:W-:-:S03]  /*3a1b0*/  IMAD.WIDE R12, R56, 0x4, R50 ;  /* 0x00000004380c7825 */ /* 0x004fc600078e0232 */
[----:B------:R-:W2:Y:S01]  /*3a1c0*/  LDL.LU.64 R50, [R1+0x29c8] ;  /* 0x0029c80001327983 */ /* 0x000ea20000300a00 */
[----:B------:R-:W-:-:S03]  /*3a1d0*/  VIADD R7, R5, 0x100000 ;  /* 0x0010000005077836 */ /* 0x000fc60000000000 */
[----:B------:R1:W-:Y:S04]  /*3a1e0*/  LDGSTS.E [R9+-0x5dc00], desc[UR40][R10.64], P6 ;  /* 0xa24000000a097fae */ /* 0x0003e8000b1a1028 */
[----:B------:R-:W-:Y:S04]  /*3a1f0*/  STL.64 [R1+0x3ff8], R14 ;  /* 0x003ff80e01007387 */ /* 0x000fe80000100a00 */
[----:B------:R1:W-:Y:S02]  /*3a200*/  STL.64 [R1+0x4020], R12 ;  /* 0x0040200c01007387 */ /* 0x0003e40000100a00 */
[----:B-1----:R-:W-:-:S02]  /*3a210*/  IMAD.WIDE R10, R56, 0x4, R52 ;  /* 0x00000004380a7825 */ /* 0x002fc400078e0234 */
[----:B------:R-:W-:Y:S04]  /*3a220*/  LDGSTS.E [R8+-0x5db00], desc[UR40][R14.64], P4 ;  /* 0xa25000000e087fae */ /* 0x000fe8000a1a1028 */
[----:B------:R-:W2:Y:S04]  /*3a230*/  LDL.LU.64 R52, [R1+0x2238] ;  /* 0x0022380001347983 */ /* 0x000ea80000300a00 */
[----:B------:R1:W-:Y:S04]  /*3a240*/  LDGSTS.E [R7+-0x5cc00], desc[UR40][R12.64], P6 ;  /* 0xa34000000c077fae */ /* 0x0003e8000b1a1028 */
[----:B------:R4:W-:Y:S04]  /*3a250*/  STL.64 [R1+0x4018], R10 ;  /* 0x0040180a01007387 */ /* 0x0009e80000100a00 */
[----:B------:R4:W-:Y:S01]  /*3a260*/  LDGSTS.E [R6+-0x5cb00], desc[UR40][R10.64], P4 ;  /* 0xa35000000a067fae */ /* 0x0009e2000a1a1028 */
[----:B-1----:R-:W-:-:S03]  /*3a270*/  IMAD.WIDE R12, R56, 0x4, R44 ;  /* 0x00000004380c7825 */ /* 0x002fc600078e022c */
[----:B------:R-:W2:Y:S04]  /*3a280*/  LDL.LU.64 R44, [R1+0x2990] ;  /* 0x00299000012c7983 */ /* 0x000ea80000300a00 */
[----:B------:R1:W-:Y:S04]  /*3a290*/  STL.64 [R1+0x4030], R12 ;  /* 0x0040300c01007387 */ /* 0x0003e80000100a00 */
[----:B------:R1:W-:Y:S01]  /*3a2a0*/  LDGSTS.E [R9+-0x5bc00], desc[UR40][R12.64], P6 ;  /* 0xa44000000c097fae */ /* 0x0003e2000b1a1028 */
[----:B---3--:R-:W-:-:S03]  /*3a2b0*/  IMAD.WIDE R14, R56, 0x4, R36 ;  /* 0x00000004380e7825 */ /* 0x008fc600078e0224 */
[----:B------:R-:W3:Y:S01]  /*3a2c0*/  LDL.LU.64 R36, [R1+0x2230] ;  /* 0x0022300001247983 */ /* 0x000ee20000300a00 */
[----:B----4-:R-:W-:-:S03]  /*3a2d0*/  IMAD.WIDE R10, R56, 0x4, R46 ;  /* 0x00000004380a7825 */ /* 0x010fc600078e022e */
[----:B------:R-:W4:Y:S04]  /*3a2e0*/  LDL.LU.64 R46, [R1+0x2978] ;  /* 0x00297800012e7983 */ /* 0x000f280000300a00 */
[----:B------:R-:W-:Y:S04]  /*3a2f0*/  STL.64 [R1+0x4028], R14 ;  /* 0x0040280e01007387 */ /* 0x000fe80000100a00 */
[----:B------:R1:W-:Y:S02]  /*3a300*/  STL.64 [R1+0x4068], R10 ;  /* 0x0040680a01007387 */ /* 0x0003e40000100a00 */
[----:B-1----:R-:W-:-:S02]  /*3a310*/  IMAD.WIDE R12, R56, 0x4, R48 ;  /* 0x00000004380c7825 */ /* 0x002fc400078e0230 */
[----:B------:R-:W4:Y:S04]  /*3a320*/  LDL.LU.64 R48, [R1+0x2228] ;  /* 0x0022280001307983 */ /* 0x000f280000300a00 */
[----:B------:R-:W-:Y:S04]  /*3a330*/  LDGSTS.E [R8+-0x5bb00], desc[UR40][R14.64], P4 ;  /* 0xa45000000e087fae */ /* 0x000fe8000a1a1028 */
[----:B------:R1:W-:Y:S04]  /*3a340*/  LDGSTS.E [R7+-0x5ac00], desc[UR40][R10.64], P6 ;  /* 0xa54000000a077fae */ /* 0x0003e8000b1a1028 */
[----:B------:R2:W-:Y:S04]  /*3a350*/  STL.64 [R1+0x4060], R12 ;  /* 0x0040600c01007387 */ /* 0x0005e80000100a00 */
[----:B------:R2:W-:Y:S01]  /*3a360*/  LDGSTS.E [R6+-0x5ab00], desc[UR40][R12.64], P4 ;  /* 0xa55000000c067fae */ /* 0x0005e2000a1a1028 */
[----:B-1----:R-:W-:-:S03]  /*3a370*/  IMAD.WIDE R10, R56, 0x4, R38 ;  /* 0x00000004380a7825 */ /* 0x002fc600078e0226 */
[----:B------:R-:W4:Y:S04]  /*3a380*/  LDL.LU.64 R38, [R1+0x2940] ;  /* 0x0029400001267983 */ /* 0x000f280000300a00 */
[----:B------:R1:W-:Y:S01]  /*3a390*/  STL.64 [R1+0x40a8], R10 ;  /* 0x0040a80a01007387 */ /* 0x0003e20000100a00 */
[----:B------:R-:W-:-:S03]  /*3a3a0*/  IMAD.WIDE R14, R56, 0x4, R42 ;  /* 0x00000004380e7825 */ /* 0x000fc600078e022a */
[----:B------:R-:W4:Y:S01]  /*3a3b0*/  LDL.LU.64 R42, [R1+0x2220] ;  /* 0x00222000012a7983 */ /* 0x000f220000300a00 */
[----:B--2---:R-:W-:-:S03]  /*3a3c0*/  IMAD.WIDE R12, R56, 0x4, R50 ;  /* 0x00000004380c7825 */ /* 0x004fc600078e0232 */
[----:B------:R-:W2:Y:S04]  /*3a3d0*/  LDL.LU.64 R50, [R1+0x2908] ;  /* 0x0029080001327983 */ /* 0x000ea80000300a00 */
[----:B------:R-:W-:Y:S04]  /*3a3e0*/  STL.64 [R1+0x40a0], R14 ;  /* 0x0040a00e01007387 */ /* 0x000fe80000100a00 */
[----:B------:R1:W-:Y:S04]  /*3a3f0*/  LDGSTS.E [R9+-0x59c00], desc[UR40][R10.64], P6 ;  /* 0xa64000000a097fae */ /* 0x0003e8000b1a1028 */
[----:B------:R1:W-:Y:S04]  /*3a400*/  STL.64 [R1+0x4150], R12 ;  /* 0x0041500c01007387 */ /* 0x0003e80000100a00 */
[----:B------:R-:W-:Y:S01]  /*3a410*/  LDGSTS.E [R8+-0x59b00], desc[UR40][R14.64], P4 ;  /* 0xa65000000e087fae */ /* 0x000fe2000a1a1028 */
[----:B-1----:R-:W-:-:S03]  /*3a420*/  IMAD.WIDE R10, R56, 0x4, R52 ;  /* 0x00000004380a7825 */ /* 0x002fc600078e0234 */
[----:B------:R1:W-:Y:S04]  /*3a430*/  LDGSTS.E [R7+-0x58c00], desc[UR40][R12.64], P6 ;  /* 0xa74000000c077fae */ /* 0x0003e8000b1a1028 */
[----:B------:R-:W2:Y:S04]  /*3a440*/  LDL.LU.64 R52, [R1+0x2218] ;  /* 0x0022180001347983 */ /* 0x000ea80000300a00 */
        /* <DEDUP_REMOVED lines=25> */
[----:B------:R1:W-:Y:S04]  /*3a5e0*/  LDGSTS.E [R9+-0x55c00], desc[UR40][R10.64], P6 ;  /* 0xaa4000000a097fae */ /* 0x0003e8000b1a1028 */
[----:B------:R-:W-:Y:S04]  /*3a5f0*/  STL.64 [R1+0x4550], R14 ;  /* 0x0045500e01007387 */ /* 0x000fe80000100a00 */
[----:B------:R1:W-:Y:S04]  /*3a600*/  STL.64 [R1+0x4588], R12 ;  /* 0x0045880c01007387 */ /* 0x0003e80000100a00 */
[----:B------:R-:W-:Y:S04]  /*3a610*/  LDGSTS.E [R8+-0x55b00], desc[UR40][R14.64], P4 ;  /* 0xaa5000000e087fae */ /* 0x000fe8000a1a1028 */
[----:B------:R1:W-:Y:S02]  /*3a620*/  LDGSTS.E [R7+-0x54c00], desc[UR40][R12.64], P6 ;  /* 0xab4000000c077fae */ /* 0x0003e4000b1a1028 */
[----:B-1----:R-:W-:-:S02]  /*3a630*/  IMAD.WIDE R10, R56, 0x4, R52 ;  /* 0x00000004380a7825 */ /* 0x002fc400078e0234 */
[----:B------:R-:W2:Y:S04]  /*3a640*/  LDL.LU.64 R52, [R1+0x21f8] ;  /* 0x0021f80001347983 */ /* 0x000ea80000300a00 */
[----:B------:R4:W-:Y:S04]  /*3a650*/  STL.64 [R1+0x4580], R10 ;  /* 0x0045800a01007387 */ /* 0x0009e80000100a00 */
[----:B------:R4:W-:Y:S01]  /*3a660*/  LDGSTS.E [R6+-0x54b00], desc[UR40][R10.64], P4 ;  /* 0xab5000000a067fae */ /* 0x0009e2000a1a1028 */
[----:B------:R-:W-:-:S03]  /*3a670*/  IMAD.WIDE R12, R56, 0x4, R44 ;  /* 0x00000004380c7825 */ /* 0x000fc600078e022c */
        /* <DEDUP_REMOVED lines=39> */
[----:B------:R-:W-:Y:S01]  /*3a8f0*/  STL.64 [R1+0x46c8], R14 ;  /* 0x0046c80e01007387 */ /* 0x000fe20000100a00 */
[----:B-1----:R-:W-:-:S03]  /*3a900*/  IMAD.WIDE R12, R56, 0x4, R48 ;  /* 0x00000004380c7825 */ /* 0x002fc600078e0230 */
[----:B------:R1:W-:Y:S04]  /*3a910*/  STL.64 [R1+0x46e8], R10 ;  /* 0x0046e80a01007387 */ /* 0x0003e80000100a00 */
[----:B------:R-:W-:Y:S04]  /*3a920*/  LDGSTS.E [R8+-0x4fb00], desc[UR40][R14.64], P4 ;  /* 0xb05000000e087fae */ /* 0x000fe8000a1a1028 */
[----:B------:R1:W-:Y:S04]  /*3a930*/  LDGSTS.E [R7+-0x4ec00], desc[UR40][R10.64], P6 ;  /* 0xb14000000a077fae */ /* 0x0003e8000b1a1028 */
[----:B------:R-:W4:Y:S04]  /*3a940*/  LDL.LU.64 R48, [R1+0x21c8] ;  /* 0x0021c80001307983 */ /* 0x000f280000300a00 */
        /* <DEDUP_REMOVED lines=22> */
[----:B---3--:R-:W-:-:S04]  /*3aab0*/  IMAD.WIDE R14, R56, 0x4, R36 ;  /* 0x00000004380e7825 */ /* 0x008fc800078e0224 */
[C---:B----4-:R-:W-:Y:S01]  /*3aac0*/  IMAD.WIDE R10, R56.reuse, 0x4, R46 ;  /* 0x00000004380a7825 */ /* 0x050fe200078e022e */
[----:B------:R-:W-:Y:S04]  /*3aad0*/  LDGSTS.E [R8+-0x4bb00], desc[UR40][R14.64], P4 ;  /* 0xb45000000e087fae */ /* 0x000fe8000a1a1028 */
[----:B------:R-:W3:Y:S04]  /*3aae0*/  LDL.LU.64 R46, [R1+0x21b0] ;  /* 0x0021b000012e7983 */ /* 0x000ee80000300a00 */
[----:B------:R-:W-:Y:S04]  /*3aaf0*/  STL.64 [R1+0x6d10], R14 ;  /* 0x006d100e01007387 */ /* 0x000fe80000100a00 */
[----:B------:R-:W4:Y:S04]  /*3ab00*/  LDL.LU.64 R34, [R1+0x2600] ;  /* 0x0026000001227983 */ /* 0x000f280000300a00 */
[----:B------:R1:W-:Y:S04]  /*3ab10*/  STL.64 [R1+0x6d08], R10 ;  /* 0x006d080a01007387 */ /* 0x0003e80000100a00 */
[----:B------:R1:W-:Y:S02]  /*3ab20*/  LDGSTS.E [R7+-0x4ac00], desc[UR40][R10.64], P6 ;  /* 0xb54000000a077fae */ /* 0x0003e4000b1a1028 */
[----:B-1----:R-:W-:-:S02]  /*3ab30*/  IMAD.WIDE R12, R56, 0x4, R48 ;  /* 0x00000004380c7825 */ /* 0x002fc400078e0230 */
[----:B------:R-:W4:Y:S04]  /*3ab40*/  LDL.LU.64 R48, [R1+0x21a8] ;  /* 0x0021a80001307983 */ /* 0x000f280000300a00 */
[----:B------:R2:W-:Y:S04]  /*3ab50*/  STL.64 [R1+0x6d00], R12 ;  /* 0x006d000c01007387 */ /* 0x0005e80000100a00 */
[----:B------:R2:W-:Y:S01]  /*3ab60*/  LDGSTS.E [R6+-0x4ab00], desc[UR40][R12.64], P4 ;  /* 0xb55000000c067fae */ /* 0x0005e2000a1a1028 */
[----:B------:R-:W-:-:S03]  /*3ab70*/  IMAD.WIDE R10, R56, 0x4, R38 ;  /* 0x00000004380a7825 */ /* 0x000fc600078e0226 */
[----:B------:R-:W4:Y:S04]  /*3ab80*/  LDL.LU.64 R38, [R1+0x25c8] ;  /* 0x0025c80001267983 */ /* 0x000f280000300a00 */
[----:B------:R1:W-:Y:S01]  /*3ab90*/  STL.64 [R1+0x6cf8], R10 ;  /* 0x006cf80a01007387 */ /* 0x0003e20000100a00 */
[----:B------:R-:W-:-:S03]  /*3aba0*/  IMAD.WIDE R14, R56, 0x4, R42 ;  /* 0x00000004380e7825 */ /* 0x000fc600078e022a */
[----:B------:R-:W4:Y:S01]  /*3abb0*/  LDL.LU.64 R42, [R1+0x21a0] ;  /* 0x0021a000012a7983 */ /* 0x000f220000300a00 */
[----:B--2---:R-:W-:-:S03]  /*3abc0*/  IMAD.WIDE R12, R56, 0x4, R50 ;  /* 0x00000004380c7825 */ /* 0x004fc600078e0232 */
[----:B------:R-:W2:Y:S04]  /*3abd0*/  LDL.LU.64 R50, [R1+0x2590] ;  /* 0x0025900001327983 */ /* 0x000ea80000300a00 */
[----:B------:R-:W-:Y:S04]  /*3abe0*/  STL.64 [R1+0x6cf0], R14 ;  /* 0x006cf00e01007387 */ /* 0x000fe80000100a00 */
[----:B------:R1:W-:Y:S04]  /*3abf0*/  STL.64 [R1+0x6ce8], R12 ;  /* 0x006ce80c01007387 */ /* 0x0003e80000100a00 */
[----:B------:R-:W2:Y:S04]  /*3ac00*/  LDL.LU.64 R36, [R1+0x2198] ;  /* 0x0021980001247983 */ /* 0x000ea80000300a00 */
[----:B------:R1:W-:Y:S04]  /*3ac10*/  LDGSTS.E [R9+-0x49c00], desc[UR40][R10.64], P6 ;  /* 0xb64000000a097fae */ /* 0x0003e8000b1a1028 */
[----:B------:R-:W-:Y:S04]  /*3ac20*/  LDGSTS.E [R8+-0x49b00], desc[UR40][R14.64], P4 ;  /* 0xb65000000e087fae */ /* 0x000fe8000a1a1028 */
[----:B------:R1:W-:Y:S02]  /*3ac30*/  LDGSTS.E [R7+-0x48c00], desc[UR40][R12.64], P6 ;  /* 0xb74000000c077fae */ /* 0x0003e4000b1a1028 */
[----:B-1----:R-:W-:-:S05]  /*3ac40*/  IMAD.WIDE R10, R56, 0x4, R52 ;  /* 0x00000004380a7825 */ /* 0x002fca00078e0234 */
[----:B------:R4:W-:Y:S01]  /*3ac50*/  STL.64 [R1+0x6ce0], R10 ;  /* 0x006ce00a01007387 */ /* 0x0009e20000100a00 */
[----:B------:R-:W-:-:S03]  /*3ac60*/  IMAD.WIDE R12, R56, 0x4, R44 ;  /* 0x00000004380c7825 */ /* 0x000fc600078e022c */
[----:B------:R-:W2:Y:S04]  /*3ac70*/  LDL.LU.64 R52, [R1+0x2558] ;  /* 0x0025580001347983 */ /* 0x000ea80000300a00 */
[----:B------:R1:W-:Y:S04]  /*3ac80*/  STL.64 [R1+0x6cd8], R12 ;  /* 0x006cd80c01007387 */ /* 0x0003e80000100a00 */
[----:B------:R-:W2:Y:S04]  /*3ac90*/  LDL.LU.64 R44, [R1+0x2190] ;  /* 0x00219000012c7983 */ /* 0x000ea80000300a00 */
[----:B------:R4:W-:Y:S04]  /*3aca0*/  LDGSTS.E [R6+-0x48b00], desc[UR40][R10.64], P4 ;  /* 0xb75000000a067fae */ /* 0x0009e8000a1a1028 */
[----:B------:R1:W-:Y:S01]  /*3acb0*/  LDGSTS.E [R9+-0x47c00], desc[UR40][R12.64], P6 ;  /* 0xb84000000c097fae */ /* 0x0003e2000b1a1028 */
[----:B---3--:R-:W-:-:S03]  /*3acc0*/  IMAD.WIDE R14, R56, 0x4, R46 ;  /* 0x00000004380e7825 */ /* 0x008fc600078e022e */
[----:B------:R-:W3:Y:S01]  /*3acd0*/  LDL.LU.64 R46, [R1+0x2520] ;  /* 0x00252000012e7983 */ /* 0x000ee20000300a00 */
[----:B----4-:R-:W-:-:S03]  /*3ace0*/  IMAD.WIDE R10, R56, 0x4, R34 ;  /* 0x00000004380a7825 */ /* 0x010fc600078e0222 */
[----:B------:R-:W-:Y:S04]  /*3acf0*/  STL.64 [R1+0x6cd0], R14 ;  /* 0x006cd00e01007387 */ /* 0x000fe80000100a00 */
[----:B------:R4:W-:Y:S04]  /*3ad00*/  STL.64 [R1+0x6cc8], R10 ;  /* 0x006cc80a01007387 */ /* 0x0009e80000100a00 */
[----:B------:R-:W-:Y:S01]  /*3ad10*/  LDGSTS.E [R8+-0x47b00], desc[UR40][R14.64], P4 ;  /* 0xb85000000e087fae */ /* 0x000fe2000a1a1028 */
[----:B-1----:R-:W-:-:S03]  /*3ad20*/  IMAD.WIDE R12, R56, 0x4, R48 ;  /* 0x00000004380c7825 */ /* 0x002fc600078e0230 */
[----:B------:R4:W-:Y:S04]  /*3ad30*/  LDGSTS.E [R7+-0x46c00], desc[UR40][R10.64], P6 ;  /* 0xb94000000a077fae */ /* 0x0009e8000b1a1028 */
[----:B------:R-:W3:Y:S04]  /*3ad40*/  LDL.LU.64 R48, [R1+0x2188] ;  /* 0x0021880001307983 */ /* 0x000ee80000300a00 */
[----:B------:R2:W-:Y:S01]  /*3ad50*/  STL.64 [R1+0x6cc0], R12 ;  /* 0x006cc00c01007387 */ /* 0x0005e20000100a00 */
[----:B----4-:R-:W-:-:S03]  /*3ad60*/  IMAD.WIDE R10, R56, 0x4, R38 ;  /* 0x00000004380a7825 */ /* 0x010fc600078e0226 */
[----:B------:R2:W-:Y:S04]  /*3ad70*/  LDGSTS.E [R6+-0x46b00], desc[UR40][R12.64], P4 ;  /* 0xb95000000c067fae */ /* 0x0005e8000a1a1028 */
[----:B------:R-:W4:Y:S01]  /*3ad80*/  LDL.LU.64 R38, [R1+0x24e8] ;  /* 0x0024e80001267983 */ /* 0x000f220000300a00 */
[----:B------:R-:W-:-:S03]  /*3ad90*/  IMAD.WIDE R14, R56, 0x4, R42 ;  /* 0x00000004380e7825 */ /* 0x000fc600078e022a */
[----:B------:R1:W-:Y:S04]  /*3ada0*/  STL.64 [R1+0x6cb8], R10 ;  /* 0x006cb80a01007387 */ /* 0x0003e80000100a00 */
[----:B------:R-:W4:Y:S01]  /*3adb0*/  LDL.LU.64 R42, [R1+0x2180] ;  /* 0x00218000012a7983 */ /* 0x000f220000300a00 */
[----:B--2---:R-:W-:-:S03]  /*3adc0*/  IMAD.WIDE R12, R56, 0x4, R50 ;  /* 0x00000004380c7825 */ /* 0x004fc600078e0232 */
[----:B------:R-:W-:Y:S04]  /*3add0*/  STL.64 [R1+0x6cb0], R14 ;  /* 0x006cb00e01007387 */ /* 0x000fe80000100a00 */
[----:B------:R-:W2:Y:S04]  /*3ade0*/  LDL.LU.64 R50, [R1+0x24a8] ;  /* 0x0024a80001327983 */ /* 0x000ea80000300a00 */
[----:B------:R1:W-:Y:S04]  /*3adf0*/  LDGSTS.E [R9+-0x45c00], desc[UR40][R10.64], P6 ;  /* 0xba4000000a097fae */ /* 0x0003e8000b1a1028 */
[----:B------:R1:W-:Y:S04]  /*3ae00*/  STL.64 [R1+0x6ca8], R12 ;  /* 0x006ca80c01007387 */ /* 0x0003e80000100a00 */
[----:B------:R-:W-:Y:S01]  /*3ae10*/  LDGSTS.E [R8+-0x45b00], desc[UR40][R14.64], P4 ;  /* 0xba5000000e087fae */ /* 0x000fe2000a1a1028 */
[----:B-1----:R-:W-:-:S03]  /*3ae20*/  IMAD.WIDE R10, R56, 0x4, R36 ;  /* 0x00000004380a7825 */ /* 0x002fc600078e0224 */
[----:B------:R1:W-:Y:S04]  /*3ae30*/  LDGSTS.E [R7+-0x44c00], desc[UR40][R12.64], P6 ;  /* 0xbb4000000c077fae */ /* 0x0003e8000b1a1028 */
[----:B------:R3:W-:Y:S04]  /*3ae40*/  STL.64 [R1+0x6ca0], R10 ;  /* 0x006ca00a01007387 */ /* 0x0007e80000100a00 */
[----:B------:R-:W2:Y:S01]  /*3ae50*/  LDL.LU.64 R36, [R1+0x2178] ;  /* 0x0021780001247983 */ /* 0x000ea20000300a00 */
[----:B-1----:R-:W-:-:S03]  /*3ae60*/  IMAD.WIDE R12, R56, 0x4, R52 ;  /* 0x00000004380c7825 */ /* 0x002fc600078e0234 */
[----:B------:R3:W-:Y:S01]  /*3ae70*/  LDGSTS.E [R6+-0x44b00], desc[UR40][R10.64], P4 ;  /* 0xbb5000000a067fae */ /* 0x0007e2000a1a1028 */
[----:B------:R-:W-:-:S03]  /*3ae80*/  IMAD.WIDE R14, R56, 0x4, R44 ;  /* 0x00000004380e7825 */ /* 0x000fc600078e022c */
[----:B------:R1:W-:Y:S04]  /*3ae90*/  STL.64 [R1+0x6c98], R12 ;  /* 0x006c980c01007387 */ /* 0x0003e80000100a00 */
[----:B------:R-:W2:Y:S04]  /*3aea0*/  LDL.LU.64 R34, [R1+0x2b40] ;  /* 0x002b400001227983 */ /* 0x000ea80000300a00 */
[----:B------:R-:W-:Y:S04]  /*3aeb0*/  STL.64 [R1+0x6c90], R14 ;  /* 0x006c900e01007387 */ /* 0x000fe80000100a00 */
[----:B------:R-:W2:Y:S04]  /*3aec0*/  LDL.LU.64 R30, [R1+0x2170] ;  /* 0x00217000011e7983 */ /* 0x000ea80000300a00 */
[----:B------:R1:W-:Y:S04]  /*3aed0*/  LDGSTS.E [R9+-0x43c00], desc[UR40][R12.64], P6 ;  /* 0xbc4000000c097fae */ /* 0x0003e8000b1a1028 */
[----:B------:R-:W-:Y:S01]  /*3aee0*/  LDGSTS.E [R8+-0x43b00], desc[UR40][R14.64], P4 ;  /* 0xbc5000000e087fae */ /* 0x000fe2000a1a1028 */
[----:B---3--:R-:W-:-:S05]  /*3aef0*/  IMAD.WIDE R10, R56, 0x4, R46 ;  /* 0x00000004380a7825 */ /* 0x008fca00078e022e */
[----:B------:R4:W-:Y:S04]  /*3af00*/  STL.64 [R1+0x6c88], R10 ;  /* 0x006c880a01007387 */ /* 0x0009e80000100a00 */
[----:B------:R-:W3:Y:S04]  /*3af10*/  LDL.LU.64 R52, [R1+0x2b38] ;  /* 0x002b380001347983 */ /* 0x000ee80000300a00 */
[----:B------:R4:W-:Y:S01]  /*3af20*/  LDGSTS.E [R7+-0x42c00], desc[UR40][R10.64], P6 ;  /* 0xbd4000000a077fae */ /* 0x0009e2000b1a1028 */
[----:B-1----:R-:W-:-:S03]  /*3af30*/  IMAD.WIDE R12, R56, 0x4, R48 ;  /* 0x00000004380c7825 */ /* 0x002fc600078e0230 */
[----:B------:R-:W3:Y:S04]  /*3af40*/  LDL.LU.64 R48, [R1+0x2b10] ;  /* 0x002b100001307983 */ /* 0x000ee80000300a00 */
[----:B------:R-:W3:Y:S04]  /*3af50*/  LDL.LU.64 R46, [R1+0x2168] ;  /* 0x00216800012e7983 */ /* 0x000ee80000300a00 */
[----:B------:R2:W-:Y:S01]  /*3af60*/  STL.64 [R1+0x6c80], R12 ;  /* 0x006c800c01007387 */ /* 0x0005e20000100a00 */
[----:B----4-:R-:W-:-:S03]  /*3af70*/  IMAD.WIDE R10, R56, 0x4, R38 ;  /* 0x00000004380a7825 */ /* 0x010fc600078e0226 */
[----:B------:R-:W4:Y:S04]  /*3af80*/  LDL.LU.64 R44, [R1+0x2ad8] ;  /* 0x002ad800012c7983 */ /* 0x000f280000300a00 */
[----:B------:R2:W-:Y:S01]  /*3af90*/  LDGSTS.E [R6+-0x42b00], desc[UR40][R12.64], P4 ;  /* 0xbd5000000c067fae */ /* 0x0005e2000a1a1028 */
[----:B------:R-:W-:-:S03]  /*3afa0*/  IMAD.WIDE R14, R56, 0x4, R42 ;  /* 0x00000004380e7825 */ /* 0x000fc600078e022a */
[----:B------:R-:W4:Y:S04]  /*3afb0*/  LDL.LU.64 R38, [R1+0x2160] ;  /* 0x0021600001267983 */ /* 0x000f280000300a00 */
[----:B------:R1:W-:Y:S01]  /*3afc0*/  STL.64 [R1+0x6c78], R10 ;  /* 0x006c780a01007387 */ /* 0x0003e20000100a00 */
[----:B--2---:R-:W-:-:S03]  /*3afd0*/  IMAD.WIDE R12, R56, 0x4, R50 ;  /* 0x00000004380c7825 */ /* 0x004fc600078e0232 */
[----:B------:R-:W2:Y:S04]  /*3afe0*/  LDL.LU.64 R42, [R1+0x2aa0] ;  /* 0x002aa000012a7983 */ /* 0x000ea80000300a00 */
[----:B------:R-:W-:Y:S04]  /*3aff0*/  STL.64 [R1+0x6c70], R14 ;  /* 0x006c700e01007387 */ /* 0x000fe80000100a00 */
[----:B------:R-:W2:Y:S04]  /*3b000*/  LDL.LU.64 R28, [R1+0x2158] ;  /* 0x00215800011c7983 */ /* 0x000ea80000300a00 */
[----:B------:R-:W-:Y:S04]  /*3b010*/  STL.64 [R1+0x6c68], R12 ;  /* 0x006c680c01007387 */ /* 0x000fe80000100a00 */
[----:B------:R-:W2:Y:S04]  /*3b020*/  LDL.LU.64 R50, [R1+0x2a68] ;  /* 0x002a680001327983 */ /* 0x000ea80000300a00 */
[----:B------:R1:W-:Y:S01]  /*3b030*/  LDGSTS.E [R8+-0x41c00], desc[UR40][R10.64], P6 ;  /* 0xbe4000000a087fae */ /* 0x0003e2000b1a1028 */
[----:B------:R-:W-:-:S03]  /*3b040*/  VIADD R5, R5, 0x100000 ;  /* 0x0010000005057836 */ /* 0x000fc60000000000 */
[----:B------:R-:W-:Y:S04]  /*3b050*/  LDGSTS.E [R7+-0x41b00], desc[UR40][R14.64], P4 ;  /* 0xbe5000000e077fae */ /* 0x000fe8000a1a1028 */
[----:B------:R-:W-:Y:S01]  /*3b060*/  LDGSTS.E [R6+-0x40c00], desc[UR40][R12.64], P6 ;  /* 0xbf4000000c067fae */ /* 0x000fe2000b1a1028 */
[----:B-1----:R-:W-:-:S03]  /*3b070*/  IMAD.WIDE R10, R56, 0x4, R36 ;  /* 0x00000004380a7825 */ /* 0x002fc600078e0224 */
[----:B------:R-:W2:Y:S04]  /*3b080*/  LDL.LU.64 R36, [R1+0x2150] ;  /* 0x0021500001247983 */ /* 0x000ea80000300a00 */
[----:B------:R3:W-:Y:S01]  /*3b090*/  STL.64 [R1+0x6c60], R10 ;  /* 0x006c600a01007387 */ /* 0x0007e20000100a00 */
[----:B------:R-:W-:-:S03]  /*3b0a0*/  IMAD.WIDE R166, R56, 0x4, R34 ;  /* 0x0000000438a67825 */ /* 0x000fc600078e0222 */
[----:B------:R-:W2:Y:S04]  /*3b0b0*/  LDL.LU.64 R32, [R1+0x2a30] ;  /* 0x002a300001207983 */ /* 0x000ea80000300a00 */
[----:B------:R3:W-:Y:S01]  /*3b0c0*/  LDGSTS.E [R5+-0x40b00], desc[UR40][R10.64], P4 ;  /* 0xbf5000000a057fae */ /* 0x0007e2000a1a1028 */
[----:B------:R-:W-:-:S03]  /*3b0d0*/  IMAD.WIDE R168, R56, 0x4, R30 ;  /* 0x0000000438a87825 */ /* 0x000fc600078e021e */
[----:B------:R-:W2:Y:S04]  /*3b0e0*/  LDL.LU.64 R34, [R1+0x2148] ;  /* 0x0021480001227983 */ /* 0x000ea80000300a00 */
[----:B------:R-:W-:Y:S04]  /*3b0f0*/  LDGSTS.E [R250+-0x5fa00], desc[UR40][R166.64], P6 ;  /* 0xa0600000a6fa7fae */ /* 0x000fe8000b1a1028 */
[----:B------:R-:W-:Y:S01]  /*3b100*/  LDGSTS.E [R250+-0x5f900], desc[UR40][R168.64], P4 ;  /* 0xa0700000a8fa7fae */ /* 0x000fe2000a1a1028 */
[----:B---3--:R-:W-:-:S03]  /*3b110*/  IMAD.WIDE R10, R56, 0x4, R52 ;  /* 0x00000004380a7825 */ /* 0x008fc600078e0234 */
[----:B------:R-:W3:Y:S04]  /*3b120*/  LDL.LU.64 R52, [R1+0x29f8] ;  /* 0x0029f80001347983 */ /* 0x000ee80000300a00 */
[----:B------:R1:W-:Y:S01]  /*3b130*/  STL.64 [R1+0x3e98], R166 ;  /* 0x003e98a601007387 */ /* 0x0003e20000100a00 */
[----:B------:R-:W-:-:S03]  /*3b140*/  IMAD.WIDE R246, R56, 0x4, R48 ;  /* 0x0000000438f67825 */ /* 0x000fc600078e0230 */
[----:B------:R-:W3:Y:S01]  /*3b150*/  LDL.LU.64 R48, [R1+0x2140] ;  /* 0x0021400001307983 */ /* 0x000ee20000300a00 */
[----:B------:R-:W-:-:S03]  /*3b160*/  IMAD.WIDE R244, R56, 0x4, R46 ;  /* 0x0000000438f47825 */ /* 0x000fc600078e022e */
[----:B------:R-:W3:Y:S04]  /*3b170*/  LDL.LU.64 R46, [R1+0x29c0] ;  /* 0x0029c000012e7983 */ /* 0x000ee80000300a00 */
[----:B------:R1:W-:Y:S01]  /*3b180*/  STL.64 [R1+0x3e90], R168 ;  /* 0x003e90a801007387 */ /* 0x0003e20000100a00 */
[----:B----4-:R-:W-:-:S03]  /*3b190*/  IMAD.WIDE R242, R56, 0x4, R44 ;  /* 0x0000000438f27825 */ /* 0x010fc600078e022c */
[----:B------:R-:W4:Y:S04]  /*3b1a0*/  LDL.LU.64 R30, [R1+0x2138] ;  /* 0x00213800011e7983 */ /* 0x000f280000300a00 */
[----:B------:R-:W4:Y:S01]  /*3b1b0*/  LDL.LU.64 R44, [R1+0x1c98] ;  /* 0x001c9800012c7983 */ /* 0x000f220000300a00 */
[----:B------:R-:W-:-:S03]  /*3b1c0*/  IMAD.WIDE R240, R56, 0x4, R38 ;  /* 0x0000000438f07825 */ /* 0x000fc600078e0226 */
[----:B------:R-:W-:Y:S04]  /*3b1d0*/  STL.64 [R1+0x3e88], R10 ;  /* 0x003e880a01007387 */ /* 0x000fe80000100a00 */
[----:B------:R-:W-:Y:S01]  /*3b1e0*/  STL.64 [R1+0x3ed8], R246 ;  /* 0x003ed8f601007387 */ /* 0x000fe20000100a00 */
[----:B--2---:R-:W-:-:S03]  /*3b1f0*/  IMAD.WIDE R238, R56, 0x4, R42 ;  /* 0x0000000438ee7825 */ /* 0x004fc600078e022a */
[----:B------:R-:W2:Y:S04]  /*3b200*/  LDL.LU.64 R38, [R1+0x1c70] ;  /* 0x001c700001267983 */ /* 0x000ea80000300a00 */
[----:B------:R-:W-:Y:S04]  /*3b210*/  STL.64 [R1+0x3ed0], R244 ;  /* 0x003ed0f401007387 */ /* 0x000fe80000100a00 */
[----:B------:R-:W2:Y:S04]  /*3b220*/  LDL.LU.64 R42, [R1+0x2970] ;  /* 0x00297000012a7983 */ /* 0x000ea80000300a00 */
[----:B------:R-:W-:Y:S01]  /*3b230*/  STL.64 [R1+0x3f28], R242 ;  /* 0x003f28f201007387 */ /* 0x000fe20000100a00 */
[----:B------:R-:W-:-:S03]  /*3b240*/  IMAD.WIDE R234, R56, 0x4, R50 ;  /* 0x0000000438ea7825 */ /* 0x000fc600078e0232 */
[----:B------:R-:W-:Y:S04]  /*3b250*/  LDGSTS.E [R250+-0x5ea00], desc[UR40][R246.64], P6 ;  /* 0xa1600000f6fa7fae */ /* 0x000fe8000b1a1028 */
[----:B------:R-:W2:Y:S04]  /*3b260*/  LDL.LU.64 R50, [R1+0x2130] ;  /* 0x0021300001327983 */ /* 0x000ea80000300a00 */
[----:B------:R-:W-:Y:S01]  /*3b270*/  STL.64 [R1+0x3f20], R240 ;  /* 0x003f20f001007387 */ /* 0x000fe20000100a00 */
[----:B------:R-:W-:-:S03]  /*3b280*/  IMAD.WIDE R236, R56, 0x4, R28 ;  /* 0x0000000438ec7825 */ /* 0x000fc600078e021c */
[----:B------:R-:W-:Y:S04]  /*3b290*/  LDGSTS.E [R250+-0x5e900], desc[UR40][R244.64], P4 ;  /* 0xa1700000f4fa7fae */ /* 0x000fe8000a1a1028 */
[----:B------:R-:W-:Y:S01]  /*3b2a0*/  LDGSTS.E [R250+-0x5da00], desc[UR40][R242.64], P6 ;  /* 0xa2600000f2fa7fae */ /* 0x000fe2000b1a1028 */
[----:B------:R-:W-:-:S03]  /*3b2b0*/  IMAD.WIDE R232, R56, 0x4, R36 ;  /* 0x0000000438e87825 */ /* 0x000fc600078e0224 */
[----:B------:R-:W2:Y:S04]  /*3b2c0*/  LDL.LU.64 R36, [R1+0x2938] ;  /* 0x0029380001247983 */ /* 0x000ea80000300a00 */
[----:B------:R-:W-:Y:S01]  /*3b2d0*/  STL.64 [R1+0x3f58], R238 ;  /* 0x003f58ee01007387 */ /* 0x000fe20000100a00 */
[----:B------:R-:W-:-:S03]  /*3b2e0*/  IMAD.WIDE R230, R56, 0x4, R32 ;  /* 0x0000000438e67825 */ /* 0x000fc600078e0220 */
[----:B------:R-:W2:Y:S04]  /*3b2f0*/  LDL.LU.64 R32, [R1+0x2128] ;  /* 0x0021280001207983 */ /* 0x000ea80000300a00 */
[----:B------:R-:W-:Y:S01]  /*3b300*/  STL.64 [R1+0x3f50], R236 ;  /* 0x003f50ec01007387 */ /* 0x000fe20000100a00 */
[----:B------:R-:W-:-:S03]  /*3b310*/  IMAD.WIDE R228, R56, 0x4, R34 ;  /* 0x0000000438e47825 */ /* 0x000fc600078e0222 */
[----:B------:R-:W2:Y:S04]  /*3b320*/  LDL.LU.64 R34, [R1+0x2900] ;  /* 0x0029000001227983 */ /* 0x000ea80000300a00 */
[----:B------:R-:W-:Y:S04]  /*3b330*/  STL.64 [R1+0x3f68], R234 ;  /* 0x003f68ea01007387 */ /* 0x000fe80000100a00 */
[----:B------:R-:W-:Y:S04]  /*3b340*/  LDGSTS.E [R250+-0x5d900], desc[UR40][R240.64], P4 ;  /* 0xa2700000f0fa7fae */ /* 0x000fe8000a1a1028 */
[----:B------:R-:W-:Y:S04]  /*3b350*/  LDGSTS.E [R250+-0x5ca00], desc[UR40][R238.64], P6 ;  /* 0xa3600000eefa7fae */ /* 0x000fe8000b1a1028 */
[----:B------:R-:W-:Y:S04]  /*3b360*/  LDGSTS.E [R250+-0x5c900], desc[UR40][R236.64], P4 ;  /* 0xa3700000ecfa7fae */ /* 0x000fe8000a1a1028 */
[----:B------:R-:W-:Y:S04]  /*3b370*/  LDGSTS.E [R250+-0x5ba00], desc[UR40][R234.64], P6 ;  /* 0xa4600000eafa7fae */ /* 0x000fe8000b1a1028 */
[----:B------:R-:W-:Y:S04]  /*3b380*/  LDGSTS.E [R250+-0x5b900], desc[UR40][R232.64], P4 ;  /* 0xa4700000e8fa7fae */ /* 0x000fe8000a1a1028 */
[----:B------:R-:W-:Y:S04]  /*3b390*/  LDGSTS.E [R250+-0x5aa00], desc[UR40][R230.64], P6 ;  /* 0xa5600000e6fa7fae */ /* 0x000fe8000b1a1028 */
[----:B------:R-:W-:Y:S01]  /*3b3a0*/  LDGSTS.E [R250+-0x5a900], desc[UR40][R228.64], P4 ;  /* 0xa5700000e4fa7fae */ /* 0x000fe2000a1a1028 */
[----:B---3--:R-:W-:-:S03]  /*3b3b0*/  IMAD.WIDE R226, R56, 0x4, R52 ;  /* 0x0000000438e27825 */ /* 0x008fc600078e0234 */
[----:B------:R-:W3:Y:S04]  /*3b3c0*/  LDL.LU.64 R52, [R1+0x2120] ;  /* 0x0021200001347983 */ /* 0x000ee80000300a00 */
[----:B------:R-:W-:Y:S04]  /*3b3d0*/  STL.64 [R1+0x3f60], R232 ;  /* 0x003f60e801007387 */ /* 0x000fe80000100a00 */
[----:B------:R-:W-:Y:S01]  /*3b3e0*/  LDGSTS.E [R250+-0x59a00], desc[UR40][R226.64], P6 ;  /* 0xa6600000e2fa7fae */ /* 0x000fe2000b1a1028 */
[----:B------:R-:W-:-:S03]  /*3b3f0*/  IMAD.WIDE R224, R56, 0x4, R48 ;  /* 0x0000000438e07825 */ /* 0x000fc600078e0230 */
[----:B------:R-:W3:Y:S01]  /*3b400*/  LDL.LU.64 R48, [R1+0x28c8] ;  /* 0x0028c80001307983 */ /* 0x000ee20000300a00 */
[----:B------:R-:W-:-:S03]  /*3b410*/  IMAD.WIDE R222, R56, 0x4, R46 ;  /* 0x0000000438de7825 */ /* 0x000fc600078e022e */
[----:B------:R-:W-:Y:S04]  /*3b420*/  STL.64 [R1+0x3f90], R230 ;  /* 0x003f90e601007387 */ /* 0x000fe80000100a00 */
[----:B------:R-:W3:Y:S04]  /*3b430*/  LDL.LU.64 R46, [R1+0x2118] ;  /* 0x00211800012e7983 */ /* 0x000ee80000300a00 */
[----:B------:R-:W-:Y:S01]  /*3b440*/  STL.64 [R1+0x3f88], R228 ;  /* 0x003f88e401007387 */ /* 0x000fe20000100a00 */
[----:B----4-:R-:W-:-:S03]  /*3b450*/  IMAD.WIDE R218, R56, 0x4, R44 ;  /* 0x0000000438da7825 */ /* 0x010fc600078e022c */
[----:B------:R-:W-:Y:S01]  /*3b460*/  STL.64 [R1+0x3fd0], R226 ;  /* 0x003fd0e201007387 */ /* 0x000fe20000100a00 */
[----:B------:R-:W-:-:S03]  /*3b470*/  IMAD.WIDE R220, R56, 0x4, R30 ;  /* 0x0000000438dc7825 */ /* 0x000fc600078e021e */
[----:B------:R-:W4:Y:S04]  /*3b480*/  LDL.LU.64 R44, [R1+0x2890] ;  /* 0x00289000012c7983 */ /* 0x000f280000300a00 */
[----:B------:R-:W-:Y:S01]  /*3b490*/  STL.64 [R1+0x3fc8], R224 ;  /* 0x003fc8e001007387 */ /* 0x000fe20000100a00 */
[----:B--2---:R-:W-:-:S03]  /*3b4a0*/  IMAD.WIDE R216, R56, 0x4, R38 ;  /* 0x0000000438d87825 */ /* 0x004fc600078e0226 */
[----:B------:R-:W2:Y:S04]  /*3b4b0*/  LDL.LU.64 R38, [R1+0x2110] ;  /* 0x0021100001267983 */ /* 0x000ea80000300a00 */
[----:B------:R-:W-:Y:S01]  /*3b4c0*/  STL.64 [R1+0x4010], R222 ;  /* 0x004010de01007387 */ /* 0x000fe20000100a00 */
[----:B------:R-:W-:-:S03]  /*3b4d0*/  IMAD.WIDE R214, R56, 0x4, R42 ;  /* 0x0000000438d67825 */ /* 0x000fc600078e022a */
[----:B------:R-:W2:Y:S04]  /*3b4e0*/  LDL.LU.64 R42, [R1+0x2858] ;  /* 0x00285800012a7983 */ /* 0x000ea80000300a00 */
[----:B------:R-:W-:Y:S04]  /*3b4f0*/  STL.64 [R1+0x4008], R220 ;  /* 0x004008dc01007387 */ /* 0x000fe80000100a00 */
[----:B------:R-:W-:Y:S01]  /*3b500*/  LDGSTS.E [R250+-0x59900], desc[UR40][R224.64], P4 ;  /* 0xa6700000e0fa7fae */ /* 0x000fe2000a1a1028 */
[----:B------:R-:W-:-:S03]  /*3b510*/  IMAD.WIDE R212, R56, 0x4, R50 ;  /* 0x0000000438d47825 */ /* 0x000fc600078e0232 */
[----:B------:R-:W2:Y:S04]  /*3b520*/  LDL.LU.64 R50, [R1+0x2108] ;  /* 0x0021080001327983 */ /* 0x000ea80000300a00 */
[----:B------:R-:W-:Y:S04]  /*3b530*/  STL.64 [R1+0x1960], R218 ;  /* 0x001960da01007387 */ /* 0x000fe80000100a00 */
[----:B------:R-:W2:Y:S04]  /*3b540*/  LDL.LU.64 R28, [R1+0x2820] ;  /* 0x00282000011c7983 */ /* 0x000ea80000300a00 */
[----:B------:R-:W-:Y:S01]  /*3b550*/  LDGSTS.E [R250+-0x58a00], desc[UR40][R222.64], P6 ;  /* 0xa7600000defa7fae */ /* 0x000fe2000b1a1028 */
[----:B------:R-:W-:-:S03]  /*3b560*/  IMAD.WIDE R210, R56, 0x4, R36 ;  /* 0x0000000438d27825 */ /* 0x000fc600078e0224 */
[----:B------:R-:W2:Y:S04]  /*3b570*/  LDL.LU.64 R36, [R1+0x2100] ;  /* 0x0021000001247983 */ /* 0x000ea80000300a00 */
[----:B------:R-:W-:Y:S01]  /*3b580*/  STL.64 [R1+0x1958], R216 ;  /* 0x001958d801007387 */ /* 0x000fe20000100a00 */
[----:B------:R-:W-:-:S03]  /*3b590*/  IMAD.WIDE R208, R56, 0x4, R32 ;  /* 0x0000000438d07825 */ /* 0x000fc600078e0220 */
[----:B------:R-:W2:Y:S04]  /*3b5a0*/  LDL.LU.64 R30, [R1+0x27e8] ;  /* 0x0027e800011e7983 */ /* 0x000ea80000300a00 */
[----:B------:R-:W-:Y:S04]  /*3b5b0*/  STL.64 [R1+0x4040], R214 ;  /* 0x004040d601007387 */ /* 0x000fe80000100a00 */
[----:B------:R-:W2:Y:S01]  /*3b5c0*/  LDL.LU.64 R32, [R1+0x20f8] ;  /* 0x0020f80001207983 */ /* 0x000ea20000300a00 */
[----:B------:R-:W-:-:S03]  /*3b5d0*/  IMAD.WIDE R206, R56, 0x4, R34 ;  /* 0x0000000438ce7825 */ /* 0x000fc600078e0222 */
[----:B------:R-:W-:Y:S04]  /*3b5e0*/  STL.64 [R1+0x4038], R212 ;  /* 0x004038d401007387 */ /* 0x000fe80000100a00 */
        /* <DEDUP_REMOVED lines=13> */
[----:B------:R-:W3:Y:S04]  /*3b6c0*/  LDL.LU.64 R48, [R1+0x20f0] ;  /* 0x0020f00001307983 */ /* 0x000ee80000300a00 */
[----:B------:R-:W-:Y:S01]  /*3b6d0*/  STL.64 [R1+0x4070], R208 ;  /* 0x004070d001007387 */ /* 0x000fe20000100a00 */
[----:B------:R-:W-:-:S03]  /*3b6e0*/  IMAD.WIDE R200, R56, 0x4, R46 ;  /* 0x0000000438c87825 */ /* 0x000fc600078e022e */
[----:B------:R-:W3:Y:S04]  /*3b6f0*/  LDL.LU.64 R34, [R1+0x2778] ;  /* 0x0027780001227983 */ /* 0x000ee80000300a00 */
[----:B------:R-:W3:Y:S04]  /*3b700*/  LDL.LU.64 R46, [R1+0x20e8] ;  /* 0x0020e800012e7983 */ /* 0x000ee80000300a00 */
[----:B------:R-:W-:Y:S01]  /*3b710*/  STL.64 [R1+0x44c8], R206 ;  /* 0x0044c8ce01007387 */ /* 0x000fe20000100a00 */
[----:B----4-:R-:W-:-:S03]  /*3b720*/  IMAD.WIDE R198, R56, 0x4, R44 ;  /* 0x0000000438c67825 */ /* 0x010fc600078e022c */
        /* <DEDUP_REMOVED lines=11> */
[----:B------:R-:W-:Y:S01]  /*3b7e0*/  STL.64 [R1+0x4578], R198 ;  /* 0x004578c601007387 */ /* 0x000fe20000100a00 */
[----:B------:R-:W-:-:S03]  /*3b7f0*/  IMAD.WIDE R190, R56, 0x4, R28 ;  /* 0x0000000438be7825 */ /* 0x000fc600078e021c */
[----:B------:R-:W-:Y:S04]  /*3b800*/  STL.64 [R1+0x4570], R196 ;  /* 0x004570c401007387 */ /* 0x000fe80000100a00 */
[----:B------:R-:W-:Y:S01]  /*3b810*/  LDGSTS.E [R250+-0x53900], desc[UR40][R200.64], P4 ;  /* 0xac700000c8fa7fae */ /* 0x000fe2000a1a1028 */
[----:B------:R-:W-:-:S03]  /*3b820*/  IMAD.WIDE R188, R56, 0x4, R36 ;  /* 0x0000000438bc7825 */ /* 0x000fc600078e0224 */
[----:B------:R-:W2:Y:S04]  /*3b830*/  LDL.LU.64 R36, [R1+0x26d0] ;  /* 0x0026d00001247983 */ /* 0x000ea80000300a00 */
[----:B------:R-:W-:Y:S04]  /*3b840*/  STL.64 [R1+0x45e8], R194 ;  /* 0x0045e8c201007387 */ /* 0x000fe80000100a00 */
[----:B------:R-:W2:Y:S01]  /*3b850*/  LDL.LU.64 R28, [R1+0x20d0] ;  /* 0x0020d000011c7983 */ /* 0x000ea20000300a00 */
[----:B------:R-:W-:-:S03]  /*3b860*/  IMAD.WIDE R186, R56, 0x4, R30 ;  /* 0x0000000438ba7825 */ /* 0x000fc600078e021e */
[----:B------:R-:W-:Y:S01]  /*3b870*/  STL.64 [R1+0x45e0], R192 ;  /* 0x0045e0c001007387 */ /* 0x000fe20000100a00 */
        /* <DEDUP_REMOVED lines=18> */
[----:B------:R-:W-:Y:S01]  /*3b9a0*/  STL.64 [R1+0x4630], R184 ;  /* 0x004630b801007387 */ /* 0x000fe20000100a00 */
[----:B------:R-:W-:-:S03]  /*3b9b0*/  IMAD.WIDE R176, R56, 0x4, R46 ;  /* 0x0000000438b07825 */ /* 0x000fc600078e022e */
[----:B------:R-:W3:Y:S04]  /*3b9c0*/  LDL.LU.64 R46, [R1+0x2668] ;  /* 0x00266800012e7983 */ /* 0x000ee80000300a00 */
[----:B------:R-:W-:Y:S01]  /*3b9d0*/  STL.64 [R1+0x6b78], R182 ;  /* 0x006b78b601007387 */ /* 0x000fe20000100a00 */
[----:B----4-:R-:W-:-:S03]  /*3b9e0*/  IMAD.WIDE R174, R56, 0x4, R44 ;  /* 0x0000000438ae7825 */ /* 0x010fc600078e022c */
[----:B------:R-:W4:Y:S04]  /*3b9f0*/  LDL.LU.64 R44, [R1+0x20c0] ;  /* 0x0020c000012c7983 */ /* 0x000f280000300a00 */
[----:B------:R-:W-:Y:S04]  /*3ba00*/  STL.64 [R1+0x6b70], R180 ;  /* 0x006b70b401007387 */ /* 0x000fe80000100a00 */
[----:B------:R-:W-:Y:S01]  /*3ba10*/  STL.64 [R1+0x6b88], R178 ;  /* 0x006b88b201007387 */ /* 0x000fe20000100a00 */
[----:B--2---:R-:W-:-:S03]  /*3ba20*/  IMAD.WIDE R172, R56, 0x4, R38 ;  /* 0x0000000438ac7825 */ /* 0x004fc600078e0226 */
[----:B------:R-:W-:Y:S01]  /*3ba30*/  LDGSTS.E [R250+-0x4e900], desc[UR40][R180.64], P4 ;  /* 0xb1700000b4fa7fae */ /* 0x000fe2000a1a1028 */
[----:B------:R-:W-:-:S03]  /*3ba40*/  IMAD.WIDE R170, R56, 0x4, R42 ;  /* 0x0000000438aa7825 */ /* 0x000fc600078e022a */
[----:B------:R-:W2:Y:S04]  /*3ba50*/  LDL.LU.64 R42, [R1+0x2630] ;  /* 0x00263000012a7983 */ /* 0x000ea80000300a00 */
[----:B------:R-:W2:Y:S04]  /*3ba60*/  LDL.LU.64 R40, [R1+0x20b8] ;  /* 0x0020b80001287983 */ /* 0x000ea80000300a00 */
[----:B------:R-:W-:Y:S04]  /*3ba70*/  STL.64 [R1+0x6b80], R176 ;  /* 0x006b80b001007387 */ /* 0x000fe80000100a00 */
[----:B------:R-:W2:Y:S04]  /*3ba80*/  LDL.LU.64 R38, [R1+0x25f8] ;  /* 0x0025f80001267983 */ /* 0x000ea80000300a00 */
[----:B------:R-:W2:Y:S04]  /*3ba90*/  LDL.LU.64 R34, [R1+0x20b0] ;  /* 0x0020b00001227983 */ /* 0x000ea80000300a00 */
[----:B------:R-:W-:Y:S01]  /*3baa0*/  STL.64 [R1+0x6c58], R174 ;  /* 0x006c58ae01007387 */ /* 0x000fe20000100a00 */
[----:B------:R-:W-:-:S03]  /*3bab0*/  IMAD.WIDE R50, R56, 0x4, R50 ;  /* 0x0000000438327825 */ /* 0x000fc600078e0232 */
[----:B------:R-:W2:Y:S04]  /*3bac0*/  LDL.LU.64 R32, [R1+0x25c0] ;  /* 0x0025c00001207983 */ /* 0x000ea80000300a00 */
[----:B------:R-:W2:Y:S04]  /*3bad0*/  LDL.LU.64 R30, [R1+0x20a8] ;  /* 0x0020a800011e7983 */ /* 0x000ea80000300a00 */
[----:B------:R-:W-:Y:S01]  /*3bae0*/  STL.64 [R1+0x6c50], R172 ;  /* 0x006c50ac01007387 */ /* 0x000fe20000100a00 */
[----:B------:R-:W-:-:S03]  /*3baf0*/  IMAD.WIDE R54, R56, 0x4, R28 ;  /* 0x0000000438367825 */ /* 0x000fc600078e021c */
[----:B------:R-:W2:Y:S01]  /*3bb00*/  LDL.LU.64 R28, [R1+0x2588] ;  /* 0x00258800011c7983 */ /* 0x000ea20000300a00 */
[----:B------:R-:W-:-:S03]  /*3bb10*/  IMAD.WIDE R36, R56, 0x4, R36 ;  /* 0x0000000438247825 */ /* 0x000fc600078e0224 */
[----:B------:R-:W2:Y:S04]  /*3bb20*/  LDL.LU.64 R26, [R1+0x20a0] ;  /* 0x0020a000011a7983 */ /* 0x000ea80000300a00 */
[----:B------:R-:W-:Y:S04]  /*3bb30*/  STL.64 [R1+0x6c48], R170 ;  /* 0x006c48aa01007387 */ /* 0x000fe80000100a00 */
[----:B------:R-:W2:Y:S04]  /*3bb40*/  LDL.LU.64 R24, [R1+0x2550] ;  /* 0x0025500001187983 */ /* 0x000ea80000300a00 */
[----:B------:R-:W2:Y:S04]  /*3bb50*/  LDL.LU.64 R22, [R1+0x2098] ;  /* 0x0020980001167983 */ /* 0x000ea80000300a00 */
[----:B------:R-:W-:Y:S04]  /*3bb60*/  STL.64 [R1+0x6c40], R50 ;  /* 0x006c403201007387 */ /* 0x000fe80000100a00 */
[----:B------:R-:W2:Y:S04]  /*3bb70*/  LDL.LU.64 R20, [R1+0x2518] ;  /* 0x0025180001147983 */ /* 0x000ea80000300a00 */
[----:B------:R-:W2:Y:S04]  /*3bb80*/  LDL.LU.64 R18, [R1+0x2090] ;  /* 0x0020900001127983 */ /* 0x000ea80000300a00 */
[----:B------:R1:W-:Y:S04]  /*3bb90*/  STL.64 [R1+0x6c38], R36 ;  /* 0x006c382401007387 */ /* 0x0003e80000100a00 */
[----:B------:R-:W2:Y:S04]  /*3bba0*/  LDL.LU.64 R16, [R1+0x24e0] ;  /* 0x0024e00001107983 */ /* 0x000ea80000300a00 */
[----:B------:R-:W2:Y:S04]  /*3bbb0*/  LDL.LU.64 R14, [R1+0x2088] ;  /* 0x00208800010e7983 */ /* 0x000ea80000300a00 */
[----:B------:R-:W-:Y:S04]  /*3bbc0*/  STL.64 [R1+0x6c30], R54 ;  /* 0x006c303601007387 */ /* 0x000fe80000100a00 */
[----:B------:R-:W2:Y:S04]  /*3bbd0*/  LDL.LU.64 R12, [R1+0x24a0] ;  /* 0x0024a000010c7983 */ /* 0x000ea80000300a00 */
[----:B------:R-:W2:Y:S04]  /*3bbe0*/  LDL.LU.64 R8, [R1+0x2080] ;  /* 0x0020800001087983 */ /* 0x000ea80000300a00 */
        /* <DEDUP_REMOVED lines=8> */
[----:B---3--:R-:W-:-:S05]  /*3bc70*/  IMAD.WIDE R52, R56, 0x4, R52 ;  /* 0x0000000438347825 */ /* 0x008fca00078e0234 */
[----:B------:R-:W-:Y:S04]  /*3bc80*/  STL.64 [R1+0x6c28], R52 ;  /* 0x006c283401007387 */ /* 0x000fe80000100a00 */
[----:B------:R-:W-:Y:S01]  /*3bc90*/  LDGSTS.E [R250+-0x49a00], desc[UR40][R52.64], P6 ;  /* 0xb660000034fa7fae */ /* 0x000fe2000b1a1028 */
[----:B------:R-:W-:-:S05]  /*3bca0*/  IMAD.WIDE R48, R56, 0x4, R48 ;  /* 0x0000000438307825 */ /* 0x000fca00078e0230 */
[----:B------:R3:W-:Y:S04]  /*3bcb0*/  STL.64 [R1+0x6c20], R48 ;  /* 0x006c203001007387 */ /* 0x0007e80000100a00 */
[----:B------:R-:W-:Y:S01]  /*3bcc0*/  LDGSTS.E [R250+-0x49900], desc[UR40][R48.64], P4 ;  /* 0xb670000030fa7fae */ /* 0x000fe2000a1a1028 */
[----:B------:R-:W-:-:S04]  /*3bcd0*/  IMAD.WIDE R46, R56, 0x4, R46 ;  /* 0x00000004382e7825 */ /* 0x000fc800078e022e */
[C---:B----4-:R-:W-:Y:S01]  /*3bce0*/  IMAD.WIDE R44, R56.reuse, 0x4, R44 ;  /* 0x00000004382c7825 */ /* 0x050fe200078e022c */
[----:B------:R-:W-:Y:S04]  /*3bcf0*/  STL.64 [R1+0x6c18], R46 ;  /* 0x006c182e01007387 */ /* 0x000fe80000100a00 */
[----:B------:R-:W-:Y:S04]  /*3bd00*/  STL.64 [R1+0x6c10], R44 ;  /* 0x006c102c01007387 */ /* 0x000fe80000100a00 */
[----:B------:R-:W-:Y:S04]  /*3bd10*/  LDGSTS.E [R250+-0x48a00], desc[UR40][R46.64], P6 ;  /* 0xb76000002efa7fae */ /* 0x000fe8000b1a1028 */
[----:B------:R-:W-:Y:S01]  /*3bd20*/  LDGSTS.E [R250+-0x48900], desc[UR40][R44.64], P4 ;  /* 0xb77000002cfa7fae */ /* 0x000fe2000a1a1028 */
[----:B--2---:R-:W-:-:S04]  /*3bd30*/  IMAD.WIDE R42, R56, 0x4, R42 ;  /* 0x00000004382a7825 */ /* 0x004fc800078e022a */
        /* <DEDUP_REMOVED lines=25> */
[----:B------:R-:W-:Y:S04]  /*3bed0*/  STL.64 [R1+0x6ba8], R16 ;  /* 0x006ba81001007387 */ /* 0x000fe80000100a00 */
[----:B-1----:R-:W5:Y:S01]  /*3bee0*/  LDL.LU.64 R166, [R1+0x6fe0] ;  /* 0x006fe00001a67983 */ /* 0x002f620000300a00 */
[----:B------:R-:W-:-:S03]  /*3bef0*/  IMAD.WIDE R12, R56, 0x4, R12 ;  /* 0x00000004380c7825 */ /* 0x000fc600078e020c */
[----:B------:R-:W-:Y:S01]  /*3bf00*/  STL.64 [R1+0x6ba0], R14 ;  /* 0x006ba00e01007387 */ /* 0x000fe20000100a00 */
[----:B------:R-:W-:-:S03]  /*3bf10*/  IMAD.WIDE R8, R56, 0x4, R8 ;  /* 0x0000000438087825 */ /* 0x000fc600078e0208 */
[----:B------:R-:W5:Y:S04]  /*3bf20*/  LDL.LU.64 R168, [R1+0x6fd8] ;  /* 0x006fd80001a87983 */ /* 0x000f680000300a00 */
[----:B------:R-:W-:Y:S04]  /*3bf30*/  STL.64 [R1+0x6b98], R12 ;  /* 0x006b980c01007387 */ /* 0x000fe80000100a00 */
[----:B------:R1:W-:Y:S04]  /*3bf40*/  STL.64 [R1+0x6b90], R8 ;  /* 0x006b900801007387 */ /* 0x0003e80000100a00 */
[----:B------:R-:W4:Y:S04]  /*3bf50*/  LDL.LU.64 R36, [R1+0x2078] ;  /* 0x0020780001247983 */ /* 0x000f280000300a00 */
[----:B------:R-:W4:Y:S04]  /*3bf60*/  LDL.LU.64 R50, [R1+0x2b08] ;  /* 0x002b080001327983 */ /* 0x000f280000300a00 */
[----:B---3--:R-:W3:Y:S04]  /*3bf70*/  LDL.LU.64 R48, [R1+0x2070] ;  /* 0x0020700001307983 */ /* 0x008ee80000300a00 */
[----:B------:R-:W-:Y:S04]  /*3bf80*/  LDGSTS.E [R250+-0x47a00], desc[UR40][R42.64], P6 ;  /* 0xb86000002afa7fae */ /* 0x000fe8000b1a1028 */
[----:B------:R-:W-:Y:S04]  /*3bf90*/  LDGSTS.E [R250+-0x47900], desc[UR40][R40.64], P4 ;  /* 0xb870000028fa7fae */ /* 0x000fe8000a1a1028 */
        /* <DEDUP_REMOVED lines=13> */
[----:B------:R-:W2:Y:S04]  /*3c070*/  LDL.LU.64 R46, [R1+0x2a60] ;  /* 0x002a6000012e7983 */ /* 0x000ea80000300a00 */
[----:B------:R-:W-:Y:S04]  /*3c080*/  LDGSTS.E [R250+-0x42900], desc[UR40][R18.64], P4 ;  /* 0xbd70000012fa7fae */ /* 0x000fe8000a1a1028 */
[----:B------:R-:W-:Y:S04]  /*3c090*/  LDGSTS.E [R250+-0x41a00], desc[UR40][R16.64], P6 ;  /* 0xbe60000010fa7fae */ /* 0x000fe8000b1a1028 */
[----:B------:R-:W-:Y:S01]  /*3c0a0*/  LDGSTS.E [R250+-0x41900], desc[UR40][R14.64], P4 ;  /* 0xbe7000000efa7fae */ /* 0x000fe2000a1a1028 */
[----:B------:R-:W-:-:S03]  /*3c0b0*/  IADD3 R6, PT, PT, R4, 0x100000, RZ ;  /* 0x0010000004067810 */ /* 0x000fc60007ffe0ff */
[----:B------:R-:W-:Y:S01]  /*3c0c0*/  LDGSTS.E [R250+-0x40a00], desc[UR40][R12.64], P6 ;  /* 0xbf6000000cfa7fae */ /* 0x000fe2000b1a1028 */
[----:B------:R-:W-:-:S03]  /*3c0d0*/  VIADD R7, R4, 0x100000 ;  /* 0x0010000004077836 */ /* 0x000fc60000000000 */
[----:B------:R1:W-:Y:S04]  /*3c0e0*/  LDGSTS.E [R250+-0x40900], desc[UR40][R8.64], P4 ;  /* 0xbf70000008fa7fae */ /* 0x0003e8000a1a1028 */
[----:B------:R3:W-:Y:S01]  /*3c0f0*/  LDGSTS.E [R6+-0x5f800], desc[UR40][R10.64], P6 ;  /* 0xa08000000a067fae */ /* 0x0007e2000b1a1028 */
[C---:B-1----:R-:W-:Y:S02]  /*3c100*/  VIADD R8, R4.reuse, 0x100000 ;  /* 0x0010000004087836 */ /* 0x042fe40000000000 */
[----:B------:R-:W-:Y:S02]  /*3c110*/  VIADD R5, R4, 0x100000 ;  /* 0x0010000004057836 */ /* 0x000fe40000000000 */
[C---:B----4-:R-:W-:Y:S02]  /*3c120*/  IMAD.WIDE R14, R56.reuse, 0x4, R36 ;  /* 0x00000004380e7825 */ /* 0x050fe400078e0224 */
[----:B------:R-:W4:Y:S02]  /*3c130*/  LDL.LU.64 R36, [R1+0x2058] ;  /* 0x0020580001247983 */ /* 0x000f240000300a00 */
[----:B------:R-:W-:-:S02]  /*3c140*/  IMAD.WIDE R12, R56, 0x4, R50 ;  /* 0x00000004380c7825 */ /* 0x000fc400078e0232 */
[----:B------:R-:W4:Y:S02]  /*3c150*/  LDL.LU.64 R50, [R1+0x2a28] ;  /* 0x002a280001327983 */ /* 0x000f240000300a00 */
[C---:B---3--:R-:W-:Y:S02]  /*3c160*/  IMAD.WIDE R10, R56.reuse, 0x4, R48 ;  /* 0x00000004380a7825 */ /* 0x048fe400078e0230 */
[----:B------:R-:W-:Y:S04]  /*3c170*/  STL.64 [R1+0x1c18], R14 ;  /* 0x001c180e01007387 */ /* 0x000fe80000100a00 */
[----:B------:R2:W-:Y:S04]  /*3c180*/  STL.64 [R1+0x3d08], R12 ;  /* 0x003d080c01007387 */ /* 0x0005e80000100a00 */
[----:B------:R-:W3:Y:S04]  /*3c190*/  LDL.LU.64 R48, [R1+0x2050] ;  /* 0x0020500001307983 */ /* 0x000ee80000300a00 */
[----:B------:R-:W-:Y:S04]  /*3c1a0*/  LDGSTS.E [R8+-0x5f700], desc[UR40][R14.64], P4 ;  /* 0xa09000000e087fae */ /* 0x000fe8000a1a1028 */
[----:B------:R2:W-:Y:S04]  /*3c1b0*/  LDGSTS.E [R7+-0x5e800], desc[UR40][R12.64], P6 ;  /* 0xa18000000c077fae */ /* 0x0005e8000b1a1028 */
[----:B------:R1:W-:Y:S04]  /*3c1c0*/  STL.64 [R1+0x3d00], R10 ;  /* 0x003d000a01007387 */ /* 0x0003e80000100a00 */
[----:B------:R1:W-:Y:S01]  /*3c1d0*/  LDGSTS.E [R5+-0x5e700], desc[UR40][R10.64], P4 ;  /* 0xa19000000a057fae */ /* 0x0003e2000a1a1028 */
[----:B--2---:R-:W-:-:S03]  /*3c1e0*/  IMAD.WIDE R12, R56, 0x4, R38 ;  /* 0x00000004380c7825 */ /* 0x004fc600078e0226 */
[----:B------:R-:W2:Y:S01]  /*3c1f0*/  LDL.LU.64 R38, [R1+0x29f0] ;  /* 0x0029f00001267983 */ /* 0x000ea20000300a00 */
[----:B------:R-:W-:-:S03]  /*3c200*/  IMAD.WIDE R14, R56, 0x4, R52 ;  /* 0x00000004380e7825 */ /* 0x000fc600078e0234 */
[----:B------:R1:W-:Y:S02]  /*3c210*/  STL.64 [R1+0x3d38], R12 ;  /* 0x003d380c01007387 */ /* 0x0003e40000100a00 */
[C---:B-1----:R-:W-:Y:S02]  /*3c220*/  IMAD.WIDE R10, R56.reuse, 0x4, R42 ;  /* 0x00000004380a7825 */ /* 0x042fe400078e022a */
[----:B------:R-:W2:Y:S04]  /*3c230*/  LDL.LU.64 R52, [R1+0x2048] ;  /* 0x0020480001347983 */ /* 0x000ea80000300a00 */
        /* <DEDUP_REMOVED lines=8> */
[----:B------:R4:W-:Y:S01]  /*3c2c0*/  STL.64 [R1+0x3e58], R12 ;  /* 0x003e580c01007387 */ /* 0x0009e20000100a00 */
[----:B-1----:R-:W-:-:S03]  /*3c2d0*/  IMAD.WIDE R10, R56, 0x4, R46 ;  /* 0x00000004380a7825 */ /* 0x002fc600078e022e */
[----:B------:R1:W-:Y:S04]  /*3c2e0*/  LDGSTS.E [R5+-0x5c700], desc[UR40][R12.64], P4 ;  /* 0xa39000000c057fae */ /* 0x0003e8000a1a1028 */
[----:B------:R-:W2:Y:S04]  /*3c2f0*/  LDL.LU.64 R46, [R1+0x1c90] ;  /* 0x001c9000012e7983 */ /* 0x000ea80000300a00 */
[----:B------:R3:W-:Y:S04]  /*3c300*/  STL.64 [R1+0x3e70], R10 ;  /* 0x003e700a01007387 */ /* 0x0007e80000100a00 */
[----:B------:R3:W-:Y:S01]  /*3c310*/  LDGSTS.E [R8+-0x5b800], desc[UR40][R10.64], P6 ;  /* 0xa48000000a087fae */ /* 0x0007e2000b1a1028 */
[----:B----4-:R-:W-:-:S03]  /*3c320*/  IMAD.WIDE R14, R56, 0x4, R36 ;  /* 0x00000004380e7825 */ /* 0x010fc600078e0224 */
[----:B------:R-:W4:Y:S01]  /*3c330*/  LDL.LU.64 R36, [R1+0x1c50] ;  /* 0x001c500001247983 */ /* 0x000f220000300a00 */
[----:B-1----:R-:W-:-:S03]  /*3c340*/  IMAD.WIDE R12, R56, 0x4, R50 ;  /* 0x00000004380c7825 */ /* 0x002fc600078e0232 */
[----:B------:R-:W4:Y:S04]  /*3c350*/  LDL.LU.64 R50, [R1+0x2968] ;  /* 0x0029680001327983 */ /* 0x000f280000300a00 */
[----:B------:R-:W-:Y:S04]  /*3c360*/  STL.64 [R1+0x3e68], R14 ;  /* 0x003e680e01007387 */ /* 0x000fe80000100a00 */
[----:B------:R2:W-:Y:S01]  /*3c370*/  STL.64 [R1+0x3ea8], R12 ;  /* 0x003ea80c01007387 */ /* 0x0005e20000100a00 */
[----:B---3--:R-:W-:-:S03]  /*3c380*/  IMAD.WIDE R10, R56, 0x4, R48 ;  /* 0x00000004380a7825 */ /* 0x008fc600078e0230 */
[----:B------:R-:W3:Y:S04]  /*3c390*/  LDL.LU.64 R48, [R1+0x2038] ;  /* 0x0020380001307983 */ /* 0x000ee80000300a00 */
[----:B------:R-:W-:Y:S04]  /*3c3a0*/  LDGSTS.E [R7+-0x5b700], desc[UR40][R14.64], P4 ;  /* 0xa49000000e077fae */ /* 0x000fe8000a1a1028 */
[----:B------:R2:W-:Y:S04]  /*3c3b0*/  LDGSTS.E [R6+-0x5a800], desc[UR40][R12.64], P6 ;  /* 0xa58000000c067fae */ /* 0x0005e8000b1a1028 */
[----:B------:R1:W-:Y:S04]  /*3c3c0*/  STL.64 [R1+0x3ea0], R10 ;  /* 0x003ea00a01007387 */ /* 0x0003e80000100a00 */
[----:B------:R1:W-:Y:S01]  /*3c3d0*/  LDGSTS.E [R5+-0x5a700], desc[UR40][R10.64], P4 ;  /* 0xa59000000a057fae */ /* 0x0003e2000a1a1028 */
[----:B--2---:R-:W-:-:S03]  /*3c3e0*/  IMAD.WIDE R12, R56, 0x4, R38 ;  /* 0x00000004380c7825 */ /* 0x004fc600078e0226 */
[----:B------:R-:W2:Y:S04]  /*3c3f0*/  LDL.LU.64 R38, [R1+0x2930] ;  /* 0x0029300001267983 */ /* 0x000ea80000300a00 */
[----:B------:R1:W-:Y:S01]  /*3c400*/  STL.64 [R1+0x3ef8], R12 ;  /* 0x003ef80c01007387 */ /* 0x0003e20000100a00 */
[----:B------:R-:W-:-:S03]  /*3c410*/  IMAD.WIDE R14, R56, 0x4, R52 ;  /* 0x00000004380e7825 */ /* 0x000fc600078e0234 */
[----:B------:R-:W2:Y:S01]  /*3c420*/  LDL.LU.64 R52, [R1+0x2030] ;  /* 0x0020300001347983 */ /* 0x000ea20000300a00 */
[----:B-1----:R-:W-:-:S03]  /*3c430*/  IMAD.WIDE R10, R56, 0x4, R42 ;  /* 0x00000004380a7825 */ /* 0x002fc600078e022a */
        /* <DEDUP_REMOVED lines=110> */
[----:B----4-:R-:W-:-:S04]  /*3cb20*/  IMAD.WIDE R14, R56, 0x4, R36 ;  /* 0x00000004380e7825 */ /* 0x010fc800078e0224 */
[C---:B-1----:R-:W-:Y:S01]  /*3cb30*/  IMAD.WIDE R12, R56.reuse, 0x4, R50 ;  /* 0x00000004380c7825 */ /* 0x042fe200078e0232 */
[----:B------:R-:W-:Y:S04]  /*3cb40*/  LDGSTS.E [R7+-0x4b700], desc[UR40][R14.64], P4 ;  /* 0xb49000000e077fae */ /* 0x000fe8000a1a1028 */
[----:B------:R-:W4:Y:S04]  /*3cb50*/  LDL.LU.64 R50, [R1+0x1fc8] ;  /* 0x001fc80001327983 */ /* 0x000f280000300a00 */
[----:B------:R-:W-:Y:S04]  /*3cb60*/  STL.64 [R1+0x6ac0], R14 ;  /* 0x006ac00e01007387 */ /* 0x000fe80000100a00 */
[----:B------:R-:W4:Y:S01]  /*3cb70*/  LDL.LU.64 R34, [R1+0x25f0] ;  /* 0x0025f00001227983 */ /* 0x000f220000300a00 */
[----:B---3--:R-:W-:-:S03]  /*3cb80*/  IMAD.WIDE R10, R56, 0x4, R48 ;  /* 0x00000004380a7825 */ /* 0x008fc600078e0230 */
[----:B------:R2:W-:Y:S04]  /*3cb90*/  STL.64 [R1+0x6b68], R12 ;  /* 0x006b680c01007387 */ /* 0x0005e80000100a00 */
[----:B------:R-:W3:Y:S04]  /*3cba0*/  LDL.LU.64 R48, [R1+0x1fc0] ;  /* 0x001fc00001307983 */ /* 0x000ee80000300a00 */
[----:B------:R2:W-:Y:S04]  /*3cbb0*/  LDGSTS.E [R6+-0x4a800], desc[UR40][R12.64], P6 ;  /* 0xb58000000c067fae */ /* 0x0005e8000b1a1028 */
[----:B------:R1:W-:Y:S04]  /*3cbc0*/  STL.64 [R1+0x6b60], R10 ;  /* 0x006b600a01007387 */ /* 0x0003e80000100a00 */
[----:B------:R-:W3:Y:S01]  /*3cbd0*/  LDL.LU.64 R36, [R1+0x25b8] ;  /* 0x0025b80001247983 */ /* 0x000ee20000300a00 */
[----:B--2---:R-:W-:-:S03]  /*3cbe0*/  IMAD.WIDE R12, R56, 0x4, R38 ;  /* 0x00000004380c7825 */ /* 0x004fc600078e0226 */
[----:B------:R1:W-:Y:S04]  /*3cbf0*/  LDGSTS.E [R5+-0x4a700], desc[UR40][R10.64], P4 ;  /* 0xb59000000a057fae */ /* 0x0003e8000a1a1028 */
[----:B------:R2:W-:Y:S01]  /*3cc00*/  STL.64 [R1+0x1a70], R12 ;  /* 0x001a700c01007387 */ /* 0x0005e20000100a00 */
[----:B------:R-:W-:-:S03]  /*3cc10*/  IMAD.WIDE R14, R56, 0x4, R52 ;  /* 0x00000004380e7825 */ /* 0x000fc600078e0234 */
[----:B------:R-:W3:Y:S01]  /*3cc20*/  LDL.LU.64 R38, [R1+0x1fb8] ;  /* 0x001fb80001267983 */ /* 0x000ee20000300a00 */
[----:B-1----:R-:W-:-:S03]  /*3cc30*/  IMAD.WIDE R10, R56, 0x4, R42 ;  /* 0x00000004380a7825 */ /* 0x002fc600078e022a */
[----:B------:R2:W-:Y:S04]  /*3cc40*/  LDGSTS.E [R8+-0x49800], desc[UR40][R12.64], P6 ;  /* 0xb68000000c087fae */ /* 0x0005e8000b1a1028 */
[----:B------:R-:W3:Y:S04]  /*3cc50*/  LDL.LU.64 R42, [R1+0x2580] ;  /* 0x00258000012a7983 */ /* 0x000ee80000300a00 */
[----:B------:R-:W-:Y:S04]  /*3cc60*/  STL.64 [R1+0x1a68], R14 ;  /* 0x001a680e01007387 */ /* 0x000fe80000100a00 */
[----:B------:R1:W-:Y:S04]  /*3cc70*/  STL.64 [R1+0x6b58], R10 ;  /* 0x006b580a01007387 */ /* 0x0003e80000100a00 */
[----:B------:R-:W3:Y:S01]  /*3cc80*/  LDL.LU.64 R52, [R1+0x1fb0] ;  /* 0x001fb00001347983 */ /* 0x000ee20000300a00 */
[----:B--2---:R-:W-:-:S03]  /*3cc90*/  IMAD.WIDE R12, R56, 0x4, R44 ;  /* 0x00000004380c7825 */ /* 0x004fc600078e022c */
[----:B------:R-:W-:Y:S04]  /*3cca0*/  LDGSTS.E [R7+-0x49700], desc[UR40][R14.64], P4 ;  /* 0xb69000000e077fae */ /* 0x000fe8000a1a1028 */
[----:B------:R1:W-:Y:S04]  /*3ccb0*/  LDGSTS.E [R6+-0x48800], desc[UR40][R10.64], P6 ;  /* 0xb78000000a067fae */ /* 0x0003e8000b1a1028 */
[----:B------:R2:W-:Y:S04]  /*3ccc0*/  STL.64 [R1+0x6b50], R12 ;  /* 0x006b500c01007387 */ /* 0x0005e80000100a00 */
[----:B------:R-:W3:Y:S01]  /*3ccd0*/  LDL.LU.64 R44, [R1+0x2548] ;  /* 0x00254800012c7983 */ /* 0x000ee20000300a00 */
[----:B-1----:R-:W-:-:S03]  /*3cce0*/  IMAD.WIDE R10, R56, 0x4, R46 ;  /* 0x00000004380a7825 */ /* 0x002fc600078e022e */
[----:B------:R2:W-:Y:S04]  /*3ccf0*/  LDGSTS.E [R5+-0x48700], desc[UR40][R12.64], P4 ;  /* 0xb79000000c057fae */ /* 0x0005e8000a1a1028 */
[----:B------:R3:W-:Y:S04]  /*3cd00*/  STL.64 [R1+0x6b48], R10 ;  /* 0x006b480a01007387 */ /* 0x0007e80000100a00 */
[----:B------:R-:W3:Y:S04]  /*3cd10*/  LDL.LU.64 R46, [R1+0x1fa8] ;  /* 0x001fa800012e7983 */ /* 0x000ee80000300a00 */
[----:B------:R3:W-:Y:S01]  /*3cd20*/  LDGSTS.E [R8+-0x47800], desc[UR40][R10.64], P6 ;  /* 0xb88000000a087fae */ /* 0x0007e2000b1a1028 */
[----:B----4-:R-:W-:-:S03]  /*3cd30*/  IMAD.WIDE R14, R56, 0x4, R50 ;  /* 0x00000004380e7825 */ /* 0x010fc600078e0232 */
[----:B------:R-:W4:Y:S01]  /*3cd40*/  LDL.LU.64 R50, [R1+0x2510] ;  /* 0x0025100001327983 */ /* 0x000f220000300a00 */
[----:B--2---:R-:W-:-:S03]  /*3cd50*/  IMAD.WIDE R12, R56, 0x4, R34 ;  /* 0x00000004380c7825 */ /* 0x004fc600078e0222 */
[----:B------:R-:W-:Y:S04]  /*3cd60*/  STL.64 [R1+0x6b40], R14 ;  /* 0x006b400e01007387 */ /* 0x000fe80000100a00 */
[----:B------:R1:W-:Y:S01]  /*3cd70*/  STL.64 [R1+0x6b38], R12 ;  /* 0x006b380c01007387 */ /* 0x0003e20000100a00 */
[----:B---3--:R-:W-:-:S03]  /*3cd80*/  IMAD.WIDE R10, R56, 0x4, R48 ;  /* 0x00000004380a7825 */ /* 0x008fc600078e0230 */
[----:B------:R-:W-:Y:S04]  /*3cd90*/  LDGSTS.E [R7+-0x47700], desc[UR40][R14.64], P4 ;  /* 0xb89000000e077fae */ /* 0x000fe8000a1a1028 */
[----:B------:R-:W2:Y:S04]  /*3cda0*/  LDL.LU.64 R48, [R1+0x1fa0] ;  /* 0x001fa00001307983 */ /* 0x000ea80000300a00 */
[----:B------:R1:W-:Y:S04]  /*3cdb0*/  LDGSTS.E [R6+-0x46800], desc[UR40][R12.64], P6 ;  /* 0xb98000000c067fae */ /* 0x0003e8000b1a1028 */
[----:B------:R3:W-:Y:S04]  /*3cdc0*/  STL.64 [R1+0x6b30], R10 ;  /* 0x006b300a01007387 */ /* 0x0007e80000100a00 */
[----:B------:R3:W-:Y:S01]  /*3cdd0*/  LDGSTS.E [R5+-0x46700], desc[UR40][R10.64], P4 ;  /* 0xb99000000a057fae */ /* 0x0007e2000a1a1028 */
[----:B-1----:R-:W-:-:S03]  /*3cde0*/  IMAD.WIDE R12, R56, 0x4, R36 ;  /* 0x00000004380c7825 */ /* 0x002fc600078e0224 */
[----:B------:R-:W2:Y:S01]  /*3cdf0*/  LDL.LU.64 R36, [R1+0x24d8] ;  /* 0x0024d80001247983 */ /* 0x000ea20000300a00 */
[----:B------:R-:W-:-:S03]  /*3ce00*/  IMAD.WIDE R14, R56, 0x4, R38 ;  /* 0x00000004380e7825 */ /* 0x000fc600078e0226 */
[----:B------:R1:W-:Y:S04]  /*3ce10*/  STL.64 [R1+0x6b28], R12 ;  /* 0x006b280c01007387 */ /* 0x0003e80000100a00 */
[----:B------:R-:W2:Y:S01]  /*3ce20*/  LDL.LU.64 R38, [R1+0x1f98] ;  /* 0x001f980001267983 */ /* 0x000ea20000300a00 */
[----:B---3--:R-:W-:-:S03]  /*3ce30*/  IMAD.WIDE R10, R56, 0x4, R42 ;  /* 0x00000004380a7825 */ /* 0x008fc600078e022a */
[----:B------:R-:W-:Y:S04]  /*3ce40*/  STL.64 [R1+0x6b20], R14 ;  /* 0x006b200e01007387 */ /* 0x000fe80000100a00 */
[----:B------:R1:W-:Y:S04]  /*3ce50*/  LDGSTS.E [R8+-0x45800], desc[UR40][R12.64], P6 ;  /* 0xba8000000c087fae */ /* 0x0003e8000b1a1028 */
[----:B------:R-:W3:Y:S04]  /*3ce60*/  LDL.LU.64 R42, [R1+0x2498] ;  /* 0x00249800012a7983 */ /* 0x000ee80000300a00 */
[----:B------:R1:W-:Y:S02]  /*3ce70*/  STL.64 [R1+0x6b18], R10 ;  /* 0x006b180a01007387 */ /* 0x0003e40000100a00 */
[----:B-1----:R-:W-:-:S02]  /*3ce80*/  IMAD.WIDE R12, R56, 0x4, R52 ;  /* 0x00000004380c7825 */ /* 0x002fc400078e0234 */
[----:B------:R-:W-:Y:S04]  /*3ce90*/  LDGSTS.E [R7+-0x45700], desc[UR40][R14.64], P4 ;  /* 0xba9000000e077fae */ /* 0x000fe8000a1a1028 */
[----:B------:R4:W-:Y:S04]  /*3cea0*/  STL.64 [R1+0x6b10], R12 ;  /* 0x006b100c01007387 */ /* 0x0009e80000100a00 */
[----:B------:R-:W3:Y:S04]  /*3ceb0*/  LDL.LU.64 R52, [R1+0x1f90] ;  /* 0x001f900001347983 */ /* 0x000ee80000300a00 */
[----:B------:R1:W-:Y:S04]  /*3cec0*/  LDGSTS.E [R6+-0x44800], desc[UR40][R10.64], P6 ;  /* 0xbb8000000a067fae */ /* 0x0003e8000b1a1028 */
[----:B------:R4:W-:Y:S01]  /*3ced0*/  LDGSTS.E [R5+-0x44700], desc[UR40][R12.64], P4 ;  /* 0xbb9000000c057fae */ /* 0x0009e2000a1a1028 */
[----:B-1----:R-:W-:-:S04]  /*3cee0*/  IMAD.WIDE R10, R56, 0x4, R44 ;  /* 0x00000004380a7825 */ /* 0x002fc800078e022c */
[C---:B------:R-:W-:Y:S01]  /*3cef0*/  IMAD.WIDE R14, R56.reuse, 0x4, R46 ;  /* 0x00000004380e7825 */ /* 0x040fe200078e022e */
[----:B------:R2:W-:Y:S04]  /*3cf00*/  STL.64 [R1+0x6b08], R10 ;  /* 0x006b080a01007387 */ /* 0x0005e80000100a00 */
[----:B------:R-:W3:Y:S04]  /*3cf10*/  LDL.LU.64 R32, [R1+0x2b30] ;  /* 0x002b300001207983 */ /* 0x000ee80000300a00 */
[----:B------:R-:W-:Y:S04]  /*3cf20*/  STL.64 [R1+0x6b00], R14 ;  /* 0x006b000e01007387 */ /* 0x000fe80000100a00 */
[----:B------:R-:W3:Y:S04]  /*3cf30*/  LDL.LU.64 R30, [R1+0x1f88] ;  /* 0x001f8800011e7983 */ /* 0x000ee80000300a00 */
[----:B------:R2:W-:Y:S04]  /*3cf40*/  LDGSTS.E [R8+-0x43800], desc[UR40][R10.64], P6 ;  /* 0xbc8000000a087fae */ /* 0x0005e8000b1a1028 */
[----:B------:R-:W-:Y:S01]  /*3cf50*/  LDGSTS.E [R7+-0x43700], desc[UR40][R14.64], P4 ;  /* 0xbc9000000e077fae */ /* 0x000fe2000a1a1028 */
[----:B----4-:R-:W-:-:S05]  /*3cf60*/  IMAD.WIDE R12, R56, 0x4, R50 ;  /* 0x00000004380c7825 */ /* 0x010fca00078e0232 */
[----:B------:R1:W-:Y:S04]  /*3cf70*/  STL.64 [R1+0x6af8], R12 ;  /* 0x006af80c01007387 */ /* 0x0003e80000100a00 */
[----:B------:R-:W4:Y:S04]  /*3cf80*/  LDL.LU.64 R50, [R1+0x2b28] ;  /* 0x002b280001327983 */ /* 0x000f280000300a00 */
[----:B------:R1:W-:Y:S01]  /*3cf90*/  LDGSTS.E [R6+-0x42800], desc[UR40][R12.64], P6 ;  /* 0xbd8000000c067fae */ /* 0x0003e2000b1a1028 */
[----:B--2---:R-:W-:-:S03]  /*3cfa0*/  IMAD.WIDE R10, R56, 0x4, R48 ;  /* 0x00000004380a7825 */ /* 0x004fc600078e0230 */
[----:B------:R-:W2:Y:S04]  /*3cfb0*/  LDL.LU.64 R48, [R1+0x2b00] ;  /* 0x002b000001307983 */ /* 0x000ea80000300a00 */
[----:B------:R-:W2:Y:S04]  /*3cfc0*/  LDL.LU.64 R46, [R1+0x1f80] ;  /* 0x001f8000012e7983 */ /* 0x000ea80000300a00 */
[----:B------:R3:W-:Y:S04]  /*3cfd0*/  STL.64 [R1+0x6af0], R10 ;  /* 0x006af00a01007387 */ /* 0x0007e80000100a00 */
[----:B------:R-:W2:Y:S01]  /*3cfe0*/  LDL.LU.64 R44, [R1+0x2ac8] ;  /* 0x002ac800012c7983 */ /* 0x000ea20000300a00 */
[----:B------:R-:W-:-:S03]  /*3cff0*/  IMAD.WIDE R8, R56, 0x4, R36 ;  /* 0x0000000438087825 */ /* 0x000fc600078e0224 */
[----:B------:R-:W2:Y:S04]  /*3d000*/  LDL.LU.64 R34, [R1+0x1f78] ;  /* 0x001f780001227983 */ /* 0x000ea80000300a00 */
[----:B------:R3:W-:Y:S01]  /*3d010*/  STL.64 [R1+0x6ae8], R8 ;  /* 0x006ae80801007387 */ /* 0x0007e20000100a00 */
[----:B-1----:R-:W-:-:S03]  /*3d020*/  IMAD.WIDE R12, R56, 0x4, R38 ;  /* 0x00000004380c7825 */ /* 0x002fc600078e0226 */
[----:B------:R3:W-:Y:S04]  /*3d030*/  LDGSTS.E [R5+-0x42700], desc[UR40][R10.64], P4 ;  /* 0xbd9000000a057fae */ /* 0x0007e8000a1a1028 */
[----:B------:R-:W2:Y:S04]  /*3d040*/  LDL.LU.64 R38, [R1+0x2a90] ;  /* 0x002a900001267983 */ /* 0x000ea80000300a00 */
[----:B------:R-:W-:Y:S01]  /*3d050*/  STL.64 [R1+0x6ae0], R12 ;  /* 0x006ae00c01007387 */ /* 0x000fe20000100a00 */
[----:B---3--:R-:W-:-:S03]  /*3d060*/  IMAD.WIDE R10, R56, 0x4, R42 ;  /* 0x00000004380a7825 */ /* 0x008fc600078e022a */
[----:B------:R-:W3:Y:S04]  /*3d070*/  LDL.LU.64 R28, [R1+0x1f70] ;  /* 0x001f7000011c7983 */ /* 0x000ee80000300a00 */
[----:B------:R4:W-:Y:S04]  /*3d080*/  STL.64 [R1+0x6ad8], R10 ;  /* 0x006ad80a01007387 */ /* 0x0009e80000100a00 */
[----:B------:R1:W-:Y:S04]  /*3d090*/  LDGSTS.E [R7+-0x41800], desc[UR40][R8.64], P6 ;  /* 0xbe80000008077fae */ /* 0x0003e8000b1a1028 */
[----:B------:R-:W3:Y:S04]  /*3d0a0*/  LDL.LU.64 R42, [R1+0x2a58] ;  /* 0x002a5800012a7983 */ /* 0x000ee80000300a00 */
[----:B------:R-:W3:Y:S01]  /*3d0b0*/  LDL.LU.64 R36, [R1+0x1f68] ;  /* 0x001f680001247983 */ /* 0x000ee20000300a00 */
[----:B-1----:R-:W-:-:S03]  /*3d0c0*/  IMAD.WIDE R8, R56, 0x4, R52 ;  /* 0x0000000438087825 */ /* 0x002fc600078e0234 */
[----:B------:R-:W-:Y:S04]  /*3d0d0*/  LDGSTS.E [R6+-0x41700], desc[UR40][R12.64], P4 ;  /* 0xbe9000000c067fae */ /* 0x000fe8000a1a1028 */
[----:B------:R1:W-:Y:S04]  /*3d0e0*/  STL.64 [R1+0x6ad0], R8 ;  /* 0x006ad00801007387 */ /* 0x0003e80000100a00 */
[----:B------:R-:W3:Y:S04]  /*3d0f0*/  LDL.LU.64 R52, [R1+0x2a20] ;  /* 0x002a200001347983 */ /* 0x000ee80000300a00 */
[----:B------:R4:W-:Y:S01]  /*3d100*/  LDGSTS.E [R5+-0x40800], desc[UR40][R10.64], P6 ;  /* 0xbf8000000a057fae */ /* 0x0009e2000b1a1028 */
[----:B------:R-:W-:-:S03]  /*3d110*/  IMAD.WIDE R170, R56, 0x4, R32 ;  /* 0x0000000438aa7825 */ /* 0x000fc600078e0220 */
[----:B------:R-:W3:Y:S01]  /*3d120*/  LDL.LU.64 R32, [R1+0x1f60] ;  /* 0x001f600001207983 */ /* 0x000ee20000300a00 */
[----:B------:R-:W-:-:S04]  /*3d130*/  IMAD.WIDE R172, R56, 0x4, R30 ;  /* 0x0000000438ac7825 */ /* 0x000fc800078e021e */
[C---:B----4-:R-:W-:Y:S02]  /*3d140*/  IMAD.WIDE R10, R56.reuse, 0x4, R50 ;  /* 0x00000004380a7825 */ /* 0x050fe400078e0232 */
[----:B------:R-:W4:Y:S04]  /*3d150*/  LDL.LU.64 R50, [R1+0x29e8] ;  /* 0x0029e80001327983 */ /* 0x000f280000300a00 */
[----:B------:R1:W-:Y:S01]  /*3d160*/  STL.64 [R1+0x1b70], R170 ;  /* 0x001b70aa01007387 */ /* 0x0003e20000100a00 */
[----:B--2---:R-:W-:-:S03]  /*3d170*/  IMAD.WIDE R174, R56, 0x4, R48 ;  /* 0x0000000438ae7825 */ /* 0x004fc600078e0230 */
[----:B------:R-:W2:Y:S01]  /*3d180*/  LDL.LU.64 R48, [R1+0x1f58] ;  /* 0x001f580001307983 */ /* 0x000ea20000300a00 */
[----:B------:R-:W-:-:S03]  /*3d190*/  IMAD.WIDE R250, R56, 0x4, R46 ;  /* 0x0000000438fa7825 */ /* 0x000fc600078e022e */
[----:B------:R-:W2:Y:S04]  /*3d1a0*/  LDL.LU.64 R46, [R1+0x29b0] ;  /* 0x0029b000012e7983 */ /* 0x000ea80000300a00 */
[----:B------:R1:W-:Y:S01]  /*3d1b0*/  STL.64 [R1+0x1b68], R172 ;  /* 0x001b68ac01007387 */ /* 0x0003e20000100a00 */
[----:B------:R-:W-:-:S03]  /*3d1c0*/  IMAD.WIDE R246, R56, 0x4, R44 ;  /* 0x0000000438f67825 */ /* 0x000fc600078e022c */
[----:B------:R-:W2:Y:S04]  /*3d1d0*/  LDL.LU.64 R30, [R1+0x1f50] ;  /* 0x001f5000011e7983 */ /* 0x000ea80000300a00 */
[----:B------:R-:W2:Y:S01]  /*3d1e0*/  LDL.LU.64 R44, [R1+0x1c88] ;  /* 0x001c8800012c7983 */ /* 0x000ea20000300a00 */
[----:B------:R-:W-:-:S03]  /*3d1f0*/  IMAD.WIDE R244, R56, 0x4, R34 ;  /* 0x0000000438f47825 */ /* 0x000fc600078e0222 */
[----:B------:R-:W-:Y:S04]  /*3d200*/  STL.64 [R1+0x1b60], R10 ;  /* 0x001b600a01007387 */ /* 0x000fe80000100a00 */
[----:B------:R1:W-:Y:S01]  /*3d210*/  STL.64 [R1+0x1b90], R174 ;  /* 0x001b90ae01007387 */ /* 0x0003e20000100a00 */
[----:B------:R-:W-:-:S03]  /*3d220*/  IMAD.WIDE R242, R56, 0x4, R38 ;  /* 0x0000000438f27825 */ /* 0x000fc600078e0226 */
[----:B------:R-:W2:Y:S04]  /*3d230*/  LDL.LU.64 R34, [R1+0x1c40] ;  /* 0x001c400001227983 */ /* 0x000ea80000300a00 */
[----:B------:R-:W-:Y:S04]  /*3d240*/  STL.64 [R1+0x1b88], R250 ;  /* 0x001b88fa01007387 */ /* 0x000fe80000100a00 */
[----:B------:R-:W2:Y:S04]  /*3d250*/  LDL.LU.64 R38, [R1+0x2960] ;  /* 0x0029600001267983 */ /* 0x000ea80000300a00 */
[----:B------:R-:W-:Y:S01]  /*3d260*/  STL.64 [R1+0x1bc0], R246 ;  /* 0x001bc0f601007387 */ /* 0x000fe20000100a00 */
[----:B---3--:R-:W-:-:S03]  /*3d270*/  IMAD.WIDE R238, R56, 0x4, R42 ;  /* 0x0000000438ee7825 */ /* 0x008fc600078e022a */
[----:B------:R-:W3:Y:S01]  /*3d280*/  LDL.LU.64 R42, [R1+0x1f48] ;  /* 0x001f4800012a7983 */ /* 0x000ee20000300a00 */
[----:B------:R-:W-:-:S03]  /*3d290*/  IMAD.WIDE R236, R56, 0x4, R36 ;  /* 0x0000000438ec7825 */ /* 0x000fc600078e0224 */
[----:B------:R-:W-:Y:S04]  /*3d2a0*/  STL.64 [R1+0x1bb8], R244 ;  /* 0x001bb8f401007387 */ /* 0x000fe80000100a00 */
[----:B------:R-:W3:Y:S04]  /*3d2b0*/  LDL.LU.64 R36, [R1+0x2928] ;  /* 0x0029280001247983 */ /* 0x000ee80000300a00 */
[----:B------:R-:W-:Y:S01]  /*3d2c0*/  STL.64 [R1+0x1bf0], R242 ;  /* 0x001bf0f201007387 */ /* 0x000fe20000100a00 */
[----:B------:R-:W-:-:S03]  /*3d2d0*/  IMAD.WIDE R234, R56, 0x4, R52 ;  /* 0x0000000438ea7825 */ /* 0x000fc600078e0234 */
[----:B------:R-:W3:Y:S01]  /*3d2e0*/  LDL.LU.64 R52, [R1+0x1f40] ;  /* 0x001f400001347983 */ /* 0x000ee20000300a00 */
[----:B------:R-:W-:-:S05]  /*3d2f0*/  IMAD.WIDE R240, R56, 0x4, R28 ;  /* 0x0000000438f07825 */ /* 0x000fca00078e021c */
        /* <DEDUP_REMOVED lines=14> */
[----:B------:R-:W-:Y:S04]  /*3d3e0*/  STL.64 [R1+0x3d18], R230 ;  /* 0x003d18e601007387 */ /* 0x000fe80000100a00 */
[----:B------:R-:W2:Y:S04]  /*3d3f0*/  LDL.LU.64 R44, [R1+0x2880] ;  /* 0x00288000012c7983 */ /* 0x000ea80000300a00 */
[----:B------:R-:W-:Y:S01]  /*3d400*/  STL.64 [R1+0x1c50], R228 ;  /* 0x001c50e401007387 */ /* 0x000fe20000100a00 */
[----:B------:R-:W-:-:S03]  /*3d410*/  IMAD.WIDE R220, R56, 0x4, R34 ;  /* 0x0000000438dc7825 */ /* 0x000fc600078e0222 */
[----:B------:R-:W2:Y:S04]  /*3d420*/  LDL.LU.64 R34, [R1+0x1f28] ;  /* 0x001f280001227983 */ /* 0x000ea80000300a00 */
[----:B------:R-:W-:Y:S01]  /*3d430*/  STL.64 [R1+0x3d58], R226 ;  /* 0x003d58e201007387 */ /* 0x000fe20000100a00 */
[----:B------:R-:W-:-:S03]  /*3d440*/  IMAD.WIDE R218, R56, 0x4, R38 ;  /* 0x0000000438da7825 */ /* 0x000fc600078e0226 */
[----:B------:R-:W2:Y:S01]  /*3d450*/  LDL.LU.64 R38, [R1+0x2848] ;  /* 0x0028480001267983 */ /* 0x000ea20000300a00 */
[----:B------:R-:W-:-:S05]  /*3d460*/  IMAD.WIDE R224, R56, 0x4, R30 ;  /* 0x0000000438e07825 */ /* 0x000fca00078e021e */
[----:B------:R-:W-:Y:S01]  /*3d470*/  STL.64 [R1+0x3d50], R224 ;  /* 0x003d50e001007387 */ /* 0x000fe20000100a00 */
[----:B---3--:R-:W-:-:S03]  /*3d480*/  IMAD.WIDE R216, R56, 0x4, R42 ;  /* 0x0000000438d87825 */ /* 0x008fc600078e022a */
        /* <DEDUP_REMOVED lines=9> */
[----:B------:R-:W3:Y:S01]  /*3d520*/  LDL.LU.64 R30, [R1+0x1f10] ;  /* 0x001f1000011e7983 */ /* 0x000ee20000300a00 */
[----:B------:R-:W-:-:S03]  /*3d530*/  IMAD.WIDE R210, R56, 0x4, R32 ;  /* 0x0000000438d27825 */ /* 0x000fc600078e0220 */
        /* <DEDUP_REMOVED lines=22> */
[----:B------:R-:W-:Y:S04]  /*3d6a0*/  STL.64 [R1+0x3fe0], R202 ;  /* 0x003fe0ca01007387 */ /* 0x000fe80000100a00 */
[----:B------:R-:W-:Y:S01]  /*3d6b0*/  STL.64 [R1+0x3fd8], R200 ;  /* 0x003fd8c801007387 */ /* 0x000fe20000100a00 */
[----:B------:R-:W-:-:S03]  /*3d6c0*/  IMAD.WIDE R192, R56, 0x4, R36 ;  /* 0x0000000438c07825 */ /* 0x000fc600078e0224 */
[----:B------:R-:W3:Y:S04]  /*3d6d0*/  LDL.LU.64 R36, [R1+0x26c0] ;  /* 0x0026c00001247983 */ /* 0x000ee80000300a00 */
[----:B------:R-:W-:Y:S01]  /*3d6e0*/  STL.64 [R1+0x4498], R198 ;  /* 0x004498c601007387 */ /* 0x000fe20000100a00 */
[----:B------:R-:W-:-:S03]  /*3d6f0*/  IMAD.WIDE R190, R56, 0x4, R52 ;  /* 0x0000000438be7825 */ /* 0x000fc600078e0234 */
[----:B------:R-:W3:Y:S01]  /*3d700*/  LDL.LU.64 R52, [R1+0x1ee8] ;  /* 0x001ee80001347983 */ /* 0x000ee20000300a00 */
[----:B------:R-:W-:-:S03]  /*3d710*/  IMAD.WIDE R194, R56, 0x4, R28 ;  /* 0x0000000438c27825 */ /* 0x000fc600078e021c */
[----:B------:R-:W-:Y:S01]  /*3d720*/  STL.64 [R1+0x4490], R196 ;  /* 0x004490c401007387 */ /* 0x000fe20000100a00 */
[----:B------:R-:W-:-:S03]  /*3d730*/  IMAD.WIDE R188, R56, 0x4, R30 ;  /* 0x0000000438bc7825 */ /* 0x000fc600078e021e */
        /* <DEDUP_REMOVED lines=37> */
[----:B----4-:R-:W-:-:S03]  /*3d990*/  IMAD.WIDE R186, R56, 0x4, R50 ;  /* 0x0000000438ba7825 */ /* 0x010fc600078e0232 */
[----:B------:R-:W4:Y:S04]  /*3d9a0*/  LDL.LU.64 R50, [R1+0x2690] ;  /* 0x0026900001327983 */ /* 0x000f280000300a00 */
[----:B------:R-:W-:Y:S04]  /*3d9b0*/  STL.64 [R1+0x44b0], R192 ;  /* 0x0044b0c001007387 */ /* 0x000fe80000100a00 */
        /* <DEDUP_REMOVED lines=20> */
[----:B------:R-:W-:Y:S01]  /*3db00*/  STL.64 [R1+0x6988], R178 ;  /* 0x006988b201007387 */ /* 0x000fe20000100a00 */
[----:B---3--:R-:W-:-:S03]  /*3db10*/  IMAD.WIDE R42, R56, 0x4, R42 ;  /* 0x00000004382a7825 */ /* 0x008fc600078e022a */
[----:B------:R-:W3:Y:S04]  /*3db20*/  LDL.LU.64 R30, [R1+0x25b0] ;  /* 0x0025b000011e7983 */ /* 0x000ee80000300a00 */
[----:B------:R-:W3:Y:S04]  /*3db30*/  LDL.LU.64 R28, [R1+0x1ec0] ;  /* 0x001ec000011c7983 */ /* 0x000ee80000300a00 */
[----:B------:R-:W-:Y:S01]  /*3db40*/  STL.64 [R1+0x6980], R176 ;  /* 0x006980b001007387 */ /* 0x000fe20000100a00 */
[----:B------:R-:W-:-:S03]  /*3db50*/  IMAD.WIDE R36, R56, 0x4, R36 ;  /* 0x0000000438247825 */ /* 0x000fc600078e0224 */
[----:B------:R-:W3:Y:S04]  /*3db60*/  LDL.LU.64 R26, [R1+0x2578] ;  /* 0x00257800011a7983 */ /* 0x000ee80000300a00 */
        /* <DEDUP_REMOVED lines=8> */
[----:B------:R1:W-:Y:S04]  /*3dbf0*/  STL.64 [R1+0x69f8], R36 ;  /* 0x0069f82401007387 */ /* 0x0003e80000100a00 */
[----:B------:R-:W3:Y:S04]  /*3dc00*/  LDL.LU.64 R14, [R1+0x24d0] ;  /* 0x0024d000010e7983 */ /* 0x000ee80000300a00 */
[----:B------:R-:W3:Y:S04]  /*3dc10*/  LDL.LU.64 R12, [R1+0x1ea0] ;  /* 0x001ea000010c7983 */ /* 0x000ee80000300a00 */
[----:B------:R2:W-:Y:S04]  /*3dc20*/  STL.64 [R1+0x69f0], R52 ;  /* 0x0069f03401007387 */ /* 0x0005e80000100a00 */
[----:B-1----:R-:W3:Y:S04]  /*3dc30*/  LDL.LU.64 R8, [R1+0x2490] ;  /* 0x0024900001087983 */ /* 0x002ee80000300a00 */
[----:B------:R-:W3:Y:S04]  /*3dc40*/  LDL.LU.64 R6, [R1+0x1e98] ;  /* 0x001e980001067983 */ /* 0x000ee80000300a00 */
        /* <DEDUP_REMOVED lines=9> */
[----:B----4-:R-:W-:-:S05]  /*3dce0*/  IMAD.WIDE R50, R56, 0x4, R50 ;  /* 0x0000000438327825 */ /* 0x010fca00078e0232 */
[----:B------:R-:W-:Y:S04]  /*3dcf0*/  STL.64 [R1+0x6a18], R50 ;  /* 0x006a183201007387 */ /* 0x000fe80000100a00 */
[----:B------:R-:W-:Y:S01]  /*3dd00*/  LDGSTS.E [R249+-0x49600], desc[UR40][R50.64], P6 ;  /* 0xb6a0000032f97fae */ /* 0x000fe2000b1a1028 */
[----:B--2---:R-:W-:-:S05]  /*3dd10*/  IMAD.WIDE R48, R56, 0x4, R48 ;  /* 0x0000000438307825 */ /* 0x004fca00078e0230 */
[----:B------:R-:W-:Y:S04]  /*3dd20*/  STL.64 [R1+0x6a10], R48 ;  /* 0x006a103001007387 */ /* 0x000fe80000100a00 */
[----:B------:R-:W-:Y:S01]  /*3dd30*/  LDGSTS.E [R249+-0x49500], desc[UR40][R48.64], P4 ;  /* 0xb6b0000030f97fae */ /* 0x000fe2000a1a1028 */
[----:B------:R-:W-:-:S04]  /*3dd40*/  IMAD.WIDE R46, R56, 0x4, R46 ;  /* 0x00000004382e7825 */ /* 0x000fc800078e022e */
[C---:B------:R-:W-:Y:S01]  /*3dd50*/  IMAD.WIDE R44, R56.reuse, 0x4, R44 ;  /* 0x00000004382c7825 */ /* 0x040fe200078e022c */
[----:B------:R-:W-:Y:S04]  /*3dd60*/  STL.64 [R1+0x6a28], R46 ;  /* 0x006a282e01007387 */ /* 0x000fe80000100a00 */
[----:B------:R1:W-:Y:S04]  /*3dd70*/  STL.64 [R1+0x6a20], R44 ;  /* 0x006a202c01007387 */ /* 0x0003e80000100a00 */
[----:B------:R-:W-:Y:S01]  /*3dd80*/  LDGSTS.E [R249+-0x48600], desc[UR40][R46.64], P6 ;  /* 0xb7a000002ef97fae */ /* 0x000fe2000b1a1028 */
[----:B------:R-:W-:-:S03]  /*3dd90*/  IMAD.WIDE R40, R56, 0x4, R40 ;  /* 0x0000000438287825 */ /* 0x000fc600078e0228 */
[----:B------:R-:W-:Y:S01]  /*3dda0*/  LDGSTS.E [R249+-0x48500], desc[UR40][R44.64], P4 ;  /* 0xb7b000002cf97fae */ /* 0x000fe2000a1a1028 */
[----:B------:R-:W-:-:S03]  /*3ddb0*/  IMAD.WIDE R38, R56, 0x4, R38 ;  /* 0x0000000438267825 */ /* 0x000fc600078e0226 */
[----:B------:R-:W-:Y:S01]  /*3ddc0*/  STL.64 [R1+0x6aa8], R40 ;  /* 0x006aa82801007387 */ /* 0x000fe20000100a00 */
[----:B------:R-:W-:-:S03]  /*3ddd0*/  IMAD.WIDE R34, R56, 0x4, R34 ;  /* 0x0000000438227825 */ /* 0x000fc600078e0222 */
[----:B------:R2:W-:Y:S01]  /*3dde0*/  STL.64 [R1+0x6aa0], R38 ;  /* 0x006aa02601007387 */ /* 0x0005e20000100a00 */
[----:B------:R-:W-:-:S03]  /*3ddf0*/  IMAD.WIDE R32, R56, 0x4, R32 ;  /* 0x0000000438207825 */ /* 0x000fc600078e0220 */
[----:B------:R-:W-:Y:S01]  /*3de00*/  STL.64 [R1+0x6a98], R34 ;  /* 0x006a982201007387 */ /* 0x000fe20000100a00 */
[----:B---3--:R-:W-:-:S03]  /*3de10*/  IMAD.WIDE R30, R56, 0x4, R30 ;  /* 0x00000004381e7825 */ /* 0x008fc600078e021e */
        /* <DEDUP_REMOVED lines=19> */
[----:B------:R-:W5:Y:S01]  /*3df50*/  LDL.LU.64 R170, [R1+0x6fd0] ;  /* 0x006fd00001aa7983 */ /* 0x000f620000300a00 */
[----:B------:R-:W-:-:S03]  /*3df60*/  IMAD.WIDE R8, R56, 0x4, R8 ;  /* 0x0000000438087825 */ /* 0x000fc600078e0208 */
[----:B------:R3:W-:Y:S01]  /*3df70*/  STL.64 [R1+0x6a40], R12 ;  /* 0x006a400c01007387 */ /* 0x0007e20000100a00 */
[----:B------:R-:W-:-:S03]  /*3df80*/  IMAD.WIDE R6, R56, 0x4, R6 ;  /* 0x0000000438067825 */ /* 0x000fc600078e0206 */
[----:B------:R-:W5:Y:S04]  /*3df90*/  LDL.LU.64 R172, [R1+0x6fc8] ;  /* 0x006fc80001ac7983 */ /* 0x000f680000300a00 */
[----:B------:R4:W-:Y:S04]  /*3dfa0*/  STL.64 [R1+0x6a38], R8 ;  /* 0x006a380801007387 */ /* 0x0009e80000100a00 */
[----:B------:R-:W5:Y:S04]  /*3dfb0*/  LDL.LU.64 R174, [R1+0x6fc0] ;  /* 0x006fc00001ae7983 */ /* 0x000f680000300a00 */
[----:B------:R1:W-:Y:S04]  /*3dfc0*/  STL.64 [R1+0x6a30], R6 ;  /* 0x006a300601007387 */ /* 0x0003e80000100a00 */
[----:B------:R-:W3:Y:S04]  /*3dfd0*/  LDL.LU.64 R36, [R1+0x1e90] ;  /* 0x001e900001247983 */ /* 0x000ee80000300a00 */
[----:B------:R-:W4:Y:S04]  /*3dfe0*/  LDL.LU.64 R42, [R1+0x2af8] ;  /* 0x002af800012a7983 */ /* 0x000f280000300a00 */
[----:B------:R-:W4:Y:S04]  /*3dff0*/  LDL.LU.64 R52, [R1+0x1e88] ;  /* 0x001e880001347983 */ /* 0x000f280000300a00 */
[----:B-1----:R-:W4:Y:S04]  /*3e000*/  LDL.LU.64 R44, [R1+0x2ac0] ;  /* 0x002ac000012c7983 */ /* 0x002f280000300a00 */
        /* <DEDUP_REMOVED lines=8> */
[----:B------:R-:W-:Y:S04]  /*3e090*/  LDGSTS.E [R249+-0x45500], desc[UR40][R28.64], P4 ;  /* 0xbab000001cf97fae */ /* 0x000fe8000a1a1028 */
[----:B------:R-:W-:Y:S04]  /*3e0a0*/  LDGSTS.E [R249+-0x44600], desc[UR40][R26.64], P6 ;  /* 0xbba000001af97fae */ /* 0x000fe8000b1a1028 */
[----:B------:R-:W2:Y:S04]  /*3e0b0*/  LDL.LU.64 R46, [R1+0x2a50] ;  /* 0x002a5000012e7983 */ /* 0x000ea80000300a00 */
[----:B------:R-:W-:Y:S04]  /*3e0c0*/  LDGSTS.E [R249+-0x44500], desc[UR40][R24.64], P4 ;  /* 0xbbb0000018f97fae */ /* 0x000fe8000a1a1028 */
[----:B------:R-:W-:Y:S04]  /*3e0d0*/  LDGSTS.E [R249+-0x43600], desc[UR40][R22.64], P6 ;  /* 0xbca0000016f97fae */ /* 0x000fe8000b1a1028 */
[----:B------:R-:W-:Y:S04]  /*3e0e0*/  LDGSTS.E [R249+-0x43500], desc[UR40][R20.64], P4 ;  /* 0xbcb0000014f97fae */ /* 0x000fe8000a1a1028 */
[----:B------:R-:W-:Y:S04]  /*3e0f0*/  LDGSTS.E [R249+-0x42600], desc[UR40][R18.64], P6 ;  /* 0xbda0000012f97fae */ /* 0x000fe8000b1a1028 */
[----:B------:R-:W-:Y:S04]  /*3e100*/  LDGSTS.E [R249+-0x42500], desc[UR40][R16.64], P4 ;  /* 0xbdb0000010f97fae */ /* 0x000fe8000a1a1028 */
[----:B------:R-:W-:Y:S04]  /*3e110*/  LDGSTS.E [R249+-0x41600], desc[UR40][R14.64], P6 ;  /* 0xbea000000ef97fae */ /* 0x000fe8000b1a1028 */
[----:B------:R3:W-:Y:S04]  /*3e120*/  LDGSTS.E [R249+-0x41500], desc[UR40][R12.64], P4 ;  /* 0xbeb000000cf97fae */ /* 0x0007e8000a1a1028 */
[----:B------:R4:W-:Y:S01]  /*3e130*/  LDGSTS.E [R249+-0x40600], desc[UR40][R8.64], P6 ;  /* 0xbfa0000008f97fae */ /* 0x0009e2000b1a1028 */
[----:B------:R-:W-:-:S03]  /*3e140*/  VIADD R5, R3, 0x100000 ;  /* 0x0010000003057836 */ /* 0x000fc60000000000 */
[----:B------:R1:W-:Y:S04]  /*3e150*/  LDGSTS.E [R249+-0x40500], desc[UR40][R6.64], P4 ;  /* 0xbfb0000006f97fae */ /* 0x0003e8000a1a1028 */
[----:B------:R1:W-:Y:S01]  /*3e160*/  LDGSTS.E [R5+-0x5f400], desc[UR40][R10.64], P6 ;  /* 0xa0c000000a057fae */ /* 0x0003e2000b1a1028 */
[----:B---3--:R-:W-:-:S03]  /*3e170*/  IMAD.WIDE R12, R56, 0x4, R36 ;  /* 0x00000004380c7825 */ /* 0x008fc600078e0224 */
[----:B------:R-:W3:Y:S01]  /*3e180*/  LDL.LU.64 R36, [R1+0x1e70] ;  /* 0x001e700001247983 */ /* 0x000ee20000300a00 */
[----:B----4-:R-:W-:-:S03]  /*3e190*/  IMAD.WIDE R8, R56, 0x4, R42 ;  /* 0x0000000438087825 */ /* 0x010fc600078e022a */
[----:B------:R-:W4:Y:S01]  /*3e1a0*/  LDL.LU.64 R42, [R1+0x2a18] ;  /* 0x002a1800012a7983 */ /* 0x000f220000300a00 */
[C---:B-1----:R-:W-:Y:S02]  /*3e1b0*/  VIADD R7, R3.reuse, 0x100000 ;  /* 0x0010000003077836 */ /* 0x042fe40000000000 */
[----:B------:R-:W-:Y:S01]  /*3e1c0*/  VIADD R6, R3, 0x100000 ;  /* 0x0010000003067836 */ /* 0x000fe20000000000 */
[----:B------:R-:W-:Y:S01]  /*3e1d0*/  STL.64 [R1+0x1ac8], R12 ;  /* 0x001ac80c01007387 */ /* 0x000fe20000100a00 */
[----:B------:R-:W-:-:S03]  /*3e1e0*/  IMAD.WIDE R10, R56, 0x4, R52 ;  /* 0x00000004380a7825 */ /* 0x000fc600078e0234 */
[----:B------:R1:W-:Y:S04]  /*3e1f0*/  STL.64 [R1+0x1ae8], R8 ;  /* 0x001ae80801007387 */ /* 0x0003e80000100a00 */
[----:B------:R-:W4:Y:S01]  /*3e200*/  LDL.LU.64 R52, [R1+0x1e68] ;  /* 0x001e680001347983 */ /* 0x000f220000300a00 */
[----:B------:R-:W-:-:S03]  /*3e210*/  VIADD R4, R3, 0x100000 ;  /* 0x0010000003047836 */ /* 0x000fc60000000000 */
[----:B------:R-:W-:Y:S04]  /*3e220*/  LDGSTS.E [R7+-0x5f300], desc[UR40][R12.64], P4 ;  /* 0xa0d000000c077fae */ /* 0x000fe8000a1a1028 */
[----:B------:R1:W-:Y:S04]  /*3e230*/  LDGSTS.E [R6+-0x5e400], desc[UR40][R8.64], P6 ;  /* 0xa1c0000008067fae */ /* 0x0003e8000b1a1028 */
[----:B------:R2:W-:Y:S04]  /*3e240*/  STL.64 [R1+0x1ae0], R10 ;  /* 0x001ae00a01007387 */ /* 0x0005e80000100a00 */
[----:B------:R2:W-:Y:S01]  /*3e250*/  LDGSTS.E [R4+-0x5e300], desc[UR40][R10.64], P4 ;  /* 0xa1d000000a047fae */ /* 0x0005e2000a1a1028 */
[----:B-1----:R-:W-:-:S03]  /*3e260*/  IMAD.WIDE R8, R56, 0x4, R44 ;  /* 0x0000000438087825 */ /* 0x002fc600078e022c */
[----:B------:R-:W4:Y:S01]  /*3e270*/  LDL.LU.64 R44, [R1+0x29e0] ;  /* 0x0029e000012c7983 */ /* 0x000f220000300a00 */
[----:B--2---:R-:W-:-:S03]  /*3e280*/  IMAD.WIDE R12, R56, 0x4, R38 ;  /* 0x00000004380c7825 */ /* 0x004fc600078e0226 */
[----:B------:R1:W-:Y:S01]  /*3e290*/  STL.64 [R1+0x1b08], R8 ;  /* 0x001b080801007387 */ /* 0x0003e20000100a00 */
[----:B------:R-:W-:-:S03]  /*3e2a0*/  IMAD.WIDE R10, R56, 0x4, R50 ;  /* 0x00000004380a7825 */ /* 0x000fc600078e0232 */
        /* <DEDUP_REMOVED lines=20> */
[----:B------:R2:W-:Y:S01]  /*3e3f0*/  STL.64 [R1+0x1b80], R8 ;  /* 0x001b800801007387 */ /* 0x0005e20000100a00 */
[----:B-1----:R-:W-:-:S03]  /*3e400*/  IMAD.WIDE R10, R56, 0x4, R52 ;  /* 0x00000004380a7825 */ /* 0x002fc600078e0234 */
[----:B------:R-:W-:Y:S04]  /*3e410*/  LDGSTS.E [R6+-0x5b300], desc[UR40][R12.64], P4 ;  /* 0xa4d000000c067fae */ /* 0x000fe8000a1a1028 */
[----:B------:R-:W4:Y:S04]  /*3e420*/  LDL.LU.64 R52, [R1+0x1e50] ;  /* 0x001e500001347983 */ /* 0x000f280000300a00 */
        /* <DEDUP_REMOVED lines=28> */
[----:B------:R2:W-:Y:S04]  /*3e5f0*/  STL.64 [R1+0x1c10], R8 ;  /* 0x001c100801007387 */ /* 0x0005e80000100a00 */
[----:B------:R-:W-:Y:S01]  /*3e600*/  LDGSTS.E [R6+-0x57300], desc[UR40][R12.64], P4 ;  /* 0xa8d000000c067fae */ /* 0x000fe2000a1a1028 */
[----:B-1----:R-:W-:-:S03]  /*3e610*/  IMAD.WIDE R10, R56, 0x4, R52 ;  /* 0x00000004380a7825 */ /* 0x002fc600078e0234 */
        /* <DEDUP_REMOVED lines=61> */
[----:B------:R-:W-:Y:S04]  /*3e9f0*/  LDGSTS.E [R6+-0x4f300], desc[UR40][R12.64], P4 ;  /* 0xb0d000000c067fae */ /* 0x000fe8000a1a1028 */
[----:B------:R2:W-:Y:S01]  /*3ea00*/  STL.64 [R1+0x4488], R8 ;  /* 0x0044880801007387 */ /* 0x0005e20000100a00 */
[----:B-1----:R-:W-:-:S03]  /*3ea10*/  IMAD.WIDE R10, R56, 0x4, R52 ;  /* 0x00000004380a7825 */ /* 0x002fc600078e0234 */
[----:B------:R2:W-:Y:S04]  /*3ea20*/  LDGSTS.E [R5+-0x4e400], desc[UR40][R8.64], P6 ;  /* 0xb1c0000008057fae */ /* 0x0005e8000b1a1028 */
[----:B------:R-:W3:Y:S04]  /*3ea30*/  LDL.LU.64 R52, [R1+0x1df0] ;  /* 0x001df00001347983 */ /* 0x000ee80000300a00 */
        /* <DEDUP_REMOVED lines=24> */
[----:B---3--:R-:W-:-:S05]  /*3ebc0*/  IMAD.WIDE R12, R56, 0x4, R36 ;  /* 0x00000004380c7825 */ /* 0x008fca00078e0224 */
[----:B------:R-:W-:Y:S04]  /*3ebd0*/  STL.64 [R1+0x4500], R12 ;  /* 0x0045000c01007387 */ /* 0x000fe80000100a00 */
[----:B------:R-:W3:Y:S04]  /*3ebe0*/  LDL.LU.64 R34, [R1+0x25e0] ;  /* 0x0025e00001227983 */ /* 0x000ee80000300a00 */
[----:B------:R-:W-:Y:S01]  /*3ebf0*/  LDGSTS.E [R6+-0x4b300], desc[UR40][R12.64], P4 ;  /* 0xb4d000000c067fae */ /* 0x000fe2000a1a1028 */
[----:B-1----:R-:W-:-:S03]  /*3ec00*/  IMAD.WIDE R10, R56, 0x4, R52 ;  /* 0x00000004380a7825 */ /* 0x002fc600078e0234 */
[----:B------:R2:W-:Y:S04]  /*3ec10*/  STL.64 [R1+0x6928], R8 ;  /* 0x0069280801007387 */ /* 0x0005e80000100a00 */
[----:B------:R2:W-:Y:S04]  /*3ec20*/  LDGSTS.E [R5+-0x4a400], desc[UR40][R8.64], P6 ;  /* 0xb5c0000008057fae */ /* 0x0005e8000b1a1028 */
[----:B------:R-:W3:Y:S04]  /*3ec30*/  LDL.LU.64 R52, [R1+0x1dd0] ;  /* 0x001dd00001347983 */ /* 0x000ee80000300a00 */
[----:B------:R1:W-:Y:S01]  /*3ec40*/  STL.64 [R1+0x6920], R10 ;  /* 0x0069200a01007387 */ /* 0x0003e20000100a00 */
[----:B--2---:R-:W-:-:S03]  /*3ec50*/  IMAD.WIDE R8, R56, 0x4, R44 ;  /* 0x0000000438087825 */ /* 0x004fc600078e022c */
[----:B------:R1:W-:Y:S04]  /*3ec60*/  LDGSTS.E [R4+-0x4a300], desc[UR40][R10.64], P4 ;  /* 0xb5d000000a047fae */ /* 0x0003e8000a1a1028 */
        /* <DEDUP_REMOVED lines=18> */
[----:B------:R-:W2:Y:S04]  /*3ed90*/  LDL.LU.64 R38, [R1+0x1db8] ;  /* 0x001db80001267983 */ /* 0x000ea80000300a00 */
[----:B------:R1:W-:Y:S01]  /*3eda0*/  LDGSTS.E [R7+-0x47400], desc[UR40][R10.64], P6 ;  /* 0xb8c000000a077fae */ /* 0x0003e2000b1a1028 */
[----:B----4-:R-:W-:-:S03]  /*3edb0*/  IMAD.WIDE R12, R56, 0x4, R42 ;  /* 0x00000004380c7825 */ /* 0x010fc600078e022a */
[----:B------:R-:W4:Y:S04]  /*3edc0*/  LDL.LU.64 R42, [R1+0x2500] ;  /* 0x00250000012a7983 */ /* 0x000f280000300a00 */
[----:B------:R-:W-:Y:S04]  /*3edd0*/  STL.64 [R1+0x6950], R12 ;  /* 0x0069500c01007387 */ /* 0x000fe80000100a00 */
[----:B------:R-:W-:Y:S01]  /*3ede0*/  LDGSTS.E [R6+-0x47300], desc[UR40][R12.64], P4 ;  /* 0xb8d000000c067fae */ /* 0x000fe2000a1a1028 */
[----:B---3--:R-:W-:-:S05]  /*3edf0*/  IMAD.WIDE R8, R56, 0x4, R34 ;  /* 0x0000000438087825 */ /* 0x008fca00078e0222 */
[----:B------:R2:W-:Y:S04]  /*3ee00*/  STL.64 [R1+0x6968], R8 ;  /* 0x0069680801007387 */ /* 0x0005e80000100a00 */
[----:B------:R2:W-:Y:S01]  /*3ee10*/  LDGSTS.E [R5+-0x46400], desc[UR40][R8.64], P6 ;  /* 0xb9c0000008057fae */ /* 0x0005e2000b1a1028 */
[----:B-1----:R-:W-:-:S03]  /*3ee20*/  IMAD.WIDE R10, R56, 0x4, R52 ;  /* 0x00000004380a7825 */ /* 0x002fc600078e0234 */
[----:B------:R-:W3:Y:S04]  /*3ee30*/  LDL.LU.64 R52, [R1+0x1db0] ;  /* 0x001db00001347983 */ /* 0x000ee80000300a00 */
[----:B------:R1:W-:Y:S04]  /*3ee40*/  STL.64 [R1+0x6960], R10 ;  /* 0x0069600a01007387 */ /* 0x0003e80000100a00 */
[----:B------:R1:W-:Y:S01]  /*3ee50*/  LDGSTS.E [R4+-0x46300], desc[UR40][R10.64], P4 ;  /* 0xb9d000000a047fae */ /* 0x0003e2000a1a1028 */
[----:B--2---:R-:W-:-:S03]  /*3ee60*/  IMAD.WIDE R8, R56, 0x4, R44 ;  /* 0x0000000438087825 */ /* 0x004fc600078e022c */
[----:B------:R-:W2:Y:S04]  /*3ee70*/  LDL.LU.64 R44, [R1+0x24c8] ;  /* 0x0024c800012c7983 */ /* 0x000ea80000300a00 */
[----:B------:R1:W-:Y:S01]  /*3ee80*/  STL.64 [R1+0x6978], R8 ;  /* 0x0069780801007387 */ /* 0x0003e20000100a00 */
[----:B------:R-:W-:-:S03]  /*3ee90*/  IMAD.WIDE R12, R56, 0x4, R36 ;  /* 0x00000004380c7825 */ /* 0x000fc600078e0224 */
[----:B------:R1:W-:Y:S02]  /*3eea0*/  LDGSTS.E [R7+-0x45400], desc[UR40][R8.64], P6 ;  /* 0xbac0000008077fae */ /* 0x0003e4000b1a1028 */
[C---:B-1----:R-:W-:Y:S02]  /*3eeb0*/  IMAD.WIDE R10, R56.reuse, 0x4, R50 ;  /* 0x00000004380a7825 */ /* 0x042fe400078e0232 */
[----:B------:R-:W-:Y:S04]  /*3eec0*/  LDGSTS.E [R6+-0x45300], desc[UR40][R12.64], P4 ;  /* 0xbad000000c067fae */ /* 0x000fe8000a1a1028 */
[----:B------:R-:W2:Y:S04]  /*3eed0*/  LDL.LU.64 R50, [R1+0x1da8] ;  /* 0x001da80001327983 */ /* 0x000ea80000300a00 */
[----:B------:R-:W-:Y:S04]  /*3eee0*/  STL.64 [R1+0x6970], R12 ;  /* 0x0069700c01007387 */ /* 0x000fe80000100a00 */
[----:B------:R1:W-:Y:S04]  /*3eef0*/  STL.64 [R1+0x6998], R10 ;  /* 0x0069980a01007387 */ /* 0x0003e80000100a00 */
[----:B------:R1:W-:Y:S01]  /*3ef00*/  LDGSTS.E [R5+-0x44400], desc[UR40][R10.64], P6 ;  /* 0xbbc000000a057fae */ /* 0x0003e2000b1a1028 */
[----:B------:R-:W-:-:S03]  /*3ef10*/  IMAD.WIDE R8, R56, 0x4, R48 ;  /* 0x0000000438087825 */ /* 0x000fc600078e0230 */
[----:B------:R-:W2:Y:S04]  /*3ef20*/  LDL.LU.64 R48, [R1+0x2488] ;  /* 0x0024880001307983 */ /* 0x000ea80000300a00 */
[----:B------:R4:W-:Y:S04]  /*3ef30*/  STL.64 [R1+0x6990], R8 ;  /* 0x0069900801007387 */ /* 0x0009e80000100a00 */
[----:B------:R4:W-:Y:S01]  /*3ef40*/  LDGSTS.E [R4+-0x44300], desc[UR40][R8.64], P4 ;  /* 0xbbd0000008047fae */ /* 0x0009e2000a1a1028 */
[----:B-1----:R-:W-:-:S03]  /*3ef50*/  IMAD.WIDE R10, R56, 0x4, R46 ;  /* 0x00000004380a7825 */ /* 0x002fc600078e022e */
[----:B------:R-:W2:Y:S04]  /*3ef60*/  LDL.LU.64 R46, [R1+0x1d98] ;  /* 0x001d9800012e7983 */ /* 0x000ea80000300a00 */
[----:B------:R3:W-:Y:S01]  /*3ef70*/  STL.64 [R1+0x69d8], R10 ;  /* 0x0069d80a01007387 */ /* 0x0007e20000100a00 */
[----:B------:R-:W-:-:S03]  /*3ef80*/  IMAD.WIDE R12, R56, 0x4, R38 ;  /* 0x00000004380c7825 */ /* 0x000fc600078e0226 */
[----:B------:R3:W-:Y:S04]  /*3ef90*/  LDGSTS.E [R7+-0x43400], desc[UR40][R10.64], P6 ;  /* 0xbcc000000a077fae */ /* 0x0007e8000b1a1028 */
[----:B------:R-:W-:Y:S01]  /*3efa0*/  LDGSTS.E [R6+-0x43300], desc[UR40][R12.64], P4 ;  /* 0xbcd000000c067fae */ /* 0x000fe2000a1a1028 */
[----:B----4-:R-:W-:-:S03]  /*3efb0*/  IMAD.WIDE R8, R56, 0x4, R42 ;  /* 0x0000000438087825 */ /* 0x010fc600078e022a */
[----:B------:R-:W4:Y:S04]  /*3efc0*/  LDL.LU.64 R42, [R1+0x2c48] ;  /* 0x002c4800012a7983 */ /* 0x000f280000300a00 */
[----:B------:R-:W-:Y:S04]  /*3efd0*/  STL.64 [R1+0x69d0], R12 ;  /* 0x0069d00c01007387 */ /* 0x000fe80000100a00 */
[----:B------:R-:W4:Y:S04]  /*3efe0*/  LDL.LU.64 R28, [R1+0x1da0] ;  /* 0x001da000011c7983 */ /* 0x000f280000300a00 */
[----:B------:R2:W-:Y:S04]  /*3eff0*/  STL.64 [R1+0x69c8], R8 ;  /* 0x0069c80801007387 */ /* 0x0005e80000100a00 */
[----:B------:R-:W4:Y:S04]  /*3f000*/  LDL.LU.64 R34, [R1+0x2c40] ;  /* 0x002c400001227983 */ /* 0x000f280000300a00 */
[----:B------:R-:W4:Y:S04]  /*3f010*/  LDL.LU.64 R38, [R1+0x1d90] ;  /* 0x001d900001267983 */ /* 0x000f280000300a00 */
[----:B------:R2:W-:Y:S01]  /*3f020*/  LDGSTS.E [R5+-0x42400], desc[UR40][R8.64], P6 ;  /* 0xbdc0000008057fae */ /* 0x0005e2000b1a1028 */
[----:B---3--:R-:W-:-:S05]  /*3f030*/  IMAD.WIDE R10, R56, 0x4, R52 ;  /* 0x00000004380a7825 */ /* 0x008fca00078e0234 */
[----:B------:R1:W-:Y:S04]  /*3f040*/  STL.64 [R1+0x69c0], R10 ;  /* 0x0069c00a01007387 */ /* 0x0003e80000100a00 */
[----:B------:R-:W3:Y:S01]  /*3f050*/  LDL.LU.64 R30, [R1+0x2c38] ;  /* 0x002c3800011e7983 */ /* 0x000ee20000300a00 */
[----:B--2---:R-:W-:-:S03]  /*3f060*/  IMAD.WIDE R8, R56, 0x4, R44 ;  /* 0x0000000438087825 */ /* 0x004fc600078e022c */
[----:B------:R-:W2:Y:S04]  /*3f070*/  LDL.LU.64 R36, [R1+0x1d88] ;  /* 0x001d880001247983 */ /* 0x000ea80000300a00 */
[----:B------:R1:W-:Y:S04]  /*3f080*/  LDGSTS.E [R4+-0x42300], desc[UR40][R10.64], P4 ;  /* 0xbdd000000a047fae */ /* 0x0003e8000a1a1028 */
[----:B------:R-:W2:Y:S04]  /*3f090*/  LDL.LU.64 R52, [R1+0x2c30] ;  /* 0x002c300001347983 */ /* 0x000ea80000300a00 */
[----:B------:R1:W-:Y:S01]  /*3f0a0*/  STL.64 [R1+0x69b8], R8 ;  /* 0x0069b80801007387 */ /* 0x0003e20000100a00 */
[----:B------:R-:W-:-:S03]  /*3f0b0*/  IMAD.WIDE R12, R56, 0x4, R50 ;  /* 0x00000004380c7825 */ /* 0x000fc600078e0232 */
[----:B------:R1:W-:Y:S04]  /*3f0c0*/  LDGSTS.E [R6+-0x41400], desc[UR40][R8.64], P6 ;  /* 0xbec0000008067fae */ /* 0x0003e8000b1a1028 */
[----:B------:R-:W2:Y:S04]  /*3f0d0*/  LDL.LU.64 R50, [R1+0x1d80] ;  /* 0x001d800001327983 */ /* 0x000ea80000300a00 */
[----:B------:R1:W-:Y:S01]  /*3f0e0*/  STL.64 [R1+0x69b0], R12 ;  /* 0x0069b00c01007387 */ /* 0x0003e20000100a00 */
[----:B------:R-:W-:-:S03]  /*3f0f0*/  VIADD R3, R3, 0x100000 ;  /* 0x0010000003037836 */ /* 0x000fc60000000000 */
[----:B------:R2:W-:Y:S01]  /*3f100*/  LDGSTS.E [R5+-0x41300], desc[UR40][R12.64], P4 ;  /* 0xbed000000c057fae */ /* 0x0005e2000a1a1028 */
[----:B-1----:R-:W-:-:S03]  /*3f110*/  IMAD.WIDE R10, R56, 0x4, R48 ;  /* 0x00000004380a7825 */ /* 0x002fc600078e0230 */
[----:B------:R-:W2:Y:S04]  /*3f120*/  LDL.LU.64 R48, [R1+0x2c28] ;  /* 0x002c280001307983 */ /* 0x000ea80000300a00 */
[----:B------:R1:W-:Y:S04]  /*3f130*/  STL.64 [R1+0x69a8], R10 ;  /* 0x0069a80a01007387 */ /* 0x0003e80000100a00 */
[----:B------:R1:W-:Y:S01]  /*3f140*/  LDGSTS.E [R4+-0x40400], desc[UR40][R10.64], P6 ;  /* 0xbfc000000a047fae */ /* 0x0003e2000b1a1028 */
[----:B------:R-:W-:-:S03]  /*3f150*/  IMAD.WIDE R8, R56, 0x4, R46 ;  /* 0x0000000438087825 */ /* 0x000fc600078e022e */
[----:B------:R-:W2:Y:S04]  /*3f160*/  LDL.LU.64 R46, [R1+0x1d78] ;  /* 0x001d7800012e7983 */ /* 0x000ea80000300a00 */
[----:B------:R1:W-:Y:S04]  /*3f170*/  STL.64 [R1+0x69a0], R8 ;  /* 0x0069a00801007387 */ /* 0x0003e80000100a00 */
[----:B------:R-:W2:Y:S04]  /*3f180*/  LDL.LU.64 R44, [R1+0x2c20] ;  /* 0x002c2000012c7983 */ /* 0x000ea80000300a00 */
[----:B------:R-:W-:Y:S04]  /*3f190*/  STL [R1+0x2890], RZ ;  /* 0x002890ff01007387 */ /* 0x000fe80000100800 */
[----:B------:R-:W-:Y:S04]  /*3f1a0*/  STL [R1+0x2894], RZ ;  /* 0x002894ff01007387 */ /* 0x000fe80000100800 */
[----:B------:R-:W2:Y:S04]  /*3f1b0*/  LDL.LU.64 R32, [R1+0x1d70] ;  /* 0x001d700001207983 */ /* 0x000ea80000300a00 */
[----:B------:R1:W-:Y:S01]  /*3f1c0*/  LDGSTS.E [R3+-0x40300], desc[UR40][R8.64], P4 ;  /* 0xbfd0000008037fae */ /* 0x0003e2000a1a1028 */
[----:B----4-:R-:W-:-:S03]  /*3f1d0*/  IMAD.WIDE R176, R56, 0x4, R42 ;  /* 0x0000000438b07825 */ /* 0x010fc600078e022a */
[----:B------:R-:W4:Y:S04]  /*3f1e0*/  LDL.LU.64 R42, [R1+0x2c18] ;  /* 0x002c1800012a7983 */ /* 0x000f280000300a00 */
[----:B------:R-:W-:Y:S01]  /*3f1f0*/  LDGSTS.E [R2+-0x5f200], desc[UR40][R176.64], P6 ;  /* 0xa0e00000b0027fae */ /* 0x000fe2000b1a1028 */
[----:B------:R-:W-:-:S05]  /*3f200*/  IMAD.WIDE R178, R56, 0x4, R28 ;  /* 0x0000000438b27825 */ /* 0x000fca00078e021c */
[----:B------:R-:W-:Y:S01]  /*3f210*/  LDGSTS.E [R2+-0x5f100], desc[UR40][R178.64], P4 ;  /* 0xa0f00000b2027fae */ /* 0x000fe2000a1a1028 */
[----:B------:R-:W-:-:S03]  /*3f220*/  IMAD.WIDE R180, R56, 0x4, R34 ;  /* 0x0000000438b47825 */ /* 0x000fc600078e0222 */
[----:B------:R-:W4:Y:S01]  /*3f230*/  LDL.LU.64 R34, [R1+0x1d68] ;  /* 0x001d680001227983 */ /* 0x000f220000300a00 */
[----:B------:R-:W-:-:S03]  /*3f240*/  IMAD.WIDE R182, R56, 0x4, R38 ;  /* 0x0000000438b67825 */ /* 0x000fc600078e0226 */
[----:B------:R-:W4:Y:S04]  /*3f250*/  LDL.LU.64 R38, [R1+0x2c10] ;  /* 0x002c100001267983 */ /* 0x000f280000300a00 */
[----:B------:R1:W-:Y:S04]  /*3f260*/  STL.64 [R1+0x1a80], R176 ;  /* 0x001a80b001007387 */ /* 0x0003e80000100a00 */
[----:B------:R-:W-:Y:S01]  /*3f270*/  LDGSTS.E [R2+-0x5e200], desc[UR40][R180.64], P6 ;  /* 0xa1e00000b4027fae */ /* 0x000fe2000b1a1028 */
[----:B---3--:R-:W-:-:S03]  /*3f280*/  IMAD.WIDE R184, R56, 0x4, R30 ;  /* 0x0000000438b87825 */ /* 0x008fc600078e021e */
[----:B------:R-:W-:Y:S04]  /*3f290*/  LDGSTS.E [R2+-0x5e100], desc[UR40][R182.64], P4 ;  /* 0xa1f00000b6027fae */ /* 0x000fe8000a1a1028 */
[----:B------:R-:W3:Y:S01]  /*3f2a0*/  LDL.LU.64 R30, [R1+0x1d60] ;  /* 0x001d6000011e7983 */ /* 0x000ee20000300a00 */
[----:B--2---:R-:W-:-:S03]  /*3f2b0*/  IMAD.WIDE R186, R56, 0x4, R36 ;  /* 0x0000000438ba7825 */ /* 0x004fc600078e0224 */
[----:B------:R2:W-:Y:S04]  /*3f2c0*/  STL.64 [R1+0x1a78], R178 ;  /* 0x001a78b201007387 */ /* 0x0005e80000100a00 */
[----:B------:R-:W2:Y:S01]  /*3f2d0*/  LDL.LU.64 R36, [R1+0x2c08] ;  /* 0x002c080001247983 */ /* 0x000ea20000300a00 */
[----:B------:R-:W-:-:S03]  /*3f2e0*/  IMAD.WIDE R188, R56, 0x4, R52 ;  /* 0x0000000438bc7825 */ /* 0x000fc600078e0234 */
[----:B------:R1:W-:Y:S04]  /*3f2f0*/  STL.64 [R1+0x1a90], R180 ;  /* 0x001a90b401007387 */ /* 0x0003e80000100a00 */
[----:B------:R-:W2:Y:S04]  /*3f300*/  LDL.LU.64 R52, [R1+0x1d58] ;  /* 0x001d580001347983 */ /* 0x000ea80000300a00 */
[----:B------:R1:W-:Y:S01]  /*3f310*/  STL.64 [R1+0x1a88], R182 ;  /* 0x001a88b601007387 */ /* 0x0003e20000100a00 */
[----:B------:R-:W-:-:S03]  /*3f320*/  IMAD.WIDE R190, R56, 0x4, R50 ;  /* 0x0000000438be7825 */ /* 0x000fc600078e0232 */
[----:B------:R-:W2:Y:S04]  /*3f330*/  LDL.LU.64 R50, [R1+0x2c00] ;  /* 0x002c000001327983 */ /* 0x000ea80000300a00 */
[----:B------:R1:W-:Y:S04]  /*3f340*/  STL.64 [R1+0x1aa0], R184 ;  /* 0x001aa0b801007387 */ /* 0x0003e80000100a00 */
[----:B------:R-:W-:Y:S04]  /*3f350*/  LDGSTS.E [R2+-0x5d200], desc[UR40][R184.64], P6 ;  /* 0xa2e00000b8027fae */ /* 0x000fe8000b1a1028 */
[----:B------:R-:W-:Y:S01]  /*3f360*/  LDGSTS.E [R2+-0x5d100], desc[UR40][R186.64], P4 ;  /* 0xa2f00000ba027fae */ /* 0x000fe2000a1a1028 */
[----:B------:R-:W-:-:S03]  /*3f370*/  IMAD.WIDE R192, R56, 0x4, R48 ;  /* 0x0000000438c07825 */ /* 0x000fc600078e0230 */
[----:B------:R-:W-:Y:S04]  /*3f380*/  LDGSTS.E [R2+-0x5c200], desc[UR40][R188.64], P6 ;  /* 0xa3e00000bc027fae */ /* 0x000fe8000b1a1028 */
[----:B------:R-:W2:Y:S04]  /*3f390*/  LDL.LU.64 R48, [R1+0x1d50] ;  /* 0x001d500001307983 */ /* 0x000ea80000300a00 */
[----:B------:R1:W-:Y:S01]  /*3f3a0*/  STL.64 [R1+0x1a98], R186 ;  /* 0x001a98ba01007387 */ /* 0x0003e20000100a00 */
[----:B------:R-:W-:-:S03]  /*3f3b0*/  IMAD.WIDE R194, R56, 0x4, R46 ;  /* 0x0000000438c27825 */ /* 0x000fc600078e022e */
[----:B------:R-:W-:Y:S04]  /*3f3c0*/  LDGSTS.E [R2+-0x5c100], desc[UR40][R190.64], P4 ;  /* 0xa3f00000be027fae */ /* 0x000fe8000a1a1028 */
[----:B------:R-:W2:Y:S01]  /*3f3d0*/  LDL.LU.64 R46, [R1+0x2bf8] ;  /* 0x002bf800012e7983 */ /* 0x000ea20000300a00 */
[----:B------:R-:W-:-:S03]  /*3f3e0*/  IMAD.WIDE R196, R56, 0x4, R44 ;  /* 0x0000000438c47825 */ /* 0x000fc600078e022c */
[----:B------:R1:W-:Y:S04]  /*3f3f0*/  STL.64 [R1+0x1ab0], R188 ;  /* 0x001ab0bc01007387 */ /* 0x0003e80000100a00 */
[----:B------:R-:W2:Y:S04]  /*3f400*/  LDL.LU.64 R44, [R1+0x1d48] ;  /* 0x001d4800012c7983 */ /* 0x000ea80000300a00 */
[----:B------:R1:W-:Y:S01]  /*3f410*/  STL.64 [R1+0x1aa8], R190 ;  /* 0x001aa8be01007387 */ /* 0x0003e20000100a00 */
[----:B------:R-:W-:-:S03]  /*3f420*/  IMAD.WIDE R198, R56, 0x4, R32 ;  /* 0x0000000438c67825 */ /* 0x000fc600078e0220 */
[----:B------:R-:W-:Y:S04]  /*3f430*/  LDGSTS.E [R2+-0x5b200], desc[UR40][R192.64], P6 ;  /* 0xa4e00000c0027fae */ /* 0x000fe8000b1a1028 */
[----:B------:R-:W2:Y:S04]  /*3f440*/  LDL.LU.64 R32, [R1+0x2bf0] ;  /* 0x002bf00001207983 */ /* 0x000ea80000300a00 */
[----:B------:R1:W-:Y:S04]  /*3f450*/  STL.64 [R1+0x1ac0], R192 ;  /* 0x001ac0c001007387 */ /* 0x0003e80000100a00 */
[----:B------:R-:W-:Y:S04]  /*3f460*/  LDGSTS.E [R2+-0x5b100], desc[UR40][R194.64], P4 ;  /* 0xa4f00000c2027fae */ /* 0x000fe8000a1a1028 */
[----:B------:R-:W-:Y:S04]  /*3f470*/  LDGSTS.E [R2+-0x5a200], desc[UR40][R196.64], P6 ;  /* 0xa5e00000c4027fae */ /* 0x000fe8000b1a1028 */
[----:B------:R-:W-:Y:S01]  /*3f480*/  LDGSTS.E [R2+-0x5a100], desc[UR40][R198.64], P4 ;  /* 0xa5f00000c6027fae */ /* 0x000fe2000a1a1028 */
[----:B----4-:R-:W-:-:S03]  /*3f490*/  IMAD.WIDE R200, R56, 0x4, R42 ;  /* 0x0000000438c87825 */ /* 0x010fc600078e022a */
[----:B------:R-:W4:Y:S04]  /*3f4a0*/  LDL.LU.64 R42, [R1+0x1d40] ;  /* 0x001d4000012a7983 */ /* 0x000f280000300a00 */
[----:B------:R1:W-:Y:S04]  /*3f4b0*/  STL.64 [R1+0x1ab8], R194 ;  /* 0x001ab8c201007387 */ /* 0x0003e80000100a00 */
[----:B------:R-:W-:Y:S01]  /*3f4c0*/  LDGSTS.E [R2+-0x59200], desc[UR40][R200.64], P6 ;  /* 0xa6e00000c8027fae */ /* 0x000fe2000b1a1028 */
[----:B------:R-:W-:-:S03]  /*3f4d0*/  IMAD.WIDE R202, R56, 0x4, R34 ;  /* 0x0000000438ca7825 */ /* 0x000fc600078e0222 */
[----:B------:R-:W4:Y:S01]  /*3f4e0*/  LDL.LU.64 R34, [R1+0x2be8] ;  /* 0x002be80001227983 */ /* 0x000f220000300a00 */
[----:B------:R-:W-:-:S03]  /*3f4f0*/  IMAD.WIDE R204, R56, 0x4, R38 ;  /* 0x0000000438cc7825 */ /* 0x000fc600078e0226 */
[----:B------:R1:W-:Y:S04]  /*3f500*/  STL.64 [R1+0x1ad8], R196 ;  /* 0x001ad8c401007387 */ /* 0x0003e80000100a00 */
[----:B------:R-:W4:Y:S04]  /*3f510*/  LDL.LU.64 R38, [R1+0x1d38] ;  /* 0x001d380001267983 */ /* 0x000f280000300a00 */
[----:B------:R1:W-:Y:S04]  /*3f520*/  STL.64 [R1+0x1ad0], R198 ;  /* 0x001ad0c601007387 */ /* 0x0003e80000100a00 */
[----:B------:R1:W-:Y:S01]  /*3f530*/  STL.64 [R1+0x1af8], R200 ;  /* 0x001af8c801007387 */ /* 0x0003e20000100a00 */
[----:B---3--:R-:W-:-:S03]  /*3f540*/  IMAD.WIDE R206, R56, 0x4, R30 ;  /* 0x0000000438ce7825 */ /* 0x008fc600078e021e */
[----:B------:R-:W-:Y:S04]  /*3f550*/  LDGSTS.E [R2+-0x59100], desc[UR40][R202.64], P4 ;  /* 0xa6f00000ca027fae */ /* 0x000fe8000a1a1028 */
[----:B------:R-:W-:Y:S01]  /*3f560*/  LDGSTS.E [R2+-0x58200], desc[UR40][R204.64], P6 ;  /* 0xa7e00000cc027fae */ /* 0x000fe2000b1a1028 */
[----:B--2---:R-:W-:-:S03]  /*3f570*/  IMAD.WIDE R208, R56, 0x4, R36 ;  /* 0x0000000438d07825 */ /* 0x004fc600078e0224 */
[----:B------:R-:W-:Y:S04]  /*3f580*/  LDGSTS.E [R2+-0x58100], desc[UR40][R206.64], P4 ;  /* 0xa7f00000ce027fae */ /* 0x000fe8000a1a1028 */
[----:B------:R-:W2:Y:S01]  /*3f590*/  LDL.LU.64 R36, [R1+0x2be0] ;  /* 0x002be00001247983 */ /* 0x000ea20000300a00 */
[----:B------:R-:W-:-:S03]  /*3f5a0*/  IMAD.WIDE R210, R56, 0x4, R52 ;  /* 0x0000000438d27825 */ /* 0x000fc600078e0234 */
[----:B------:R3:W-:Y:S04]  /*3f5b0*/  STL.64 [R1+0x1af0], R202 ;  /* 0x001af0ca01007387 */ /* 0x0007e80000100a00 */
[----:B------:R-:W3:Y:S01]  /*3f5c0*/  LDL.LU.64 R52, [R1+0x1d30] ;  /* 0x001d300001347983 */ /* 0x000ee20000300a00 */
[----:B------:R-:W-:-:S03]  /*3f5d0*/  IMAD.WIDE R212, R56, 0x4, R50 ;  /* 0x0000000438d47825 */ /* 0x000fc600078e0232 */
[----:B------:R1:W-:Y:S04]  /*3f5e0*/  STL.64 [R1+0x1b18], R204 ;  /* 0x001b18cc01007387 */ /* 0x0003e80000100a00 */
[----:B------:R-:W3:Y:S04]  /*3f5f0*/  LDL.LU.64 R50, [R1+0x2bd8] ;  /* 0x002bd80001327983 */ /* 0x000ee80000300a00 */
[----:B------:R1:W-:Y:S04]  /*3f600*/  STL.64 [R1+0x1b10], R206 ;  /* 0x001b10ce01007387 */ /* 0x0003e80000100a00 */
[----:B------:R-:W-:Y:S04]  /*3f610*/  LDGSTS.E [R2+-0x57200], desc[UR40][R208.64], P6 ;  /* 0xa8e00000d0027fae */ /* 0x000fe8000b1a1028 */
[----:B------:R-:W-:Y:S01]  /*3f620*/  LDGSTS.E [R2+-0x57100], desc[UR40][R210.64], P4 ;  /* 0xa8f00000d2027fae */ /* 0x000fe2000a1a1028 */
[----:B------:R-:W-:-:S03]  /*3f630*/  IMAD.WIDE R214, R56, 0x4, R48 ;  /* 0x0000000438d67825 */ /* 0x000fc600078e0230 */
[----:B------:R-:W-:Y:S04]  /*3f640*/  LDGSTS.E [R2+-0x56200], desc[UR40][R212.64], P6 ;  /* 0xa9e00000d4027fae */ /* 0x000fe8000b1a1028 */
[----:B------:R-:W3:Y:S04]  /*3f650*/  LDL.LU.64 R48, [R1+0x1d28] ;  /* 0x001d280001307983 */ /* 0x000ee80000300a00 */
[----:B------:R1:W-:Y:S01]  /*3f660*/  STL.64 [R1+0x1b38], R208 ;  /* 0x001b38d001007387 */ /* 0x0003e20000100a00 */
[----:B------:R-:W-:-:S03]  /*3f670*/  IMAD.WIDE R216, R56, 0x4, R46 ;  /* 0x0000000438d87825 */ /* 0x000fc600078e022e */
[----:B------:R-:W3:Y:S04]  /*3f680*/  LDL.LU.64 R28, [R1+0x2bd0] ;  /* 0x002bd000011c7983 */ /* 0x000ee80000300a00 */
[----:B------:R-:W3:Y:S01]  /*3f690*/  LDL.LU.64 R46, [R1+0x1d20] ;  /* 0x001d2000012e7983 */ /* 0x000ee20000300a00 */
[----:B------:R-:W-:-:S03]  /*3f6a0*/  IMAD.WIDE R218, R56, 0x4, R44 ;  /* 0x0000000438da7825 */ /* 0x000fc600078e022c */
[----:B------:R1:W-:Y:S04]  /*3f6b0*/  STL.64 [R1+0x1b30], R210 ;  /* 0x001b30d201007387 */ /* 0x0003e80000100a00 */
[----:B------:R-:W3:Y:S04]  /*3f6c0*/  LDL.LU.64 R44, [R1+0x2bc8] ;  /* 0x002bc800012c7983 */ /* 0x000ee80000300a00 */
[----:B------:R1:W-:Y:S04]  /*3f6d0*/  STL.64 [R1+0x1b58], R212 ;  /* 0x001b58d401007387 */ /* 0x0003e80000100a00 */
[----:B------:R-:W3:Y:S04]  /*3f6e0*/  LDL.LU.64 R30, [R1+0x1d18] ;  /* 0x001d1800011e7983 */ /* 0x000ee80000300a00 */
[----:B------:R1:W-:Y:S01]  /*3f6f0*/  STL.64 [R1+0x1b50], R214 ;  /* 0x001b50d601007387 */ /* 0x0003e20000100a00 */
[----:B------:R-:W-:-:S03]  /*3f700*/  IMAD.WIDE R220, R56, 0x4, R32 ;  /* 0x0000000438dc7825 */ /* 0x000fc600078e0220 */
[----:B------:R-:W-:Y:S04]  /*3f710*/  LDGSTS.E [R2+-0x56100], desc[UR40][R214.64], P4 ;  /* 0xa9f00000d6027fae */ /* 0x000fe8000a1a1028 */
[----:B------:R-:W-:Y:S04]  /*3f720*/  LDGSTS.E [R2+-0x55200], desc[UR40][R216.64], P6 ;  /* 0xaae00000d8027fae */ /* 0x000fe8000b1a1028 */
[----:B------:R-:W-:Y:S04]  /*3f730*/  LDGSTS.E [R2+-0x55100], desc[UR40][R218.64], P4 ;  /* 0xaaf00000da027fae */ /* 0x000fe8000a1a1028 */
[----:B------:R-:W-:Y:S01]  /*3f740*/  LDGSTS.E [R2+-0x54200], desc[UR40][R220.64], P6 ;  /* 0xabe00000dc027fae */ /* 0x000fe2000b1a1028 */
[----:B----4-:R-:W-:-:S03]  /*3f750*/  IMAD.WIDE R222, R56, 0x4, R42 ;  /* 0x0000000438de7825 */ /* 0x010fc600078e022a */
[----:B------:R-:W4:Y:S04]  /*3f760*/  LDL.LU.64 R42, [R1+0x2bc0] ;  /* 0x002bc000012a7983 */ /* 0x000f280000300a00 */
[----:B------:R1:W-:Y:S04]  /*3f770*/  STL.64 [R1+0x1ba0], R216 ;  /* 0x001ba0d801007387 */ /* 0x0003e80000100a00 */
[----:B------:R-:W4:Y:S04]  /*3f780*/  LDL.LU.64 R32, [R1+0x1d10] ;  /* 0x001d100001207983 */ /* 0x000f280000300a00 */
[----:B------:R1:W-:Y:S01]  /*3f790*/  STL.64 [R1+0x1b98], R218 ;  /* 0x001b98da01007387 */ /* 0x0003e20000100a00 */
[----:B------:R-:W-:-:S03]  /*3f7a0*/  IMAD.WIDE R224, R56, 0x4, R34 ;  /* 0x0000000438e07825 */ /* 0x000fc600078e0222 */
[----:B------:R-:W4:Y:S04]  /*3f7b0*/  LDL.LU.64 R34, [R1+0x2bb8] ;  /* 0x002bb80001227983 */ /* 0x000f280000300a00 */
[----:B------:R-:W-:Y:S01]  /*3f7c0*/  LDGSTS.E [R2+-0x54100], desc[UR40][R222.64], P4 ;  /* 0xabf00000de027fae */ /* 0x000fe2000a1a1028 */
[----:B------:R-:W-:-:S03]  /*3f7d0*/  IMAD.WIDE R226, R56, 0x4, R38 ;  /* 0x0000000438e27825 */ /* 0x000fc600078e0226 */
[----:B------:R-:W4:Y:S04]  /*3f7e0*/  LDL.LU.64 R38, [R1+0x1d08] ;  /* 0x001d080001267983 */ /* 0x000f280000300a00 */
[----:B------:R1:W-:Y:S04]  /*3f7f0*/  STL.64 [R1+0x1bd0], R220 ;  /* 0x001bd0dc01007387 */ /* 0x0003e80000100a00 */
[----:B------:R-:W-:Y:S04]  /*3f800*/  LDGSTS.E [R2+-0x53200], desc[UR40][R224.64], P6 ;  /* 0xace00000e0027fae */ /* 0x000fe8000b1a1028 */
[----:B------:R-:W-:Y:S01]  /*3f810*/  LDGSTS.E [R2+-0x53100], desc[UR40][R226.64], P4 ;  /* 0xacf00000e2027fae */ /* 0x000fe2000a1a1028 */
[----:B--2---:R-:W-:-:S03]  /*3f820*/  IMAD.WIDE R250, R56, 0x4, R36 ;  /* 0x0000000438fa7825 */ /* 0x004fc600078e0224 */
[----:B------:R-:W2:Y:S04]  /*3f830*/  LDL.LU.64 R36, [R1+0x2bb0] ;  /* 0x002bb00001247983 */ /* 0x000ea80000300a00 */
[----:B------:R1:W-:Y:S01]  /*3f840*/  STL.64 [R1+0x1bc8], R222 ;  /* 0x001bc8de01007387 */ /* 0x0003e20000100a00 */
[----:B---3--:R-:W-:-:S03]  /*3f850*/  IMAD.WIDE R248, R56, 0x4, R52 ;  /* 0x0000000438f87825 */ /* 0x008fc600078e0234 */
[----:B------:R-:W3:Y:S04]  /*3f860*/  LDL.LU.64 R52, [R1+0x1d00] ;  /* 0x001d000001347983 */ /* 0x000ee80000300a00 */
[----:B------:R1:W-:Y:S01]  /*3f870*/  STL.64 [R1+0x1c48], R224 ;  /* 0x001c48e001007387 */ /* 0x0003e20000100a00 */
[----:B------:R-:W-:-:S03]  /*3f880*/  IMAD.WIDE R246, R56, 0x4, R50 ;  /* 0x0000000438f67825 */ /* 0x000fc600078e0232 */
[----:B------:R-:W3:Y:S04]  /*3f890*/  LDL.LU.64 R50, [R1+0x2ba8] ;  /* 0x002ba80001327983 */ /* 0x000ee80000300a00 */
[----:B------:R1:W-:Y:S04]  /*3f8a0*/  STL.64 [R1+0x1c40], R226 ;  /* 0x001c40e201007387 */ /* 0x0003e80000100a00 */
[----:B------:R-:W-:Y:S04]  /*3f8b0*/  LDGSTS.E [R2+-0x52200], desc[UR40][R250.64], P6 ;  /* 0xade00000fa027fae */ /* 0x000fe8000b1a1028 */
[----:B------:R1:W-:Y:S04]  /*3f8c0*/  LDGSTS.E [R2+-0x52100], desc[UR40][R248.64], P4 ;  /* 0xadf00000f8027fae */ /* 0x0003e8000a1a1028 */
[----:B------:R-:W-:Y:S01]  /*3f8d0*/  LDGSTS.E [R2+-0x51200], desc[UR40][R246.64], P6 ;  /* 0xaee00000f6027fae */ /* 0x000fe2000b1a1028 */
[----:B------:R-:W-:-:S03]  /*3f8e0*/  IMAD.WIDE R244, R56, 0x4, R48 ;  /* 0x0000000438f47825 */ /* 0x000fc600078e0230 */
[----:B------:R-:W3:Y:S04]  /*3f8f0*/  LDL.LU.64 R48, [R1+0x1cf8] ;  /* 0x001cf80001307983 */ /* 0x000ee80000300a00 */
[----:B------:R-:W-:Y:S01]  /*3f900*/  STL.64 [R1+0x3d48], R250 ;  /* 0x003d48fa01007387 */ /* 0x000fe20000100a00 */
[----:B------:R-:W-:-:S03]  /*3f910*/  IMAD.WIDE R242, R56, 0x4, R28 ;  /* 0x0000000438f27825 */ /* 0x000fc600078e021c */
[----:B------:R1:W-:Y:S01]  /*3f920*/  STL.64 [R1+0x3d40], R248 ;  /* 0x003d40f801007387 */ /* 0x0003e20000100a00 */
[----:B------:R-:W-:-:S03]  /*3f930*/  IMAD.WIDE R240, R56, 0x4, R46 ;  /* 0x0000000438f07825 */ /* 0x000fc600078e022e */
[----:B------:R1:W-:Y:S04]  /*3f940*/  LDGSTS.E [R2+-0x51100], desc[UR40][R244.64], P4 ;  /* 0xaef00000f4027fae */ /* 0x0003e8000a1a1028 */
[----:B------:R-:W3:Y:S01]  /*3f950*/  LDL.LU.64 R46, [R1+0x2ba0] ;  /* 0x002ba000012e7983 */ /* 0x000ee20000300a00 */
[----:B------:R-:W-:-:S03]  /*3f960*/  IMAD.WIDE R238, R56, 0x4, R44 ;  /* 0x0000000438ee7825 */ /* 0x000fc600078e022c */
[----:B------:R-:W-:Y:S04]  /*3f970*/  STL.64 [R1+0x3eb8], R246 ;  /* 0x003eb8f601007387 */ /* 0x000fe80000100a00 */
[----:B------:R-:W3:Y:S04]  /*3f980*/  LDL.LU.64 R44, [R1+0x1cf0] ;  /* 0x001cf000012c7983 */ /* 0x000ee80000300a00 */
[----:B------:R1:W-:Y:S04]  /*3f990*/  STL.64 [R1+0x3eb0], R244 ;  /* 0x003eb0f401007387 */ /* 0x0003e80000100a00 */
[----:B------:R-:W-:Y:S01]  /*3f9a0*/  STL.64 [R1+0x3f08], R242 ;  /* 0x003f08f201007387 */ /* 0x000fe20000100a00 */
[----:B------:R-:W-:-:S03]  /*3f9b0*/  IMAD.WIDE R236, R56, 0x4, R30 ;  /* 0x0000000438ec7825 */ /* 0x000fc600078e021e */
[----:B------:R-:W-:Y:S04]  /*3f9c0*/  LDGSTS.E [R2+-0x50200], desc[UR40][R242.64], P6 ;  /* 0xafe00000f2027fae */ /* 0x000fe8000b1a1028 */
[----:B------:R1:W-:Y:S04]  /*3f9d0*/  LDGSTS.E [R2+-0x50100], desc[UR40][R240.64], P4 ;  /* 0xaff00000f0027fae */ /* 0x0003e8000a1a1028 */
[----:B------:R-:W-:Y:S04]  /*3f9e0*/  LDGSTS.E [R2+-0x4f200], desc[UR40][R238.64], P6 ;  /* 0xb0e00000ee027fae */ /* 0x000fe8000b1a1028 */
[----:B------:R1:W-:Y:S01]  /*3f9f0*/  LDGSTS.E [R2+-0x4f100], desc[UR40][R236.64], P4 ;  /* 0xb0f00000ec027fae */ /* 0x0003e2000a1a1028 */
[----:B----4-:R-:W-:-:S03]  /*3fa00*/  IMAD.WIDE R234, R56, 0x4, R42 ;  /* 0x0000000438ea7825 */ /* 0x010fc600078e022a */
[----:B------:R-:W4:Y:S04]  /*3fa10*/  LDL.LU.64 R42, [R1+0x2b98] ;  /* 0x002b9800012a7983 */ /* 0x000f280000300a00 */
[----:B------:R1:W-:Y:S04]  /*3fa20*/  STL.64 [R1+0x3f00], R240 ;  /* 0x003f00f001007387 */ /* 0x0003e80000100a00 */
[----:B------:R-:W4:Y:S01]  /*3fa30*/  LDL.LU.64 R14, [R1+0x1ce8] ;  /* 0x001ce800010e7983 */ /* 0x000f220000300a00 */
[----:B------:R-:W-:-:S03]  /*3fa40*/  IMAD.WIDE R232, R56, 0x4, R32 ;  /* 0x0000000438e87825 */ /* 0x000fc600078e0220 */
[----:B------:R-:W-:Y:S01]  /*3fa50*/  STL.64 [R1+0x4408], R238 ;  /* 0x004408ee01007387 */ /* 0x000fe20000100a00 */
[----:B------:R-:W-:-:S03]  /*3fa60*/  IMAD.WIDE R230, R56, 0x4, R34 ;  /* 0x0000000438e67825 */ /* 0x000fc600078e0222 */
[----:B------:R1:W-:Y:S04]  /*3fa70*/  STL.64 [R1+0x4400], R236 ;  /* 0x004400ec01007387 */ /* 0x0003e80000100a00 */
[----:B------:R-:W-:Y:S01]  /*3fa80*/  LDGSTS.E [R2+-0x4e200], desc[UR40][R234.64], P6 ;  /* 0xb1e00000ea027fae */ /* 0x000fe2000b1a1028 */
[----:B------:R-:W-:-:S03]  /*3fa90*/  IMAD.WIDE R228, R56, 0x4, R38 ;  /* 0x0000000438e47825 */ /* 0x000fc600078e0226 */
[----:B------:R-:W4:Y:S04]  /*3faa0*/  LDL.LU.64 R38, [R1+0x2b90] ;  /* 0x002b900001267983 */ /* 0x000f280000300a00 */
[----:B------:R-:W-:Y:S04]  /*3fab0*/  STL.64 [R1+0x4418], R234 ;  /* 0x004418ea01007387 */ /* 0x000fe80000100a00 */
[----:B------:R-:W-:Y:S04]  /*3fac0*/  LDGSTS.E [R2+-0x4e100], desc[UR40][R232.64], P4 ;  /* 0xb1f00000e8027fae */ /* 0x000fe8000a1a1028 */
[----:B------:R-:W-:Y:S04]  /*3fad0*/  LDGSTS.E [R2+-0x4d200], desc[UR40][R230.64], P6 ;  /* 0xb2e00000e6027fae */ /* 0x000fe8000b1a1028 */
[----:B------:R1:W-:Y:S01]  /*3fae0*/  LDGSTS.E [R2+-0x4d100], desc[UR40][R228.64], P4 ;  /* 0xb2f00000e4027fae */ /* 0x0003e2000a1a1028 */
[----:B--2---:R-:W-:-:S03]  /*3faf0*/  IMAD.WIDE R54, R56, 0x4, R36 ;  /* 0x0000000438367825 */ /* 0x004fc600078e0224 */
[----:B------:R-:W2:Y:S04]  /*3fb00*/  LDL.LU.64 R36, [R1+0x1ce0] ;  /* 0x001ce00001247983 */ /* 0x000ea80000300a00 */
[----:B------:R-:W-:Y:S04]  /*3fb10*/  STL.64 [R1+0x4410], R232 ;  /* 0x004410e801007387 */ /* 0x000fe80000100a00 */
[----:B------:R-:W-:Y:S01]  /*3fb20*/  STL.64 [R1+0x4448], R230 ;  /* 0x004448e601007387 */ /* 0x000fe20000100a00 */
[----:B---3--:R-:W-:-:S03]  /*3fb30*/  IMAD.WIDE R52, R56, 0x4, R52 ;  /* 0x0000000438347825 */ /* 0x008fc600078e0234 */
[----:B------:R-:W3:Y:S04]  /*3fb40*/  LDL.LU.64 R34, [R1+0x2b88] ;  /* 0x002b880001227983 */ /* 0x000ee80000300a00 */
[----:B------:R-:W3:Y:S04]  /*3fb50*/  LDL.LU.64 R32, [R1+0x1cd8] ;  /* 0x001cd80001207983 */ /* 0x000ee80000300a00 */
[----:B------:R1:W-:Y:S01]  /*3fb60*/  STL.64 [R1+0x4440], R228 ;  /* 0x004440e401007387 */ /* 0x0003e20000100a00 */
[----:B------:R-:W-:-:S03]  /*3fb70*/  IMAD.WIDE R50, R56, 0x4, R50 ;  /* 0x0000000438327825 */ /* 0x000fc600078e0232 */
[----:B------:R-:W3:Y:S04]  /*3fb80*/  LDL.LU.64 R30, [R1+0x2b80] ;  /* 0x002b8000011e7983 */ /* 0x000ee80000300a00 */
[----:B------:R-:W3:Y:S04]  /*3fb90*/  LDL.LU.64 R28, [R1+0x1cd0] ;  /* 0x001cd000011c7983 */ /* 0x000ee80000300a00 */
[----:B------:R-:W-:Y:S04]  /*3fba0*/  STL.64 [R1+0x4458], R54 ;  /* 0x0044583601007387 */ /* 0x000fe80000100a00 */
[----:B------:R-:W3:Y:S01]  /*3fbb0*/  LDL.LU.64 R26, [R1+0x2b78] ;  /* 0x002b7800011a7983 */ /* 0x000ee20000300a00 */
[----:B------:R-:W-:-:S03]  /*3fbc0*/  IMAD.WIDE R48, R56, 0x4, R48 ;  /* 0x0000000438307825 */ /* 0x000fc600078e0230 */
[----:B------:R-:W3:Y:S04]  /*3fbd0*/  LDL.LU.64 R24, [R1+0x1cc8] ;  /* 0x001cc80001187983 */ /* 0x000ee80000300a00 */
[----:B------:R1:W-:Y:S04]  /*3fbe0*/  STL.64 [R1+0x4450], R52 ;  /* 0x0044503401007387 */ /* 0x0003e80000100a00 */
[----:B------:R-:W3:Y:S01]  /*3fbf0*/  LDL.LU.64 R22, [R1+0x2b70] ;  /* 0x002b700001167983 */ /* 0x000ee20000300a00 */
[----:B------:R-:W-:-:S03]  /*3fc00*/  IMAD.WIDE R46, R56, 0x4, R46 ;  /* 0x00000004382e7825 */ /* 0x000fc600078e022e */
[----:B------:R-:W3:Y:S04]  /*3fc10*/  LDL.LU.64 R20, [R1+0x1cc0] ;  /* 0x001cc00001147983 */ /* 0x000ee80000300a00 */
[----:B------:R-:W-:Y:S04]  /*3fc20*/  STL.64 [R1+0x4468], R50 ;  /* 0x0044683201007387 */ /* 0x000fe80000100a00 */
[----:B------:R-:W3:Y:S01]  /*3fc30*/  LDL.LU.64 R18, [R1+0x2b68] ;  /* 0x002b680001127983 */ /* 0x000ee20000300a00 */
[----:B------:R-:W-:-:S03]  /*3fc40*/  IMAD.WIDE R44, R56, 0x4, R44 ;  /* 0x00000004382c7825 */ /* 0x000fc600078e022c */
[----:B------:R-:W3:Y:S04]  /*3fc50*/  LDL.LU.64 R16, [R1+0x1cb8] ;  /* 0x001cb80001107983 */ /* 0x000ee80000300a00 */
[----:B------:R1:W-:Y:S04]  /*3fc60*/  STL.64 [R1+0x4460], R48 ;  /* 0x0044603001007387 */ /* 0x0003e80000100a00 */
[----:B------:R-:W-:Y:S04]  /*3fc70*/  LDGSTS.E [R2+-0x4c200], desc[UR40][R54.64], P6 ;  /* 0xb3e0000036027fae */ /* 0x000fe8000b1a1028 */
[----:B------:R1:W-:Y:S04]  /*3fc80*/  LDGSTS.E [R2+-0x4c100], desc[UR40][R52.64], P4 ;  /* 0xb3f0000034027fae */ /* 0x0003e8000a1a1028 */
[----:B------:R-:W-:Y:S04]  /*3fc90*/  LDGSTS.E [R2+-0x4b200], desc[UR40][R50.64], P6 ;  /* 0xb4e0000032027fae */ /* 0x000fe8000b1a1028 */
[----:B------:R1:W-:Y:S04]  /*3fca0*/  LDGSTS.E [R2+-0x4b100], desc[UR40][R48.64], P4 ;  /* 0xb4f0000030027fae */ /* 0x0003e8000a1a1028 */
[----:B------:R-:W-:Y:S04]  /*3fcb0*/  LDGSTS.E [R2+-0x4a200], desc[UR40][R46.64], P6 ;  /* 0xb5e000002e027fae */ /* 0x000fe8000b1a1028 */
[----:B------:R1:W-:Y:S01]  /*3fcc0*/  LDGSTS.E [R2+-0x4a100], desc[UR40][R44.64], P4 ;  /* 0xb5f000002c027fae */ /* 0x0003e2000a1a1028 */
[----:B----4-:R-:W-:-:S03]  /*3fcd0*/  IMAD.WIDE R40, R56, 0x4, R14 ;  /* 0x0000000438287825 */ /* 0x010fc600078e020e */
[----:B------:R-:W4:Y:S04]  /*3fce0*/  LDL.LU.64 R14, [R1+0x2b60] ;  /* 0x002b6000010e7983 */ /* 0x000f280000300a00 */
[----:B------:R-:W4:Y:S04]  /*3fcf0*/  LDL.LU.64 R12, [R1+0x1cb0] ;  /* 0x001cb000010c7983 */ /* 0x000f280000300a00 */
[----:B------:R-:W-:Y:S04]  /*3fd00*/  STL.64 [R1+0x6878], R46 ;  /* 0x0068782e01007387 */ /* 0x000fe80000100a00 */
[----:B-1----:R-:W4:Y:S04]  /*3fd10*/  LDL.LU.64 R10, [R1+0x24c0] ;  /* 0x0024c000010a7983 */ /* 0x002f280000300a00 */
[----:B------:R-:W4:Y:S04]  /*3fd20*/  LDL.LU.64 R8, [R1+0x1ca0] ;  /* 0x001ca00001087983 */ /* 0x000f280000300a00 */
[----:B------:R1:W-:Y:S04]  /*3fd30*/  STL.64 [R1+0x6870], R44 ;  /* 0x0068702c01007387 */ /* 0x0003e80000100a00 */
[----:B------:R-:W4:Y:S04]  /*3fd40*/  LDL.LU.64 R6, [R1+0x2b58] ;  /* 0x002b580001067983 */ /* 0x000f280000300a00 */
[----:B------:R-:W4:Y:S01]  /*3fd50*/  LDL.LU.64 R4, [R1+0x1ca8] ;  /* 0x001ca80001047983 */ /* 0x000f220000300a00 */
[----:B------:R-:W-:-:S04]  /*3fd60*/  IMAD.WIDE R42, R56, 0x4, R42 ;  /* 0x00000004382a7825 */ /* 0x000fc800078e022a */
[C---:B------:R-:W-:Y:S01]  /*3fd70*/  IMAD.WIDE R38, R56.reuse, 0x4, R38 ;  /* 0x0000000438267825 */ /* 0x040fe200078e0226 */
[----:B------:R-:W-:Y:S03]  /*3fd80*/  STL.64 [R1+0x6888], R42 ;  /* 0x0068882a01007387 */ /* 0x000fe60000100a00 */
[C---:B--2---:R-:W-:Y:S01]  /*3fd90*/  IMAD.WIDE R36, R56.reuse, 0x4, R36 ;  /* 0x0000000438247825 */ /* 0x044fe200078e0224 */
[----:B------:R2:W-:Y:S04]  /*3fda0*/  STL.64 [R1+0x6880], R40 ;  /* 0x0068802801007387 */ /* 0x0005e80000100a00 */
[----:B------:R-:W-:Y:S01]  /*3fdb0*/  STL.64 [R1+0x6898], R38 ;  /* 0x0068982601007387 */ /* 0x000fe20000100a00 */
[----:B---3--:R-:W-:-:S03]  /*3fdc0*/  IMAD.WIDE R34, R56, 0x4, R34 ;  /* 0x0000000438227825 */ /* 0x008fc600078e0222 */
[----:B------:R3:W-:Y:S01]  /*3fdd0*/  STL.64 [R1+0x6890], R36 ;  /* 0x0068902401007387 */ /* 0x0007e20000100a00 */
[----:B------:R-:W-:-:S03]  /*3fde0*/  IMAD.WIDE R32, R56, 0x4, R32 ;  /* 0x0000000438207825 */ /* 0x000fc600078e0220 */
[----:B------:R-:W-:Y:S01]  /*3fdf0*/  STL.64 [R1+0x68a8], R34 ;  /* 0x0068a82201007387 */ /* 0x000fe20000100a00 */
[----:B------:R-:W-:-:S03]  /*3fe00*/  IMAD.WIDE R30, R56, 0x4, R30 ;  /* 0x00000004381e7825 */ /* 0x000fc600078e021e */
        /* <DEDUP_REMOVED lines=14> */
[----:B------:R-:W-:Y:S04]  /*3fef0*/  STL.64 [R1+0x6918], R18 ;  /* 0x0069181201007387 */ /* 0x000fe80000100a00 */
[----:B------:R1:W-:Y:S04]  /*3ff00*/  STL.64 [R1+0x6910], R16 ;  /* 0x0069101001007387 */ /* 0x0003e80000100a00 */
[----:B------:R-:W-:Y:S04]  /*3ff10*/  LDGSTS.E [R2+-0x49200], desc[UR40][R42.64], P6 ;  /* 0xb6e000002a027fae */ /* 0x000fe8000b1a1028 */
[----:B------:R2:W-:Y:S04]  /*3ff20*/  LDGSTS.E [R2+-0x49100], desc[UR40][R40.64], P4 ;  /* 0xb6f0000028027fae */ /* 0x0005e8000a1a1028 */
        /* <DEDUP_REMOVED lines=11> */
[----:B------:R1:W-:Y:S01]  /*3ffe0*/  LDGSTS.E [R2+-0x43100], desc[UR40][R16.64], P4 ;  /* 0xbcf0000010027fae */ /* 0x0003e2000a1a1028 */
[----:B----4-:R-:W-:-:S04]  /*3fff0*/  IMAD.WIDE R14, R56, 0x4, R14 ;  /* 0x00000004380e7825 */ /* 0x010fc800078e020e */
[C---:B------:R-:W-:Y:S01]  /*40000*/  IMAD.WIDE R12, R56.reuse, 0x4, R12 ;  /* 0x00000004380c7825 */ /* 0x040fe200078e020c */
[----:B------:R-:W-:Y:S03]  /*40010*/  STL.64 [R1+0x6908], R14 ;  /* 0x0069080e01007387 */ /* 0x000fe60000100a00 */
[C---:B------:R-:W-:Y:S01]  /*40020*/  IMAD.WIDE R10, R56.reuse, 0x4, R10 ;  /* 0x00000004380a7825 */ /* 0x040fe200078e020a */
[----:B------:R4:W-:Y:S03]  /*40030*/  STL.64 [R1+0x6900], R12 ;  /* 0x0069000c01007387 */ /* 0x0009e60000100a00 */
[C---:B------:R-:W-:Y:S01]  /*40040*/  IMAD.WIDE R8, R56.reuse, 0x4, R8 ;  /* 0x0000000438087825 */ /* 0x040fe200078e0208 */
[----:B------:R-:W-:Y:S04]  /*40050*/  STL.64 [R1+0x68f8], R10 ;  /* 0x0068f80a01007387 */ /* 0x000fe80000100a00 */
[----:B------:R-:W5:Y:S01]  /*40060*/  LDL.LU.64 R176, [R1+0x6fb8] ;  /* 0x006fb80001b07983 */ /* 0x000f620000300a00 */
[----:B------:R-:W-:-:S03]  /*40070*/  IMAD.WIDE R6, R56, 0x4, R6 ;  /* 0x0000000438067825 */ /* 0x000fc600078e0206 */
[----:B------:R1:W-:Y:S01]  /*40080*/  STL.64 [R1+0x68f0], R8 ;  /* 0x0068f00801007387 */ /* 0x0003e20000100a00 */
[----:B------:R-:W-:-:S03]  /*40090*/  IMAD.WIDE R4, R56, 0x4, R4 ;  /* 0x0000000438047825 */ /* 0x000fc600078e0204 */
[----:B------:R-:W5:Y:S04]  /*400a0*/  LDL.LU.64 R178, [R1+0x6fb0] ;  /* 0x006fb00001b27983 */ /* 0x000f680000300a00 */
[----:B------:R-:W-:Y:S04]  /*400b0*/  STL.64 [R1+0x68e8], R6 ;  /* 0x0068e80601007387 */ /* 0x000fe80000100a00 */
[----:B------:R-:W5:Y:S04]  /*400c0*/  LDL.LU.64 R180, [R1+0x6fa8] ;  /* 0x006fa80001b47983 */ /* 0x000f680000300a00 */
[----:B------:R1:W-:Y:S04]  /*400d0*/  STL.64 [R1+0x68e0], R4 ;  /* 0x0068e00401007387 */ /* 0x0003e80000100a00 */
[----:B------:R-:W5:Y:S04]  /*400e0*/  LDL.LU.64 R182, [R1+0x6fa0] ;  /* 0x006fa00001b67983 */ /* 0x000f680000300a00 */
        /* <DEDUP_REMOVED lines=22> */
[----:B------:R1:W-:Y:S04]  /*40250*/  STL [R1+0x2898], RZ ;  /* 0x002898ff01007387 */ /* 0x0003e80000100800 */
        /* <DEDUP_REMOVED lines=1677> */
[----:B------:R1:W-:Y:S04]  /*46b30*/  STL [R1], RZ ;  /* 0x000000ff01007387 */ /* 0x0003e80000100800 */
        /* <DEDUP_REMOVED lines=25> */
[----:B------:R-:W-:Y:S04]  /*46cd0*/  LDGSTS.E [R2+-0x42200], desc[UR40][R14.64], P6 ;  /* 0xbde000000e027fae */ /* 0x000fe8000b1a1028 */
[----:B------:R1:W-:Y:S04]  /*46ce0*/  STL [R1+0x438], RZ ;  /* 0x000438ff01007387 */ /* 0x0003e80000100800 */
[----:B------:R4:W-:Y:S04]  /*46cf0*/  LDGSTS.E [R2+-0x42100], desc[UR40][R12.64], P4 ;  /* 0xbdf000000c027fae */ /* 0x0009e8000a1a1028 */
        /* <DEDUP_REMOVED lines=9> */
[----:B------:R1:W-:Y:S04]  /*46d90*/  STL [R1+0x410], RZ ;  /* 0x000410ff01007387 */ /* 0x0003e80000100800 */
[----:B------:R-:W0:Y:S01]  /*46da0*/  LDGDEPBAR ;  /* 0x00000000000079af */ /* 0x000e220000000000 */
[----:B------:R-:W-:-:S02]  /*46db0*/  CS2R R248, SRZ ;  /* 0x0000000000f87805 */ /* 0x000fc4000001ff00 */
[----:B------:R-:W-:Y:S02]  /*46dc0*/  CS2R R250, SRZ ;  /* 0x0000000000fa7805 */ /* 0x000fe4000001ff00 */
[----:B------:R-:W-:Y:S02]  /*46dd0*/  CS2R R244, SRZ ;  /* 0x0000000000f47805 */ /* 0x000fe4000001ff00 */
[----:B------:R-:W-:Y:S02]  /*46de0*/  CS2R R246, SRZ ;  /* 0x0000000000f67805 */ /* 0x000fe4000001ff00 */
[----:B------:R-:W-:Y:S02]  /*46df0*/  CS2R R240, SRZ ;  /* 0x0000000000f07805 */ /* 0x000fe4000001ff00 */
[----:B------:R-:W-:Y:S02]  /*46e00*/  CS2R R242, SRZ ;  /* 0x0000000000f27805 */ /* 0x000fe4000001ff00 */
[----:B------:R-:W-:-:S02]  /*46e10*/  CS2R R236, SRZ ;  /* 0x0000000000ec7805 */ /* 0x000fc4000001ff00 */
[----:B------:R-:W-:Y:S01]  /*46e20*/  CS2R R238, SRZ ;  /* 0x0000000000ee7805 */ /* 0x000fe2000001ff00 */
[----:B------:R-:W-:Y:S01]  /*46e30*/  UISETP.GE.AND UP0, UPT, UR5, 0x80, UPT ;  /* 0x000000800500788c */ /* 0x000fe2000bf06270 */
[----:B------:R1:W-:Y:S01]  /*46e40*/  STL [R1+0x414], RZ ;  /* 0x000414ff01007387 */ /* 0x0003e20000100800 */
[----:B------:R-:W-:Y:S02]  /*46e50*/  CS2R R228, SRZ ;  /* 0x0000000000e47805 */ /* 0x000fe4000001ff00 */
[----:B------:R-:W-:Y:S02]  /*46e60*/  CS2R R230, SRZ ;  /* 0x0000000000e67805 */ /* 0x000fe4000001ff00 */
[----:B------:R-:W-:Y:S01]  /*46e70*/  CS2R R232, SRZ ;  /* 0x0000000000e87805 */ /* 0x000fe2000001ff00 */
[----:B------:R1:W-:Y:S01]  /*46e80*/  STL [R1+0x418], RZ ;  /* 0x000418ff01007387 */ /* 0x0003e20000100800 */
[----:B------:R-:W-:Y:S02]  /*46e90*/  CS2R R234, SRZ ;  /* 0x0000000000ea7805 */ /* 0x000fe4000001ff00 */
[----:B------:R-:W-:-:S02]  /*46ea0*/  CS2R R52, SRZ ;  /* 0x0000000000347805 */ /* 0x000fc4000001ff00 */
[----:B------:R-:W-:Y:S01]  /*46eb0*/  CS2R R54, SRZ ;  /* 0x0000000000367805 */ /* 0x000fe2000001ff00 */
[----:B------:R2:W-:Y:S01]  /*46ec0*/  STL [R1+0x41c], RZ ;  /* 0x00041cff01007387 */ /* 0x0005e20000100800 */
[----:B------:R-:W-:Y:S02]  /*46ed0*/  CS2R R48, SRZ ;  /* 0x0000000000307805 */ /* 0x000fe4000001ff00 */
[----:B------:R-:W-:Y:S02]  /*46ee0*/  CS2R R50, SRZ ;  /* 0x0000000000327805 */ /* 0x000fe4000001ff00 */
[----:B-1----:R-:W-:Y:S01]  /*46ef0*/  CS2R R44, SRZ ;  /* 0x00000000002c7805 */ /* 0x002fe2000001ff00 */
[----:B------:R1:W-:Y:S01]  /*46f00*/  STL [R1+0x400], RZ ;  /* 0x000400ff01007387 */ /* 0x0003e20000100800 */
[----:B------:R-:W-:Y:S02]  /*46f10*/  CS2R R46, SRZ ;  /* 0x00000000002e7805 */ /* 0x000fe4000001ff00 */
[----:B--2---:R-:W-:-:S02]  /*46f20*/  CS2R R40, SRZ ;  /* 0x0000000000287805 */ /* 0x004fc4000001ff00 */
[----:B------:R-:W-:Y:S01]  /*46f30*/  CS2R R42, SRZ ;  /* 0x00000000002a7805 */ /* 0x000fe2000001ff00 */
[----:B------:R1:W-:Y:S01]  /*46f40*/  STL [R1+0x404], RZ ;  /* 0x000404ff01007387 */ /* 0x0003e20000100800 */
[----:B---3--:R-:W-:Y:S02]  /*46f50*/  CS2R R36, SRZ ;  /* 0x0000000000247805 */ /* 0x008fe4000001ff00 */
        /* <DEDUP_REMOVED lines=15> */
[----:B----4-:R-:W-:Y:S02]  /*47050*/  CS2R R12, SRZ ;  /* 0x00000000000c7805 */ /* 0x010fe4000001ff00 */
[----:B------:R-:W-:Y:S02]  /*47060*/  CS2R R14, SRZ ;  /* 0x00000000000e7805 */ /* 0x000fe4000001ff00 */
[----:B------:R-:W-:Y:S01]  /*47070*/  CS2R R8, SRZ ;  /* 0x0000000000087805 */ /* 0x000fe2000001ff00 */
[----:B------:R1:W-:Y:S01]  /*47080*/  STL [R1+0x88], RZ ;  /* 0x000088ff01007387 */ /* 0x0003e20000100800 */
[----:B------:R-:W-:Y:S02]  /*47090*/  CS2R R10, SRZ ;  /* 0x00000000000a7805 */ /* 0x000fe4000001ff00 */
[----:B------:R-:W-:-:S02]  /*470a0*/  CS2R R4, SRZ ;  /* 0x0000000000047805 */ /* 0x000fc4000001ff00 */
[----:B------:R-:W-:Y:S01]  /*470b0*/  CS2R R6, SRZ ;  /* 0x0000000000067805 */ /* 0x000fe2000001ff00 */
        /* <DEDUP_REMOVED lines=248> */
[----:B------:R1:W-:Y:S01]  /*48040*/  STL [R1+0x7bc], RZ ;  /* 0x0007bcff01007387 */ /* 0x0003e20000100800 */
[----:B------:R-:W-:Y:S05]  /*48050*/  BRA.U !UP0, `(.L_x_0) ;  /* 0x00001131087c7547 */ /* 0x000fea000b800000 */
[----:B------:R-:W2:Y:S04]  /*48060*/  LDL.LU.64 R2, [R1+0x36b8] ;  /* 0x0036b80001027983 */ /* 0x000ea80000300a00 */
[----:B------:R-:W3:Y:S04]  /*48070*/  LDL.LU.64 R22, [R1+0x36e0] ;  /* 0x0036e00001167983 */ /* 0x000ee80000300a00 */
[----:B------:R-:W4:Y:S04]  /*48080*/  LDL.LU.64 R16, [R1+0x3720] ;  /* 0x0037200001107983 */ /* 0x000f280000300a00 */
[----:B------:R-:W3:Y:S04]  /*48090*/  LDL.LU.64 R18, [R1+0x3738] ;  /* 0x0037380001127983 */ /* 0x000ee80000300a00 */
[----:B------:R-:W3:Y:S04]  /*480a0*/  LDL.LU.64 R20, [R1+0x3750] ;  /* 0x0037500001147983 */ /* 0x000ee80000300a00 */
[----:B------:R-:W4:Y:S04]  /*480b0*/  LDL.LU.64 R12, [R1+0x3758] ;  /* 0x00375800010c7983 */ /* 0x000f280000300a00 */
[----:B------:R-:W4:Y:S04]  /*480c0*/  LDL.LU.64 R14, [R1+0x3760] ;  /* 0x00376000010e7983 */ /* 0x000f280000300a00 */
[----:B------:R-:W4:Y:S04]  /*480d0*/  LDL.LU.64 R8, [R1+0x3768] ;  /* 0x0037680001087983 */ /* 0x000f280000300a00 */
[----:B------:R-:W4:Y:S04]  /*480e0*/  LDL.LU.64 R10, [R1+0x2fd0] ;  /* 0x002fd000010a7983 */ /* 0x000f280000300a00 */
[----:B------:R-:W4:Y:S04]  /*480f0*/  LDL.LU.64 R4, [R1+0x2fc8] ;  /* 0x002fc80001047983 */ /* 0x000f280000300a00 */
[----:B------:R-:W4:Y:S04]  /*48100*/  LDL.LU.64 R6, [R1+0x2fc0] ;  /* 0x002fc00001067983 */ /* 0x000f280000300a00 */
[----:B--2---:R2:W-:Y:S01]  /*48110*/  STL [R1+0x6830], R2 ;  /* 0x0068300201007387 */ /* 0x0045e20000100800 */
[----:B------:R-:W-:-:S03]  /*48120*/  MOV R24, R3 ;  /* 0x0000000300187202 */ /* 0x000fc60000000f00 */
[----:B--2---:R-:W2:Y:S04]  /*48130*/  LDL.LU.64 R2, [R1+0x2fb8] ;  /* 0x002fb80001027983 */ /* 0x004ea80000300a00 */
[----:B------:R1:W-:Y:S04]  /*48140*/  STL [R1+0x682c], R24 ;  /* 0x00682c1801007387 */ /* 0x0003e80000100800 */
[----:B---3--:R3:W-:Y:S01]  /*48150*/  STL [R1+0x6838], R22 ;  /* 0x0068381601007387 */ /* 0x0087e20000100800 */
[----:B-1----:R-:W-:-:S03]  /*48160*/  IMAD.MOV.U32 R24, RZ, RZ, R23 ;  /* 0x000000ffff187224 */ /* 0x002fc600078e0017 */
[----:B---3--:R-:W3:Y:S04]  /*48170*/  LDL.LU.64 R22, [R1+0x2fb0] ;  /* 0x002fb00001167983 */ /* 0x008ee80000300a00 */
[----:B------:R1:W-:Y:S04]  /*48180*/  STL [R1+0x6834], R24 ;  /* 0x0068341801007387 */ /* 0x0003e80000100800 */
[----:B----4-:R4:W-:Y:S01]  /*48190*/  STL [R1+0x6840], R16 ;  /* 0x0068401001007387 */ /* 0x0109e20000100800 */
[----:B-1----:R-:W-:-:S03]  /*481a0*/  IMAD.MOV.U32 R24, RZ, RZ, R17 ;  /* 0x000000ffff187224 */ /* 0x002fc600078e0011 */
[----:B----4-:R-:W4:Y:S04]  /*481b0*/  LDL.LU.64 R16, [R1+0x2fa8] ;  /* 0x002fa80001107983 */ /* 0x010f280000300a00 */
[----:B------:R1:W-:Y:S04]  /*481c0*/  STL [R1+0x683c], R24 ;  /* 0x00683c1801007387 */ /* 0x0003e80000100800 */
[----:B------:R1:W-:Y:S02]  /*481d0*/  STL [R1+0x6848], R18 ;  /* 0x0068481201007387 */ /* 0x0003e40000100800 */
[----:B-1----:R-:W-:-:S02]  /*481e0*/  IMAD.MOV.U32 R24, RZ, RZ, R19 ;  /* 0x000000ffff187224 */ /* 0x002fc400078e0013 */
[----:B------:R-:W4:Y:S04]  /*481f0*/  LDL.LU.64 R18, [R1+0x2fa0] ;  /* 0x002fa00001127983 */ /* 0x000f280000300a00 */
        /* <DEDUP_REMOVED lines=26> */
[----:B-1----:R-:W-:-:S02]  /*483a0*/  MOV R24, R7 ;  /* 0x0000000700187202 */ /* 0x002fc40000000f00 */
[----:B------:R-:W4:Y:S04]  /*483b0*/  LDL.LU.64 R6, [R1+0x1440] ;  /* 0x0014400001067983 */ /* 0x000f280000300a00 */
[----:B------:R1:W-:Y:S04]  /*483c0*/  STL [R1+0x6814], R24 ;  /* 0x0068141801007387 */ /* 0x0003e80000100800 */
[----:B--2---:R2:W-:Y:S01]  /*483d0*/  STL [R1+0x6818], R2 ;  /* 0x0068180201007387 */ /* 0x0045e20000100800 */
[----:B-1----:R-:W-:-:S03]  /*483e0*/  IMAD.MOV.U32 R24, RZ, RZ, R3 ;  /* 0x000000ffff187224 */ /* 0x002fc600078e0003 */
        /* <DEDUP_REMOVED lines=38> */
[----:B------:R1:W-:Y:S02]  /*48650*/  STL [R1+0x67c8], R6 ;  /* 0x0067c80601007387 */ /* 0x0003e40000100800 */
[----:B-1----:R-:W-:-:S02]  /*48660*/  IMAD.MOV.U32 R24, RZ, RZ, R7 ;  /* 0x000000ffff187224 */ /* 0x002fc400078e0007 */
        /* <DEDUP_REMOVED lines=275> */
[----:B-1----:R-:W-:-:S03]  /*497a0*/  MOV R24, R17 ;  /* 0x0000001100187202 */ /* 0x002fc60000000f00 */
        /* <DEDUP_REMOVED lines=39> */
[----:B-1----:R-:W-:-:S03]  /*49a20*/  MOV R24, R23 ;  /* 0x0000001700187202 */ /* 0x002fc60000000f00 */
        /* <DEDUP_REMOVED lines=39> */
[----:B-1----:R-:W-:-:S03]  /*49ca0*/  MOV R24, R3 ;  /* 0x0000000300187202 */ /* 0x002fc60000000f00 */
        /* <DEDUP_REMOVED lines=937> */
[----:B------:R-:W-:Y:S04]  /*4d740*/  STL [R1+0x5da4], R24 ;  /* 0x005da41801007387 */ /* 0x000fe80000100800 */
[----:B------:R1:W-:Y:S04]  /*4d750*/  STL [R1+0x5da8], R20 ;  /* 0x005da81401007387 */ /* 0x0003e80000100800 */
[----:B------:R-:W4:Y:S01]  /*4d760*/  LDL.LU.64 R26, [R1+0x3278] ;  /* 0x00327800011a7983 */ /* 0x000f220000300a00 */
[----:B-1----:R-:W-:-:S05]  /*4d770*/  IMAD.MOV.U32 R20, RZ, RZ, R21 ;  /* 0x000000ffff147224 */ /* 0x002fca00078e0015 */
[----:B------:R1:W-:Y:S04]  /*4d780*/  STL [R1+0x5d9c], R20 ;  /* 0x005d9c1401007387 */ /* 0x0003e80000100800 */
[----:B------:R1:W-:Y:S02]  /*4d790*/  STL [R1+0x5da0], R12 ;  /* 0x005da00c01007387 */ /* 0x0003e40000100800 */
[----:B-1----:R-:W-:Y:S02]  /*4d7a0*/  IMAD.MOV.U32 R20, RZ, RZ, R13 ;  /* 0x000000ffff147224 */ /* 0x002fe400078e000d */
        /* <DEDUP_REMOVED lines=37> */
[----:B------:R1:W-:Y:S01]  /*4da00*/  STL [R1+0x5d30], R20 ;  /* 0x005d301401007387 */ /* 0x0003e20000100800 */
[----:B------:R-:W-:-:S03]  /*4da10*/  IMAD.MOV.U32 R24, RZ, RZ, R27 ;  /* 0x000000ffff187224 */ /* 0x000fc600078e001b */
[----:B------:R-:W-:Y:S04]  /*4da20*/  STL [R1+0x5d3c], R26 ;  /* 0x005d3c1a01007387 */ /* 0x000fe80000100800 */
[----:B-1----:R-:W4:Y:S04]  /*4da30*/  LDL.LU.64 R20, [R1+0x2cd8] ;  /* 0x002cd80001147983 */ /* 0x002f280000300a00 */
[----:B------:R-:W-:Y:S04]  /*4da40*/  STL [R1+0x5d44], R12 ;  /* 0x005d440c01007387 */ /* 0x000fe80000100800 */
        /* <DEDUP_REMOVED lines=35> */
[----:B------:R-:W-:Y:S04]  /*4dc80*/  STL [R1+0x5cfc], R24 ;  /* 0x005cfc1801007387 */ /* 0x000fe80000100800 */
[----:B------:R1:W-:Y:S02]  /*4dc90*/  STL [R1+0x5d00], R18 ;  /* 0x005d001201007387 */ /* 0x0003e40000100800 */
[----:B-1----:R-:W-:-:S02]  /*4dca0*/  IMAD.MOV.U32 R18, RZ, RZ, R19 ;  /* 0x000000ffff127224 */ /* 0x002fc400078e0013 */
[----:B------:R1:W-:Y:S04]  /*4dcb0*/  STL [R1+0x5cf8], R20 ;  /* 0x005cf81401007387 */ /* 0x0003e80000100800 */
[----:B------:R1:W-:Y:S02]  /*4dcc0*/  STL [R1+0x5cf4], R18 ;  /* 0x005cf41201007387 */ /* 0x0003e40000100800 */
[----:B-1----:R-:W-:Y:S02]  /*4dcd0*/  IMAD.MOV.U32 R20, RZ, RZ, R21 ;  /* 0x000000ffff147224 */ /* 0x002fe400078e0015 */
[----:B------:R-:W4:Y:S04]  /*4dce0*/  LDL.LU.64 R18, [R1+0xd8] ;  /* 0x0000d80001127983 */ /* 0x000f280000300a00 */
        /* <DEDUP_REMOVED lines=10> */
[----:B------:R1:W-:Y:S04]  /*4dd90*/  STL [R1+0x5ce0], R8 ;  /* 0x005ce00801007387 */ /* 0x0003e80000100800 */
[----:B-1----:R-:W4:Y:S01]  /*4dda0*/  LDL.LU.64 R20, [R1+0xb8] ;  /* 0x0000b80001147983 */ /* 0x002f220000300a00 */
[----:B------:R-:W-:-:S03]  /*4ddb0*/  MOV R8, R9 ;  /* 0x0000000900087202 */ /* 0x000fc60000000f00 */
[----:B------:R-:W-:Y:S04]  /*4ddc0*/  STL [R1+0x5cd8], R10 ;  /* 0x005cd80a01007387 */ /* 0x000fe80000100800 */
[----:B------:R1:W-:Y:S04]  /*4ddd0*/  STL [R1+0x5cd4], R8 ;  /* 0x005cd40801007387 */ /* 0x0003e80000100800 */
[----:B-1----:R-:W4:Y:S01]  /*4dde0*/  LDL.LU.64 R8, [R1+0xb0] ;  /* 0x0000b00001087983 */ /* 0x002f220000300a00 */
[----:B------:R-:W-:-:S03]  /*4ddf0*/  IMAD.MOV.U32 R10, RZ, RZ, R11 ;  /* 0x000000ffff0a7224 */ /* 0x000fc600078e000b */
        /* <DEDUP_REMOVED lines=8> */
[----:B--2---:R1:W-:Y:S04]  /*4de80*/  STL [R1+0x5cc0], R2 ;  /* 0x005cc00201007387 */ /* 0x0043e80000100800 */
[----:B------:R2:W-:Y:S01]  /*4de90*/  STL [R1+0x5cbc], R6 ;  /* 0x005cbc0601007387 */ /* 0x0005e20000100800 */
[----:B-1----:R-:W-:-:S03]  /*4dea0*/  IMAD.MOV.U32 R2, RZ, RZ, R3 ;  /* 0x000000ffff027224 */ /* 0x002fc600078e0003 */
[----:B--2---:R-:W2:Y:S04]  /*4deb0*/  LDL.LU.64 R6, [R1+0x32e0] ;  /* 0x0032e00001067983 */ /* 0x004ea80000300a00 */
[----:B---3--:R-:W-:Y:S04]  /*4dec0*/  STL [R1+0x5cb8], R22 ;  /* 0x005cb81601007387 */ /* 0x008fe80000100800 */
[----:B------:R1:W-:Y:S04]  /*4ded0*/  STL [R1+0x5cb4], R2 ;  /* 0x005cb40201007387 */ /* 0x0003e80000100800 */
[----:B-1----:R-:W3:Y:S01]  /*4dee0*/  LDL.LU.64 R2, [R1+0x32e8] ;  /* 0x0032e80001027983 */ /* 0x002ee20000300a00 */
[----:B------:R-:W-:-:S02]  /*4def0*/  IMAD.MOV.U32 R22, RZ, RZ, R23 ;  /* 0x000000ffff167224 */ /* 0x000fc400078e0017 */
[----:B----4-:R-:W-:Y:S01]  /*4df00*/  IMAD.MOV.U32 R24, RZ, RZ, R17 ;  /* 0x000000ffff187224 */ /* 0x010fe200078e0011 */
[----:B------:R-:W-:Y:S04]  /*4df10*/  STL [R1+0x5cb0], R16 ;  /* 0x005cb01001007387 */ /* 0x000fe80000100800 */
[----:B------:R1:W-:Y:S04]  /*4df20*/  STL [R1+0x5cac], R22 ;  /* 0x005cac1601007387 */ /* 0x0003e80000100800 */
[----:B-1----:R-:W4:Y:S04]  /*4df30*/  LDL.LU.64 R22, [R1+0x32f0] ;  /* 0x0032f00001167983 */ /* 0x002f280000300a00 */
[----:B------:R-:W4:Y:S04]  /*4df40*/  LDL.LU.64 R16, [R1+0x32f8] ;  /* 0x0032f80001107983 */ /* 0x000f280000300a00 */
[----:B------:R1:W-:Y:S04]  /*4df50*/  STL [R1+0x5ca4], R24 ;  /* 0x005ca41801007387 */ /* 0x0003e80000100800 */
[----:B------:R1:W-:Y:S02]  /*4df60*/  STL [R1+0x5ca8], R18 ;  /* 0x005ca81201007387 */ /* 0x0003e40000100800 */
[----:B-1----:R-:W-:-:S02]  /*4df70*/  IMAD.MOV.U32 R24, RZ, RZ, R27 ;  /* 0x000000ffff187224 */ /* 0x002fc400078e001b */
[----:B------:R-:W-:Y:S01]  /*4df80*/  STL [R1+0x5ca0], R26 ;  /* 0x005ca01a01007387 */ /* 0x000fe20000100800 */
[----:B------:R-:W-:-:S05]  /*4df90*/  IMAD.MOV.U32 R18, RZ, RZ, R19 ;  /* 0x000000ffff127224 */ /* 0x000fca00078e0013 */
[----:B------:R1:W-:Y:S04]  /*4dfa0*/  STL [R1+0x5c9c], R18 ;  /* 0x005c9c1201007387 */ /* 0x0003e80000100800 */
[----:B-1----:R-:W4:Y:S04]  /*4dfb0*/  LDL.LU.64 R18, [R1+0x3300] ;  /* 0x0033000001127983 */ /* 0x002f280000300a00 */
[----:B------:R-:W-:Y:S04]  /*4dfc0*/  STL [R1+0x5c98], R12 ;  /* 0x005c980c01007387 */ /* 0x000fe80000100800 */
[----:B------:R1:W-:Y:S02]  /*4dfd0*/  STL [R1+0x5c94], R24 ;  /* 0x005c941801007387 */ /* 0x0003e40000100800 */
[----:B-1----:R-:W-:-:S02]  /*4dfe0*/  IMAD.MOV.U32 R24, RZ, RZ, R13 ;  /* 0x000000ffff187224 */ /* 0x002fc400078e000d */
[----:B------:R-:W4:Y:S04]  /*4dff0*/  LDL.LU.64 R12, [R1+0x3308] ;  /* 0x00330800010c7983 */ /* 0x000f280000300a00 */
[----:B------:R-:W-:Y:S04]  /*4e000*/  STL [R1+0x5c8c], R24 ;  /* 0x005c8c1801007387 */ /* 0x000fe80000100800 */
[----:B------:R1:W-:Y:S04]  /*4e010*/  STL [R1+0x5c90], R14 ;  /* 0x005c900e01007387 */ /* 0x0003e80000100800 */
[----:B------:R1:W-:Y:S02]  /*4e020*/  STL [R1+0x5c88], R20 ;  /* 0x005c881401007387 */ /* 0x0003e40000100800 */
[----:B-1----:R-:W-:-:S05]  /*4e030*/  MOV R14, R15 ;  /* 0x0000000f000e7202 */ /* 0x002fca0000000f00 */
[----:B------:R1:W-:Y:S01]  /*4e040*/  STL [R1+0x5c84], R14 ;  /* 0x005c840e01007387 */ /* 0x0003e20000100800 */
[----:B------:R-:W-:-:S03]  /*4e050*/  IMAD.MOV.U32 R20, RZ, RZ, R21 ;  /* 0x000000ffff147224 */ /* 0x000fc600078e0015 */
        /* <DEDUP_REMOVED lines=22> */
[----:B----4-:R-:W-:Y:S01]  /*4e1c0*/  STL [R1+0x5c4c], R22 ;  /* 0x005c4c1601007387 */ /* 0x010fe20000100800 */
[----:B-1----:R-:W-:-:S03]  /*4e1d0*/  IMAD.MOV.U32 R20, RZ, RZ, R23 ;  /* 0x000000ffff147224 */ /* 0x002fc600078e0017 */
[----:B------:R1:W-:Y:S04]  /*4e1e0*/  STL [R1+0x5c54], R16 ;  /* 0x005c541001007387 */ /* 0x0003e80000100800 */
[----:B------:R-:W-:Y:S04]  /*4e1f0*/  STL [R1+0x5c48], R20 ;  /* 0x005c481401007387 */ /* 0x000fe80000100800 */
[----:B------:R-:W4:Y:S01]  /*4e200*/  LDL.LU.64 R30, [R1+0x1c68] ;  /* 0x001c6800011e7983 */ /* 0x000f220000300a00 */
[----:B-1----:R-:W-:-:S03]  /*4e210*/  IMAD.MOV.U32 R16, RZ, RZ, R17 ;  /* 0x000000ffff107224 */ /* 0x002fc600078e0011 */
[----:B------:R-:W4:Y:S04]  /*4e220*/  LDL.LU.64 R24, [R1+0x1c60] ;  /* 0x001c600001187983 */ /* 0x000f280000300a00 */
[----:B------:R1:W-:Y:S04]  /*4e230*/  STL [R1+0x5c50], R16 ;  /* 0x005c501001007387 */ /* 0x0003e80000100800 */
[----:B------:R-:W-:Y:S01]  /*4e240*/  STL [R1+0x5c5c], R18 ;  /* 0x005c5c1201007387 */ /* 0x000fe20000100800 */
[----:B-1----:R-:W-:-:S03]  /*4e250*/  IMAD.MOV.U32 R16, RZ, RZ, R19 ;  /* 0x000000ffff107224 */ /* 0x002fc600078e0013 */
[----:B------:R-:W4:Y:S04]  /*4e260*/  LDL.LU.64 R26, [R1+0x1c58] ;  /* 0x001c5800011a7983 */ /* 0x000f280000300a00 */
[----:B------:R-:W4:Y:S04]  /*4e270*/  LDL.LU.64 R20, [R1+0x1088] ;  /* 0x0010880001147983 */ /* 0x000f280000300a00 */
[----:B------:R1:W-:Y:S04]  /*4e280*/  STL [R1+0x5c58], R16 ;  /* 0x005c581001007387 */ /* 0x0003e80000100800 */
[----:B------:R1:W-:Y:S04]  /*4e290*/  STL [R1+0x5c64], R12 ;  /* 0x005c640c01007387 */ /* 0x0003e80000100800 */
[----:B------:R-:W4:Y:S04]  /*4e2a0*/  LDL.LU.64 R22, [R1+0x1080] ;  /* 0x0010800001167983 */ /* 0x000f280000300a00 */
[----:B-1----:R-:W4:Y:S01]  /*4e2b0*/  LDL.LU.64 R16, [R1+0x1068] ;  /* 0x0010680001107983 */ /* 0x002f220000300a00 */
[----:B------:R-:W-:-:S05]  /*4e2c0*/  MOV R12, R13 ;  /* 0x0000000d000c7202 */ /* 0x000fca0000000f00 */
[----:B------:R1:W-:Y:S04]  /*4e2d0*/  STL [R1+0x5c60], R12 ;  /* 0x005c600c01007387 */ /* 0x0003e80000100800 */
[----:B------:R1:W-:Y:S04]  /*4e2e0*/  STL [R1+0x5c6c], R14 ;  /* 0x005c6c0e01007387 */ /* 0x0003e80000100800 */
[----:B------:R-:W4:Y:S04]  /*4e2f0*/  LDL.LU.64 R18, [R1+0x1060] ;  /* 0x0010600001127983 */ /* 0x000f280000300a00 */
[----:B-1----:R-:W4:Y:S01]  /*4e300*/  LDL.LU.64 R12, [R1+0x1048] ;  /* 0x00104800010c7983 */ /* 0x002f220000300a00 */
[----:B------:R-:W-:-:S05]  /*4e310*/  IMAD.MOV.U32 R14, RZ, RZ, R15 ;  /* 0x000000ffff0e7224 */ /* 0x000fca00078e000f */
[----:B------:R1:W-:Y:S04]  /*4e320*/  STL [R1+0x5c68], R14 ;  /* 0x005c680e01007387 */ /* 0x0003e80000100800 */
[----:B------:R1:W-:Y:S04]  /*4e330*/  STL [R1+0x5c70], R8 ;  /* 0x005c700801007387 */ /* 0x0003e80000100800 */
        /* <DEDUP_REMOVED lines=9> */
[----:B------:R-:W-:-:S03]  /*4e3d0*/  IMAD.MOV.U32 R4, RZ, RZ, R5 ;  /* 0x000000ffff047224 */ /* 0x000fc600078e0005 */
[----:B--2---:R1:W-:Y:S04]  /*4e3e0*/  STL [R1+0x5c18], R6 ;  /* 0x005c180601007387 */ /* 0x0043e80000100800 */
[----:B------:R2:W-:Y:S01]  /*4e3f0*/  STL [R1+0x5c14], R4 ;  /* 0x005c140401007387 */ /* 0x0005e20000100800 */
[----:B-1----:R-:W-:-:S03]  /*4e400*/  IMAD.MOV.U32 R6, RZ, RZ, R7 ;  /* 0x000000ffff067224 */ /* 0x002fc600078e0007 */
[----:B--2---:R-:W2:Y:S04]  /*4e410*/  LDL.LU.64 R4, [R1+0xa0] ;  /* 0x0000a00001047983 */ /* 0x004ea80000300a00 */
[----:B---3--:R-:W-:Y:S04]  /*4e420*/  STL [R1+0x5c10], R2 ;  /* 0x005c100201007387 */ /* 0x008fe80000100800 */
[----:B------:R1:W-:Y:S01]  /*4e430*/  STL [R1+0x5c0c], R6 ;  /* 0x005c0c0601007387 */ /* 0x0003e20000100800 */
[----:B------:R-:W-:-:S03]  /*4e440*/  IMAD.MOV.U32 R28, RZ, RZ, R3 ;  /* 0x000000ffff1c7224 */ /* 0x000fc600078e0003 */
[----:B-1----:R-:W3:Y:S04]  /*4e450*/  LDL.LU.64 R6, [R1+0x98] ;  /* 0x0000980001067983 */ /* 0x002ee80000300a00 */
[----:B------:R-:W3:Y:S04]  /*4e460*/  LDL.LU.64 R2, [R1+0x90] ;  /* 0x0000900001027983 */ /* 0x000ee80000300a00 */
[----:B------:R1:W-:Y:S04]  /*4e470*/  STL [R1+0x5c04], R28 ;  /* 0x005c041c01007387 */ /* 0x0003e80000100800 */
[----:B----4-:R-:W-:Y:S04]  /*4e480*/  STL [R1+0x5c08], R30 ;  /* 0x005c081e01007387 */ /* 0x010fe80000100800 */
[----:B------:R4:W-:Y:S01]  /*4e490*/  STL [R1+0x5c00], R24 ;  /* 0x005c001801007387 */ /* 0x0009e20000100800 */
[----:B-1----:R-:W-:-:S05]  /*4e4a0*/  IMAD.MOV.U32 R28, RZ, RZ, R31 ;  /* 0x000000ffff1c7224 */ /* 0x002fca00078e001f */
[----:B------:R-:W-:Y:S01]  /*4e4b0*/  STL [R1+0x5bfc], R28 ;  /* 0x005bfc1c01007387 */ /* 0x000fe20000100800 */
[----:B----4-:R-:W-:-:S03]  /*4e4c0*/  IMAD.MOV.U32 R24, RZ, RZ, R25 ;  /* 0x000000ffff187224 */ /* 0x010fc600078e0019 */
[----:B------:R-:W-:Y:S04]  /*4e4d0*/  STL [R1+0x5bf8], R26 ;  /* 0x005bf81a01007387 */ /* 0x000fe80000100800 */
[----:B------:R1:W-:Y:S04]  /*4e4e0*/  STL [R1+0x5bf4], R24 ;  /* 0x005bf41801007387 */ /* 0x0003e80000100800 */
[----:B------:R4:W-:Y:S01]  /*4e4f0*/  STL [R1+0x5bf0], R20 ;  /* 0x005bf01401007387 */ /* 0x0009e20000100800 */
[----:B-1----:R-:W-:Y:S01]  /*4e500*/  IMAD.MOV.U32 R24, RZ, RZ, R27 ;  /* 0x000000ffff187224 */ /* 0x002fe200078e001b */
[----:B----4-:R-:W-:-:S04]  /*4e510*/  MOV R20, R21 ;  /* 0x0000001500147202 */ /* 0x010fc80000000f00 */
[----:B------:R-:W-:Y:S04]  /*4e520*/  STL [R1+0x5bec], R24 ;  /* 0x005bec1801007387 */ /* 0x000fe80000100800 */
[----:B------:R-:W-:Y:S04]  /*4e530*/  STL [R1+0x5be8], R22 ;  /* 0x005be81601007387 */ /* 0x000fe80000100800 */
[----:B------:R1:W-:Y:S04]  /*4e540*/  STL [R1+0x5be4], R20 ;  /* 0x005be41401007387 */ /* 0x0003e80000100800 */
[----:B------:R4:W-:Y:S01]  /*4e550*/  STL [R1+0x5be0], R16 ;  /* 0x005be01001007387 */ /* 0x0009e20000100800 */
[----:B-1----:R-:W-:-:S02]  /*4e560*/  IMAD.MOV.U32 R20, RZ, RZ, R23 ;  /* 0x000000ffff147224 */ /* 0x002fc400078e0017 */
[----:B----4-:R-:W-:-:S03]  /*4e570*/  IMAD.MOV.U32 R16, RZ, RZ, R17 ;  /* 0x000000ffff107224 */ /* 0x010fc600078e0011 */
[----:B------:R-:W-:Y:S04]  /*4e580*/  STL [R1+0x5bdc], R20 ;  /* 0x005bdc1401007387 */ /* 0x000fe80000100800 */
[----:B------:R-:W-:Y:S04]  /*4e590*/  STL [R1+0x5bd8], R18 ;  /* 0x005bd81201007387 */ /* 0x000fe80000100800 */
[----:B------:R1:W-:Y:S04]  /*4e5a0*/  STL [R1+0x5bd4], R16 ;  /* 0x005bd41001007387 */ /* 0x0003e80000100800 */
[----:B------:R4:W-:Y:S01]  /*4e5b0*/  STL [R1+0x5bd0], R12 ;  /* 0x005bd00c01007387 */ /* 0x0009e20000100800 */
[----:B-1----:R-:W-:-:S02]  /*4e5c0*/  IMAD.MOV.U32 R16, RZ, RZ, R19 ;  /* 0x000000ffff107224 */ /* 0x002fc400078e0013 */
[----:B----4-:R-:W-:-:S03]  /*4e5d0*/  IMAD.MOV.U32 R12, RZ, RZ, R13 ;  /* 0x000000ffff0c7224 */ /* 0x010fc600078e000d */
[----:B------:R1:W-:Y:S04]  /*4e5e0*/  STL [R1+0x5bcc], R16 ;  /* 0x005bcc1001007387 */ /* 0x0003e80000100800 */
[----:B-1----:R-:W4:Y:S04]  /*4e5f0*/  LDL.LU.64 R16, [R1+0x3358] ;  /* 0x0033580001107983 */ /* 0x002f280000300a00 */
[----:B------:R1:W-:Y:S04]  /*4e600*/  STL [R1+0x5bc4], R12 ;  /* 0x005bc40c01007387 */ /* 0x0003e80000100800 */
[----:B------:R-:W-:Y:S04]  /*4e610*/  STL [R1+0x5bc8], R14 ;  /* 0x005bc80e01007387 */ /* 0x000fe80000100800 */
[----:B------:R-:W4:Y:S01]  /*4e620*/  LDL.LU.64 R18, [R1+0x3360] ;  /* 0x0033600001127983 */ /* 0x000f220000300a00 */
[----:B-1----:R-:W-:-:S05]  /*4e630*/  IMAD.MOV.U32 R12, RZ, RZ, R15 ;  /* 0x000000ffff0c7224 */ /* 0x002fca00078e000f */
[----:B------:R-:W-:Y:S04]  /*4e640*/  STL [R1+0x5bbc], R12 ;  /* 0x005bbc0c01007387 */ /* 0x000fe80000100800 */
[----:B------:R1:W-:Y:S02]  /*4e650*/  STL [R1+0x5bc0], R8 ;  /* 0x005bc00801007387 */ /* 0x0003e40000100800 */
[----:B-1----:R-:W-:Y:S02]  /*4e660*/  IMAD.MOV.U32 R8, RZ, RZ, R9 ;  /* 0x000000ffff087224 */ /* 0x002fe400078e0009 */
[----:B------:R-:W-:Y:S04]  /*4e670*/  STL [R1+0x5bb8], R10 ;  /* 0x005bb80a01007387 */ /* 0x000fe80000100800 */
[----:B------:R1:W-:Y:S04]  /*4e680*/  STL [R1+0x5bb4], R8 ;  /* 0x005bb40801007387 */ /* 0x0003e80000100800 */
[----:B------:R-:W4:Y:S01]  /*4e690*/  LDL.LU.64 R12, [R1+0x3368] ;  /* 0x00336800010c7983 */ /* 0x000f220000300a00 */
[----:B-1----:R-:W-:-:S03]  /*4e6a0*/  IMAD.MOV.U32 R8, RZ, RZ, R11 ;  /* 0x000000ffff087224 */ /* 0x002fc600078e000b */
[----:B--2---:R1:W-:Y:S04]  /*4e6b0*/  STL [R1+0x5bb0], R4 ;  /* 0x005bb00401007387 */ /* 0x0043e80000100800 */
[----:B------:R-:W-:Y:S04]  /*4e6c0*/  STL [R1+0x5bac], R8 ;  /* 0x005bac0801007387 */ /* 0x000fe80000100800 */
[----:B------:R-:W2:Y:S01]  /*4e6d0*/  LDL.LU.64 R14, [R1+0x3370] ;  /* 0x00337000010e7983 */ /* 0x000ea20000300a00 */
[----:B-1----:R-:W-:-:S05]  /*4e6e0*/  IMAD.MOV.U32 R4, RZ, RZ, R5 ;  /* 0x000000ffff047224 */ /* 0x002fca00078e0005 */
[----:B------:R1:W-:Y:S04]  /*4e6f0*/  STL [R1+0x5ba4], R4 ;  /* 0x005ba40401007387 */ /* 0x0003e80000100800 */
[----:B---3--:R-:W-:Y:S01]  /*4e700*/  STL [R1+0x5ba8], R6 ;  /* 0x005ba80601007387 */ /* 0x008fe20000100800 */
[----:B-1----:R-:W-:-:S03]  /*4e710*/  IMAD.MOV.U32 R4, RZ, RZ, R7 ;  /* 0x000000ffff047224 */ /* 0x002fc600078e0007 */
[----:B------:R1:W-:Y:S04]  /*4e720*/  STL [R1+0x5ba0], R2 ;  /* 0x005ba00201007387 */ /* 0x0003e80000100800 */
[----:B------:R3:W-:Y:S04]  /*4e730*/  STL [R1+0x5b9c], R4 ;  /* 0x005b9c0401007387 */ /* 0x0007e80000100800 */
[----:B------:R-:W2:Y:S01]  /*4e740*/  LDL.LU.64 R8, [R1+0x3378] ;  /* 0x0033780001087983 */ /* 0x000ea20000300a00 */
[----:B-1----:R-:W-:-:S03]  /*4e750*/  MOV R2, R3 ;  /* 0x0000000300027202 */ /* 0x002fc60000000f00 */
[----:B-----5:R-:W-:Y:S04]  /*4e760*/  STL [R1+0x5b98], R226 ;  /* 0x005b98e201007387 */ /* 0x020fe80000100800 */
[----:B------:R1:W-:Y:S04]  /*4e770*/  STL [R1+0x5b94], R2 ;  /* 0x005b940201007387 */ /* 0x0003e80000100800 */
[----:B------:R-:W-:Y:S04]  /*4e780*/  STL [R1+0x5b8c], R227 ;  /* 0x005b8ce301007387 */ /* 0x000fe80000100800 */
[----:B------:R-:W2:Y:S04]  /*4e790*/  LDL.LU.64 R10, [R1+0x3380] ;  /* 0x00338000010a7983 */ /* 0x000ea80000300a00 */
[----:B------:R-:W-:Y:S04]  /*4e7a0*/  STL [R1+0x5b90], R224 ;  /* 0x005b90e001007387 */ /* 0x000fe80000100800 */
[----:B------:R-:W-:Y:S04]  /*4e7b0*/  STL [R1+0x5b84], R225 ;  /* 0x005b84e101007387 */ /* 0x000fe80000100800 */
[----:B------:R-:W-:Y:S04]  /*4e7c0*/  STL [R1+0x5b88], R222 ;  /* 0x005b88de01007387 */ /* 0x000fe80000100800 */
[----:B---3--:R-:W3:Y:S04]  /*4e7d0*/  LDL.LU.64 R4, [R1+0x3388] ;  /* 0x0033880001047983 */ /* 0x008ee80000300a00 */
[----:B------:R-:W-:Y:S04]  /*4e7e0*/  STL [R1+0x5b7c], R223 ;  /* 0x005b7cdf01007387 */ /* 0x000fe80000100800 */
[----:B------:R-:W-:Y:S04]  /*4e7f0*/  STL [R1+0x5b80], R220 ;  /* 0x005b80dc01007387 */ /* 0x000fe80000100800 */
[----:B------:R-:W3:Y:S04]  /*4e800*/  LDL.LU.64 R6, [R1+0x3390] ;  /* 0x0033900001067983 */ /* 0x000ee80000300a00 */
[----:B------:R-:W-:Y:S04]  /*4e810*/  STL [R1+0x5b74], R221 ;  /* 0x005b74dd01007387 */ /* 0x000fe80000100800 */
[----:B------:R-:W-:Y:S04]  /*4e820*/  STL [R1+0x5b78], R218 ;  /* 0x005b78da01007387 */ /* 0x000fe80000100800 */
[----:B-1----:R-:W3:Y:S04]  /*4e830*/  LDL.LU.64 R2, [R1+0x1698] ;  /* 0x0016980001027983 */ /* 0x002ee80000300a00 */
[----:B------:R-:W-:Y:S04]  /*4e840*/  STL [R1+0x5b2c], R219 ;  /* 0x005b2cdb01007387 */ /* 0x000fe80000100800 */
[----:B----4-:R1:W-:Y:S04]  /*4e850*/  STL [R1+0x5b34], R16 ;  /* 0x005b341001007387 */ /* 0x0103e80000100800 */
[----:B------:R-:W4:Y:S01]  /*4e860*/  LDL.LU.64 R28, [R1+0x1690] ;  /* 0x00169000011c7983 */ /* 0x000f220000300a00 */
[----:B-1----:R-:W-:-:S05]  /*4e870*/  IMAD.MOV.U32 R16, RZ, RZ, R17 ;  /* 0x000000ffff107224 */ /* 0x002fca00078e0011 */
[----:B------:R1:W-:Y:S04]  /*4e880*/  STL [R1+0x5b30], R16 ;  /* 0x005b301001007387 */ /* 0x0003e80000100800 */
[----:B------:R-:W-:Y:S04]  /*4e890*/  STL [R1+0x5b3c], R18 ;  /* 0x005b3c1201007387 */ /* 0x000fe80000100800 */
[----:B------:R-:W4:Y:S01]  /*4e8a0*/  LDL.LU.64 R30, [R1+0x1688] ;  /* 0x00168800011e7983 */ /* 0x000f220000300a00 */
[----:B-1----:R-:W-:-:S03]  /*4e8b0*/  IMAD.MOV.U32 R16, RZ, RZ, R19 ;  /* 0x000000ffff107224 */ /* 0x002fc600078e0013 */
[----:B------:R-:W4:Y:S04]  /*4e8c0*/  LDL.LU.64 R24, [R1+0x1680] ;  /* 0x0016800001187983 */ /* 0x000f280000300a00 */
[----:B------:R-:W-:Y:S04]  /*4e8d0*/  STL [R1+0x5b38], R16 ;  /* 0x005b381001007387 */ /* 0x000fe80000100800 */
[----:B------:R1:W-:Y:S04]  /*4e8e0*/  STL [R1+0x5b44], R12 ;  /* 0x005b440c01007387 */ /* 0x0003e80000100800 */
[----:B------:R-:W4:Y:S04]  /*4e8f0*/  LDL.LU.64 R26, [R1+0x1678] ;  /* 0x00167800011a7983 */ /* 0x000f280000300a00 */
[----:B------:R-:W4:Y:S01]  /*4e900*/  LDL.LU.64 R20, [R1+0x1670] ;  /* 0x0016700001147983 */ /* 0x000f220000300a00 */
[----:B-1----:R-:W-:-:S05]  /*4e910*/  IMAD.MOV.U32 R12, RZ, RZ, R13 ;  /* 0x000000ffff0c7224 */ /* 0x002fca00078e000d */
[----:B------:R1:W-:Y:S04]  /*4e920*/  STL [R1+0x5b40], R12 ;  /* 0x005b400c01007387 */ /* 0x0003e80000100800 */
[----:B--2---:R-:W-:Y:S01]  /*4e930*/  STL [R1+0x5b4c], R14 ;  /* 0x005b4c0e01007387 */ /* 0x004fe20000100800 */
[----:B-1----:R-:W-:-:S03]  /*4e940*/  IMAD.MOV.U32 R12, RZ, RZ, R15 ;  /* 0x000000ffff0c7224 */ /* 0x002fc600078e000f */
[----:B------:R-:W2:Y:S04]  /*4e950*/  LDL.LU.64 R22, [R1+0x1668] ;  /* 0x0016680001167983 */ /* 0x000ea80000300a00 */
[----:B------:R-:W2:Y:S04]  /*4e960*/  LDL.LU.64 R16, [R1+0x1660] ;  /* 0x0016600001107983 */ /* 0x000ea80000300a00 */
[----:B------:R1:W-:Y:S04]  /*4e970*/  STL [R1+0x5b48], R12 ;  /* 0x005b480c01007387 */ /* 0x0003e80000100800 */
[----:B------:R1:W-:Y:S04]  /*4e980*/  STL [R1+0x5b54], R8 ;  /* 0x005b540801007387 */ /* 0x0003e80000100800 */
[----:B------:R-:W2:Y:S04]  /*4e990*/  LDL.LU.64 R18, [R1+0x1008] ;  /* 0x0010080001127983 */ /* 0x000ea80000300a00 */
[----:B-1----:R-:W2:Y:S01]  /*4e9a0*/  LDL.LU.64 R12, [R1+0x1000] ;  /* 0x00100000010c7983 */ /* 0x002ea20000300a00 */
[----:B------:R-:W-:-:S05]  /*4e9b0*/  IMAD.MOV.U32 R8, RZ, RZ, R9 ;  /* 0x000000ffff087224 */ /* 0x000fca00078e0009 */
[----:B------:R1:W-:Y:S04]  /*4e9c0*/  STL [R1+0x5b50], R8 ;  /* 0x005b500801007387 */ /* 0x0003e80000100800 */
[----:B------:R1:W-:Y:S04]  /*4e9d0*/  STL [R1+0x5b5c], R10 ;  /* 0x005b5c0a01007387 */ /* 0x0003e80000100800 */
[----:B------:R-:W2:Y:S04]  /*4e9e0*/  LDL.LU.64 R14, [R1+0xff8] ;  /* 0x000ff800010e7983 */ /* 0x000ea80000300a00 */
[----:B-1----:R-:W2:Y:S01]  /*4e9f0*/  LDL.LU.64 R8, [R1+0xff0] ;  /* 0x000ff00001087983 */ /* 0x002ea20000300a00 */
[----:B------:R-:W-:-:S05]  /*4ea00*/  IMAD.MOV.U32 R10, RZ, RZ, R11 ;  /* 0x000000ffff0a7224 */ /* 0x000fca00078e000b */
[----:B------:R1:W-:Y:S04]  /*4ea10*/  STL [R1+0x5b58], R10 ;  /* 0x005b580a01007387 */ /* 0x0003e80000100800 */
[----:B---3--:R3:W-:Y:S04]  /*4ea20*/  STL [R1+0x5b64], R4 ;  /* 0x005b640401007387 */ /* 0x0087e80000100800 */
[----:B-1----:R-:W2:Y:S01]  /*4ea30*/  LDL.LU.64 R10, [R1+0xfd8] ;  /* 0x000fd800010a7983 */ /* 0x002ea20000300a00 */
[----:B---3--:R-:W-:-:S03]  /*4ea40*/  IMAD.MOV.U32 R4, RZ, RZ, R5 ;  /* 0x000000ffff047224 */ /* 0x008fc600078e0005 */
[----:B------:R1:W-:Y:S04]  /*4ea50*/  STL [R1+0x5b6c], R6 ;  /* 0x005b6c0601007387 */ /* 0x0003e80000100800 */
[----:B------:R3:W-:Y:S01]  /*4ea60*/  STL [R1+0x5b60], R4 ;  /* 0x005b600401007387 */ /* 0x0007e20000100800 */
[----:B-1----:R-:W-:-:S03]  /*4ea70*/  IMAD.MOV.U32 R6, RZ, RZ, R7 ;  /* 0x000000ffff067224 */ /* 0x002fc600078e0007 */
[----:B---3--:R-:W3:Y:S04]  /*4ea80*/  LDL.LU.64 R4, [R1+0xfd0] ;  /* 0x000fd00001047983 */ /* 0x008ee80000300a00 */
[----:B------:R-:W-:Y:S04]  /*4ea90*/  STL [R1+0x5b70], R2 ;  /* 0x005b700201007387 */ /* 0x000fe80000100800 */
[----:B------:R1:W-:Y:S01]  /*4eaa0*/  STL [R1+0x5b68], R6 ;  /* 0x005b680601007387 */ /* 0x0003e20000100800 */
[----:B------:R-:W-:-:S03]  /*4eab0*/  IMAD.MOV.U32 R32, RZ, RZ, R3 ;  /* 0x000000ffff207224 */ /* 0x000fc600078e0003 */
[----:B-1----:R-:W3:Y:S04]  /*4eac0*/  LDL.LU.64 R6, [R1+0xfb8] ;  /* 0x000fb80001067983 */ /* 0x002ee80000300a00 */
[----:B------:R-:W3:Y:S04]  /*4ead0*/  LDL.LU.64 R2, [R1+0xfb0] ;  /* 0x000fb00001027983 */ /* 0x000ee80000300a00 */
[----:B------:R-:W-:Y:S04]  /*4eae0*/  STL [R1+0x5b24], R32 ;  /* 0x005b242001007387 */ /* 0x000fe80000100800 */
[----:B----4-:R1:W-:Y:S02]  /*4eaf0*/  STL [R1+0x5b28], R28 ;  /* 0x005b281c01007387 */ /* 0x0103e40000100800 */
[----:B-1----:R-:W-:-:S02]  /*4eb00*/  MOV R28, R29 ;  /* 0x0000001d001c7202 */ /* 0x002fc40000000f00 */
[----:B------:R-:W-:Y:S04]  /*4eb10*/  STL [R1+0x5b20], R30 ;  /* 0x005b201e01007387 */ /* 0x000fe80000100800 */
[----:B------:R1:W-:Y:S04]  /*4eb20*/  STL [R1+0x5b1c], R28 ;  /* 0x005b1c1c01007387 */ /* 0x0003e80000100800 */
[----:B------:R4:W-:Y:S01]  /*4eb30*/  STL [R1+0x5b18], R24 ;  /* 0x005b181801007387 */ /* 0x0009e20000100800 */
[----:B-1----:R-:W-:Y:S02]  /*4eb40*/  IMAD.MOV.U32 R28, RZ, RZ, R31 ;  /* 0x000000ffff1c7224 */ /* 0x002fe400078e001f */
[----:B----4-:R-:W-:-:S03]  /*4eb50*/  IMAD.MOV.U32 R24, RZ, RZ, R25 ;  /* 0x000000ffff187224 */ /* 0x010fc600078e0019 */
[----:B------:R-:W-:Y:S04]  /*4eb60*/  STL [R1+0x5b14], R28 ;  /* 0x005b141c01007387 */ /* 0x000fe80000100800 */
[----:B------:R-:W-:Y:S04]  /*4eb70*/  STL [R1+0x5b10], R26 ;  /* 0x005b101a01007387 */ /* 0x000fe80000100800 */
[----:B------:R1:W-:Y:S04]  /*4eb80*/  STL [R1+0x5b0c], R24 ;  /* 0x005b0c1801007387 */ /* 0x0003e80000100800 */
[----:B------:R4:W-:Y:S01]  /*4eb90*/  STL [R1+0x5b08], R20 ;  /* 0x005b081401007387 */ /* 0x0009e20000100800 */
[----:B-1----:R-:W-:-:S02]  /*4eba0*/  IMAD.MOV.U32 R24, RZ, RZ, R27 ;  /* 0x000000ffff187224 */ /* 0x002fc400078e001b */
[----:B----4-:R-:W-:-:S03]  /*4ebb0*/  IMAD.MOV.U32 R20, RZ, RZ, R21 ;  /* 0x000000ffff147224 */ /* 0x010fc600078e0015 */
[----:B------:R-:W-:Y:S04]  /*4ebc0*/  STL [R1+0x5b04], R24 ;  /* 0x005b041801007387 */ /* 0x000fe80000100800 */
[----:B--2---:R-:W-:Y:S04]  /*4ebd0*/  STL [R1+0x5b00], R22 ;  /* 0x005b001601007387 */ /* 0x004fe80000100800 */
[----:B------:R1:W-:Y:S04]  /*4ebe0*/  STL [R1+0x5afc], R20 ;  /* 0x005afc1401007387 */ /* 0x0003e80000100800 */
[----:B------:R2:W-:Y:S01]  /*4ebf0*/  STL [R1+0x5af8], R16 ;  /* 0x005af81001007387 */ /* 0x0005e20000100800 */
[----:B-1----:R-:W-:-:S02]  /*4ec00*/  IMAD.MOV.U32 R20, RZ, RZ, R23 ;  /* 0x000000ffff147224 */ /* 0x002fc400078e0017 */
[----:B--2---:R-:W-:-:S03]  /*4ec10*/  IMAD.MOV.U32 R16, RZ, RZ, R17 ;  /* 0x000000ffff107224 */ /* 0x004fc600078e0011 */
[----:B------:R-:W-:Y:S04]  /*4ec20*/  STL [R1+0x5af4], R20 ;  /* 0x005af41401007387 */ /* 0x000fe80000100800 */
[----:B------:R-:W-:Y:S04]  /*4ec30*/  STL [R1+0x5af0], R18 ;  /* 0x005af01201007387 */ /* 0x000fe80000100800 */
        /* <DEDUP_REMOVED lines=8> */
[----:B-1----:R-:W-:Y:S01]  /*4ecc0*/  IMAD.MOV.U32 R12, RZ, RZ, R15 ;  /* 0x000000ffff0c7224 */ /* 0x002fe200078e000f */
[----:B--2---:R-:W-:-:S04]  /*4ecd0*/  MOV R8, R9 ;  /* 0x0000000900087202 */ /* 0x004fc80000000f00 */
[----:B------:R-:W-:Y:S04]  /*4ece0*/  STL [R1+0x5ad4], R12 ;  /* 0x005ad40c01007387 */ /* 0x000fe80000100800 */
[----:B------:R-:W-:Y:S04]  /*4ecf0*/  STL [R1+0x5ad0], R10 ;  /* 0x005ad00a01007387 */ /* 0x000fe80000100800 */
[----:B------:R1:W-:Y:S04]  /*4ed00*/  STL [R1+0x5acc], R8 ;  /* 0x005acc0801007387 */ /* 0x0003e80000100800 */
[----:B------:R-:W2:Y:S01]  /*4ed10*/  LDL.LU.64 R16, [R1+0x33d8] ;  /* 0x0033d80001107983 */ /* 0x000ea20000300a00 */
[----:B-1----:R-:W-:-:S05]  /*4ed20*/  IMAD.MOV.U32 R8, RZ, RZ, R11 ;  /* 0x000000ffff087224 */ /* 0x002fca00078e000b */
[----:B------:R-:W-:Y:S04]  /*4ed30*/  STL [R1+0x5ac4], R8 ;  /* 0x005ac40801007387 */ /* 0x000fe80000100800 */
[----:B---3--:R1:W-:Y:S04]  /*4ed40*/  STL [R1+0x5ac8], R4 ;  /* 0x005ac80401007387 */ /* 0x0083e80000100800 */
[----:B------:R-:W3:Y:S01]  /*4ed50*/  LDL.LU.64 R18, [R1+0x33e0] ;  /* 0x0033e00001127983 */ /* 0x000ee20000300a00 */
[----:B-1----:R-:W-:-:S05]  /*4ed60*/  IMAD.MOV.U32 R4, RZ, RZ, R5 ;  /* 0x000000ffff047224 */ /* 0x002fca00078e0005 */
[----:B------:R1:W-:Y:S04]  /*4ed70*/  STL [R1+0x5abc], R4 ;  /* 0x005abc0401007387 */ /* 0x0003e80000100800 */
[----:B------:R-:W-:Y:S01]  /*4ed80*/  STL [R1+0x5ac0], R6 ;  /* 0x005ac00601007387 */ /* 0x000fe20000100800 */
[----:B-1----:R-:W-:-:S03]  /*4ed90*/  IMAD.MOV.U32 R4, RZ, RZ, R7 ;  /* 0x000000ffff047224 */ /* 0x002fc600078e0007 */
[----:B------:R1:W-:Y:S04]  /*4eda0*/  STL [R1+0x5ab8], R2 ;  /* 0x005ab80201007387 */ /* 0x0003e80000100800 */
[----:B------:R4:W-:Y:S04]  /*4edb0*/  STL [R1+0x5ab4], R4 ;  /* 0x005ab40401007387 */ /* 0x0009e80000100800 */
[----:B------:R-:W3:Y:S01]  /*4edc0*/  LDL.LU.64 R12, [R1+0x33e8] ;  /* 0x0033e800010c7983 */ /* 0x000ee20000300a00 */
[----:B-1----:R-:W-:-:S03]  /*4edd0*/  IMAD.MOV.U32 R2, RZ, RZ, R3 ;  /* 0x000000ffff027224 */ /* 0x002fc600078e0003 */
[----:B------:R-:W-:Y:S04]  /*4ede0*/  STL [R1+0x5ab0], R216 ;  /* 0x005ab0d801007387 */ /* 0x000fe80000100800 */
[----:B------:R1:W-:Y:S04]  /*4edf0*/  STL [R1+0x5aac], R2 ;  /* 0x005aac0201007387 */ /* 0x0003e80000100800 */
[----:B------:R-:W-:Y:S04]  /*4ee00*/  STL [R1+0x5aa4], R217 ;  /* 0x005aa4d901007387 */ /* 0x000fe80000100800 */
[----:B------:R-:W3:Y:S04]  /*4ee10*/  LDL.LU.64 R14, [R1+0x33f0] ;  /* 0x0033f000010e7983 */ /* 0x000ee80000300a00 */
[----:B------:R-:W-:Y:S04]  /*4ee20*/  STL [R1+0x5aa8], R214 ;  /* 0x005aa8d601007387 */ /* 0x000fe80000100800 */
[----:B------:R-:W-:Y:S04]  /*4ee30*/  STL [R1+0x5a9c], R215 ;  /* 0x005a9cd701007387 */ /* 0x000fe80000100800 */
        /* <DEDUP_REMOVED lines=9> */
[----:B----4-:R-:W4:Y:S04]  /*4eed0*/  LDL.LU.64 R4, [R1+0x3408] ;  /* 0x0034080001047983 */ /* 0x010f280000300a00 */
[----:B------:R-:W-:Y:S04]  /*4eee0*/  STL [R1+0x5a7c], R207 ;  /* 0x005a7ccf01007387 */ /* 0x000fe80000100800 */
[----:B------:R-:W-:Y:S04]  /*4eef0*/  STL [R1+0x5a80], R204 ;  /* 0x005a80cc01007387 */ /* 0x000fe80000100800 */
[----:B------:R-:W4:Y:S04]  /*4ef00*/  LDL.LU.64 R6, [R1+0x3410] ;  /* 0x0034100001067983 */ /* 0x000f280000300a00 */
[----:B------:R-:W-:Y:S04]  /*4ef10*/  STL [R1+0x5a74], R205 ;  /* 0x005a74cd01007387 */ /* 0x000fe80000100800 */
[----:B------:R-:W-:Y:S04]  /*4ef20*/  STL [R1+0x5a78], R202 ;  /* 0x005a78ca01007387 */ /* 0x000fe80000100800 */
[----:B-1----:R-:W4:Y:S04]  /*4ef30*/  LDL.LU.64 R2, [R1+0x1618] ;  /* 0x0016180001027983 */ /* 0x002f280000300a00 */
[----:B------:R-:W-:Y:S04]  /*4ef40*/  STL [R1+0x5a2c], R203 ;  /* 0x005a2ccb01007387 */ /* 0x000fe80000100800 */
[----:B--2---:R1:W-:Y:S04]  /*4ef50*/  STL [R1+0x5a34], R16 ;  /* 0x005a341001007387 */ /* 0x0043e80000100800 */
[----:B------:R-:W2:Y:S01]  /*4ef60*/  LDL.LU.64 R28, [R1+0x1610] ;  /* 0x00161000011c7983 */ /* 0x000ea20000300a00 */
[----:B-1----:R-:W-:-:S05]  /*4ef70*/  IMAD.MOV.U32 R16, RZ, RZ, R17 ;  /* 0x000000ffff107224 */ /* 0x002fca00078e0011 */
[----:B------:R1:W-:Y:S04]  /*4ef80*/  STL [R1+0x5a30], R16 ;  /* 0x005a301001007387 */ /* 0x0003e80000100800 */
[----:B---3--:R-:W-:Y:S04]  /*4ef90*/  STL [R1+0x5a3c], R18 ;  /* 0x005a3c1201007387 */ /* 0x008fe80000100800 */
[----:B------:R-:W3:Y:S01]  /*4efa0*/  LDL.LU.64 R30, [R1+0x1608] ;  /* 0x00160800011e7983 */ /* 0x000ee20000300a00 */
[----:B-1----:R-:W-:-:S03]  /*4efb0*/  IMAD.MOV.U32 R16, RZ, RZ, R19 ;  /* 0x000000ffff107224 */ /* 0x002fc600078e0013 */
[----:B------:R-:W3:Y:S04]  /*4efc0*/  LDL.LU.64 R24, [R1+0x1600] ;  /* 0x0016000001187983 */ /* 0x000ee80000300a00 */
[----:B------:R-:W-:Y:S04]  /*4efd0*/  STL [R1+0x5a38], R16 ;  /* 0x005a381001007387 */ /* 0x000fe80000100800 */
[----:B------:R1:W-:Y:S04]  /*4efe0*/  STL [R1+0x5a44], R12 ;  /* 0x005a440c01007387 */ /* 0x0003e80000100800 */
[----:B------:R-:W3:Y:S04]  /*4eff0*/  LDL.LU.64 R26, [R1+0x15f8] ;  /* 0x0015f800011a7983 */ /* 0x000ee80000300a00 */
[----:B------:R-:W3:Y:S01]  /*4f000*/  LDL.LU.64 R20, [R1+0x15f0] ;  /* 0x0015f00001147983 */ /* 0x000ee20000300a00 */
[----:B-1----:R-:W-:-:S05]  /*4f010*/  IMAD.MOV.U32 R12, RZ, RZ, R13 ;  /* 0x000000ffff0c7224 */ /* 0x002fca00078e000d */
[----:B------:R1:W-:Y:S04]  /*4f020*/  STL [R1+0x5a40], R12 ;  /* 0x005a400c01007387 */ /* 0x0003e80000100800 */
[----:B------:R-:W-:Y:S04]  /*4f030*/  STL [R1+0x5a4c], R14 ;  /* 0x005a4c0e01007387 */ /* 0x000fe80000100800 */
[----:B------:R-:W3:Y:S01]  /*4f040*/  LDL.LU.64 R22, [R1+0x15e8] ;  /* 0x0015e80001167983 */ /* 0x000ee20000300a00 */
[----:B-1----:R-:W-:-:S03]  /*4f050*/  IMAD.MOV.U32 R12, RZ, RZ, R15 ;  /* 0x000000ffff0c7224 */ /* 0x002fc600078e000f */
[----:B------:R-:W3:Y:S04]  /*4f060*/  LDL.LU.64 R16, [R1+0x15e0] ;  /* 0x0015e00001107983 */ /* 0x000ee80000300a00 */
[----:B------:R1:W-:Y:S04]  /*4f070*/  STL [R1+0x5a48], R12 ;  /* 0x005a480c01007387 */ /* 0x0003e80000100800 */
[----:B------:R1:W-:Y:S04]  /*4f080*/  STL [R1+0x5a54], R8 ;  /* 0x005a540801007387 */ /* 0x0003e80000100800 */
[----:B------:R-:W3:Y:S04]  /*4f090*/  LDL.LU.64 R18, [R1+0xf98] ;  /* 0x000f980001127983 */ /* 0x000ee80000300a00 */
[----:B-1----:R-:W3:Y:S01]  /*4f0a0*/  LDL.LU.64 R12, [R1+0xf90] ;  /* 0x000f9000010c7983 */ /* 0x002ee20000300a00 */
[----:B------:R-:W-:-:S05]  /*4f0b0*/  IMAD.MOV.U32 R8, RZ, RZ, R9 ;  /* 0x000000ffff087224 */ /* 0x000fca00078e0009 */
[----:B------:R1:W-:Y:S04]  /*4f0c0*/  STL [R1+0x5a50], R8 ;  /* 0x005a500801007387 */ /* 0x0003e80000100800 */
[----:B------:R1:W-:Y:S04]  /*4f0d0*/  STL [R1+0x5a5c], R10 ;  /* 0x005a5c0a01007387 */ /* 0x0003e80000100800 */
[----:B------:R-:W3:Y:S04]  /*4f0e0*/  LDL.LU.64 R14, [R1+0xf78] ;  /* 0x000f7800010e7983 */ /* 0x000ee80000300a00 */
[----:B-1----:R-:W3:Y:S01]  /*4f0f0*/  LDL.LU.64 R8, [R1+0xf70] ;  /* 0x000f700001087983 */ /* 0x002ee20000300a00 */
[----:B------:R-:W-:-:S05]  /*4f100*/  MOV R10, R11 ;  /* 0x0000000b000a7202 */ /* 0x000fca0000000f00 */
[----:B------:R1:W-:Y:S04]  /*4f110*/  STL [R1+0x5a58], R10 ;  /* 0x005a580a01007387 */ /* 0x0003e80000100800 */
[----:B----4-:R4:W-:Y:S04]  /*4f120*/  STL [R1+0x5a64], R4 ;  /* 0x005a640401007387 */ /* 0x0109e80000100800 */
[----:B-1----:R-:W3:Y:S01]  /*4f130*/  LDL.LU.64 R10, [R1+0xf58] ;  /* 0x000f5800010a7983 */ /* 0x002ee20000300a00 */
[----:B----4-:R-:W-:-:S03]  /*4f140*/  IMAD.MOV.U32 R4, RZ, RZ, R5 ;  /* 0x000000ffff047224 */ /* 0x010fc600078e0005 */
[----:B------:R1:W-:Y:S04]  /*4f150*/  STL [R1+0x5a6c], R6 ;  /* 0x005a6c0601007387 */ /* 0x0003e80000100800 */
[----:B------:R4:W-:Y:S01]  /*4f160*/  STL [R1+0x5a60], R4 ;  /* 0x005a600401007387 */ /* 0x0009e20000100800 */
[----:B-1----:R-:W-:-:S03]  /*4f170*/  IMAD.MOV.U32 R6, RZ, RZ, R7 ;  /* 0x000000ffff067224 */ /* 0x002fc600078e0007 */
[----:B----4-:R-:W4:Y:S04]  /*4f180*/  LDL.LU.64 R4, [R1+0xf50] ;  /* 0x000f500001047983 */ /* 0x010f280000300a00 */
[----:B------:R-:W-:Y:S04]  /*4f190*/  STL [R1+0x5a70], R2 ;  /* 0x005a700201007387 */ /* 0x000fe80000100800 */
[----:B------:R1:W-:Y:S01]  /*4f1a0*/  STL [R1+0x5a68], R6 ;  /* 0x005a680601007387 */ /* 0x0003e20000100800 */
[----:B------:R-:W-:-:S03]  /*4f1b0*/  IMAD.MOV.U32 R32, RZ, RZ, R3 ;  /* 0x000000ffff207224 */ /* 0x000fc600078e0003 */
[----:B-1----:R-:W4:Y:S04]  /*4f1c0*/  LDL.LU.64 R6, [R1+0xf38] ;  /* 0x000f380001067983 */ /* 0x002f280000300a00 */
[----:B------:R-:W4:Y:S04]  /*4f1d0*/  LDL.LU.64 R2, [R1+0xf30] ;  /* 0x000f300001027983 */ /* 0x000f280000300a00 */
[----:B------:R-:W-:Y:S04]  /*4f1e0*/  STL [R1+0x5a24], R32 ;  /* 0x005a242001007387 */ /* 0x000fe80000100800 */
[----:B--2---:R1:W-:Y:S02]  /*4f1f0*/  STL [R1+0x5a28], R28 ;  /* 0x005a281c01007387 */ /* 0x0043e40000100800 */
[----:B-1----:R-:W-:-:S02]  /*4f200*/  IMAD.MOV.U32 R28, RZ, RZ, R29 ;  /* 0x000000ffff1c7224 */ /* 0x002fc400078e001d */
[----:B---3--:R-:W-:Y:S04]  /*4f210*/  STL [R1+0x5a20], R30 ;  /* 0x005a201e01007387 */ /* 0x008fe80000100800 */
[----:B------:R1:W-:Y:S04]  /*4f220*/  STL [R1+0x5a1c], R28 ;  /* 0x005a1c1c01007387 */ /* 0x0003e80000100800 */
[----:B------:R2:W-:Y:S01]  /*4f230*/  STL [R1+0x5a18], R24 ;  /* 0x005a181801007387 */ /* 0x0005e20000100800 */
[----:B-1----:R-:W-:Y:S02]  /*4f240*/  IMAD.MOV.U32 R28, RZ, RZ, R31 ;  /* 0x000000ffff1c7224 */ /* 0x002fe400078e001f */
        /* <DEDUP_REMOVED lines=28> */
[----:B------:R-:W2:Y:S01]  /*4f410*/  LDL.LU.64 R16, [R1+0x3498] ;  /* 0x0034980001107983 */ /* 0x000ea20000300a00 */
[----:B-1----:R-:W-:-:S05]  /*4f420*/  IMAD.MOV.U32 R8, RZ, RZ, R11 ;  /* 0x000000ffff087224 */ /* 0x002fca00078e000b */
[----:B------:R-:W-:Y:S04]  /*4f430*/  STL [R1+0x59c4], R8 ;  /* 0x0059c40801007387 */ /* 0x000fe80000100800 */
[----:B----4-:R1:W-:Y:S04]  /*4f440*/  STL [R1+0x59c8], R4 ;  /* 0x0059c80401007387 */ /* 0x0103e80000100800 */
        /* <DEDUP_REMOVED lines=38> */
[----:B-1----:R-:W-:-:S03]  /*4f6b0*/  MOV R16, R19 ;  /* 0x0000001300107202 */ /* 0x002fc60000000f00 */
        /* <DEDUP_REMOVED lines=20> */
[----:B------:R-:W-:-:S05]  /*4f800*/  IMAD.MOV.U32 R10, RZ, RZ, R11 ;  /* 0x000000ffff0a7224 */ /* 0x000fca00078e000b */
        /* <DEDUP_REMOVED lines=53> */
[----:B-1----:R-:W-:-:S05]  /*4fb60*/  MOV R4, R5 ;  /* 0x0000000500047202 */ /* 0x002fca0000000f00 */
        /* <DEDUP_REMOVED lines=64> */
[----:B-1----:R-:W-:-:S03]  /*4ff70*/  MOV R6, R7 ;  /* 0x0000000700067202 */ /* 0x002fc60000000f00 */
        /* <DEDUP_REMOVED lines=93> */
[----:B-1----:R-:W-:-:S03]  /*50550*/  MOV R12, R15 ;  /* 0x0000000f000c7202 */ /* 0x002fc60000000f00 */
        /* <DEDUP_REMOVED lines=71> */
[----:B-1----:R-:W-:-:S03]  /*509d0*/  MOV R2, R3 ;  /* 0x0000000300027202 */ /* 0x002fc60000000f00 */
        /* <DEDUP_REMOVED lines=66> */
[----:B-1----:R-:W-:-:S02]  /*50e00*/  MOV R28, R29 ;  /* 0x0000001d001c7202 */ /* 0x002fc40000000f00 */
        /* <DEDUP_REMOVED lines=287> */
[----:B------:R-:W-:Y:S04]  /*52000*/  STL [R1+0x5374], R93 ;  /* 0x0053745d01007387 */ /* 0x000fe80000100800 */
[----:B------:R-:W4:Y:S04]  /*52010*/  LDL.LU.64 R6, [R1+0x3920] ;  /* 0x0039200001067983 */ /* 0x000f280000300a00 */
[----:B------:R-:W-:Y:S04]  /*52020*/  STL [R1+0x5378], R90 ;  /* 0x0053785a01007387 */ /* 0x000fe80000100800 */
[----:B------:R-:W-:Y:S04]  /*52030*/  STL [R1+0x52ac], R91 ;  /* 0x0052ac5b01007387 */ /* 0x000fe80000100800 */
[----:B-1----:R-:W4:Y:S04]  /*52040*/  LDL.LU.64 R2, [R1+0x35d8] ;  /* 0x0035d80001027983 */ /* 0x002f280000300a00 */
        /* <DEDUP_REMOVED lines=29> */
[----:B----4-:R4:W-:Y:S01]  /*52220*/  STL [R1+0x52e4], R4 ;  /* 0x0052e40401007387 */ /* 0x0109e20000100800 */
[----:B------:R-:W-:-:S03]  /*52230*/  IMAD.MOV.U32 R32, RZ, RZ, R5 ;  /* 0x000000ffff207224 */ /* 0x000fc600078e0005 */
[----:B-1----:R-:W3:Y:S04]  /*52240*/  LDL.LU.64 R10, [R1+0x1408] ;  /* 0x00140800010a7983 */ /* 0x002ee80000300a00 */
        /* <DEDUP_REMOVED lines=44> */
[----:B----4-:R2:W-:Y:S01]  /*52510*/  STL [R1+0x535c], R4 ;  /* 0x00535c0401007387 */ /* 0x0105e20000100800 */
[----:B-1----:R-:W-:-:S05]  /*52520*/  IMAD.MOV.U32 R8, RZ, RZ, R11 ;  /* 0x000000ffff087224 */ /* 0x002fca00078e000b */
[----:B------:R-:W-:Y:S01]  /*52530*/  STL [R1+0x5350], R8 ;  /* 0x0053500801007387 */ /* 0x000fe20000100800 */
[----:B--2---:R-:W-:-:S03]  /*52540*/  IMAD.MOV.U32 R4, RZ, RZ, R5 ;  /* 0x000000ffff047224 */ /* 0x004fc600078e0005 */
[----:B------:R-:W2:Y:S04]  /*52550*/  LDL.LU.64 R10, [R1+0x39e8] ;  /* 0x0039e800010a7983 */ /* 0x000ea80000300a00 */
[----:B------:R1:W-:Y:S04]  /*52560*/  STL [R1+0x5358], R4 ;  /* 0x0053580401007387 */ /* 0x0003e80000100800 */
[----:B------:R3:W-:Y:S04]  /*52570*/  STL [R1+0x5364], R6 ;  /* 0x0053640601007387 */ /* 0x0007e80000100800 */
[----:B-1----:R-:W4:Y:S01]  /*52580*/  LDL.LU.64 R4, [R1+0x39f8] ;  /* 0x0039f80001047983 */ /* 0x002f220000300a00 */
[----:B---3--:R-:W-:-:S05]  /*52590*/  IMAD.MOV.U32 R6, RZ, RZ, R7 ;  /* 0x000000ffff067224 */ /* 0x008fca00078e0007 */
[----:B------:R1:W-:Y:S04]  /*525a0*/  STL [R1+0x5360], R6 ;  /* 0x0053600601007387 */ /* 0x0003e80000100800 */
[----:B------:R3:W-:Y:S04]  /*525b0*/  STL [R1+0x536c], R2 ;  /* 0x00536c0201007387 */ /* 0x0007e80000100800 */
[----:B-1----:R-:W4:Y:S01]  /*525c0*/  LDL.LU.64 R6, [R1+0x3a08] ;  /* 0x003a080001067983 */ /* 0x002f220000300a00 */
[----:B---3--:R-:W-:-:S05]  /*525d0*/  IMAD.MOV.U32 R2, RZ, RZ, R3 ;  /* 0x000000ffff027224 */ /* 0x008fca00078e0003 */
[----:B------:R1:W-:Y:S04]  /*525e0*/  STL [R1+0x5368], R2 ;  /* 0x0053680201007387 */ /* 0x0003e80000100800 */
[----:B------:R-:W-:Y:S04]  /*525f0*/  STL [R1+0x5370], R88 ;  /* 0x0053705801007387 */ /* 0x000fe80000100800 */
[----:B------:R-:W-:Y:S04]  /*52600*/  STL [R1+0x52a4], R89 ;  /* 0x0052a45901007387 */ /* 0x000fe80000100800 */
[----:B-1----:R-:W3:Y:S04]  /*52610*/  LDL.LU.64 R2, [R1+0x3a18] ;  /* 0x003a180001027983 */ /* 0x002ee80000300a00 */
[----:B------:R-:W-:Y:S04]  /*52620*/  STL [R1+0x52a8], R86 ;  /* 0x0052a85601007387 */ /* 0x000fe80000100800 */
[----:B------:R-:W-:Y:S04]  /*52630*/  STL [R1+0x529c], R87 ;  /* 0x00529c5701007387 */ /* 0x000fe80000100800 */
[----:B------:R-:W3:Y:S04]  /*52640*/  LDL.LU.64 R16, [R1+0x3a20] ;  /* 0x003a200001107983 */ /* 0x000ee80000300a00 */
        /* <DEDUP_REMOVED lines=18> */
[----:B--2---:R1:W-:Y:S01]  /*52770*/  STL [R1+0x507c], R10 ;  /* 0x00507c0a01007387 */ /* 0x0043e20000100800 */
[----:B------:R-:W-:-:S03]  /*52780*/  IMAD.MOV.U32 R22, RZ, RZ, R11 ;  /* 0x000000ffff167224 */ /* 0x000fc600078e000b */
[----:B-1----:R-:W2:Y:S04]  /*52790*/  LDL.LU.64 R10, [R1+0x3a48] ;  /* 0x003a4800010a7983 */ /* 0x002ea80000300a00 */
[----:B------:R1:W-:Y:S04]  /*527a0*/  STL [R1+0x5078], R22 ;  /* 0x0050781601007387 */ /* 0x0003e80000100800 */
[----:B----4-:R4:W-:Y:S01]  /*527b0*/  STL [R1+0x5084], R4 ;  /* 0x0050840401007387 */ /* 0x0109e20000100800 */
[----:B-1----:R-:W-:-:S03]  /*527c0*/  IMAD.MOV.U32 R22, RZ, RZ, R5 ;  /* 0x000000ffff167224 */ /* 0x002fc600078e0005 */
[----:B----4-:R-:W4:Y:S04]  /*527d0*/  LDL.LU.64 R4, [R1+0x3a50] ;  /* 0x003a500001047983 */ /* 0x010f280000300a00 */
[----:B------:R1:W-:Y:S04]  /*527e0*/  STL [R1+0x5080], R22 ;  /* 0x0050801601007387 */ /* 0x0003e80000100800 */
[----:B------:R1:W-:Y:S04]  /*527f0*/  STL [R1+0x508c], R6 ;  /* 0x00508c0601007387 */ /* 0x0003e80000100800 */
[----:B-1----:R-:W4:Y:S01]  /*52800*/  LDL.LU.64 R22, [R1+0x3a58] ;  /* 0x003a580001167983 */ /* 0x002f220000300a00 */
[----:B------:R-:W-:-:S05]  /*52810*/  IMAD.MOV.U32 R6, RZ, RZ, R7 ;  /* 0x000000ffff067224 */ /* 0x000fca00078e0007 */
[----:B------:R1:W-:Y:S04]  /*52820*/  STL [R1+0x5088], R6 ;  /* 0x0050880601007387 */ /* 0x0003e80000100800 */
[----:B---3--:R3:W-:Y:S04]  /*52830*/  STL [R1+0x5094], R2 ;  /* 0x0050940201007387 */ /* 0x0087e80000100800 */
[----:B-1----:R-:W4:Y:S01]  /*52840*/  LDL.LU.64 R6, [R1+0x3a60] ;  /* 0x003a600001067983 */ /* 0x002f220000300a00 */
[----:B---3--:R-:W-:-:S05]  /*52850*/  MOV R2, R3 ;  /* 0x0000000300027202 */ /* 0x008fca0000000f00 */
[----:B------:R1:W-:Y:S04]  /*52860*/  STL [R1+0x5090], R2 ;  /* 0x0050900201007387 */ /* 0x0003e80000100800 */
[----:B------:R3:W-:Y:S04]  /*52870*/  STL [R1+0x509c], R16 ;  /* 0x00509c1001007387 */ /* 0x0007e80000100800 */
[----:B-1----:R-:W4:Y:S01]  /*52880*/  LDL.LU.64 R2, [R1+0x3a68] ;  /* 0x003a680001027983 */ /* 0x002f220000300a00 */
[----:B---3--:R-:W-:-:S03]  /*52890*/  IMAD.MOV.U32 R16, RZ, RZ, R17 ;  /* 0x000000ffff107224 */ /* 0x008fc600078e0011 */
[----:B------:R-:W-:Y:S04]  /*528a0*/  STL [R1+0x50a4], R18 ;  /* 0x0050a41201007387 */ /* 0x000fe80000100800 */
[----:B------:R1:W-:Y:S04]  /*528b0*/  STL [R1+0x5098], R16 ;  /* 0x0050981001007387 */ /* 0x0003e80000100800 */
[----:B-1----:R-:W3:Y:S01]  /*528c0*/  LDL.LU.64 R16, [R1+0x3a70] ;  /* 0x003a700001107983 */ /* 0x002ee20000300a00 */
[----:B------:R-:W-:-:S03]  /*528d0*/  IMAD.MOV.U32 R18, RZ, RZ, R19 ;  /* 0x000000ffff127224 */ /* 0x000fc600078e0013 */
[----:B------:R1:W-:Y:S04]  /*528e0*/  STL [R1+0x50ac], R12 ;  /* 0x0050ac0c01007387 */ /* 0x0003e80000100800 */
[----:B------:R1:W-:Y:S02]  /*528f0*/  STL [R1+0x50a0], R18 ;  /* 0x0050a01201007387 */ /* 0x0003e40000100800 */
[----:B-1----:R-:W-:Y:S02]  /*52900*/  IMAD.MOV.U32 R12, RZ, RZ, R13 ;  /* 0x000000ffff0c7224 */ /* 0x002fe400078e000d */
[----:B------:R-:W3:Y:S04]  /*52910*/  LDL.LU.64 R18, [R1+0x3a78] ;  /* 0x003a780001127983 */ /* 0x000ee80000300a00 */
[----:B------:R1:W-:Y:S04]  /*52920*/  STL [R1+0x50b4], R20 ;  /* 0x0050b41401007387 */ /* 0x0003e80000100800 */
[----:B------:R1:W-:Y:S01]  /*52930*/  STL [R1+0x50a8], R12 ;  /* 0x0050a80c01007387 */ /* 0x0003e20000100800 */
[----:B------:R-:W-:-:S02]  /*52940*/  IMAD.MOV.U32 R24, RZ, RZ, R27 ;  /* 0x000000ffff187224 */ /* 0x000fc400078e001b */
[----:B-1----:R-:W-:Y:S01]  /*52950*/  IMAD.MOV.U32 R20, RZ, RZ, R21 ;  /* 0x000000ffff147224 */ /* 0x002fe200078e0015 */
[----:B------:R-:W3:Y:S04]  /*52960*/  LDL.LU.64 R12, [R1+0x3a80] ;  /* 0x003a8000010c7983 */ /* 0x000ee80000300a00 */
[----:B------:R-:W-:Y:S04]  /*52970*/  STL [R1+0x50bc], R26 ;  /* 0x0050bc1a01007387 */ /* 0x000fe80000100800 */
[----:B------:R1:W-:Y:S04]  /*52980*/  STL [R1+0x50b0], R20 ;  /* 0x0050b01401007387 */ /* 0x0003e80000100800 */
[----:B-1----:R-:W3:Y:S04]  /*52990*/  LDL.LU.64 R20, [R1+0x3a88] ;  /* 0x003a880001147983 */ /* 0x002ee80000300a00 */
[----:B------:R-:W-:Y:S04]  /*529a0*/  STL [R1+0x50c4], R14 ;  /* 0x0050c40e01007387 */ /* 0x000fe80000100800 */
[----:B------:R1:W-:Y:S02]  /*529b0*/  STL [R1+0x50b8], R24 ;  /* 0x0050b81801007387 */ /* 0x0003e40000100800 */
[----:B-1----:R-:W-:-:S02]  /*529c0*/  IMAD.MOV.U32 R24, RZ, RZ, R15 ;  /* 0x000000ffff187224 */ /* 0x002fc400078e000f */
[----:B------:R-:W3:Y:S04]  /*529d0*/  LDL.LU.64 R14, [R1+0x3a90] ;  /* 0x003a9000010e7983 */ /* 0x000ee80000300a00 */
[----:B------:R1:W-:Y:S04]  /*529e0*/  STL [R1+0x50c0], R24 ;  /* 0x0050c01801007387 */ /* 0x0003e80000100800 */
[----:B------:R1:W-:Y:S02]  /*529f0*/  STL [R1+0x50cc], R8 ;  /* 0x0050cc0801007387 */ /* 0x0003e40000100800 */
[----:B-1----:R-:W-:-:S02]  /*52a00*/  IMAD.MOV.U32 R24, RZ, RZ, R9 ;  /* 0x000000ffff187224 */ /* 0x002fc400078e0009 */
[----:B------:R-:W3:Y:S04]  /*52a10*/  LDL.LU.64 R8, [R1+0x3a98] ;  /* 0x003a980001087983 */ /* 0x000ee80000300a00 */
[----:B------:R2:W-:Y:S02]  /*52a20*/  STL [R1+0x50c8], R24 ;  /* 0x0050c81801007387 */ /* 0x0005e40000100800 */
[----:B--2---:R-:W-:Y:S02]  /*52a30*/  IMAD.MOV.U32 R24, RZ, RZ, R11 ;  /* 0x000000ffff187224 */ /* 0x004fe400078e000b */
[----:B------:R1:W-:Y:S04]  /*52a40*/  STL [R1+0x50d4], R10 ;  /* 0x0050d40a01007387 */ /* 0x0003e80000100800 */
[----:B-1----:R-:W2:Y:S04]  /*52a50*/  LDL.LU.64 R10, [R1+0x3aa0] ;  /* 0x003aa000010a7983 */ /* 0x002ea80000300a00 */
        /* <DEDUP_REMOVED lines=8> */
[----:B------:R-:W-:Y:S04]  /*52ae0*/  STL [R1+0x50e0], R24 ;  /* 0x0050e01801007387 */ /* 0x000fe80000100800 */
[----:B------:R1:W-:Y:S02]  /*52af0*/  STL [R1+0x50ec], R6 ;  /* 0x0050ec0601007387 */ /* 0x0003e40000100800 */
[----:B-1----:R-:W-:-:S02]  /*52b00*/  IMAD.MOV.U32 R6, RZ, RZ, R7 ;  /* 0x000000ffff067224 */ /* 0x002fc400078e0007 */
[----:B------:R1:W-:Y:S04]  /*52b10*/  STL [R1+0x50f4], R2 ;  /* 0x0050f40201007387 */ /* 0x0003e80000100800 */
[----:B------:R1:W-:Y:S02]  /*52b20*/  STL [R1+0x50e8], R6 ;  /* 0x0050e80601007387 */ /* 0x0003e40000100800 */
[----:B-1----:R-:W-:Y:S02]  /*52b30*/  IMAD.MOV.U32 R2, RZ, RZ, R3 ;  /* 0x000000ffff027224 */ /* 0x002fe400078e0003 */
[----:B------:R-:W4:Y:S04]  /*52b40*/  LDL.LU.64 R6, [R1+0x3ab8] ;  /* 0x003ab80001067983 */ /* 0x000f280000300a00 */
[----:B---3--:R-:W-:Y:S04]  /*52b50*/  STL [R1+0x50fc], R16 ;  /* 0x0050fc1001007387 */ /* 0x008fe80000100800 */
        /* <DEDUP_REMOVED lines=8> */
[----:B------:R1:W-:Y:S02]  /*52be0*/  STL [R1+0x5100], R18 ;  /* 0x0051001201007387 */ /* 0x0003e40000100800 */
[----:B-1----:R-:W-:-:S02]  /*52bf0*/  IMAD.MOV.U32 R12, RZ, RZ, R13 ;  /* 0x000000ffff0c7224 */ /* 0x002fc400078e000d */
[----:B------:R-:W3:Y:S04]  /*52c00*/  LDL.LU.64 R18, [R1+0x3ad0] ;  /* 0x003ad00001127983 */ /* 0x000ee80000300a00 */
[----:B------:R1:W-:Y:S04]  /*52c10*/  STL [R1+0x5114], R20 ;  /* 0x0051141401007387 */ /* 0x0003e80000100800 */
[----:B------:R1:W-:Y:S02]  /*52c20*/  STL [R1+0x5108], R12 ;  /* 0x0051080c01007387 */ /* 0x0003e40000100800 */
[----:B-1----:R-:W-:-:S02]  /*52c30*/  IMAD.MOV.U32 R20, RZ, RZ, R21 ;  /* 0x000000ffff147224 */ /* 0x002fc400078e0015 */
[----:B------:R-:W3:Y:S04]  /*52c40*/  LDL.LU.64 R12, [R1+0x3ad8] ;  /* 0x003ad800010c7983 */ /* 0x000ee80000300a00 */
        /* <DEDUP_REMOVED lines=9> */
[----:B------:R1:W-:Y:S04]  /*52ce0*/  STL [R1+0x5120], R20 ;  /* 0x0051201401007387 */ /* 0x0003e80000100800 */
[----:B--2---:R2:W-:Y:S04]  /*52cf0*/  STL [R1+0x512c], R10 ;  /* 0x00512c0a01007387 */ /* 0x0045e80000100800 */
[----:B-1----:R-:W3:Y:S01]  /*52d00*/  LDL.LU.64 R20, [R1+0x3af8] ;  /* 0x003af80001147983 */ /* 0x002ee20000300a00 */
[----:B--2---:R-:W-:-:S03]  /*52d10*/  IMAD.MOV.U32 R10, RZ, RZ, R11 ;  /* 0x000000ffff0a7224 */ /* 0x004fc600078e000b */
[----:B----4-:R1:W-:Y:S04]  /*52d20*/  STL [R1+0x5134], R4 ;  /* 0x0051340401007387 */ /* 0x0103e80000100800 */
[----:B------:R2:W-:Y:S01]  /*52d30*/  STL [R1+0x5128], R10 ;  /* 0x0051280a01007387 */ /* 0x0005e20000100800 */
[----:B-1----:R-:W-:-:S03]  /*52d40*/  MOV R4, R5 ;  /* 0x0000000500047202 */ /* 0x002fc60000000f00 */
[----:B--2---:R-:W2:Y:S04]  /*52d50*/  LDL.LU.64 R10, [R1+0x3b00] ;  /* 0x003b0000010a7983 */ /* 0x004ea80000300a00 */
[----:B------:R-:W-:Y:S04]  /*52d60*/  STL [R1+0x513c], R22 ;  /* 0x00513c1601007387 */ /* 0x000fe80000100800 */
[----:B------:R1:W-:Y:S01]  /*52d70*/  STL [R1+0x5130], R4 ;  /* 0x0051300401007387 */ /* 0x0003e20000100800 */
[----:B------:R-:W-:-:S03]  /*52d80*/  IMAD.MOV.U32 R24, RZ, RZ, R23 ;  /* 0x000000ffff187224 */ /* 0x000fc600078e0017 */
[----:B-1----:R-:W4:Y:S04]  /*52d90*/  LDL.LU.64 R4, [R1+0x3b08] ;  /* 0x003b080001047983 */ /* 0x002f280000300a00 */
[----:B------:R-:W4:Y:S04]  /*52da0*/  LDL.LU.64 R22, [R1+0x3b10] ;  /* 0x003b100001167983 */ /* 0x000f280000300a00 */
[----:B------:R1:W-:Y:S04]  /*52db0*/  STL [R1+0x5138], R24 ;  /* 0x0051381801007387 */ /* 0x0003e80000100800 */
[----:B------:R1:W-:Y:S02]  /*52dc0*/  STL [R1+0x5144], R6 ;  /* 0x0051440601007387 */ /* 0x0003e40000100800 */
[----:B-1----:R-:W-:-:S02]  /*52dd0*/  IMAD.MOV.U32 R24, RZ, RZ, R7 ;  /* 0x000000ffff187224 */ /* 0x002fc400078e0007 */
[----:B------:R-:W4:Y:S04]  /*52de0*/  LDL.LU.64 R6, [R1+0x3b18] ;  /* 0x003b180001067983 */ /* 0x000f280000300a00 */
[----:B------:R1:W-:Y:S04]  /*52df0*/  STL [R1+0x5140], R24 ;  /* 0x0051401801007387 */ /* 0x0003e80000100800 */
[----:B---3--:R3:W-:Y:S01]  /*52e00*/  STL [R1+0x514c], R2 ;  /* 0x00514c0201007387 */ /* 0x0087e20000100800 */
[----:B-1----:R-:W-:-:S03]  /*52e10*/  IMAD.MOV.U32 R24, RZ, RZ, R3 ;  /* 0x000000ffff187224 */ /* 0x002fc600078e0003 */
[----:B---3--:R-:W3:Y:S04]  /*52e20*/  LDL.LU.64 R2, [R1+0x3b20] ;  /* 0x003b200001027983 */ /* 0x008ee80000300a00 */
        /* <DEDUP_REMOVED lines=9> */
[----:B------:R1:W-:Y:S04]  /*52ec0*/  STL [R1+0x5164], R12 ;  /* 0x0051640c01007387 */ /* 0x0003e80000100800 */
[----:B------:R-:W-:Y:S01]  /*52ed0*/  STL [R1+0x516c], R26 ;  /* 0x00516c1a01007387 */ /* 0x000fe20000100800 */
[----:B-1----:R-:W-:-:S02]  /*52ee0*/  IMAD.MOV.U32 R24, RZ, RZ, R27 ;  /* 0x000000ffff187224 */ /* 0x002fc400078e001b */
[----:B------:R-:W-:-:S05]  /*52ef0*/  IMAD.MOV.U32 R12, RZ, RZ, R13 ;  /* 0x000000ffff0c7224 */ /* 0x000fca00078e000d */
[----:B------:R1:W-:Y:S04]  /*52f00*/  STL [R1+0x5160], R12 ;  /* 0x0051600c01007387 */ /* 0x0003e80000100800 */
[----:B-1----:R-:W3:Y:S04]  /*52f10*/  LDL.LU.64 R12, [R1+0x3b38] ;  /* 0x003b3800010c7983 */ /* 0x002ee80000300a00 */
[----:B------:R-:W-:Y:S04]  /*52f20*/  STL [R1+0x5174], R14 ;  /* 0x0051740e01007387 */ /* 0x000fe80000100800 */
[----:B------:R1:W-:Y:S02]  /*52f30*/  STL [R1+0x5168], R24 ;  /* 0x0051681801007387 */ /* 0x0003e40000100800 */
[----:B-1----:R-:W-:-:S02]  /*52f40*/  IMAD.MOV.U32 R24, RZ, RZ, R15 ;  /* 0x000000ffff187224 */ /* 0x002fc400078e000f */
[----:B------:R-:W3:Y:S04]  /*52f50*/  LDL.LU.64 R14, [R1+0x3b40] ;  /* 0x003b4000010e7983 */ /* 0x000ee80000300a00 */
[----:B------:R-:W-:Y:S04]  /*52f60*/  STL [R1+0x5170], R24 ;  /* 0x0051701801007387 */ /* 0x000fe80000100800 */
[----:B------:R1:W-:Y:S02]  /*52f70*/  STL [R1+0x517c], R8 ;  /* 0x00517c0801007387 */ /* 0x0003e40000100800 */
[----:B-1----:R-:W-:-:S02]  /*52f80*/  IMAD.MOV.U32 R8, RZ, RZ, R9 ;  /* 0x000000ffff087224 */ /* 0x002fc400078e0009 */
[----:B------:R1:W-:Y:S04]  /*52f90*/  STL [R1+0x5184], R20 ;  /* 0x0051841401007387 */ /* 0x0003e80000100800 */
[----:B------:R1:W-:Y:S02]  /*52fa0*/  STL [R1+0x5178], R8 ;  /* 0x0051780801007387 */ /* 0x0003e40000100800 */
[----:B-1----:R-:W-:Y:S02]  /*52fb0*/  MOV R20, R21 ;  /* 0x0000001500147202 */ /* 0x002fe40000000f00 */
[----:B------:R-:W3:Y:S04]  /*52fc0*/  LDL.LU.64 R8, [R1+0x3b48] ;  /* 0x003b480001087983 */ /* 0x000ee80000300a00 */
[----:B--2---:R-:W-:Y:S04]  /*52fd0*/  STL [R1+0x518c], R10 ;  /* 0x00518c0a01007387 */ /* 0x004fe80000100800 */
[----:B------:R1:W-:Y:S02]  /*52fe0*/  STL [R1+0x5180], R20 ;  /* 0x0051801401007387 */ /* 0x0003e40000100800 */
[----:B-1----:R-:W-:-:S02]  /*52ff0*/  IMAD.MOV.U32 R20, RZ, RZ, R11 ;  /* 0x000000ffff147224 */ /* 0x002fc400078e000b */
[----:B------:R-:W2:Y:S04]  /*53000*/  LDL.LU.64 R10, [R1+0x3b50] ;  /* 0x003b5000010a7983 */ /* 0x000ea80000300a00 */
[----:B------:R-:W-:Y:S04]  /*53010*/  STL [R1+0x5188], R20 ;  /* 0x0051881401007387 */ /* 0x000fe80000100800 */
[----:B----4-:R1:W-:Y:S04]  /*53020*/  STL [R1+0x5194], R4 ;  /* 0x0051940401007387 */ /* 0x0103e80000100800 */
[----:B------:R-:W-:Y:S01]  /*53030*/  STL [R1+0x519c], R22 ;  /* 0x00519c1601007387 */ /* 0x000fe20000100800 */
[----:B-1----:R-:W-:-:S05]  /*53040*/  IMAD.MOV.U32 R4, RZ, RZ, R5 ;  /* 0x000000ffff047224 */ /* 0x002fca00078e0005 */
        /* <DEDUP_REMOVED lines=8> */
[----:B---3--:R3:W-:Y:S01]  /*530d0*/  STL [R1+0x51ac], R2 ;  /* 0x0051ac0201007387 */ /* 0x0087e20000100800 */
[----:B-1----:R-:W-:-:S03]  /*530e0*/  IMAD.MOV.U32 R20, RZ, RZ, R3 ;  /* 0x000000ffff147224 */ /* 0x002fc600078e0003 */
[----:B---3--:R-:W3:Y:S04]  /*530f0*/  LDL.LU.64 R2, [R1+0x3b68] ;  /* 0x003b680001027983 */ /* 0x008ee80000300a00 */
[----:B------:R-:W-:Y:S04]  /*53100*/  STL [R1+0x51a8], R20 ;  /* 0x0051a81401007387 */ /* 0x000fe80000100800 */
[----:B------:R1:W-:Y:S04]  /*53110*/  STL [R1+0x51b4], R16 ;  /* 0x0051b41001007387 */ /* 0x0003e80000100800 */
[----:B------:R-:W3:Y:S01]  /*53120*/  LDL.LU.64 R28, [R1+0x3b70] ;  /* 0x003b7000011c7983 */ /* 0x000ee20000300a00 */
[----:B-1----:R-:W-:-:S05]  /*53130*/  IMAD.MOV.U32 R16, RZ, RZ, R17 ;  /* 0x000000ffff107224 */ /* 0x002fca00078e0011 */
[----:B------:R1:W-:Y:S04]  /*53140*/  STL [R1+0x51b0], R16 ;  /* 0x0051b01001007387 */ /* 0x0003e80000100800 */
[----:B------:R-:W-:Y:S04]  /*53150*/  STL [R1+0x51bc], R18 ;  /* 0x0051bc1201007387 */ /* 0x000fe80000100800 */
        /* <DEDUP_REMOVED lines=17> */
[----:B------:R-:W-:-:S05]  /*53270*/  MOV R8, R9 ;  /* 0x0000000900087202 */ /* 0x000fca0000000f00 */
[----:B------:R1:W-:Y:S04]  /*53280*/  STL [R1+0x51d0], R8 ;  /* 0x0051d00801007387 */ /* 0x0003e80000100800 */
[----:B--2---:R2:W-:Y:S04]  /*53290*/  STL [R1+0x51dc], R10 ;  /* 0x0051dc0a01007387 */ /* 0x0045e80000100800 */
[----:B------:R-:W3:Y:S04]  /*532a0*/  LDL.LU.64 R14, [R1+0x3468] ;  /* 0x00346800010e7983 */ /* 0x000ee80000300a00 */
[----:B-1----:R-:W3:Y:S01]  /*532b0*/  LDL.LU.64 R8, [R1+0x3470] ;  /* 0x0034700001087983 */ /* 0x002ee20000300a00 */
[----:B--2---:R-:W-:-:S05]  /*532c0*/  IMAD.MOV.U32 R10, RZ, RZ, R11 ;  /* 0x000000ffff0a7224 */ /* 0x004fca00078e000b */
[----:B------:R1:W-:Y:S04]  /*532d0*/  STL [R1+0x51d8], R10 ;  /* 0x0051d80a01007387 */ /* 0x0003e80000100800 */
[----:B----4-:R2:W-:Y:S04]  /*532e0*/  STL [R1+0x51e4], R4 ;  /* 0x0051e40401007387 */ /* 0x0105e80000100800 */
[----:B-1----:R-:W4:Y:S01]  /*532f0*/  LDL.LU.64 R10, [R1+0x3478] ;  /* 0x00347800010a7983 */ /* 0x002f220000300a00 */
[----:B------:R-:W-:-:S03]  /*53300*/  IMAD.MOV.U32 R32, RZ, RZ, R5 ;  /* 0x000000ffff207224 */ /* 0x000fc600078e0005 */
[----:B--2---:R-:W2:Y:S04]  /*53310*/  LDL.LU.64 R4, [R1+0x3480] ;  /* 0x0034800001047983 */ /* 0x004ea80000300a00 */
[----:B------:R1:W-:Y:S04]  /*53320*/  STL [R1+0x51e0], R32 ;  /* 0x0051e02001007387 */ /* 0x0003e80000100800 */
[----:B------:R1:W-:Y:S02]  /*53330*/  STL [R1+0x51ec], R6 ;  /* 0x0051ec0601007387 */ /* 0x0003e40000100800 */
[----:B-1----:R-:W-:-:S02]  /*53340*/  IMAD.MOV.U32 R32, RZ, RZ, R7 ;  /* 0x000000ffff207224 */ /* 0x002fc400078e0007 */
[----:B------:R-:W2:Y:S04]  /*53350*/  LDL.LU.64 R6, [R1+0x3488] ;  /* 0x0034880001067983 */ /* 0x000ea80000300a00 */
[----:B------:R1:W-:Y:S04]  /*53360*/  STL [R1+0x51e8], R32 ;  /* 0x0051e82001007387 */ /* 0x0003e80000100800 */
[----:B---3--:R3:W-:Y:S01]  /*53370*/  STL [R1+0x51f4], R2 ;  /* 0x0051f40201007387 */ /* 0x0087e20000100800 */
[----:B-1----:R-:W-:-:S03]  /*53380*/  IMAD.MOV.U32 R32, RZ, RZ, R3 ;  /* 0x000000ffff207224 */ /* 0x002fc600078e0003 */
[----:B---3--:R-:W3:Y:S04]  /*53390*/  LDL.LU.64 R2, [R1+0x3490] ;  /* 0x0034900001027983 */ /* 0x008ee80000300a00 */
[----:B------:R-:W-:Y:S04]  /*533a0*/  STL [R1+0x51f0], R32 ;  /* 0x0051f02001007387 */ /* 0x000fe80000100800 */
[----:B------:R1:W-:Y:S02]  /*533b0*/  STL [R1+0x51fc], R28 ;  /* 0x0051fc1c01007387 */ /* 0x0003e40000100800 */
[----:B-1----:R-:W-:-:S02]  /*533c0*/  IMAD.MOV.U32 R28, RZ, RZ, R29 ;  /* 0x000000ffff1c7224 */ /* 0x002fc400078e001d */
[----:B------:R-:W-:Y:S04]  /*533d0*/  STL [R1+0x5204], R30 ;  /* 0x0052041e01007387 */ /* 0x000fe80000100800 */
[----:B------:R1:W-:Y:S04]  /*533e0*/  STL [R1+0x51f8], R28 ;  /* 0x0051f81c01007387 */ /* 0x0003e80000100800 */
[----:B------:R1:W-:Y:S02]  /*533f0*/  STL [R1+0x520c], R24 ;  /* 0x00520c1801007387 */ /* 0x0003e40000100800 */
[----:B-1----:R-:W-:-:S02]  /*53400*/  IMAD.MOV.U32 R28, RZ, RZ, R31 ;  /* 0x000000ffff1c7224 */ /* 0x002fc400078e001f */
[----:B------:R-:W-:-:S03]  /*53410*/  IMAD.MOV.U32 R24, RZ, RZ, R25 ;  /* 0x000000ffff187224 */ /* 0x000fc600078e0019 */
[----:B------:R-:W-:Y:S04]  /*53420*/  STL [R1+0x5200], R28 ;  /* 0x0052001c01007387 */ /* 0x000fe80000100800 */
        /* <DEDUP_REMOVED lines=9> */
[----:B-1----:R-:W-:Y:S01]  /*534c0*/  MOV R20, R23 ;  /* 0x0000001700147202 */ /* 0x002fe20000000f00 */
[----:B------:R-:W-:-:S04]  /*534d0*/  IMAD.MOV.U32 R16, RZ, RZ, R17 ;  /* 0x000000ffff107224 */ /* 0x000fc800078e0011 */
        /* <DEDUP_REMOVED lines=13> */
[----:B----4-:R-:W-:Y:S04]  /*535b0*/  STL [R1+0x5254], R10 ;  /* 0x0052540a01007387 */ /* 0x010fe80000100800 */
[----:B------:R1:W-:Y:S04]  /*535c0*/  STL [R1+0x5248], R8 ;  /* 0x0052480801007387 */ /* 0x0003e80000100800 */
[----:B--2---:R2:W-:Y:S01]  /*535d0*/  STL [R1+0x525c], R4 ;  /* 0x00525c0401007387 */ /* 0x0045e20000100800 */
[----:B-1----:R-:W-:-:S05]  /*535e0*/  IMAD.MOV.U32 R8, RZ, RZ, R11 ;  /* 0x000000ffff087224 */ /* 0x002fca00078e000b */
[----:B------:R-:W-:Y:S01]  /*535f0*/  STL [R1+0x5250], R8 ;  /* 0x0052500801007387 */ /* 0x000fe20000100800 */
[----:B--2---:R-:W-:-:S03]  /*53600*/  IMAD.MOV.U32 R4, RZ, RZ, R5 ;  /* 0x000000ffff047224 */ /* 0x004fc600078e0005 */
[----:B------:R-:W2:Y:S04]  /*53610*/  LDL.LU.64 R14, [R1+0x3808] ;  /* 0x00380800010e7983 */ /* 0x000ea80000300a00 */
[----:B------:R1:W-:Y:S04]  /*53620*/  STL [R1+0x5258], R4 ;  /* 0x0052580401007387 */ /* 0x0003e80000100800 */
[----:B------:R-:W-:Y:S04]  /*53630*/  STL [R1+0x5264], R6 ;  /* 0x0052640601007387 */ /* 0x000fe80000100800 */
[----:B------:R-:W4:Y:S01]  /*53640*/  LDL.LU.64 R22, [R1+0x3810] ;  /* 0x0038100001167983 */ /* 0x000f220000300a00 */
[----:B-1----:R-:W-:-:S05]  /*53650*/  IMAD.MOV.U32 R4, RZ, RZ, R7 ;  /* 0x000000ffff047224 */ /* 0x002fca00078e0007 */
[----:B------:R-:W-:Y:S04]  /*53660*/  STL [R1+0x5260], R4 ;  /* 0x0052600401007387 */ /* 0x000fe80000100800 */
[----:B---3--:R1:W-:Y:S04]  /*53670*/  STL [R1+0x526c], R2 ;  /* 0x00526c0201007387 */ /* 0x0083e80000100800 */
[----:B------:R-:W3:Y:S01]  /*53680*/  LDL.LU.64 R16, [R1+0x3818] ;  /* 0x0038180001107983 */ /* 0x000ee20000300a00 */
[----:B-1----:R-:W-:-:S05]  /*53690*/  IMAD.MOV.U32 R2, RZ, RZ, R3 ;  /* 0x000000ffff027224 */ /* 0x002fca00078e0003 */
[----:B------:R1:W-:Y:S04]  /*536a0*/  STL [R1+0x5268], R2 ;  /* 0x0052680201007387 */ /* 0x0003e80000100800 */
        /* <DEDUP_REMOVED lines=24> */
[----:B--2---:R1:W-:Y:S01]  /*53830*/  STL [R1+0x4c68], R14 ;  /* 0x004c680e01007387 */ /* 0x0043e20000100800 */
[----:B------:R-:W-:-:S03]  /*53840*/  MOV R24, R15 ;  /* 0x0000000f00187202 */ /* 0x000fc60000000f00 */
[----:B-1----:R-:W2:Y:S04]  /*53850*/  LDL.LU.64 R14, [R1+0x34f0] ;  /* 0x0034f000010e7983 */ /* 0x002ea80000300a00 */
[----:B------:R1:W-:Y:S04]  /*53860*/  STL [R1+0x4c64], R24 ;  /* 0x004c641801007387 */ /* 0x0003e80000100800 */
[----:B----4-:R4:W-:Y:S01]  /*53870*/  STL [R1+0x4c70], R22 ;  /* 0x004c701601007387 */ /* 0x0109e20000100800 */
[----:B-1----:R-:W-:-:S03]  /*53880*/  IMAD.MOV.U32 R24, RZ, RZ, R23 ;  /* 0x000000ffff187224 */ /* 0x002fc600078e0017 */
[----:B----4-:R-:W4:Y:S04]  /*53890*/  LDL.LU.64 R22, [R1+0x34f8] ;  /* 0x0034f80001167983 */ /* 0x010f280000300a00 */
        /* <DEDUP_REMOVED lines=34> */
[----:B-1----:R-:W-:-:S02]  /*53ac0*/  MOV R24, R13 ;  /* 0x0000000d00187202 */ /* 0x002fc40000000f00 */
[----:B------:R-:W3:Y:S04]  /*53ad0*/  LDL.LU.64 R12, [R1+0xc20] ;  /* 0x000c2000010c7983 */ /* 0x000ee80000300a00 */
[----:B------:R1:W-:Y:S04]  /*53ae0*/  STL [R1+0x4cb4], R24 ;  /* 0x004cb41801007387 */ /* 0x0003e80000100800 */
[----:B--2---:R2:W-:Y:S01]  /*53af0*/  STL [R1+0x4cc0], R14 ;  /* 0x004cc00e01007387 */ /* 0x0045e20000100800 */
[----:B-1----:R-:W-:-:S03]  /*53b00*/  IMAD.MOV.U32 R24, RZ, RZ, R15 ;  /* 0x000000ffff187224 */ /* 0x002fc600078e000f */
[----:B--2---:R-:W2:Y:S04]  /*53b10*/  LDL.LU.64 R14, [R1+0xc28] ;  /* 0x000c2800010e7983 */ /* 0x004ea80000300a00 */
        /* <DEDUP_REMOVED lines=37> */
[----:B------:R1:W-:Y:S02]  /*53d70*/  STL [R1+0x4d10], R12 ;  /* 0x004d100c01007387 */ /* 0x0003e40000100800 */
[----:B-1----:R-:W-:-:S02]  /*53d80*/  IMAD.MOV.U32 R24, RZ, RZ, R13 ;  /* 0x000000ffff187224 */ /* 0x002fc400078e000d */
        /* <DEDUP_REMOVED lines=141> */
[----:B------:R-:W-:Y:S04]  /*54660*/  STL [R1+0x4e24], R24 ;  /* 0x004e241801007387 */ /* 0x000fe80000100800 */
[----:B---3--:R1:W-:Y:S04]  /*54670*/  STL [R1+0x4e30], R16 ;  /* 0x004e301001007387 */ /* 0x0083e80000100800 */
[----:B------:R-:W3:Y:S01]  /*54680*/  LDL.LU.64 R26, [R1+0x3970] ;  /* 0x00397000011a7983 */ /* 0x000ee20000300a00 */
[----:B-1----:R-:W-:-:S05]  /*54690*/  IMAD.MOV.U32 R16, RZ, RZ, R17 ;  /* 0x000000ffff107224 */ /* 0x002fca00078e0011 */
        /* <DEDUP_REMOVED lines=17> */
[----:B------:R1:W-:Y:S04]  /*547b0*/  STL [R1+0x4e58], R18 ;  /* 0x004e581201007387 */ /* 0x0003e80000100800 */
[----:B-1----:R-:W3:Y:S01]  /*547c0*/  LDL.LU.64 R16, [R1+0x39a0] ;  /* 0x0039a00001107983 */ /* 0x002ee20000300a00 */
[----:B------:R-:W-:-:S05]  /*547d0*/  IMAD.MOV.U32 R18, RZ, RZ, R19 ;  /* 0x000000ffff127224 */ /* 0x000fca00078e0013 */
[----:B------:R1:W-:Y:S04]  /*547e0*/  STL [R1+0x4e54], R18 ;  /* 0x004e541201007387 */ /* 0x0003e80000100800 */
[----:B------:R1:W-:Y:S02]  /*547f0*/  STL [R1+0x4e60], R2 ;  /* 0x004e600201007387 */ /* 0x0003e40000100800 */
[----:B-1----:R-:W-:Y:S02]  /*54800*/  IMAD.MOV.U32 R18, RZ, RZ, R3 ;  /* 0x000000ffff127224 */ /* 0x002fe400078e0003 */
[----:B------:R-:W3:Y:S04]  /*54810*/  LDL.LU.64 R2, [R1+0x39b0] ;  /* 0x0039b00001027983 */ /* 0x000ee80000300a00 */
[----:B------:R1:W-:Y:S04]  /*54820*/  STL [R1+0x4e5c], R18 ;  /* 0x004e5c1201007387 */ /* 0x0003e80000100800 */
[----:B------:R1:W-:Y:S04]  /*54830*/  STL [R1+0x4e68], R20 ;  /* 0x004e681401007387 */ /* 0x0003e80000100800 */
[----:B-1----:R-:W3:Y:S01]  /*54840*/  LDL.LU.64 R18, [R1+0x39c0] ;  /* 0x0039c00001127983 */ /* 0x002ee20000300a00 */
[----:B------:R-:W-:-:S03]  /*54850*/  IMAD.MOV.U32 R20, RZ, RZ, R21 ;  /* 0x000000ffff147224 */ /* 0x000fc600078e0015 */
[----:B------:R1:W-:Y:S04]  /*54860*/  STL [R1+0x4e70], R12 ;  /* 0x004e700c01007387 */ /* 0x0003e80000100800 */
[----:B------:R1:W-:Y:S02]  /*54870*/  STL [R1+0x4e64], R20 ;  /* 0x004e641401007387 */ /* 0x0003e40000100800 */
[----:B-1----:R-:W-:Y:S02]  /*54880*/  IMAD.MOV.U32 R12, RZ, RZ, R13 ;  /* 0x000000ffff0c7224 */ /* 0x002fe400078e000d */
[----:B------:R-:W3:Y:S04]  /*54890*/  LDL.LU.64 R20, [R1+0x39c8] ;  /* 0x0039c80001147983 */ /* 0x000ee80000300a00 */
[----:B--2---:R1:W-:Y:S04]  /*548a0*/  STL [R1+0x4e78], R14 ;  /* 0x004e780e01007387 */ /* 0x0043e80000100800 */
[----:B------:R2:W-:Y:S01]  /*548b0*/  STL [R1+0x4e6c], R12 ;  /* 0x004e6c0c01007387 */ /* 0x0005e20000100800 */
[----:B-1----:R-:W-:-:S03]  /*548c0*/  IMAD.MOV.U32 R14, RZ, RZ, R15 ;  /* 0x000000ffff0e7224 */ /* 0x002fc600078e000f */
[----:B--2---:R-:W2:Y:S04]  /*548d0*/  LDL.LU.64 R12, [R1+0x39d0] ;  /* 0x0039d000010c7983 */ /* 0x004ea80000300a00 */
[----:B----4-:R1:W-:Y:S04]  /*548e0*/  STL [R1+0x4e80], R22 ;  /* 0x004e801601007387 */ /* 0x0103e80000100800 */
[----:B------:R4:W-:Y:S01]  /*548f0*/  STL [R1+0x4e74], R14 ;  /* 0x004e740e01007387 */ /* 0x0009e20000100800 */
[----:B-1----:R-:W-:-:S03]  /*54900*/  IMAD.MOV.U32 R22, RZ, RZ, R23 ;  /* 0x000000ffff167224 */ /* 0x002fc600078e0017 */
[----:B----4-:R-:W4:Y:S01]  /*54910*/  LDL.LU.64 R14, [R1+0x39d8] ;  /* 0x0039d800010e7983 */ /* 0x010f220000300a00 */
[----:B---3--:R-:W-:-:S03]  /*54920*/  IMAD.MOV.U32 R24, RZ, RZ, R27 ;  /* 0x000000ffff187224 */ /* 0x008fc600078e001b */
        /* <DEDUP_REMOVED lines=23> */
[----:B------:R-:W-:Y:S04]  /*54aa0*/  STL [R1+0x4eac], R24 ;  /* 0x004eac1801007387 */ /* 0x000fe80000100800 */
[----:B------:R1:W-:Y:S02]  /*54ab0*/  STL [R1+0x4eb8], R2 ;  /* 0x004eb80201007387 */ /* 0x0003e40000100800 */
[----:B-1----:R-:W-:-:S02]  /*54ac0*/  IMAD.MOV.U32 R2, RZ, RZ, R3 ;  /* 0x000000ffff027224 */ /* 0x002fc400078e0003 */
        /* <DEDUP_REMOVED lines=9> */
[----:B------:R-:W-:Y:S04]  /*54b60*/  STL [R1+0x4ec4], R20 ;  /* 0x004ec41401007387 */ /* 0x000fe80000100800 */
[----:B------:R-:W2:Y:S01]  /*54b70*/  LDL.LU.64 R24, [R1+0x1638] ;  /* 0x0016380001187983 */ /* 0x000ea20000300a00 */
[----:B-1----:R-:W-:-:S03]  /*54b80*/  IMAD.MOV.U32 R12, RZ, RZ, R13 ;  /* 0x000000ffff0c7224 */ /* 0x002fc600078e000d */
[----:B----4-:R1:W-:Y:S04]  /*54b90*/  STL [R1+0x4ed8], R14 ;  /* 0x004ed80e01007387 */ /* 0x0103e80000100800 */
[----:B------:R4:W-:Y:S01]  /*54ba0*/  STL [R1+0x4ecc], R12 ;  /* 0x004ecc0c01007387 */ /* 0x0009e20000100800 */
[----:B-1----:R-:W-:-:S03]  /*54bb0*/  IMAD.MOV.U32 R14, RZ, RZ, R15 ;  /* 0x000000ffff0e7224 */ /* 0x002fc600078e000f */
[----:B----4-:R-:W4:Y:S04]  /*54bc0*/  LDL.LU.64 R12, [R1+0x1640] ;  /* 0x00164000010c7983 */ /* 0x010f280000300a00 */
[----:B---3--:R-:W-:Y:S01]  /*54bd0*/  STL [R1+0x4ee0], R22 ;  /* 0x004ee01601007387 */ /* 0x008fe20000100800 */
[----:B------:R-:W-:-:S03]  /*54be0*/  IMAD.MOV.U32 R20, RZ, RZ, R23 ;  /* 0x000000ffff147224 */ /* 0x000fc600078e0017 */
[----:B------:R1:W-:Y:S04]  /*54bf0*/  STL [R1+0x4ed4], R14 ;  /* 0x004ed40e01007387 */ /* 0x0003e80000100800 */
[----:B-1----:R-:W3:Y:S04]  /*54c00*/  LDL.LU.64 R14, [R1+0x1648] ;  /* 0x00164800010e7983 */ /* 0x002ee80000300a00 */
        /* <DEDUP_REMOVED lines=17> */
[----:B------:R-:W-:Y:S04]  /*54d20*/  STL [R1+0x4f08], R16 ;  /* 0x004f081001007387 */ /* 0x000fe80000100800 */
[----:B------:R1:W-:Y:S04]  /*54d30*/  STL [R1+0x4efc], R6 ;  /* 0x004efc0601007387 */ /* 0x0003e80000100800 */
[----:B-1----:R-:W3:Y:S01]  /*54d40*/  LDL.LU.64 R6, [R1+0x3728] ;  /* 0x0037280001067983 */ /* 0x002ee20000300a00 */
[----:B------:R-:W-:-:S03]  /*54d50*/  IMAD.MOV.U32 R16, RZ, RZ, R17 ;  /* 0x000000ffff107224 */ /* 0x000fc600078e0011 */
        /* <DEDUP_REMOVED lines=10> */
[----:B--2---:R2:W-:Y:S04]  /*54e00*/  STL [R1+0x4f20], R24 ;  /* 0x004f201801007387 */ /* 0x0045e80000100800 */
[----:B-1----:R-:W3:Y:S01]  /*54e10*/  LDL.LU.64 R18, [R1+0x1658] ;  /* 0x0016580001127983 */ /* 0x002ee20000300a00 */
[----:B--2---:R-:W-:-:S03]  /*54e20*/  IMAD.MOV.U32 R24, RZ, RZ, R25 ;  /* 0x000000ffff187224 */ /* 0x004fc600078e0019 */
[----:B----4-:R-:W-:Y:S04]  /*54e30*/  STL [R1+0x4f28], R12 ;  /* 0x004f280c01007387 */ /* 0x010fe80000100800 */
[----:B------:R1:W-:Y:S02]  /*54e40*/  STL [R1+0x4f1c], R24 ;  /* 0x004f1c1801007387 */ /* 0x0003e40000100800 */
[----:B-1----:R-:W-:Y:S02]  /*54e50*/  IMAD.MOV.U32 R24, RZ, RZ, R13 ;  /* 0x000000ffff187224 */ /* 0x002fe400078e000d */
[----:B------:R-:W2:Y:S04]  /*54e60*/  LDL.LU.64 R12, [R1+0x16a0] ;  /* 0x0016a000010c7983 */ /* 0x000ea80000300a00 */
[----:B------:R1:W-:Y:S04]  /*54e70*/  STL [R1+0x4f24], R24 ;  /* 0x004f241801007387 */ /* 0x0003e80000100800 */
[----:B---3--:R3:W-:Y:S04]  /*54e80*/  STL [R1+0x4f30], R14 ;  /* 0x004f300e01007387 */ /* 0x0087e80000100800 */
[----:B------:R-:W-:Y:S01]  /*54e90*/  STL [R1+0x4f38], R26 ;  /* 0x004f381a01007387 */ /* 0x000fe20000100800 */
[----:B-1----:R-:W-:Y:S01]  /*54ea0*/  MOV R24, R27 ;  /* 0x0000001b00187202 */ /* 0x002fe20000000f00 */
[----:B---3--:R-:W-:-:S05]  /*54eb0*/  IMAD.MOV.U32 R14, RZ, RZ, R15 ;  /* 0x000000ffff0e7224 */ /* 0x008fca00078e000f */
[----:B------:R1:W-:Y:S04]  /*54ec0*/  STL [R1+0x4f2c], R14 ;  /* 0x004f2c0e01007387 */ /* 0x0003e80000100800 */
[----:B-1----:R-:W3:Y:S04]  /*54ed0*/  LDL.LU.64 R14, [R1+0x16a8] ;  /* 0x0016a800010e7983 */ /* 0x002ee80000300a00 */
[----:B------:R-:W-:Y:S04]  /*54ee0*/  STL [R1+0x4f40], R8 ;  /* 0x004f400801007387 */ /* 0x000fe80000100800 */
[----:B------:R1:W-:Y:S02]  /*54ef0*/  STL [R1+0x4f34], R24 ;  /* 0x004f341801007387 */ /* 0x0003e40000100800 */
[----:B-1----:R-:W-:-:S02]  /*54f00*/  IMAD.MOV.U32 R24, RZ, RZ, R9 ;  /* 0x000000ffff187224 */ /* 0x002fc400078e0009 */
[----:B------:R-:W4:Y:S04]  /*54f10*/  LDL.LU.64 R8, [R1+0x16b0] ;  /* 0x0016b00001087983 */ /* 0x000f280000300a00 */
[----:B------:R-:W-:Y:S04]  /*54f20*/  STL [R1+0x4f3c], R24 ;  /* 0x004f3c1801007387 */ /* 0x000fe80000100800 */
[----:B------:R1:W-:Y:S04]  /*54f30*/  STL [R1+0x4f48], R10 ;  /* 0x004f480a01007387 */ /* 0x0003e80000100800 */
[----:B------:R1:W-:Y:S02]  /*54f40*/  STL [R1+0x4f50], R20 ;  /* 0x004f501401007387 */ /* 0x0003e40000100800 */
[----:B-1----:R-:W-:-:S02]  /*54f50*/  IMAD.MOV.U32 R10, RZ, RZ, R11 ;  /* 0x000000ffff0a7224 */ /* 0x002fc400078e000b */
[----:B------:R-:W-:-:S03]  /*54f60*/  IMAD.MOV.U32 R20, RZ, RZ, R21 ;  /* 0x000000ffff147224 */ /* 0x000fc600078e0015 */
        /* <DEDUP_REMOVED lines=8> */
[----:B------:R-:W-:Y:S01]  /*54ff0*/  STL [R1+0x4f68], R22 ;  /* 0x004f681601007387 */ /* 0x000fe20000100800 */
        /* <DEDUP_REMOVED lines=9> */
[----:B------:R1:W-:Y:S02]  /*55090*/  STL [R1+0x4f78], R16 ;  /* 0x004f781001007387 */ /* 0x0003e40000100800 */
[----:B-1----:R-:W-:-:S02]  /*550a0*/  IMAD.MOV.U32 R16, RZ, RZ, R17 ;  /* 0x000000ffff107224 */ /* 0x002fc400078e0011 */
[----:B------:R-:W-:Y:S04]  /*550b0*/  STL [R1+0x4f80], R18 ;  /* 0x004f801201007387 */ /* 0x000fe80000100800 */
[----:B------:R1:W-:Y:S04]  /*550c0*/  STL [R1+0x4f74], R16 ;  /* 0x004f741001007387 */ /* 0x0003e80000100800 */
[----:B------:R-:W4:Y:S04]  /*550d0*/  LDL.LU.64 R34, [R1+0x3770] ;  /* 0x0037700001227983 */ /* 0x000f280000300a00 */
[----:B------:R-:W4:Y:S01]  /*550e0*/  LDL.LU.64 R28, [R1+0x3778] ;  /* 0x00377800011c7983 */ /* 0x000f220000300a00 */
[----:B-1----:R-:W-:-:S05]  /*550f0*/  IMAD.MOV.U32 R16, RZ, RZ, R19 ;  /* 0x000000ffff107224 */ /* 0x002fca00078e0013 */
[----:B------:R-:W-:Y:S04]  /*55100*/  STL [R1+0x4f7c], R16 ;  /* 0x004f7c1001007387 */ /* 0x000fe80000100800 */
[----:B--2---:R1:W-:Y:S04]  /*55110*/  STL [R1+0x4f88], R12 ;  /* 0x004f880c01007387 */ /* 0x0043e80000100800 */
[----:B------:R-:W2:Y:S04]  /*55120*/  LDL.LU.64 R30, [R1+0x3780] ;  /* 0x00378000011e7983 */ /* 0x000ea80000300a00 */
[----:B------:R-:W2:Y:S01]  /*55130*/  LDL.LU.64 R24, [R1+0x3788] ;  /* 0x0037880001187983 */ /* 0x000ea20000300a00 */
[----:B-1----:R-:W-:-:S05]  /*55140*/  MOV R12, R13 ;  /* 0x0000000d000c7202 */ /* 0x002fca0000000f00 */
[----:B------:R1:W-:Y:S04]  /*55150*/  STL [R1+0x4f84], R12 ;  /* 0x004f840c01007387 */ /* 0x0003e80000100800 */
[----:B---3--:R-:W-:Y:S01]  /*55160*/  STL [R1+0x4f90], R14 ;  /* 0x004f900e01007387 */ /* 0x008fe20000100800 */
[----:B-1----:R-:W-:-:S03]  /*55170*/  IMAD.MOV.U32 R12, RZ, RZ, R15 ;  /* 0x000000ffff0c7224 */ /* 0x002fc600078e000f */
[----:B------:R-:W3:Y:S04]  /*55180*/  LDL.LU.64 R26, [R1+0x3790] ;  /* 0x00379000011a7983 */ /* 0x000ee80000300a00 */
[----:B------:R-:W3:Y:S04]  /*55190*/  LDL.LU.64 R20, [R1+0x3798] ;  /* 0x0037980001147983 */ /* 0x000ee80000300a00 */
[----:B------:R-:W-:Y:S04]  /*551a0*/  STL [R1+0x4f8c], R12 ;  /* 0x004f8c0c01007387 */ /* 0x000fe80000100800 */
[----:B----4-:R1:W-:Y:S04]  /*551b0*/  STL [R1+0x4f98], R8 ;  /* 0x004f980801007387 */ /* 0x0103e80000100800 */
[----:B------:R-:W4:Y:S04]  /*551c0*/  LDL.LU.64 R22, [R1+0x37a0] ;  /* 0x0037a00001167983 */ /* 0x000f280000300a00 */
[----:B------:R-:W4:Y:S01]  /*551d0*/  LDL.LU.64 R16, [R1+0x37a8] ;  /* 0x0037a80001107983 */ /* 0x000f220000300a00 */
[----:B-1----:R-:W-:-:S05]  /*551e0*/  IMAD.MOV.U32 R8, RZ, RZ, R9 ;  /* 0x000000ffff087224 */ /* 0x002fca00078e0009 */
        /* <DEDUP_REMOVED lines=9> */
[----:B------:R-:W-:-:S05]  /*55280*/  IMAD.MOV.U32 R4, RZ, RZ, R5 ;  /* 0x000000ffff047224 */ /* 0x000fca00078e0005 */
[----:B------:R1:W-:Y:S04]  /*55290*/  STL [R1+0x4fa4], R4 ;  /* 0x004fa40401007387 */ /* 0x0003e80000100800 */
[----:B------:R1:W-:Y:S04]  /*552a0*/  STL [R1+0x4fb0], R6 ;  /* 0x004fb00601007387 */ /* 0x0003e80000100800 */
[----:B------:R-:W4:Y:S04]  /*552b0*/  LDL.LU.64 R10, [R1+0x16e8] ;  /* 0x0016e800010a7983 */ /* 0x000f280000300a00 */
[----:B-1----:R-:W4:Y:S01]  /*552c0*/  LDL.LU.64 R4, [R1+0x16f0] ;  /* 0x0016f00001047983 */ /* 0x002f220000300a00 */
[----:B------:R-:W-:-:S05]  /*552d0*/  IMAD.MOV.U32 R6, RZ, RZ, R7 ;  /* 0x000000ffff067224 */ /* 0x000fca00078e0007 */
[----:B------:R1:W-:Y:S04]  /*552e0*/  STL [R1+0x4fac], R6 ;  /* 0x004fac0601007387 */ /* 0x0003e80000100800 */
[----:B------:R1:W-:Y:S01]  /*552f0*/  STL [R1+0x4fb8], R2 ;  /* 0x004fb80201007387 */ /* 0x0003e20000100800 */
[----:B------:R-:W-:-:S03]  /*55300*/  IMAD.MOV.U32 R32, RZ, RZ, R3 ;  /* 0x000000ffff207224 */ /* 0x000fc600078e0003 */
[----:B-1----:R-:W4:Y:S04]  /*55310*/  LDL.LU.64 R6, [R1+0x16f8] ;  /* 0x0016f80001067983 */ /* 0x002f280000300a00 */
[----:B------:R-:W4:Y:S04]  /*55320*/  LDL.LU.64 R2, [R1+0x18c0] ;  /* 0x0018c00001027983 */ /* 0x000f280000300a00 */
[----:B------:R1:W-:Y:S04]  /*55330*/  STL [R1+0x4fb4], R32 ;  /* 0x004fb42001007387 */ /* 0x0003e80000100800 */
[----:B------:R-:W-:Y:S01]  /*55340*/  STL [R1+0x4fc0], R34 ;  /* 0x004fc02201007387 */ /* 0x000fe20000100800 */
[----:B-1----:R-:W-:-:S03]  /*55350*/  IMAD.MOV.U32 R32, RZ, RZ, R35 ;  /* 0x000000ffff207224 */ /* 0x002fc600078e0023 */
[----:B------:R1:W-:Y:S04]  /*55360*/  STL [R1+0x4fc8], R28 ;  /* 0x004fc81c01007387 */ /* 0x0003e80000100800 */
[----:B------:R-:W-:Y:S01]  /*55370*/  STL [R1+0x4fbc], R32 ;  /* 0x004fbc2001007387 */ /* 0x000fe20000100800 */
[----:B-1----:R-:W-:-:S03]  /*55380*/  IMAD.MOV.U32 R28, RZ, RZ, R29 ;  /* 0x000000ffff1c7224 */ /* 0x002fc600078e001d */
[----:B--2---:R-:W-:Y:S04]  /*55390*/  STL [R1+0x4fd0], R30 ;  /* 0x004fd01e01007387 */ /* 0x004fe80000100800 */
[----:B------:R1:W-:Y:S04]  /*553a0*/  STL [R1+0x4fc4], R28 ;  /* 0x004fc41c01007387 */ /* 0x0003e80000100800 */
[----:B------:R2:W-:Y:S01]  /*553b0*/  STL [R1+0x4fd8], R24 ;  /* 0x004fd81801007387 */ /* 0x0005e20000100800 */
[----:B-1----:R-:W-:Y:S01]  /*553c0*/  IMAD.MOV.U32 R28, RZ, RZ, R31 ;  /* 0x000000ffff1c7224 */ /* 0x002fe200078e001f */
[----:B--2---:R-:W-:-:S04]  /*553d0*/  MOV R24, R25 ;  /* 0x0000001900187202 */ /* 0x004fc80000000f00 */
[----:B------:R-:W-:Y:S04]  /*553e0*/  STL [R1+0x4fcc], R28 ;  /* 0x004fcc1c01007387 */ /* 0x000fe80000100800 */
[----:B---3--:R-:W-:Y:S04]  /*553f0*/  STL [R1+0x4fe0], R26 ;  /* 0x004fe01a01007387 */ /* 0x008fe80000100800 */
[----:B------:R1:W-:Y:S04]  /*55400*/  STL [R1+0x4fd4], R24 ;  /* 0x004fd41801007387 */ /* 0x0003e80000100800 */
[----:B------:R2:W-:Y:S01]  /*55410*/  STL [R1+0x4fe8], R20 ;  /* 0x004fe81401007387 */ /* 0x0005e20000100800 */
[----:B-1----:R-:W-:-:S02]  /*55420*/  IMAD.MOV.U32 R24, RZ, RZ, R27 ;  /* 0x000000ffff187224 */ /* 0x002fc400078e001b */
[----:B--2---:R-:W-:-:S03]  /*55430*/  IMAD.MOV.U32 R20, RZ, RZ, R21 ;  /* 0x000000ffff147224 */ /* 0x004fc600078e0015 */
[----:B------:R-:W-:Y:S04]  /*55440*/  STL [R1+0x4fdc], R24 ;  /* 0x004fdc1801007387 */ /* 0x000fe80000100800 */
[----:B----4-:R-:W-:Y:S04]  /*55450*/  STL [R1+0x4ff0], R22 ;  /* 0x004ff01601007387 */ /* 0x010fe80000100800 */
        /* <DEDUP_REMOVED lines=25> */
[----:B------:R-:W-:Y:S01]  /*555f0*/  STL [R1+0x5038], R2 ;  /* 0x0050380201007387 */ /* 0x000fe20000100800 */
[----:B-1----:R-:W-:-:S05]  /*55600*/  IMAD.MOV.U32 R4, RZ, RZ, R7 ;  /* 0x000000ffff047224 */ /* 0x002fca00078e0007 */
[----:B------:R1:W-:Y:S02]  /*55610*/  STL [R1+0x502c], R4 ;  /* 0x00502c0401007387 */ /* 0x0003e40000100800 */
[----:B-1----:R-:W-:Y:S02]  /*55620*/  IMAD.MOV.U32 R4, RZ, RZ, R3 ;  /* 0x000000ffff047224 */ /* 0x002fe400078e0003 */
[----:B------:R-:W2:Y:S04]  /*55630*/  LDL.LU.64 R2, [R1+0x3b90] ;  /* 0x003b900001027983 */ /* 0x000ea80000300a00 */
[----:B------:R1:W-:Y:S04]  /*55640*/  STL [R1+0x5034], R4 ;  /* 0x0050340401007387 */ /* 0x0003e80000100800 */
[----:B-1----:R-:W3:Y:S04]  /*55650*/  LDL.LU.64 R4, [R1+0x3bf0] ;  /* 0x003bf00001047983 */ /* 0x002ee80000300a00 */
[----:B--2---:R1:W-:Y:S04]  /*55660*/  STL.64 [R1+0x3bf8], R2 ;  /* 0x003bf80201007387 */ /* 0x0043e80000100a00 */
[----:B-1----:R-:W2:Y:S04]  /*55670*/  LDL.LU.64 R2, [R1+0x3be8] ;  /* 0x003be80001027983 */ /* 0x002ea80000300a00 */
[----:B---3--:R1:W-:Y:S04]  /*55680*/  STL.64 [R1+0x3bf0], R4 ;  /* 0x003bf00401007387 */ /* 0x0083e80000100a00 */
        /* <DEDUP_REMOVED lines=1270> */
[----:B---3--:R2:W-:Y:S04]  /*5a5f0*/  STL.64 [R1+0x3c00], R4 ;  /* 0x003c000401007387 */ /* 0x0085e80000100a00 */
        /* <DEDUP_REMOVED lines=1713> */
[----:B-1----:R-:W-:-:S02]  /*61110*/  SHF.R.S32.HI R3, RZ, 0x1f, R0 ;  /* 0x0000001fff037819 */ /* 0x002fc40000011400 */
[----:B------:R-:W-:Y:S01]  /*61120*/  SHF.R.S32.HI R2, RZ, 0x1f, R56 ;  /* 0x0000001fff027819 */ /* 0x000fe20000011438 */
[----:B------:R-:W-:Y:S01]  /*61130*/  USHF.R.S32.HI UR8, URZ, 0x1f, UR5 ;  /* 0x0000001fff087899 */ /* 0x000fe20008011405 */
[----:B------:R-:W-:Y:S02]  /*61140*/  CS2R R248, SRZ ;  /* 0x0000000000f87805 */ /* 0x000fe4000001ff00 */
[----:B------:R-:W-:Y:S02]  /*61150*/  SHF.L.U64.HI R3, R0, 0x2, R3 ;  /* 0x0000000200037819 */ /* 0x000fe40000010203 */
[----:B------:R-:W-:Y:S02]  /*61160*/  SHF.L.U64.HI R2, R56, 0x2, R2 ;  /* 0x0000000238027819 */ /* 0x000fe40000010202 */
[----:B------:R-:W-:Y:S02]  /*61170*/  CS2R R250, SRZ ;  /* 0x0000000000fa7805 */ /* 0x000fe4000001ff00 */
[----:B------:R-:W-:-:S02]  /*61180*/  CS2R R244, SRZ ;  /* 0x0000000000f47805 */ /* 0x000fc4000001ff00 */
[----:B------:R-:W-:Y:S02]  /*61190*/  CS2R R246, SRZ ;  /* 0x0000000000f67805 */ /* 0x000fe4000001ff00 */
[----:B------:R-:W-:Y:S02]  /*611a0*/  CS2R R240, SRZ ;  /* 0x0000000000f07805 */ /* 0x000fe4000001ff00 */
[----:B------:R-:W-:Y:S02]  /*611b0*/  CS2R R242, SRZ ;  /* 0x0000000000f27805 */ /* 0x000fe4000001ff00 */
[----:B------:R-:W-:Y:S02]  /*611c0*/  CS2R R236, SRZ ;  /* 0x0000000000ec7805 */ /* 0x000fe4000001ff00 */
[----:B------:R-:W-:Y:S01]  /*611d0*/  CS2R R238, SRZ ;  /* 0x0000000000ee7805 */ /* 0x000fe2000001ff00 */
[----:B------:R-:W-:Y:S01]  /*611e0*/  UMOV UR6, URZ ;  /* 0x000000ff00067c82 */ /* 0x000fe20008000000 */
[----:B------:R-:W-:Y:S01]  /*611f0*/  UMOV UR9, 0x1 ;  /* 0x0000000100097882 */ /* 0x000fe20000000000 */
[----:B------:R-:W-:Y:S01]  /*61200*/  ULEA.HI UR5, UR8, UR5, URZ, 0x7 ;  /* 0x0000000508057291 */ /* 0x000fe2000f8f38ff */
[----:B------:R3:W-:Y:S01]  /*61210*/  STL [R1+0x414], RZ ;  /* 0x000414ff01007387 */ /* 0x0007e20000100800 */
[----:B------:R-:W-:-:S02]  /*61220*/  CS2R R228, SRZ ;  /* 0x0000000000e47805 */ /* 0x000fc4000001ff00 */
[----:B------:R-:W-:Y:S02]  /*61230*/  CS2R R230, SRZ ;  /* 0x0000000000e67805 */ /* 0x000fe4000001ff00 */
[----:B------:R-:W-:Y:S01]  /*61240*/  CS2R R232, SRZ ;  /* 0x0000000000e87805 */ /* 0x000fe2000001ff00 */
[----:B------:R3:W-:Y:S01]  /*61250*/  STL [R1+0x418], RZ ;  /* 0x000418ff01007387 */ /* 0x0007e20000100800 */
[----:B------:R-:W-:Y:S02]  /*61260*/  CS2R R234, SRZ ;  /* 0x0000000000ea7805 */ /* 0x000fe4000001ff00 */
[----:B------:R-:W-:Y:S02]  /*61270*/  CS2R R52, SRZ ;  /* 0x0000000000347805 */ /* 0x000fe4000001ff00 */
[----:B------:R-:W-:Y:S01]  /*61280*/  CS2R R54, SRZ ;  /* 0x0000000000367805 */ /* 0x000fe2000001ff00 */
        /* <DEDUP_REMOVED lines=30> */
[----:B--2---:R-:W-:Y:S02]  /*61470*/  CS2R R4, SRZ ;  /* 0x0000000000047805 */ /* 0x004fe4000001ff00 */
[----:B------:R-:W-:Y:S01]  /*61480*/  CS2R R6, SRZ ;  /* 0x0000000000067805 */ /* 0x000fe2000001ff00 */
[----:B------:R3:W-:Y:S01]  /*61490*/  STL [R1+0x8c], RZ ;  /* 0x00008cff01007387 */ /* 0x0007e20000100800 */
[----:B------:R-:W-:Y:S01]  /*614a0*/  USHF.R.S32.HI UR5, URZ, 0x7, UR5 ;  /* 0x00000007ff057899 */ /* 0x000fe20008011405 */
[----:B------:R-:W-:-:S02]  /*614b0*/  UMOV UR8, 0xffffffff ;  /* 0xffffffff00087882 */ /* 0x000fc40000000000 */
        /* <DEDUP_REMOVED lines=247> */
[----:B------:R3:W-:Y:S02]  /*62430*/  STL [R1+0x7bc], RZ ;  /* 0x0007bcff01007387 */ /* 0x0007e40000100800 */
.L_x_1:
[----:B------:R-:W1:Y:S01]  /*62440*/  S2R R0, SR_TID.X ;  /* 0x0000000000007919 */ /* 0x000e620000002100 */
[----:B------:R-:W-:-:S04]  /*62450*/  DEPBAR.LE SB0, 0x2 ;  /* 0x000080800000791a */ /* 0x000fc80000000000 */
[----:B------:R-:W2:Y:S04]  /*62460*/  LDL.LU.64 R212, [R1+0x2890] ;  /* 0x0028900001d47983 */ /* 0x000ea80000300a00 */
[----:B------:R-:W2:Y:S01]  /*62470*/  LDL.LU.64 R214, [R1+0x2898] ;  /* 0x0028980001d67983 */ /* 0x000ea20000300a00 */
[----:B------:R-:W-:-:S03]  /*62480*/  UIADD3 UR8, UPT, UPT, UR8, 0x1, URZ ;  /* 0x0000000108087890 */ /* 0x000fc6000fffe0ff */
[----:B------:R-:W4:Y:S04]  /*62490*/  LDL.LU.64 R204, [R1+0x2880] ;  /* 0x0028800001cc7983 */ /* 0x000f280000300a00 */
[----:B------:R-:W4:Y:S04]  /*624a0*/  LDL.LU.64 R206, [R1+0x2888] ;  /* 0x0028880001ce7983 */ /* 0x000f280000300a00 */
[----:B---3--:R-:W3:Y:S04]  /*624b0*/  LDL.LU.64 R200, [R1+0x2870] ;  /* 0x0028700001c87983 */ /* 0x008ee80000300a00 */
[----:B------:R-:W3:Y:S01]  /*624c0*/  LDL.LU.64 R202, [R1+0x2878] ;  /* 0x0028780001ca7983 */ /* 0x000ee20000300a00 */
[----:B------:R-:W-:-:S03]  /*624d0*/  UISETP.GT.AND UP0, UPT, UR8, 0x1, UPT ;  /* 0x000000010800788c */ /* 0x000fc6000bf04270 */
[----:B------:R-:W2:Y:S04]  /*624e0*/  LDL.LU.64 R196, [R1+0x2860] ;  /* 0x0028600001c47983 */ /* 0x000ea80000300a00 */
[----:B------:R-:W2:Y:S01]  /*624f0*/  LDL.LU.64 R198, [R1+0x2868] ;  /* 0x0028680001c67983 */ /* 0x000ea20000300a00 */
[----:B-1----:R-:W-:-:S03]  /*62500*/  LOP3.LUT R57, R0, 0x7, RZ, 0xc0, !PT ;  /* 0x0000000700397812 */ /* 0x002fc600078ec0ff */
[----:B------:R-:W2:Y:S01]  /*62510*/  LDL.LU.64 R192, [R1+0x2850] ;  /* 0x0028500001c07983 */ /* 0x000ea20000300a00 */
[----:B------:R-:W-:-:S03]  /*62520*/  IMAD.SHL.U32 R252, R0, 0x2, RZ ;  /* 0x0000000200fc7824 */ /* 0x000fc600078e00ff */
[----:B------:R-:W2:Y:S01]  /*62530*/  LDL.LU.64 R194, [R1+0x2858] ;  /* 0x0028580001c27983 */ /* 0x000ea20000300a00 */
[----:B------:R-:W-:Y:S01]  /*62540*/  USEL UR8, UR8, URZ, !UP0 ;  /* 0x000000ff08087287 */ /* 0x000fe2000c000000 */
[----:B------:R-:W-:Y:S01]  /*62550*/  LOP3.LUT R58, R0, 0x3, RZ, 0xc0, !PT ;  /* 0x00000003003a7812 */ /* 0x000fe200078ec0ff */
[----:B------:R-:W-:Y:S01]  /*62560*/  IMAD R57, R57, 0x210, RZ ;  /* 0x0000021039397824 */ /* 0x000fe200078e02ff */
[----:B-----5:R-:W-:Y:S01]  /*62570*/  STL.64 [R1+0x8238], R246 ;  /* 0x008238f601007387 */ /* 0x020fe20000100a00 */
[----:B------:R-:W-:Y:S01]  /*62580*/  LOP3.LUT R56, R252, 0x40, RZ, 0xc0, !PT ;  /* 0x00000040fc387812 */ /* 0x000fe200078ec0ff */
[----:B------:R-:W-:Y:S01]  /*62590*/  ULEA UR11, UR8, UR4, 0x11 ;  /* 0x00000004080b7291 */ /* 0x000fe2000f8e88ff */
[----:B------:R-:W-:Y:S01]  /*625a0*/  IMAD R58, R58, 0x820, RZ ;  /* 0x000008203a3a7824 */ /* 0x000fe200078e02ff */
[----:B------:R-:W-:Y:S01]  /*625b0*/  STL.64 [R1+0x8230], R244 ;  /* 0x008230f401007387 */ /* 0x000fe20000100a00 */
[----:B------:R-:W-:Y:S01]  /*625c0*/  LOP3.LUT R0, R56, 0x1c, R0, 0xf8, !PT ;  /* 0x0000001c38007812 */ /* 0x000fe200078ef800 */
[----:B------:R-:W-:Y:S01]  /*625d0*/  ULEA UR10, UR8, UR4, 0x12 ;  /* 0x00000004080a7291 */ /* 0x000fe2000f8e90ff */
[----:B------:R-:W-:Y:S01]  /*625e0*/  LOP3.LUT R252, R57, 0x30, R252, 0x78, !PT ;  /* 0x0000003039fc7812 */ /* 0x000fe200078e78fc */
[----:B------:R-:W-:Y:S01]  /*625f0*/  BAR.SYNC.DEFER_BLOCKING 0x0 ;  /* 0x0000000000007b1d */ /* 0x000fe20000010000 */
[----:B------:R-:W-:-:S04]  /*62600*/  LOP3.LUT R0, R58, R0, RZ, 0x3c, !PT ;  /* 0x000000003a007212 */ /* 0x000fc800078e3cff */
[----:B------:R-:W-:Y:S01]  /*62610*/  LOP3.LUT R208, R0, 0x20, RZ, 0x3c, !PT ;  /* 0x0000002000d07812 */ /* 0x000fe200078e3cff */
        /* <DEDUP_REMOVED lines=15> */
[----:B------:R-:W1:Y:S04]  /*62710*/  LDSM.16.M88.4 R56, [R252+UR11+0x80000] ;  /* 0x0800000bfc38783b */ /* 0x000e680008000200 */
[----:B------:R-:W-:Y:S04]  /*62720*/  STL.64 [R1+0x81b0], R40 ;  /* 0x0081b02801007387 */ /* 0x000fe80000100a00 */
[----:B------:R-:W-:Y:S04]  /*62730*/  STL [R1+0x810c], R36 ;  /* 0x00810c2401007387 */ /* 0x000fe80000100800 */
[----:B------:R-:W1:Y:S04]  /*62740*/  LDSM.16.M88.4 R60, [R252+UR11+0x81000] ;  /* 0x0810000bfc3c783b */ /* 0x000e680008000200 */
[----:B------:R-:W-:Y:S04]  /*62750*/  STL [R1+0x8108], R37 ;  /* 0x0081082501007387 */ /* 0x000fe80000100800 */
        /* <DEDUP_REMOVED lines=46> */
[----:B------:R-:W2:Y:S04]  /*62a40*/  LDSM.16.M88.4 R124, [R252+UR11+0x91000] ;  /* 0x0910000bfc7c783b */ /* 0x000ea80008000200 */
[----:B------:R-:W-:Y:S04]  /*62a50*/  STL [R1+0x8088], R5 ;  /* 0x0080880501007387 */ /* 0x000fe80000100800 */
[----:B------:R-:W-:Y:S04]  /*62a60*/  STL [R1+0x8084], R6 ;  /* 0x0080840601007387 */ /* 0x000fe80000100800 */
[----:B------:R-:W2:Y:S04]  /*62a70*/  LDSM.16.M88.4 R128, [R252+UR11+0x92000] ;  /* 0x0920000bfc80783b */ /* 0x000ea80008000200 */
[----:B------:R-:W-:Y:S04]  /*62a80*/  STL [R1+0x8080], R7 ;  /* 0x0080800701007387 */ /* 0x000fe80000100800 */
[----:B------:R-:W-:Y:S04]  /*62a90*/  STL [R1+0x6f04], R3 ;  /* 0x006f040301007387 */ /* 0x000fe80000100800 */
[----:B------:R-:W2:Y:S04]  /*62aa0*/  LDSM.16.M88.4 R132, [R252+UR11+0x93000] ;  /* 0x0930000bfc84783b */ /* 0x000ea80008000200 */
[----:B------:R-:W-:Y:S04]  /*62ab0*/  STL [R1+0x6f00], R2 ;  /* 0x006f000201007387 */ /* 0x000fe80000100800 */
[----:B-1----:R-:W-:Y:S04]  /*62ac0*/  STL [R1+0x8114], R58 ;  /* 0x0081143a01007387 */ /* 0x002fe80000100800 */
        /* <DEDUP_REMOVED lines=45> */
[----:B--2---:R-:W-:Y:S04]  /*62da0*/  STL [R1+0x819c], R126 ;  /* 0x00819c7e01007387 */ /* 0x004fe80000100800 */
[----:B------:R-:W-:Y:S04]  /*62db0*/  STL [R1+0x8198], R127 ;  /* 0x0081987f01007387 */ /* 0x000fe80000100800 */
[----:B------:R-:W-:Y:S04]  /*62dc0*/  STL [R1+0x81a4], R130 ;  /* 0x0081a48201007387 */ /* 0x000fe80000100800 */
[----:B------:R-:W-:Y:S04]  /*62dd0*/  STL [R1+0x81a0], R131 ;  /* 0x0081a08301007387 */ /* 0x000fe80000100800 */
[----:B------:R-:W-:Y:S04]  /*62de0*/  STL [R1+0x7f88], R134 ;  /* 0x007f888601007387 */ /* 0x000fe80000100800 */
[----:B------:R-:W-:Y:S04]  /*62df0*/  STL [R1+0x7f84], R135 ;  /* 0x007f848701007387 */ /* 0x000fe80000100800 */
[----:B-1----:R-:W-:Y:S04]  /*62e00*/  STL [R1+0x7f90], R138 ;  /* 0x007f908a01007387 */ /* 0x002fe80000100800 */
        /* <DEDUP_REMOVED lines=24> */
[----:B------:R-:W2:Y:S04]  /*62f90*/  LDL.LU.64 R24, [R1+0x2840] ;  /* 0x0028400001187983 */ /* 0x000ea80000300a00 */
[----:B------:R-:W2:Y:S04]  /*62fa0*/  LDL.LU.64 R26, [R1+0x2848] ;  /* 0x00284800011a7983 */ /* 0x000ea80000300a00 */
[----:B------:R-:W-:Y:S04]  /*62fb0*/  LDS R188, [R0+UR10] ;  /* 0x0000000a00bc7984 */ /* 0x000fe80008000800 */
[----:B------:R-:W-:Y:S04]  /*62fc0*/  LDS R190, [R0+UR10+0x2000] ;  /* 0x0020000a00be7984 */ /* 0x000fe80008000800 */
[----:B------:R-:W-:Y:S04]  /*62fd0*/  LDS R189, [R208+UR10] ;  /* 0x0000000ad0bd7984 */ /* 0x000fe80008000800 */
[----:B------:R-:W1:Y:S04]  /*62fe0*/  LDS R191, [R208+UR10+0x2000] ;  /* 0x0020000ad0bf7984 */ /* 0x000e680008000800 */
[----:B------:R-:W-:Y:S04]  /*62ff0*/  LDS R184, [R0+UR10+0x80] ;  /* 0x0000800a00b87984 */ /* 0x000fe80008000800 */
[----:B------:R-:W-:Y:S04]  /*63000*/  LDS R186, [R0+UR10+0x2080] ;  /* 0x0020800a00ba7984 */ /* 0x000fe80008000800 */
[----:B------:R-:W-:Y:S04]  /*63010*/  LDS R185, [R208+UR10+0x80] ;  /* 0x0000800ad0b97984 */ /* 0x000fe80008000800 */
[----:B------:R-:W2:Y:S01]  /*63020*/  LDS R187, [R208+UR10+0x2080] ;  /* 0x0020800ad0bb7984 */ /* 0x000ea20008000800 */
[----:B-1----:R-:W-:-:S15]  /*63030*/  HMMA.1688.F32.TF32 R212, R188, R56, R212 ;  /* 0x00000038bcd4723c */ /* 0x002fde00000810d4 */
[----:B------:R-:W-:-:S04]  /*63040*/  NOP ;  /* 0x0000000000007918 */ /* 0x000fc80000000000 */
[----:B------:R-:W-:Y:S02]  /*63050*/  IMAD.MOV.U32 R5, RZ, RZ, R213 ;  /* 0x000000ffff057224 */ /* 0x000fe400078e00d5 */
[----:B------:R-:W-:Y:S01]  /*63060*/  IMAD.MOV.U32 R4, RZ, RZ, R212 ;  /* 0x000000ffff047224 */ /* 0x000fe200078e00d4 */
[----:B----4-:R-:W-:Y:S01]  /*63070*/  HMMA.1688.F32.TF32 R12, R188, R60, R204 ;  /* 0x0000003cbc0c723c */ /* 0x010fe200000810cc */
[----:B------:R-:W-:Y:S01]  /*63080*/  IMAD.MOV.U32 R6, RZ, RZ, R214 ;  /* 0x000000ffff067224 */ /* 0x000fe200078e00d6 */
[----:B------:R1:W-:Y:S01]  /*63090*/  STL [R1+0x81ac], R5 ;  /* 0x0081ac0501007387 */ /* 0x0003e20000100800 */
[----:B------:R-:W-:-:S03]  /*630a0*/  IMAD.MOV.U32 R7, RZ, RZ, R215 ;  /* 0x000000ffff077224 */ /* 0x000fc600078e00d7 */
[----:B------:R4:W-:Y:S04]  /*630b0*/  STL [R1+0x81a8], R4 ;  /* 0x0081a80401007387 */ /* 0x0009e80000100800 */
[----:B------:R-:W4:Y:S04]  /*630c0*/  LDL.LU.64 R28, [R1+0x2830] ;  /* 0x00283000011c7983 */ /* 0x000f280000300a00 */
[----:B------:R-:W4:Y:S04]  /*630d0*/  LDL.LU.64 R30, [R1+0x2838] ;  /* 0x00283800011e7983 */ /* 0x000f280000300a00 */
[----:B------:R-:W4:Y:S04]  /*630e0*/  LDL.LU.64 R32, [R1+0x2820] ;  /* 0x0028200001207983 */ /* 0x000f280000300a00 */
[----:B------:R-:W4:Y:S04]  /*630f0*/  LDL.LU.64 R34, [R1+0x2828] ;  /* 0x0028280001227983 */ /* 0x000f280000300a00 */
[----:B------:R-:W4:Y:S04]  /*63100*/  LDL.LU.64 R36, [R1+0x2810] ;  /* 0x0028100001247983 */ /* 0x000f280000300a00 */
[----:B------:R-:W4:Y:S01]  /*63110*/  LDL.LU.64 R38, [R1+0x2818] ;  /* 0x0028180001267983 */ /* 0x000f220000300a00 */
[C---:B---3--:R-:W-:Y:S03]  /*63120*/  HMMA.1688.F32.TF32 R16, R188.reuse, R64, R200 ;  /* 0x00000040bc10723c */ /* 0x048fe600000810c8 */
[----:B------:R-:W3:Y:S04]  /*63130*/  LDL.LU.64 R48, [R1+0x2800] ;  /* 0x0028000001307983 */ /* 0x000ee80000300a00 */
[----:B------:R-:W3:Y:S01]  /*63140*/  LDL.LU.64 R50, [R1+0x2808] ;  /* 0x0028080001327983 */ /* 0x000ee20000300a00 */
[C---:B------:R-:W-:Y:S08]  /*63150*/  HMMA.1688.F32.TF32 R20, R188.reuse, R68, R196 ;  /* 0x00000044bc14723c */ /* 0x040ff000000810c4 */
[----:B------:R-:W-:Y:S01]  /*63160*/  HMMA.1688.F32.TF32 R40, R188, R72, R192 ;  /* 0x00000048bc28723c */ /* 0x000fe200000810c0 */
[----:B------:R-:W-:Y:S01]  /*63170*/  IMAD.MOV.U32 R8, RZ, RZ, R12 ;  /* 0x000000ffff087224 */ /* 0x000fe200078e000c */
[----:B------:R-:W-:Y:S01]  /*63180*/  MOV R10, R14 ;  /* 0x0000000e000a7202 */ /* 0x000fe20000000f00 */
[----:B------:R-:W-:-:S02]  /*63190*/  IMAD.MOV.U32 R9, RZ, RZ, R13 ;  /* 0x000000ffff097224 */ /* 0x000fc400078e000d */
[----:B------:R-:W-:Y:S02]  /*631a0*/  IMAD.MOV.U32 R11, RZ, RZ, R15 ;  /* 0x000000ffff0b7224 */ /* 0x000fe400078e000f */
[----:B------:R-:W-:Y:S02]  /*631b0*/  IMAD.MOV.U32 R12, RZ, RZ, R16 ;  /* 0x000000ffff0c7224 */ /* 0x000fe400078e0010 */
[----:B------:R-:W-:Y:S02]  /*631c0*/  IMAD.MOV.U32 R13, RZ, RZ, R17 ;  /* 0x000000ffff0d7224 */ /* 0x000fe400078e0011 */
[----:B------:R-:W-:Y:S02]  /*631d0*/  IMAD.MOV.U32 R14, RZ, RZ, R18 ;  /* 0x000000ffff0e7224 */ /* 0x000fe400078e0012 */
[----:B------:R-:W-:Y:S02]  /*631e0*/  IMAD.MOV.U32 R15, RZ, RZ, R19 ;  /* 0x000000ffff0f7224 */ /* 0x000fe400078e0013 */
[----:B------:R-:W-:-:S02]  /*631f0*/  IMAD.MOV.U32 R16, RZ, RZ, R20 ;  /* 0x000000ffff107224 */ /* 0x000fc400078e0014 */
[----:B------:R-:W-:Y:S02]  /*63200*/  IMAD.MOV.U32 R17, RZ, RZ, R21 ;  /* 0x000000ffff117224 */ /* 0x000fe400078e0015 */
[----:B------:R-:W-:Y:S01]  /*63210*/  IMAD.MOV.U32 R18, RZ, RZ, R22 ;  /* 0x000000ffff127224 */ /* 0x000fe200078e0016 */
[----:B------:R-:W-:Y:S01]  /*63220*/  MOV R20, R40 ;  /* 0x0000002800147202 */ /* 0x000fe20000000f00 */
[----:B------:R-:W-:Y:S02]  /*63230*/  IMAD.MOV.U32 R19, RZ, RZ, R23 ;  /* 0x000000ffff137224 */ /* 0x000fe400078e0017 */
[----:B------:R-:W-:Y:S02]  /*63240*/  IMAD.MOV.U32 R21, RZ, RZ, R41 ;  /* 0x000000ffff157224 */ /* 0x000fe400078e0029 */
[----:B------:R-:W-:Y:S02]  /*63250*/  IMAD.MOV.U32 R22, RZ, RZ, R42 ;  /* 0x000000ffff167224 */ /* 0x000fe400078e002a */
[----:B------:R-:W-:-:S02]  /*63260*/  IMAD.MOV.U32 R23, RZ, RZ, R43 ;  /* 0x000000ffff177224 */ /* 0x000fc400078e002b */
[----:B--2---:R-:W-:-:S15]  /*63270*/  HMMA.1688.F32.TF32 R40, R188, R76, R24 ;  /* 0x0000004cbc28723c */ /* 0x004fde0000081018 */
[----:B------:R-:W-:-:S04]  /*63280*/  NOP ;  /* 0x0000000000007918 */ /* 0x000fc80000000000 */
[----:B------:R-:W-:Y:S02]  /*63290*/  IMAD.MOV.U32 R24, RZ, RZ, R40 ;  /* 0x000000ffff187224 */ /* 0x000fe400078e0028 */
[----:B------:R-:W-:Y:S02]  /*632a0*/  IMAD.MOV.U32 R25, RZ, RZ, R41 ;  /* 0x000000ffff197224 */ /* 0x000fe400078e0029 */
[----:B------:R-:W-:Y:S01]  /*632b0*/  IMAD.MOV.U32 R26, RZ, RZ, R42 ;  /* 0x000000ffff1a7224 */ /* 0x000fe200078e002a */
[----:B------:R-:W2:Y:S01]  /*632c0*/  LDL.LU.64 R40, [R1+0x27f0] ;  /* 0x0027f00001287983 */ /* 0x000ea20000300a00 */
[----:B------:R-:W-:-:S03]  /*632d0*/  IMAD.MOV.U32 R27, RZ, RZ, R43 ;  /* 0x000000ffff1b7224 */ /* 0x000fc600078e002b */
[----:B------:R-:W2:Y:S04]  /*632e0*/  LDL.LU.64 R42, [R1+0x27f8] ;  /* 0x0027f800012a7983 */ /* 0x000ea80000300a00 */
[----:B------:R-:W2:Y:S04]  /*632f0*/  LDL.LU.64 R192, [R1+0x27e0] ;  /* 0x0027e00001c07983 */ /* 0x000ea80000300a00 */
[----:B------:R-:W2:Y:S04]  /*63300*/  LDL.LU.64 R194, [R1+0x27e8] ;  /* 0x0027e80001c27983 */ /* 0x000ea80000300a00 */
[----:B------:R-:W2:Y:S04]  /*63310*/  LDL.LU.64 R52, [R1+0x27d0] ;  /* 0x0027d00001347983 */ /* 0x000ea80000300a00 */
[----:B------:R-:W2:Y:S01]  /*63320*/  LDL.LU.64 R54, [R1+0x27d8] ;  /* 0x0027d80001367983 */ /* 0x000ea20000300a00 */
[----:B----4-:R-:W-:-:S15]  /*63330*/  HMMA.1688.F32.TF32 R44, R188, R80, R28 ;  /* 0x00000050bc2c723c */ /* 0x010fde000008101c */
[----:B------:R-:W-:-:S04]  /*63340*/  NOP ;  /* 0x0000000000007918 */ /* 0x000fc80000000000 */
[----:B------:R-:W-:Y:S01]  /*63350*/  IMAD.MOV.U32 R28, RZ, RZ, R44 ;  /* 0x000000ffff1c7224 */ /* 0x000fe200078e002c */
[----:B------:R-:W-:Y:S01]  /*63360*/  MOV R30, R46 ;  /* 0x0000002e001e7202 */ /* 0x000fe20000000f00 */
[----:B------:R-:W-:Y:S02]  /*63370*/  IMAD.MOV.U32 R29, RZ, RZ, R45 ;  /* 0x000000ffff1d7224 */ /* 0x000fe400078e002d */
[----:B------:R-:W-:Y:S02]  /*63380*/  IMAD.MOV.U32 R31, RZ, RZ, R47 ;  /* 0x000000ffff1f7224 */ /* 0x000fe400078e002f */
[C---:B------:R-:W-:Y:S08]  /*63390*/  HMMA.1688.F32.TF32 R44, R188.reuse, R84, R32 ;  /* 0x00000054bc2c723c */ /* 0x040ff00000081020 */
[----:B---3--:R-:W-:Y:S11]  /*633a0*/  HMMA.1688.F32.TF32 R48, R188, R92, R48 ;  /* 0x0000005cbc30723c */ /* 0x008ff60000081030 */
[----:B------:R-:W-:-:S02]  /*633b0*/  IMAD.MOV.U32 R32, RZ, RZ, R44 ;  /* 0x000000ffff207224 */ /* 0x000fc400078e002c */
[----:B------:R-:W-:Y:S02]  /*633c0*/  IMAD.MOV.U32 R33, RZ, RZ, R45 ;  /* 0x000000ffff217224 */ /* 0x000fe400078e002d */
[----:B------:R-:W-:Y:S02]  /*633d0*/  IMAD.MOV.U32 R34, RZ, RZ, R46 ;  /* 0x000000ffff227224 */ /* 0x000fe400078e002e */
[----:B------:R-:W-:Y:S02]  /*633e0*/  IMAD.MOV.U32 R35, RZ, RZ, R47 ;  /* 0x000000ffff237224 */ /* 0x000fe400078e002f */
[----:B------:R-:W-:Y:S01]  /*633f0*/  HMMA.1688.F32.TF32 R44, R188, R88, R36 ;  /* 0x00000058bc2c723c */ /* 0x000fe20000081024 */
[----:B------:R-:W-:Y:S01]  /*63400*/  MOV R62, R48 ;  /* 0x00000030003e7202 */ /* 0x000fe20000000f00 */
[----:B------:R-:W-:Y:S02]  /*63410*/  IMAD.MOV.U32 R63, RZ, RZ, R49 ;  /* 0x000000ffff3f7224 */ /* 0x000fe400078e0031 */
[----:B------:R-:W-:-:S02]  /*63420*/  IMAD.MOV.U32 R58, RZ, RZ, R50 ;  /* 0x000000ffff3a7224 */ /* 0x000fc400078e0032 */
[----:B------:R-:W-:-:S13]  /*63430*/  IMAD.MOV.U32 R59, RZ, RZ, R51 ;  /* 0x000000ffff3b7224 */ /* 0x000fda00078e0033 */
[----:B------:R-:W-:Y:S02]  /*63440*/  IMAD.MOV.U32 R36, RZ, RZ, R44 ;  /* 0x000000ffff247224 */ /* 0x000fe400078e002c */
[----:B------:R-:W-:Y:S02]  /*63450*/  IMAD.MOV.U32 R37, RZ, RZ, R45 ;  /* 0x000000ffff257224 */ /* 0x000fe400078e002d */
[----:B------:R-:W-:Y:S01]  /*63460*/  IMAD.MOV.U32 R38, RZ, RZ, R46 ;  /* 0x000000ffff267224 */ /* 0x000fe200078e002e */
[----:B------:R-:W3:Y:S01]  /*63470*/  LDL.LU.64 R44, [R1+0x27c0] ;  /* 0x0027c000012c7983 */ /* 0x000ee20000300a00 */
[----:B------:R-:W-:-:S03]  /*63480*/  IMAD.MOV.U32 R39, RZ, RZ, R47 ;  /* 0x000000ffff277224 */ /* 0x000fc600078e002f */
[----:B------:R-:W3:Y:S04]  /*63490*/  LDL.LU.64 R46, [R1+0x27c8] ;  /* 0x0027c800012e7983 */ /* 0x000ee80000300a00 */
[----:B------:R-:W4:Y:S04]  /*634a0*/  LDL.LU.64 R48, [R1+0x27b0] ;  /* 0x0027b00001307983 */ /* 0x000f280000300a00 */
[----:B------:R-:W4:Y:S01]  /*634b0*/  LDL.LU.64 R50, [R1+0x27b8] ;  /* 0x0027b80001327983 */ /* 0x000f220000300a00 */
[----:B--2---:R-:W-:-:S15]  /*634c0*/  HMMA.1688.F32.TF32 R40, R188, R96, R40 ;  /* 0x00000060bc28723c */ /* 0x004fde0000081028 */
[----:B------:R-:W-:-:S04]  /*634d0*/  NOP ;  /* 0x0000000000007918 */ /* 0x000fc80000000000 */
[----:B------:R-:W-:Y:S02]  /*634e0*/  IMAD.MOV.U32 R70, RZ, RZ, R40 ;  /* 0x000000ffff467224 */ /* 0x000fe400078e0028 */
[----:B------:R-:W-:Y:S02]  /*634f0*/  IMAD.MOV.U32 R71, RZ, RZ, R41 ;  /* 0x000000ffff477224 */ /* 0x000fe400078e0029 */
[----:B------:R-:W-:Y:S01]  /*63500*/  IMAD.MOV.U32 R66, RZ, RZ, R42 ;  /* 0x000000ffff427224 */ /* 0x000fe200078e002a */
[----:B------:R-:W2:Y:S01]  /*63510*/  LDL.LU.64 R40, [R1+0x27a0] ;  /* 0x0027a00001287983 */ /* 0x000ea20000300a00 */
[----:B------:R-:W-:-:S03]  /*63520*/  IMAD.MOV.U32 R67, RZ, RZ, R43 ;  /* 0x000000ffff437224 */ /* 0x000fc600078e002b */
[----:B------:R-:W2:Y:S01]  /*63530*/  LDL.LU.64 R42, [R1+0x27a8] ;  /* 0x0027a800012a7983 */ /* 0x000ea20000300a00 */
[----:B------:R-:W-:-:S15]  /*63540*/  HMMA.1688.F32.TF32 R52, R188, R104, R52 ;  /* 0x00000068bc34723c */ /* 0x000fde0000081034 */
[----:B------:R-:W-:-:S04]  /*63550*/  NOP ;  /* 0x0000000000007918 */ /* 0x000fc80000000000 */
[----:B------:R-:W-:Y:S02]  /*63560*/  IMAD.MOV.U32 R86, RZ, RZ, R52 ;  /* 0x000000ffff567224 */ /* 0x000fe400078e0034 */
[----:B------:R-:W-:Y:S02]  /*63570*/  IMAD.MOV.U32 R87, RZ, RZ, R53 ;  /* 0x000000ffff577224 */ /* 0x000fe400078e0035 */
[----:B------:R-:W-:Y:S01]  /*63580*/  IMAD.MOV.U32 R82, RZ, RZ, R54 ;  /* 0x000000ffff527224 */ /* 0x000fe200078e0036 */
[----:B------:R-:W2:Y:S01]  /*63590*/  LDL.LU.64 R52, [R1+0x2790] ;  /* 0x0027900001347983 */ /* 0x000ea20000300a00 */
[----:B------:R-:W-:-:S03]  /*635a0*/  IMAD.MOV.U32 R83, RZ, RZ, R55 ;  /* 0x000000ffff537224 */ /* 0x000fc600078e0037 */
[----:B------:R-:W2:Y:S01]  /*635b0*/  LDL.LU.64 R54, [R1+0x2798] ;  /* 0x0027980001367983 */ /* 0x000ea20000300a00 */
[C---:B---3--:R-:W-:Y:S08]  /*635c0*/  HMMA.1688.F32.TF32 R44, R188.reuse, R108, R44 ;  /* 0x0000006cbc2c723c */ /* 0x048ff0000008102c */
[----:B----4-:R-:W-:Y:S11]  /*635d0*/  HMMA.1688.F32.TF32 R48, R188, R112, R48 ;  /* 0x00000070bc30723c */ /* 0x010ff60000081030 */
[----:B------:R-:W-:-:S02]  /*635e0*/  IMAD.MOV.U32 R94, RZ, RZ, R44 ;  /* 0x000000ffff5e7224 */ /* 0x000fc400078e002c */
[----:B------:R-:W-:Y:S02]  /*635f0*/  IMAD.MOV.U32 R95, RZ, RZ, R45 ;  /* 0x000000ffff5f7224 */ /* 0x000fe400078e002d */
[----:B------:R-:W-:Y:S01]  /*63600*/  IMAD.MOV.U32 R90, RZ, RZ, R46 ;  /* 0x000000ffff5a7224 */ /* 0x000fe200078e002e */
[----:B------:R-:W3:Y:S01]  /*63610*/  LDL.LU.64 R44, [R1+0x2780] ;  /* 0x00278000012c7983 */ /* 0x000ee20000300a00 */
[----:B------:R-:W-:-:S03]  /*63620*/  IMAD.MOV.U32 R91, RZ, RZ, R47 ;  /* 0x000000ffff5b7224 */ /* 0x000fc600078e002f */
[----:B------:R-:W3:Y:S01]  /*63630*/  LDL.LU.64 R46, [R1+0x2788] ;  /* 0x00278800012e7983 */ /* 0x000ee20000300a00 */
[----:B------:R-:W-:Y:S01]  /*63640*/  MOV R102, R48 ;  /* 0x0000003000667202 */ /* 0x000fe20000000f00 */
[----:B------:R-:W-:Y:S02]  /*63650*/  IMAD.MOV.U32 R103, RZ, RZ, R49 ;  /* 0x000000ffff677224 */ /* 0x000fe400078e0031 */
[----:B------:R-:W-:Y:S01]  /*63660*/  IMAD.MOV.U32 R98, RZ, RZ, R50 ;  /* 0x000000ffff627224 */ /* 0x000fe200078e0032 */
[----:B------:R-:W4:Y:S01]  /*63670*/  LDL.LU.64 R48, [R1+0x2770] ;  /* 0x0027700001307983 */ /* 0x000f220000300a00 */
[----:B------:R-:W-:-:S03]  /*63680*/  IMAD.MOV.U32 R99, RZ, RZ, R51 ;  /* 0x000000ffff637224 */ /* 0x000fc600078e0033 */
        /* <DEDUP_REMOVED lines=9> */
[C---:B------:R-:W-:Y:S03]  /*63720*/  HMMA.1688.F32.TF32 R192, R188.reuse, R100, R192 ;  /* 0x00000064bcc0723c */ /* 0x040fe600000810c0 */
[----:B------:R-:W2:Y:S04]  /*63730*/  LDL.LU.64 R200, [R1+0x2750] ;  /* 0x0027500001c87983 */ /* 0x000ea80000300a00 */
[----:B------:R-:W2:Y:S04]  /*63740*/  LDL.LU.64 R202, [R1+0x2758] ;  /* 0x0027580001ca7983 */ /* 0x000ea80000300a00 */
[----:B------:R-:W2:Y:S01]  /*63750*/  LDL.LU.64 R196, [R1+0x1880] ;  /* 0x0018800001c47983 */ /* 0x000ea20000300a00 */
[----:B------:R-:W-:Y:S03]  /*63760*/  HMMA.1688.F32.TF32 R52, R188, R120, R52 ;  /* 0x00000078bc34723c */ /* 0x000fe60000081034 */
[----:B------:R-:W2:Y:S04]  /*63770*/  LDL.LU.64 R198, [R1+0x1888] ;  /* 0x0018880001c67983 */ /* 0x000ea80000300a00 */
[----:B------:R-:W-:Y:S01]  /*63780*/  IMAD.MOV.U32 R78, RZ, RZ, R192 ;  /* 0x000000ffff4e7224 */ /* 0x000fe200078e00c0 */
[----:B------:R-:W-:Y:S01]  /*63790*/  MOV R74, R194 ;  /* 0x000000c2004a7202 */ /* 0x000fe20000000f00 */
[----:B------:R-:W-:-:S02]  /*637a0*/  IMAD.MOV.U32 R79, RZ, RZ, R193 ;  /* 0x000000ffff4f7224 */ /* 0x000fc400078e00c1 */
[----:B------:R-:W-:Y:S01]  /*637b0*/  IMAD.MOV.U32 R75, RZ, RZ, R195 ;  /* 0x000000ffff4b7224 */ /* 0x000fe200078e00c3 */
[----:B------:R-:W2:Y:S04]  /*637c0*/  LDL.LU.64 R192, [R1+0x28b0] ;  /* 0x0028b00001c07983 */ /* 0x000ea80000300a00 */
[----:B------:R-:W2:Y:S03]  /*637d0*/  LDL.LU.64 R194, [R1+0x28b8] ;  /* 0x0028b80001c27983 */ /* 0x000ea60000300a00 */
[----:B------:R-:W-:Y:S01]  /*637e0*/  IMAD.MOV.U32 R118, RZ, RZ, R52 ;  /* 0x000000ffff767224 */ /* 0x000fe200078e0034 */
[----:B------:R-:W-:Y:S01]  /*637f0*/  MOV R114, R54 ;  /* 0x0000003600727202 */ /* 0x000fe20000000f00 */
[----:B------:R-:W-:-:S02]  /*63800*/  IMAD.MOV.U32 R119, RZ, RZ, R53 ;  /* 0x000000ffff777224 */ /* 0x000fc400078e0035 */
[----:B------:R-:W-:Y:S01]  /*63810*/  IMAD.MOV.U32 R115, RZ, RZ, R55 ;  /* 0x000000ffff737224 */ /* 0x000fe200078e0037 */
[----:B------:R-:W2:Y:S04]  /*63820*/  LDL.LU.64 R52, [R1+0x2c50] ;  /* 0x002c500001347983 */ /* 0x000ea80000300a00 */
        /* <DEDUP_REMOVED lines=9> */
[----:B-1----:R-:W-:Y:S02]  /*638c0*/  IMAD.MOV.U32 R5, RZ, RZ, R48 ;  /* 0x000000ffff057224 */ /* 0x002fe400078e0030 */
[----:B------:R-:W-:Y:S02]  /*638d0*/  IMAD.MOV.U32 R4, RZ, RZ, R49 ;  /* 0x000000ffff047224 */ /* 0x000fe400078e0031 */
[----:B------:R-:W-:Y:S01]  /*638e0*/  IMAD.MOV.U32 R130, RZ, RZ, R50 ;  /* 0x000000ffff827224 */ /* 0x000fe200078e0032 */
[----:B------:R-:W4:Y:S01]  /*638f0*/  LDL.LU.64 R48, [R1+0x2c30] ;  /* 0x002c300001307983 */ /* 0x000f220000300a00 */
[----:B------:R-:W-:-:S03]  /*63900*/  IMAD.MOV.U32 R131, RZ, RZ, R51 ;  /* 0x000000ffff837224 */ /* 0x000fc600078e0033 */
[----:B------:R-:W4:Y:S01]  /*63910*/  LDL.LU.64 R50, [R1+0x2c38] ;  /* 0x002c380001327983 */ /* 0x000f220000300a00 */
[----:B--2---:R-:W-:Y:S03]  /*63920*/  HMMA.1688.F32.TF32 R204, R188, R132, R40 ;  /* 0x00000084bccc723c */ /* 0x004fe60000081028 */
[----:B------:R-:W2:Y:S04]  /*63930*/  LDL.LU.64 R40, [R1+0x2c20] ;  /* 0x002c200001287983 */ /* 0x000ea80000300a00 */
[----:B------:R-:W2:-:S12]  /*63940*/  LDL.LU.64 R42, [R1+0x2c28] ;  /* 0x002c2800012a7983 */ /* 0x000e980000300a00 */
[----:B------:R-:W-:Y:S04]  /*63950*/  STL.64 [R1+0x1b30], R204 ;  /* 0x001b30cc01007387 */ /* 0x000fe80000100a00 */
[----:B------:R1:W-:Y:S02]  /*63960*/  STL.64 [R1+0x1b38], R206 ;  /* 0x001b38ce01007387 */ /* 0x0003e40000100a00 */
[C---:B-1----:R-:W-:Y:S08]  /*63970*/  HMMA.1688.F32.TF32 R204, R188.reuse, R136, R200 ;  /* 0x00000088bccc723c */ /* 0x042ff000000810c8 */
[C---:B------:R-:W-:Y:S08]  /*63980*/  HMMA.1688.F32.TF32 R200, R188.reuse, R140, R196 ;  /* 0x0000008cbcc8723c */ /* 0x040ff000000810c4 */
[C---:B------:R-:W-:Y:S03]  /*63990*/  HMMA.1688.F32.TF32 R196, R188.reuse, R144, R192 ;  /* 0x00000090bcc4723c */ /* 0x040fe600000810c0 */
[----:B------:R-:W-:Y:S04]  /*639a0*/  STL.64 [R1+0x1b20], R204 ;  /* 0x001b20cc01007387 */ /* 0x000fe80000100a00 */
[----:B------:R-:W-:Y:S04]  /*639b0*/  STL.64 [R1+0x1b28], R206 ;  /* 0x001b28ce01007387 */ /* 0x000fe80000100a00 */
[----:B------:R-:W2:Y:S04]  /*639c0*/  LDL.LU.64 R192, [R1+0x2c10] ;  /* 0x002c100001c07983 */ /* 0x000ea80000300a00 */
[----:B------:R-:W-:Y:S04]  /*639d0*/  STL.64 [R1+0x1b10], R200 ;  /* 0x001b10c801007387 */ /* 0x000fe80000100a00 */
[----:B------:R-:W-:Y:S04]  /*639e0*/  STL.64 [R1+0x1b18], R202 ;  /* 0x001b18ca01007387 */ /* 0x000fe80000100a00 */
[----:B------:R-:W2:Y:S04]  /*639f0*/  LDL.LU.64 R194, [R1+0x2c18] ;  /* 0x002c180001c27983 */ /* 0x000ea80000300a00 */
[----:B------:R-:W-:Y:S04]  /*63a00*/  STL.64 [R1+0x1b00], R196 ;  /* 0x001b00c401007387 */ /* 0x000fe80000100a00 */
[----:B------:R1:W-:Y:S02]  /*63a10*/  STL.64 [R1+0x1b08], R198 ;  /* 0x001b08c601007387 */ /* 0x0003e40000100a00 */
[----:B-1----:R-:W-:Y:S02]  /*63a20*/  HMMA.1688.F32.TF32 R196, R188, R148, R52 ;  /* 0x00000094bcc4723c */ /* 0x002fe40000081034 */
[----:B------:R-:W2:-:S15]  /*63a30*/  LDL.LU.64 R52, [R1+0x2c00] ;  /* 0x002c000001347983 */ /* 0x000e9e0000300a00 */
[----:B------:R-:W-:Y:S02]  /*63a40*/  NOP ;  /* 0x0000000000007918 */ /* 0x000fe40000000000 */
[----:B------:R-:W-:Y:S04]  /*63a50*/  STL.64 [R1+0x1af0], R196 ;  /* 0x001af0c401007387 */ /* 0x000fe80000100a00 */
[----:B------:R-:W-:Y:S04]  /*63a60*/  STL.64 [R1+0x1af8], R198 ;  /* 0x001af8c601007387 */ /* 0x000fe80000100a00 */
[----:B------:R-:W2:Y:S01]  /*63a70*/  LDL.LU.64 R54, [R1+0x2c08] ;  /* 0x002c080001367983 */ /* 0x000ea20000300a00 */
[C---:B---3--:R-:W-:Y:S08]  /*63a80*/  HMMA.1688.F32.TF32 R44, R188.reuse, R152, R44 ;  /* 0x00000098bc2c723c */ /* 0x048ff0000008102c */
[----:B----4-:R-:W-:Y:S11]  /*63a90*/  HMMA.1688.F32.TF32 R48, R188, R156, R48 ;  /* 0x0000009cbc30723c */ /* 0x010ff60000081030 */
[----:B------:R1:W-:Y:S04]  /*63aa0*/  STL.64 [R1+0x1ae0], R44 ;  /* 0x001ae02c01007387 */ /* 0x0003e80000100a00 */
[----:B------:R3:W-:Y:S04]  /*63ab0*/  STL.64 [R1+0x1ae8], R46 ;  /* 0x001ae82e01007387 */ /* 0x0007e80000100a00 */
[----:B------:R-:W-:Y:S01]  /*63ac0*/  IMAD.MOV.U32 R183, RZ, RZ, R51 ;  /* 0x000000ffffb77224 */ /* 0x000fe200078e0033 */
[----:B-1----:R-:W4:Y:S01]  /*63ad0*/  LDL.LU.64 R44, [R1+0x2bf0] ;  /* 0x002bf000012c7983 */ /* 0x002f220000300a00 */
[----:B------:R-:W-:-:S03]  /*63ae0*/  MOV R182, R50 ;  /* 0x0000003200b67202 */ /* 0x000fc60000000f00 */
[----:B---3--:R-:W4:Y:S04]  /*63af0*/  LDL.LU.64 R46, [R1+0x2bf8] ;  /* 0x002bf800012e7983 */ /* 0x008f280000300a00 */
[----:B------:R2:W-:Y:S04]  /*63b00*/  STL.64 [R1+0x1ad0], R48 ;  /* 0x001ad03001007387 */ /* 0x0005e80000100a00 */
[----:B------:R-:W-:Y:S04]  /*63b10*/  STL [R1+0x7fdc], R183 ;  /* 0x007fdcb701007387 */ /* 0x000fe80000100800 */
[----:B------:R-:W-:Y:S01]  /*63b20*/  STL [R1+0x7fd8], R182 ;  /* 0x007fd8b601007387 */ /* 0x000fe20000100800 */
[----:B--2---:R-:W-:Y:S03]  /*63b30*/  HMMA.1688.F32.TF32 R48, R188, R160, R40 ;  /* 0x000000a0bc30723c */ /* 0x004fe60000081028 */
[----:B------:R-:W2:Y:S04]  /*63b40*/  LDL.LU.64 R40, [R1+0x2be0] ;  /* 0x002be00001287983 */ /* 0x000ea80000300a00 */
[----:B------:R-:W2:-:S12]  /*63b50*/  LDL.LU.64 R42, [R1+0x2be8] ;  /* 0x002be800012a7983 */ /* 0x000e980000300a00 */
[----:B------:R1:W-:Y:S04]  /*63b60*/  STL.64 [R1+0x1ac0], R48 ;  /* 0x001ac03001007387 */ /* 0x0003e80000100a00 */
[----:B------:R3:W-:Y:S04]  /*63b70*/  STL.64 [R1+0x1ac8], R50 ;  /* 0x001ac83201007387 */ /* 0x0007e80000100a00 */
[----:B-1----:R-:W2:Y:S04]  /*63b80*/  LDL.LU.64 R48, [R1+0x5c0] ;  /* 0x0005c00001307983 */ /* 0x002ea80000300a00 */
[----:B---3--:R-:W3:Y:S01]  /*63b90*/  LDL.LU.64 R50, [R1+0x5c8] ;  /* 0x0005c80001327983 */ /* 0x008ee20000300a00 */
[----:B------:R-:W-:-:S15]  /*63ba0*/  HMMA.1688.F32.TF32 R192, R188, R164, R192 ;  /* 0x000000a4bcc0723c */ /* 0x000fde00000810c0 */
[----:B------:R-:W-:-:S04]  /*63bb0*/  NOP ;  /* 0x0000000000007918 */ /* 0x000fc80000000000 */
[----:B------:R-:W-:Y:S01]  /*63bc0*/  IMAD.MOV.U32 R183, RZ, RZ, R194 ;  /* 0x000000ffffb77224 */ /* 0x000fe200078e00c2 */
[----:B------:R1:W-:Y:S01]  /*63bd0*/  STL.64 [R1+0x1ab0], R192 ;  /* 0x001ab0c001007387 */ /* 0x0003e20000100a00 */
[----:B------:R-:W-:-:S05]  /*63be0*/  IMAD.MOV.U32 R182, RZ, RZ, R195 ;  /* 0x000000ffffb67224 */ /* 0x000fca00078e00c3 */
[----:B------:R1:W-:Y:S04]  /*63bf0*/  STL [R1+0x7fe4], R182 ;  /* 0x007fe4b601007387 */ /* 0x0003e80000100800 */
[----:B------:R1:W-:Y:S02]  /*63c00*/  STL [R1+0x7fe0], R183 ;  /* 0x007fe0b701007387 */ /* 0x0003e40000100800 */
[----:B-1----:R-:W-:Y:S02]  /*63c10*/  HMMA.1688.F32.TF32 R192, R188, R168, R52 ;  /* 0x000000a8bcc0723c */ /* 0x002fe40000081034 */
[----:B------:R-:W3:Y:S04]  /*63c20*/  LDL.LU.64 R52, [R1+0x5b0] ;  /* 0x0005b00001347983 */ /* 0x000ee80000300a00 */
[----:B------:R-:W3:-:S13]  /*63c30*/  LDL.LU.64 R54, [R1+0x5b8] ;  /* 0x0005b80001367983 */ /* 0x000eda0000300a00 */
[----:B------:R-:W-:Y:S04]  /*63c40*/  STL.64 [R1+0x1aa0], R192 ;  /* 0x001aa0c001007387 */ /* 0x000fe80000100a00 */
[----:B------:R-:W-:Y:S01]  /*63c50*/  STL.64 [R1+0x1aa8], R194 ;  /* 0x001aa8c201007387 */ /* 0x000fe20000100a00 */
[----:B----4-:R-:W-:-:S15]  /*63c60*/  HMMA.1688.F32.TF32 R44, R188, R172, R44 ;  /* 0x000000acbc2c723c */ /* 0x010fde000008102c */
[----:B------:R-:W-:-:S04]  /*63c70*/  NOP ;  /* 0x0000000000007918 */ /* 0x000fc80000000000 */
[----:B------:R-:W-:Y:S02]  /*63c80*/  IMAD.MOV.U32 R175, RZ, RZ, R47 ;  /* 0x000000ffffaf7224 */ /* 0x000fe400078e002f */
[----:B------:R-:W-:Y:S02]  /*63c90*/  IMAD.MOV.U32 R178, RZ, RZ, R44 ;  /* 0x000000ffffb27224 */ /* 0x000fe400078e002c */
[----:B------:R-:W-:Y:S02]  /*63ca0*/  IMAD.MOV.U32 R179, RZ, RZ, R45 ;  /* 0x000000ffffb37224 */ /* 0x000fe400078e002d */
[----:B------:R-:W-:Y:S01]  /*63cb0*/  IMAD.MOV.U32 R174, RZ, RZ, R46 ;  /* 0x000000ffffae7224 */ /* 0x000fe200078e002e */
[----:B------:R-:W4:Y:S04]  /*63cc0*/  LDL.LU.64 R44, [R1+0x5a0] ;  /* 0x0005a000012c7983 */ /* 0x000f280000300a00 */
[----:B------:R-:W4:Y:S04]  /*63cd0*/  LDL.LU.64 R46, [R1+0x5a8] ;  /* 0x0005a800012e7983 */ /* 0x000f280000300a00 */
[----:B------:R-:W-:Y:S04]  /*63ce0*/  STL [R1+0x7ff4], R175 ;  /* 0x007ff4af01007387 */ /* 0x000fe80000100800 */
[----:B------:R-:W-:Y:S04]  /*63cf0*/  STL [R1+0x7ff0], R174 ;  /* 0x007ff0ae01007387 */ /* 0x000fe80000100800 */
[----:B------:R-:W-:Y:S04]  /*63d00*/  STL [R1+0x7fec], R179 ;  /* 0x007fecb301007387 */ /* 0x000fe80000100800 */
[----:B------:R-:W-:Y:S01]  /*63d10*/  STL [R1+0x7fe8], R178 ;  /* 0x007fe8b201007387 */ /* 0x000fe20000100800 */
[----:B--2---:R-:W-:-:S15]  /*63d20*/  HMMA.1688.F32.TF32 R40, R188, R176, R40 ;  /* 0x000000b0bc28723c */ /* 0x004fde0000081028 */
[----:B------:R-:W-:-:S04]  /*63d30*/  NOP ;  /* 0x0000000000007918 */ /* 0x000fc80000000000 */
[----:B------:R1:W-:Y:S01]  /*63d40*/  STL.64 [R1+0x1a80], R40 ;  /* 0x001a802801007387 */ /* 0x0003e20000100a00 */
[----:B------:R-:W-:Y:S02]  /*63d50*/  IMAD.MOV.U32 R182, RZ, RZ, R42 ;  /* 0x000000ffffb67224 */ /* 0x000fe400078e002a */
[----:B------:R-:W-:Y:S01]  /*63d60*/  IMAD.MOV.U32 R183, RZ, RZ, R43 ;  /* 0x000000ffffb77224 */ /* 0x000fe200078e002b */
[----:B-1----:R-:W2:Y:S04]  /*63d70*/  LDL.LU.64 R40, [R1+0x590] ;  /* 0x0005900001287983 */ /* 0x002ea80000300a00 */
[----:B------:R-:W2:Y:S01]  /*63d80*/  LDL.LU.64 R42, [R1+0x598] ;  /* 0x00059800012a7983 */ /* 0x000ea20000300a00 */
[----:B---3--:R-:W-:Y:S03]  /*63d90*/  HMMA.1688.F32.TF32 R48, R188, R180, R48 ;  /* 0x000000b4bc30723c */ /* 0x008fe60000081030 */
[----:B------:R-:W-:Y:S04]  /*63da0*/  STL [R1+0x7ffc], R183 ;  /* 0x007ffcb701007387 */ /* 0x000fe80000100800 */
[----:B------:R1:W-:Y:S04]  /*63db0*/  STL [R1+0x7ff8], R182 ;  /* 0x007ff8b601007387 */ /* 0x0003e80000100800 */
[----:B------:R-:W-:Y:S04]  /*63dc0*/  LDS R188, [R0+UR10+0x100] ;  /* 0x0001000a00bc7984 */ /* 0x000fe80008000800 */
[----:B------:R-:W-:Y:S04]  /*63dd0*/  LDS R190, [R0+UR10+0x2100] ;  /* 0x0021000a00be7984 */ /* 0x000fe80008000800 */
[----:B------:R-:W-:Y:S01]  /*63de0*/  IMAD.MOV.U32 R178, RZ, RZ, R51 ;  /* 0x000000ffffb27224 */ /* 0x000fe200078e0033 */
[----:B------:R-:W-:Y:S01]  /*63df0*/  MOV R175, R48 ;  /* 0x0000003000af7202 */ /* 0x000fe20000000f00 */
[----:B------:R-:W-:Y:S01]  /*63e00*/  IMAD.MOV.U32 R179, RZ, RZ, R50 ;  /* 0x000000ffffb37224 */ /* 0x000fe200078e0032 */
[----:B------:R-:W-:Y:S01]  /*63e10*/  LDS R189, [R208+UR10+0x100] ;  /* 0x0001000ad0bd7984 */ /* 0x000fe20008000800 */
[----:B------:R-:W-:-:S03]  /*63e20*/  IMAD.MOV.U32 R174, RZ, RZ, R49 ;  /* 0x000000ffffae7224 */ /* 0x000fc600078e0031 */
[----:B------:R-:W3:Y:S04]  /*63e30*/  LDL.LU.64 R48, [R1+0x580] ;  /* 0x0005800001307983 */ /* 0x000ee80000300a00 */
[----:B------:R-:W3:Y:S04]  /*63e40*/  LDL.LU.64 R50, [R1+0x588] ;  /* 0x0005880001327983 */ /* 0x000ee80000300a00 */
[----:B------:R1:W-:Y:S04]  /*63e50*/  STL [R1+0x800c], R178 ;  /* 0x00800cb201007387 */ /* 0x0003e80000100800 */
[----:B------:R1:W-:Y:S04]  /*63e60*/  STL [R1+0x8008], R179 ;  /* 0x008008b301007387 */ /* 0x0003e80000100800 */
[----:B------:R1:W-:Y:S04]  /*63e70*/  STL [R1+0x8004], R175 ;  /* 0x008004af01007387 */ /* 0x0003e80000100800 */
[----:B------:R1:W-:Y:S04]  /*63e80*/  STL [R1+0x8000], R174 ;  /* 0x008000ae01007387 */ /* 0x0003e80000100800 */
[----:B------:R-:W1:Y:S01]  /*63e90*/  LDS R191, [R208+UR10+0x2100] ;  /* 0x0021000ad0bf7984 */ /* 0x000e620008000800 */
[----:B------:R-:W-:-:S15]  /*63ea0*/  HMMA.1688.F32.TF32 R52, R184, R56, R52 ;  /* 0x00000038b834723c */ /* 0x000fde0000081034 */
[----:B------:R-:W-:-:S04]  /*63eb0*/  NOP ;  /* 0x0000000000007918 */ /* 0x000fc80000000000 */
[----:B-1----:R-:W-:Y:S02]  /*63ec0*/  IMAD.MOV.U32 R182, RZ, RZ, R55 ;  /* 0x000000ffffb67224 */ /* 0x002fe400078e0037 */
[----:B------:R-:W-:Y:S01]  /*63ed0*/  IMAD.MOV.U32 R183, RZ, RZ, R54 ;  /* 0x000000ffffb77224 */ /* 0x000fe200078e0036 */
[----:B------:R-:W-:Y:S04]  /*63ee0*/  STL.64 [R1+0x1a60], R52 ;  /* 0x001a603401007387 */ /* 0x000fe80000100a00 */
[----:B------:R-:W-:Y:S04]  /*63ef0*/  STL [R1+0x8014], R182 ;  /* 0x008014b601007387 */ /* 0x000fe80000100800 */
[----:B------:R1:W-:Y:S01]  /*63f00*/  STL [R1+0x8010], R183 ;  /* 0x008010b701007387 */ /* 0x0003e20000100800 */
[----:B----4-:R-:W-:-:S15]  /*63f10*/  HMMA.1688.F32.TF32 R44, R184, R60, R44 ;  /* 0x0000003cb82c723c */ /* 0x010fde000008102c */
[----:B------:R-:W-:-:S04]  /*63f20*/  NOP ;  /* 0x0000000000007918 */ /* 0x000fc80000000000 */
[----:B------:R-:W-:Y:S02]  /*63f30*/  IMAD.MOV.U32 R170, RZ, RZ, R44 ;  /* 0x000000ffffaa7224 */ /* 0x000fe400078e002c */
[----:B------:R-:W-:Y:S02]  /*63f40*/  IMAD.MOV.U32 R171, RZ, RZ, R45 ;  /* 0x000000ffffab7224 */ /* 0x000fe400078e002d */
[----:B------:R-:W-:Y:S01]  /*63f50*/  IMAD.MOV.U32 R167, RZ, RZ, R47 ;  /* 0x000000ffffa77224 */ /* 0x000fe200078e002f */
[----:B------:R-:W4:Y:S01]  /*63f60*/  LDL.LU.64 R44, [R1+0x570] ;  /* 0x00057000012c7983 */ /* 0x000f220000300a00 */
[----:B------:R-:W-:-:S03]  /*63f70*/  IMAD.MOV.U32 R166, RZ, RZ, R46 ;  /* 0x000000ffffa67224 */ /* 0x000fc600078e002e */
[----:B------:R-:W4:Y:S04]  /*63f80*/  LDL.LU.64 R46, [R1+0x578] ;  /* 0x00057800012e7983 */ /* 0x000f280000300a00 */
[----:B------:R-:W-:Y:S04]  /*63f90*/  STL [R1+0x8024], R167 ;  /* 0x008024a701007387 */ /* 0x000fe80000100800 */
[----:B------:R-:W-:Y:S04]  /*63fa0*/  STL [R1+0x8020], R166 ;  /* 0x008020a601007387 */ /* 0x000fe80000100800 */
[----:B------:R1:W-:Y:S04]  /*63fb0*/  STL [R1+0x801c], R171 ;  /* 0x00801cab01007387 */ /* 0x0003e80000100800 */
[----:B------:R1:W-:Y:S01]  /*63fc0*/  STL [R1+0x8018], R170 ;  /* 0x008018aa01007387 */ /* 0x0003e20000100800 */
[----:B--2---:R-:W-:-:S15]  /*63fd0*/  HMMA.1688.F32.TF32 R40, R184, R64, R40 ;  /* 0x00000040b828723c */ /* 0x004fde0000081028 */
[----:B------:R-:W-:-:S04]  /*63fe0*/  NOP ;  /* 0x0000000000007918 */ /* 0x000fc80000000000 */
[----:B------:R-:W-:Y:S01]  /*63ff0*/  MOV R178, R40 ;  /* 0x0000002800b27202 */ /* 0x000fe20000000f00 */
[----:B------:R-:W-:Y:S02]  /*64000*/  IMAD.MOV.U32 R179, RZ, RZ, R41 ;  /* 0x000000ffffb37224 */ /* 0x000fe400078e0029 */
[----:B------:R-:W-:Y:S01]  /*64010*/  IMAD.MOV.U32 R175, RZ, RZ, R42 ;  /* 0x000000ffffaf7224 */ /* 0x000fe200078e002a */
[----:B------:R-:W2:Y:S01]  /*64020*/  LDL.LU.64 R40, [R1+0x560] ;  /* 0x0005600001287983 */ /* 0x000ea20000300a00 */
[----:B------:R-:W-:-:S03]  /*64030*/  IMAD.MOV.U32 R174, RZ, RZ, R43 ;  /* 0x000000ffffae7224 */ /* 0x000fc600078e002b */
[----:B------:R-:W2:Y:S01]  /*64040*/  LDL.LU.64 R42, [R1+0x568] ;  /* 0x00056800012a7983 */ /* 0x000ea20000300a00 */
[----:B---3--:R-:W-:Y:S03]  /*64050*/  HMMA.1688.F32.TF32 R48, R184, R68, R48 ;  /* 0x00000044b830723c */ /* 0x008fe60000081030 */
[----:B------:R-:W-:Y:S04]  /*64060*/  STL [R1+0x8034], R174 ;  /* 0x008034ae01007387 */ /* 0x000fe80000100800 */
[----:B------:R-:W-:Y:S04]  /*64070*/  STL [R1+0x8030], R175 ;  /* 0x008030af01007387 */ /* 0x000fe80000100800 */
[----:B------:R3:W-:Y:S04]  /*64080*/  STL [R1+0x802c], R179 ;  /* 0x00802cb301007387 */ /* 0x0007e80000100800 */
[----:B------:R3:W-:Y:S04]  /*64090*/  STL [R1+0x8028], R178 ;  /* 0x008028b201007387 */ /* 0x0007e80000100800 */
[----:B-1----:R-:W-:-:S02]  /*640a0*/  IMAD.MOV.U32 R183, RZ, RZ, R51 ;  /* 0x000000ffffb77224 */ /* 0x002fc400078e0033 */
[----:B------:R-:W-:Y:S02]  /*640b0*/  IMAD.MOV.U32 R182, RZ, RZ, R50 ;  /* 0x000000ffffb67224 */ /* 0x000fe400078e0032 */
[----:B------:R-:W-:Y:S02]  /*640c0*/  IMAD.MOV.U32 R171, RZ, RZ, R48 ;  /* 0x000000ffffab7224 */ /* 0x000fe400078e0030 */
[----:B------:R-:W-:Y:S02]  /*640d0*/  IMAD.MOV.U32 R170, RZ, RZ, R49 ;  /* 0x000000ffffaa7224 */ /* 0x000fe400078e0031 */
[----:B------:R-:W2:Y:S04]  /*640e0*/  LDL.LU.64 R48, [R1+0x550] ;  /* 0x0005500001307983 */ /* 0x000ea80000300a00 */
[----:B------:R-:W2:Y:S04]  /*640f0*/  LDL.LU.64 R50, [R1+0x558] ;  /* 0x0005580001327983 */ /* 0x000ea80000300a00 */
[----:B------:R-:W-:Y:S04]  /*64100*/  STL [R1+0x8044], R183 ;  /* 0x008044b701007387 */ /* 0x000fe80000100800 */
[----:B------:R-:W-:Y:S04]  /*64110*/  STL [R1+0x8040], R182 ;  /* 0x008040b601007387 */ /* 0x000fe80000100800 */
[----:B------:R1:W-:Y:S04]  /*64120*/  STL [R1+0x803c], R170 ;  /* 0x00803caa01007387 */ /* 0x0003e80000100800 */
[----:B------:R1:W-:Y:S01]  /*64130*/  STL [R1+0x8038], R171 ;  /* 0x008038ab01007387 */ /* 0x0003e20000100800 */
[----:B----4-:R-:W-:-:S15]  /*64140*/  HMMA.1688.F32.TF32 R44, R184, R72, R44 ;  /* 0x00000048b82c723c */ /* 0x010fde000008102c */
[----:B------:R-:W-:-:S04]  /*64150*/  NOP ;  /* 0x0000000000007918 */ /* 0x000fc80000000000 */
[----:B------:R-:W-:Y:S01]  /*64160*/  IMAD.MOV.U32 R166, RZ, RZ, R47 ;  /* 0x000000ffffa67224 */ /* 0x000fe200078e002f */
[----:B------:R-:W-:Y:S01]  /*64170*/  MOV R167, R46 ;  /* 0x0000002e00a77202 */ /* 0x000fe20000000f00 */
[----:B---3--:R-:W-:Y:S02]  /*64180*/  IMAD.MOV.U32 R179, RZ, RZ, R44 ;  /* 0x000000ffffb37224 */ /* 0x008fe400078e002c */
[----:B------:R-:W-:Y:S02]  /*64190*/  IMAD.MOV.U32 R178, RZ, RZ, R45 ;  /* 0x000000ffffb27224 */ /* 0x000fe400078e002d */
[----:B------:R-:W3:Y:S04]  /*641a0*/  LDL.LU.64 R44, [R1+0x540] ;  /* 0x00054000012c7983 */ /* 0x000ee80000300a00 */
[----:B------:R-:W3:Y:S04]  /*641b0*/  LDL.LU.64 R46, [R1+0x548] ;  /* 0x00054800012e7983 */ /* 0x000ee80000300a00 */
[----:B------:R-:W-:Y:S04]  /*641c0*/  STL [R1+0x8054], R166 ;  /* 0x008054a601007387 */ /* 0x000fe80000100800 */
[----:B------:R-:W-:Y:S04]  /*641d0*/  STL [R1+0x8050], R167 ;  /* 0x008050a701007387 */ /* 0x000fe80000100800 */
[----:B------:R-:W-:Y:S04]  /*641e0*/  STL [R1+0x804c], R178 ;  /* 0x00804cb201007387 */ /* 0x000fe80000100800 */
[----:B------:R4:W-:Y:S01]  /*641f0*/  STL [R1+0x8048], R179 ;  /* 0x008048b301007387 */ /* 0x0009e20000100800 */
        /* <DEDUP_REMOVED lines=8> */
[----:B------:R-:W-:Y:S03]  /*64280*/  HMMA.1688.F32.TF32 R48, R184, R80, R48 ;  /* 0x00000050b830723c */ /* 0x000fe60000081030 */
[----:B------:R-:W-:Y:S04]  /*64290*/  STL [R1+0x8064], R159 ;  /* 0x0080649f01007387 */ /* 0x000fe80000100800 */
[----:B------:R-:W-:Y:S04]  /*642a0*/  STL [R1+0x8060], R158 ;  /* 0x0080609e01007387 */ /* 0x000fe80000100800 */
[----:B------:R1:W-:Y:S04]  /*642b0*/  STL [R1+0x805c], R163 ;  /* 0x00805ca301007387 */ /* 0x0003e80000100800 */
[----:B------:R1:W-:Y:S04]  /*642c0*/  STL [R1+0x8058], R162 ;  /* 0x008058a201007387 */ /* 0x0003e80000100800 */
[----:B------:R-:W2:Y:S01]  /*642d0*/  LDL.LU.64 R192, [R1+0x1930] ;  /* 0x0019300001c07983 */ /* 0x000ea20000300a00 */
[----:B------:R-:W-:-:S03]  /*642e0*/  IMAD.MOV.U32 R175, RZ, RZ, R51 ;  /* 0x000000ffffaf7224 */ /* 0x000fc600078e0033 */
[----:B------:R-:W2:Y:S01]  /*642f0*/  LDL.LU.64 R194, [R1+0x1938] ;  /* 0x0019380001c27983 */ /* 0x000ea20000300a00 */
[----:B------:R-:W-:Y:S02]  /*64300*/  IMAD.MOV.U32 R174, RZ, RZ, R50 ;  /* 0x000000ffffae7224 */ /* 0x000fe400078e0032 */
[----:B-1----:R-:W-:Y:S01]  /*64310*/  IMAD.MOV.U32 R170, RZ, RZ, R48 ;  /* 0x000000ffffaa7224 */ /* 0x002fe200078e0030 */
[----:B------:R-:W2:Y:S01]  /*64320*/  LDL.LU.64 R52, [R1+0x1920] ;  /* 0x0019200001347983 */ /* 0x000ea20000300a00 */
[----:B------:R-:W-:-:S03]  /*64330*/  IMAD.MOV.U32 R171, RZ, RZ, R49 ;  /* 0x000000ffffab7224 */ /* 0x000fc600078e0031 */
[----:B------:R-:W2:Y:S04]  /*64340*/  LDL.LU.64 R54, [R1+0x1928] ;  /* 0x0019280001367983 */ /* 0x000ea80000300a00 */
[----:B------:R-:W2:Y:S04]  /*64350*/  LDL.LU.64 R48, [R1+0x1910] ;  /* 0x0019100001307983 */ /* 0x000ea80000300a00 */
[----:B------:R-:W2:Y:S04]  /*64360*/  LDL.LU.64 R50, [R1+0x1918] ;  /* 0x0019180001327983 */ /* 0x000ea80000300a00 */
[----:B------:R-:W-:Y:S04]  /*64370*/  STL [R1+0x8074], R175 ;  /* 0x008074af01007387 */ /* 0x000fe80000100800 */
[----:B------:R-:W-:Y:S04]  /*64380*/  STL [R1+0x8070], R174 ;  /* 0x008070ae01007387 */ /* 0x000fe80000100800 */
[----:B------:R1:W-:Y:S04]  /*64390*/  STL [R1+0x806c], R171 ;  /* 0x00806cab01007387 */ /* 0x0003e80000100800 */
[----:B------:R1:W-:Y:S01]  /*643a0*/  STL [R1+0x8068], R170 ;  /* 0x008068aa01007387 */ /* 0x0003e20000100800 */
[----:B---3--:R-:W-:-:S15]  /*643b0*/  HMMA.1688.F32.TF32 R44, R184, R84, R44 ;  /* 0x00000054b82c723c */ /* 0x008fde000008102c */
[----:B------:R-:W-:-:S04]  /*643c0*/  NOP ;  /* 0x0000000000007918 */ /* 0x000fc80000000000 */
[----:B----4-:R-:W-:Y:S01]  /*643d0*/  IMAD.MOV.U32 R179, RZ, RZ, R45 ;  /* 0x000000ffffb37224 */ /* 0x010fe200078e002d */
[----:B------:R-:W-:Y:S01]  /*643e0*/  MOV R178, R44 ;  /* 0x0000002c00b27202 */ /* 0x000fe20000000f00 */
[----:B------:R-:W-:Y:S01]  /*643f0*/  IMAD.MOV.U32 R183, RZ, RZ, R46 ;  /* 0x000000ffffb77224 */ /* 0x000fe200078e002e */
[----:B------:R-:W3:Y:S01]  /*64400*/  LDL.LU.64 R44, [R1+0x18f0] ;  /* 0x0018f000012c7983 */ /* 0x000ee20000300a00 */
[----:B------:R-:W-:-:S03]  /*64410*/  IMAD.MOV.U32 R182, RZ, RZ, R47 ;  /* 0x000000ffffb67224 */ /* 0x000fc600078e002f */
[----:B------:R-:W3:Y:S04]  /*64420*/  LDL.LU.64 R46, [R1+0x18f8] ;  /* 0x0018f800012e7983 */ /* 0x000ee80000300a00 */
[----:B------:R4:W-:Y:S04]  /*64430*/  STL [R1+0x807c], R179 ;  /* 0x00807cb301007387 */ /* 0x0009e80000100800 */
        /* <DEDUP_REMOVED lines=11> */
[----:B------:R-:W2:Y:S01]  /*644f0*/  LDL.LU.64 R230, [R1+0x18b8] ;  /* 0x0018b80001e67983 */ /* 0x000ea20000300a00 */
[C---:B------:R-:W-:Y:S03]  /*64500*/  HMMA.1688.F32.TF32 R52, R184.reuse, R96, R52 ;  /* 0x00000060b834723c */ /* 0x040fe60000081034 */
[----:B------:R-:W2:Y:S04]  /*64510*/  LDL.LU.64 R224, [R1+0x18a0] ;  /* 0x0018a00001e07983 */ /* 0x000ea80000300a00 */
[----:B------:R-:W2:Y:S01]  /*64520*/  LDL.LU.64 R226, [R1+0x18a8] ;  /* 0x0018a80001e27983 */ /* 0x000ea20000300a00 */
[----:B------:R-:W-:Y:S03]  /*64530*/  HMMA.1688.F32.TF32 R48, R184, R100, R48 ;  /* 0x00000064b830723c */ /* 0x000fe60000081030 */
        /* <DEDUP_REMOVED lines=8> */
[----:B------:R-:W-:-:S03]  /*645c0*/  IMAD.MOV.U32 R154, RZ, RZ, R192 ;  /* 0x000000ffff9a7224 */ /* 0x000fc600078e00c0 */
[----:B------:R-:W2:Y:S01]  /*645d0*/  LDL.LU.64 R200, [R1+0x1840] ;  /* 0x0018400001c87983 */ /* 0x000ea20000300a00 */
[----:B------:R-:W-:-:S03]  /*645e0*/  IMAD.MOV.U32 R146, RZ, RZ, R193 ;  /* 0x000000ffff927224 */ /* 0x000fc600078e00c1 */
[----:B------:R-:W2:Y:S01]  /*645f0*/  LDL.LU.64 R202, [R1+0x1848] ;  /* 0x0018480001ca7983 */ /* 0x000ea20000300a00 */
[----:B------:R-:W-:Y:S01]  /*64600*/  MOV R142, R194 ;  /* 0x000000c2008e7202 */ /* 0x000fe20000000f00 */
[----:B------:R-:W-:Y:S02]  /*64610*/  IMAD.MOV.U32 R138, RZ, RZ, R195 ;  /* 0x000000ffff8a7224 */ /* 0x000fe400078e00c3 */
[----:B------:R-:W2:Y:S01]  /*64620*/  LDL.LU.64 R196, [R1+0x1830] ;  /* 0x0018300001c47983 */ /* 0x000ea20000300a00 */
[----:B------:R-:W-:-:S03]  /*64630*/  IMAD.MOV.U32 R139, RZ, RZ, R52 ;  /* 0x000000ffff8b7224 */ /* 0x000fc600078e0034 */
[----:B------:R-:W2:Y:S01]  /*64640*/  LDL.LU.64 R198, [R1+0x1838] ;  /* 0x0018380001c67983 */ /* 0x000ea20000300a00 */
[----:B------:R-:W-:-:S03]  /*64650*/  IMAD.MOV.U32 R134, RZ, RZ, R53 ;  /* 0x000000ffff867224 */ /* 0x000fc600078e0035 */
[----:B------:R-:W2:Y:S01]  /*64660*/  LDL.LU.64 R192, [R1+0x28a0] ;  /* 0x0028a00001c07983 */ /* 0x000ea20000300a00 */
[----:B------:R-:W-:Y:S02]  /*64670*/  IMAD.MOV.U32 R135, RZ, RZ, R54 ;  /* 0x000000ffff877224 */ /* 0x000fe400078e0036 */
[----:B------:R-:W-:Y:S01]  /*64680*/  IMAD.MOV.U32 R143, RZ, RZ, R55 ;  /* 0x000000ffff8f7224 */ /* 0x000fe200078e0037 */
[----:B------:R-:W2:Y:S01]  /*64690*/  LDL.LU.64 R194, [R1+0x28a8] ;  /* 0x0028a80001c27983 */ /* 0x000ea20000300a00 */
[----:B-1----:R-:W-:-:S03]  /*646a0*/  IMAD.MOV.U32 R171, RZ, RZ, R48 ;  /* 0x000000ffffab7224 */ /* 0x002fc600078e0030 */
[----:B------:R-:W2:Y:S01]  /*646b0*/  LDL.LU.64 R52, [R1+0x2bd0] ;  /* 0x002bd00001347983 */ /* 0x000ea20000300a00 */
[----:B------:R-:W-:-:S03]  /*646c0*/  IMAD.MOV.U32 R170, RZ, RZ, R49 ;  /* 0x000000ffffaa7224 */ /* 0x000fc600078e0031 */
[----:B------:R-:W2:Y:S01]  /*646d0*/  LDL.LU.64 R54, [R1+0x2bd8] ;  /* 0x002bd80001367983 */ /* 0x000ea20000300a00 */
[----:B------:R-:W-:Y:S02]  /*646e0*/  IMAD.MOV.U32 R159, RZ, RZ, R50 ;  /* 0x000000ffff9f7224 */ /* 0x000fe400078e0032 */
[----:B------:R-:W-:Y:S01]  /*646f0*/  IMAD.MOV.U32 R158, RZ, RZ, R51 ;  /* 0x000000ffff9e7224 */ /* 0x000fe200078e0033 */
[----:B------:R-:W2:Y:S04]  /*64700*/  LDL.LU.64 R48, [R1+0x2bc0] ;  /* 0x002bc00001307983 */ /* 0x000ea80000300a00 */
[----:B------:R-:W2:Y:S01]  /*64710*/  LDL.LU.64 R50, [R1+0x2bc8] ;  /* 0x002bc80001327983 */ /* 0x000ea20000300a00 */
[----:B---3--:R-:W-:-:S15]  /*64720*/  HMMA.1688.F32.TF32 R44, R184, R104, R44 ;  /* 0x00000068b82c723c */ /* 0x008fde000008102c */
[----:B------:R-:W-:-:S04]  /*64730*/  NOP ;  /* 0x0000000000007918 */ /* 0x000fc80000000000 */
[----:B----4-:R-:W-:Y:S01]  /*64740*/  MOV R179, R44 ;  /* 0x0000002c00b37202 */ /* 0x010fe20000000f00 */
[----:B------:R-:W-:Y:S02]  /*64750*/  IMAD.MOV.U32 R178, RZ, RZ, R45 ;  /* 0x000000ffffb27224 */ /* 0x000fe400078e002d */
[----:B------:R-:W-:Y:S01]  /*64760*/  IMAD.MOV.U32 R175, RZ, RZ, R46 ;  /* 0x000000ffffaf7224 */ /* 0x000fe200078e002e */
[----:B------:R-:W3:Y:S01]  /*64770*/  LDL.LU.64 R44, [R1+0x2bb0] ;  /* 0x002bb000012c7983 */ /* 0x000ee20000300a00 */
[----:B------:R-:W-:-:S03]  /*64780*/  IMAD.MOV.U32 R174, RZ, RZ, R47 ;  /* 0x000000ffffae7224 */ /* 0x000fc600078e002f */
[----:B------:R-:W3:Y:S01]  /*64790*/  LDL.LU.64 R46, [R1+0x2bb8] ;  /* 0x002bb800012e7983 */ /* 0x000ee20000300a00 */
        /* <DEDUP_REMOVED lines=8> */
[C---:B------:R-:W-:Y:S08]  /*64820*/  HMMA.1688.F32.TF32 R228, R184.reuse, R112, R228 ;  /* 0x00000070b8e4723c */ /* 0x040ff000000810e4 */
[C---:B------:R-:W-:Y:S08]  /*64830*/  HMMA.1688.F32.TF32 R224, R184.reuse, R116, R224 ;  /* 0x00000074b8e0723c */ /* 0x040ff000000810e0 */
[C---:B------:R-:W-:Y:S08]  /*64840*/  HMMA.1688.F32.TF32 R220, R184.reuse, R120, R220 ;  /* 0x00000078b8dc723c */ /* 0x040ff000000810dc */
[C---:B------:R-:W-:Y:S08]  /*64850*/  HMMA.1688.F32.TF32 R216, R184.reuse, R124, R216 ;  /* 0x0000007cb8d8723c */ /* 0x040ff000000810d8 */
[C---:B------:R-:W-:Y:S08]  /*64860*/  HMMA.1688.F32.TF32 R212, R184.reuse, R128, R212 ;  /* 0x00000080b8d4723c */ /* 0x040ff000000810d4 */
[C---:B------:R-:W-:Y:S01]  /*64870*/  HMMA.1688.F32.TF32 R204, R184.reuse, R132, R204 ;  /* 0x00000084b8cc723c */ /* 0x040fe200000810cc */
[----:B------:R1:W-:Y:S07]  /*64880*/  STL.64 [R1+0x1990], R228 ;  /* 0x001990e401007387 */ /* 0x0003ee0000100a00 */
[C---:B------:R-:W-:Y:S01]  /*64890*/  HMMA.1688.F32.TF32 R200, R184.reuse, R136, R200 ;  /* 0x00000088b8c8723c */ /* 0x040fe200000810c8 */
[----:B------:R4:W-:Y:S07]  /*648a0*/  STL.64 [R1+0x1998], R230 ;  /* 0x001998e601007387 */ /* 0x0009ee0000100a00 */
[C---:B------:R-:W-:Y:S01]  /*648b0*/  HMMA.1688.F32.TF32 R196, R184.reuse, R140, R196 ;  /* 0x0000008cb8c4723c */ /* 0x040fe200000810c4 */
[----:B------:R1:W-:Y:S07]  /*648c0*/  STL.64 [R1+0x1980], R224 ;  /* 0x001980e001007387 */ /* 0x0003ee0000100a00 */
[C---:B------:R-:W-:Y:S01]  /*648d0*/  HMMA.1688.F32.TF32 R192, R184.reuse, R144, R192 ;  /* 0x00000090b8c0723c */ /* 0x040fe200000810c0 */
[----:B------:R1:W-:Y:S07]  /*648e0*/  STL.64 [R1+0x1988], R226 ;  /* 0x001988e201007387 */ /* 0x0003ee0000100a00 */
[C---:B------:R-:W-:Y:S01]  /*648f0*/  HMMA.1688.F32.TF32 R52, R184.reuse, R148, R52 ;  /* 0x00000094b834723c */ /* 0x040fe20000081034 */
[----:B------:R1:W-:Y:S04]  /*64900*/  STL.64 [R1+0x1970], R220 ;  /* 0x001970dc01007387 */ /* 0x0003e80000100a00 */
[----:B------:R1:W-:Y:S03]  /*64910*/  STL.64 [R1+0x1978], R222 ;  /* 0x001978de01007387 */ /* 0x0003e60000100a00 */
[C---:B------:R-:W-:Y:S01]  /*64920*/  HMMA.1688.F32.TF32 R48, R184.reuse, R152, R48 ;  /* 0x00000098b830723c */ /* 0x040fe20000081030 */
[----:B------:R1:W-:Y:S04]  /*64930*/  STL.64 [R1+0x1960], R216 ;  /* 0x001960d801007387 */ /* 0x0003e80000100a00 */
        /* <DEDUP_REMOVED lines=13> */
[----:B-1----:R-:W2:Y:S04]  /*64a10*/  LDL.LU.64 R228, [R1+0x2b90] ;  /* 0x002b900001e47983 */ /* 0x002ea80000300a00 */
[----:B------:R1:W-:Y:S04]  /*64a20*/  STL.64 [R1+0x18f0], R48 ;  /* 0x0018f03001007387 */ /* 0x0003e80000100a00 */
[----:B------:R1:W-:Y:S04]  /*64a30*/  STL.64 [R1+0x18f8], R50 ;  /* 0x0018f83201007387 */ /* 0x0003e80000100a00 */
[----:B----4-:R-:W4:Y:S01]  /*64a40*/  LDL.LU.64 R230, [R1+0x2b98] ;  /* 0x002b980001e67983 */ /* 0x010f220000300a00 */
[----:B---3--:R-:W-:-:S15]  /*64a50*/  HMMA.1688.F32.TF32 R44, R184, R156, R44 ;  /* 0x0000009cb82c723c */ /* 0x008fde000008102c */
[----:B------:R-:W-:-:S04]  /*64a60*/  NOP ;  /* 0x0000000000007918 */ /* 0x000fc80000000000 */
[----:B------:R3:W-:Y:S04]  /*64a70*/  STL.64 [R1+0x18e0], R44 ;  /* 0x0018e02c01007387 */ /* 0x0007e80000100a00 */
[----:B------:R1:W-:Y:S04]  /*64a80*/  STL.64 [R1+0x18e8], R46 ;  /* 0x0018e82e01007387 */ /* 0x0003e80000100a00 */
[----:B------:R-:W4:Y:S04]  /*64a90*/  LDL.LU.64 R224, [R1+0x2b80] ;  /* 0x002b800001e07983 */ /* 0x000f280000300a00 */
[----:B------:R-:W4:Y:S01]  /*64aa0*/  LDL.LU.64 R226, [R1+0x2b88] ;  /* 0x002b880001e27983 */ /* 0x000f220000300a00 */
[----:B--2---:R-:W-:-:S15]  /*64ab0*/  HMMA.1688.F32.TF32 R40, R184, R160, R40 ;  /* 0x000000a0b828723c */ /* 0x004fde0000081028 */
[----:B------:R-:W-:-:S04]  /*64ac0*/  NOP ;  /* 0x0000000000007918 */ /* 0x000fc80000000000 */
[----:B------:R2:W-:Y:S04]  /*64ad0*/  STL.64 [R1+0x18d0], R40 ;  /* 0x0018d02801007387 */ /* 0x0005e80000100a00 */
[----:B------:R1:W-:Y:S04]  /*64ae0*/  STL.64 [R1+0x18d8], R42 ;  /* 0x0018d82a01007387 */ /* 0x0003e80000100a00 */
[----:B------:R-:W4:Y:S04]  /*64af0*/  LDL.LU.64 R220, [R1+0x2b70] ;  /* 0x002b700001dc7983 */ /* 0x000f280000300a00 */
        /* <DEDUP_REMOVED lines=15> */
[----:B-1----:R-:W4:Y:S04]  /*64bf0*/  LDL.LU.64 R48, [R1+0x17d0] ;  /* 0x0017d00001307983 */ /* 0x002f280000300a00 */
[----:B------:R-:W4:Y:S04]  /*64c00*/  LDL.LU.64 R50, [R1+0x17d8] ;  /* 0x0017d80001327983 */ /* 0x000f280000300a00 */
[----:B---3--:R-:W3:Y:S04]  /*64c10*/  LDL.LU.64 R44, [R1+0x17c0] ;  /* 0x0017c000012c7983 */ /* 0x008ee80000300a00 */
[----:B------:R-:W3:Y:S04]  /*64c20*/  LDL.LU.64 R46, [R1+0x17c8] ;  /* 0x0017c800012e7983 */ /* 0x000ee80000300a00 */
[----:B--2---:R-:W2:Y:S04]  /*64c30*/  LDL.LU.64 R40, [R1+0x17b0] ;  /* 0x0017b00001287983 */ /* 0x004ea80000300a00 */
[----:B------:R-:W2:Y:S01]  /*64c40*/  LDL.LU.64 R42, [R1+0x17b8] ;  /* 0x0017b800012a7983 */ /* 0x000ea20000300a00 */
[----:B----4-:R-:W-:-:S15]  /*64c50*/  HMMA.1688.F32.TF32 R228, R184, R164, R228 ;  /* 0x000000a4b8e4723c */ /* 0x010fde00000810e4 */
[----:B------:R-:W-:-:S04]  /*64c60*/  NOP ;  /* 0x0000000000007918 */ /* 0x000fc80000000000 */
[----:B------:R1:W-:Y:S04]  /*64c70*/  STL.64 [R1+0x18c0], R228 ;  /* 0x0018c0e401007387 */ /* 0x0003e80000100a00 */
[----:B------:R4:W-:Y:S01]  /*64c80*/  STL.64 [R1+0x18c8], R230 ;  /* 0x0018c8e601007387 */ /* 0x0009e20000100a00 */
[----:B------:R-:W-:-:S15]  /*64c90*/  HMMA.1688.F32.TF32 R224, R184, R168, R224 ;  /* 0x000000a8b8e0723c */ /* 0x000fde00000810e0 */
[----:B------:R-:W-:-:S04]  /*64ca0*/  NOP ;  /* 0x0000000000007918 */ /* 0x000fc80000000000 */
[----:B------:R1:W-:Y:S04]  /*64cb0*/  STL.64 [R1+0x18b0], R224 ;  /* 0x0018b0e001007387 */ /* 0x0003e80000100a00 */
[----:B------:R1:W-:Y:S01]  /*64cc0*/  STL.64 [R1+0x18b8], R226 ;  /* 0x0018b8e201007387 */ /* 0x0003e20000100a00 */
[C---:B------:R-:W-:Y:S08]  /*64cd0*/  HMMA.1688.F32.TF32 R220, R184.reuse, R172, R220 ;  /* 0x000000acb8dc723c */ /* 0x040ff000000810dc */
[C---:B------:R-:W-:Y:S08]  /*64ce0*/  HMMA.1688.F32.TF32 R216, R184.reuse, R176, R216 ;  /* 0x000000b0b8d8723c */ /* 0x040ff000000810d8 */
[----:B------:R-:W-:Y:S01]  /*64cf0*/  HMMA.1688.F32.TF32 R212, R184, R180, R212 ;  /* 0x000000b4b8d4723c */ /* 0x000fe200000810d4 */
[----:B------:R-:W-:Y:S07]  /*64d00*/  LDS R184, [R0+UR10+0x180] ;  /* 0x0001800a00b87984 */ /* 0x000fee0008000800 */
        /* <DEDUP_REMOVED lines=10> */
[C---:B---3--:R-:W-:Y:S01]  /*64db0*/  HMMA.1688.F32.TF32 R44, R188.reuse, R80, R44 ;  /* 0x00000050bc2c723c */ /* 0x048fe2000008102c */
        /* <DEDUP_REMOVED lines=12> */
[----:B------:R1:W-:Y:S01]  /*64e80*/  STL.64 [R1+0x1820], R48 ;  /* 0x0018203001007387 */ /* 0x0003e20000100a00 */
[C---:B--2---:R-:W-:Y:S03]  /*64e90*/  HMMA.1688.F32.TF32 R40, R188.reuse, R84, R40 ;  /* 0x00000054bc28723c */ /* 0x044fe60000081028 */
[----:B------:R2:W-:Y:S04]  /*64ea0*/  STL.64 [R1+0x1828], R50 ;  /* 0x0018283201007387 */ /* 0x0005e80000100a00 */
[----:B------:R-:W2:Y:S04]  /*64eb0*/  LDL.LU.64 R244, [R1+0x17a0] ;  /* 0x0017a00001f47983 */ /* 0x000ea80000300a00 */
[----:B------:R1:W-:Y:S04]  /*64ec0*/  STL.64 [R1+0x1810], R44 ;  /* 0x0018102c01007387 */ /* 0x0003e80000100a00 */
[----:B------:R1:W-:Y:S04]  /*64ed0*/  STL.64 [R1+0x1818], R46 ;  /* 0x0018182e01007387 */ /* 0x0003e80000100a00 */
[----:B------:R-:W2:Y:S04]  /*64ee0*/  LDL.LU.64 R246, [R1+0x17a8] ;  /* 0x0017a80001f67983 */ /* 0x000ea80000300a00 */
[----:B------:R1:W-:Y:S04]  /*64ef0*/  STL.64 [R1+0x1800], R40 ;  /* 0x0018002801007387 */ /* 0x0003e80000100a00 */
[----:B------:R1:W-:Y:S04]  /*64f00*/  STL.64 [R1+0x1808], R42 ;  /* 0x0018082a01007387 */ /* 0x0003e80000100a00 */
[----:B------:R-:W2:Y:S04]  /*64f10*/  LDL.LU.64 R240, [R1+0x1790] ;  /* 0x0017900001f07983 */ /* 0x000ea80000300a00 */
[----:B------:R-:W2:Y:S04]  /*64f20*/  LDL.LU.64 R242, [R1+0x1798] ;  /* 0x0017980001f27983 */ /* 0x000ea80000300a00 */
[----:B------:R-:W2:Y:S04]  /*64f30*/  LDL.LU.64 R236, [R1+0x1780] ;  /* 0x0017800001ec7983 */ /* 0x000ea80000300a00 */
[----:B------:R-:W2:Y:S04]  /*64f40*/  LDL.LU.64 R238, [R1+0x1788] ;  /* 0x0017880001ee7983 */ /* 0x000ea80000300a00 */
[----:B------:R-:W2:Y:S04]  /*64f50*/  LDL.LU.64 R232, [R1+0x1770] ;  /* 0x0017700001e87983 */ /* 0x000ea80000300a00 */
[----:B------:R-:W2:Y:S04]  /*64f60*/  LDL.LU.64 R234, [R1+0x1778] ;  /* 0x0017780001ea7983 */ /* 0x000ea80000300a00 */
[----:B-1----:R-:W2:Y:S04]  /*64f70*/  LDL.LU.64 R228, [R1+0x1760] ;  /* 0x0017600001e47983 */ /* 0x002ea80000300a00 */
[----:B----4-:R-:W4:Y:S04]  /*64f80*/  LDL.LU.64 R230, [R1+0x1768] ;  /* 0x0017680001e67983 */ /* 0x010f280000300a00 */
[----:B------:R-:W4:Y:S04]  /*64f90*/  LDL.LU.64 R224, [R1+0x1750] ;  /* 0x0017500001e07983 */ /* 0x000f280000300a00 */
[----:B------:R-:W4:Y:S04]  /*64fa0*/  LDL.LU.64 R226, [R1+0x1758] ;  /* 0x0017580001e27983 */ /* 0x000f280000300a00 */
[----:B------:R-:W4:Y:S04]  /*64fb0*/  LDL.LU.64 R220, [R1+0x1740] ;  /* 0x0017400001dc7983 */ /* 0x000f280000300a00 */
[----:B------:R-:W4:Y:S04]  /*64fc0*/  LDL.LU.64 R222, [R1+0x1748] ;  /* 0x0017480001de7983 */ /* 0x000f280000300a00 */
[----:B------:R-:W4:Y:S04]  /*64fd0*/  LDL.LU.64 R216, [R1+0x1730] ;  /* 0x0017300001d87983 */ /* 0x000f280000300a00 */
[----:B------:R-:W4:Y:S04]  /*64fe0*/  LDL.LU.64 R218, [R1+0x1738] ;  /* 0x0017380001da7983 */ /* 0x000f280000300a00 */
[----:B---3--:R-:W3:Y:S04]  /*64ff0*/  LDL.LU.64 R212, [R1+0x1720] ;  /* 0x0017200001d47983 */ /* 0x008ee80000300a00 */
[----:B------:R-:W3:Y:S04]  /*65000*/  LDL.LU.64 R214, [R1+0x1728] ;  /* 0x0017280001d67983 */ /* 0x000ee80000300a00 */
        /* <DEDUP_REMOVED lines=11> */
[----:B--2---:R-:W2:Y:S04]  /*650c0*/  LDL.LU.64 R50, [R1+0x28e8] ;  /* 0x0028e80001327983 */ /* 0x004ea80000300a00 */
[----:B------:R-:W2:Y:S04]  /*650d0*/  LDL.LU.64 R44, [R1+0x2b50] ;  /* 0x002b5000012c7983 */ /* 0x000ea80000300a00 */
[----:B------:R-:W2:Y:S04]  /*650e0*/  LDL.LU.64 R46, [R1+0x2b58] ;  /* 0x002b5800012e7983 */ /* 0x000ea80000300a00 */
[----:B------:R-:W2:Y:S04]  /*650f0*/  LDL.LU.64 R40, [R1+0x2b40] ;  /* 0x002b400001287983 */ /* 0x000ea80000300a00 */
[----:B------:R-:W2:Y:S04]  /*65100*/  LDL.LU.64 R42, [R1+0x2b48] ;  /* 0x002b4800012a7983 */ /* 0x000ea80000300a00 */
[----:B------:R-:W-:Y:S04]  /*65110*/  LDS R186, [R0+UR10+0x2180] ;  /* 0x0021800a00ba7984 */ /* 0x000fe80008000800 */
[----:B------:R-:W-:Y:S04]  /*65120*/  LDS R185, [R208+UR10+0x180] ;  /* 0x0001800ad0b97984 */ /* 0x000fe80008000800 */
[----:B------:R-:W1:Y:S01]  /*65130*/  LDS R187, [R208+UR10+0x2180] ;  /* 0x0021800ad0bb7984 */ /* 0x000e620008000800 */
[----:B------:R-:W-:-:S15]  /*65140*/  HMMA.1688.F32.TF32 R244, R188, R88, R244 ;  /* 0x00000058bcf4723c */ /* 0x000fde00000810f4 */
[----:B------:R-:W-:-:S04]  /*65150*/  NOP ;  /* 0x0000000000007918 */ /* 0x000fc80000000000 */
[----:B------:R-:W-:Y:S04]  /*65160*/  STL.64 [R1+0x17f0], R244 ;  /* 0x0017f0f401007387 */ /* 0x000fe80000100a00 */
[----:B------:R1:W-:Y:S02]  /*65170*/  STL.64 [R1+0x17f8], R246 ;  /* 0x0017f8f601007387 */ /* 0x0003e40000100a00 */
[C---:B-1----:R-:W-:Y:S08]  /*65180*/  HMMA.1688.F32.TF32 R244, R188.reuse, R92, R240 ;  /* 0x0000005cbcf4723c */ /* 0x042ff000000810f0 */
[C---:B------:R-:W-:Y:S08]  /*65190*/  HMMA.1688.F32.TF32 R240, R188.reuse, R96, R236 ;  /* 0x00000060bcf0723c */ /* 0x040ff000000810ec */
[C---:B------:R-:W-:Y:S08]  /*651a0*/  HMMA.1688.F32.TF32 R236, R188.reuse, R100, R232 ;  /* 0x00000064bcec723c */ /* 0x040ff000000810e8 */
[C---:B----4-:R-:W-:Y:S08]  /*651b0*/  HMMA.1688.F32.TF32 R232, R188.reuse, R104, R228 ;  /* 0x00000068bce8723c */ /* 0x050ff000000810e4 */
[C---:B------:R-:W-:Y:S08]  /*651c0*/  HMMA.1688.F32.TF32 R228, R188.reuse, R108, R224 ;  /* 0x0000006cbce4723c */ /* 0x040ff000000810e0 */
[C---:B------:R-:W-:Y:S01]  /*651d0*/  HMMA.1688.F32.TF32 R224, R188.reuse, R112, R220 ;  /* 0x00000070bce0723c */ /* 0x040fe200000810dc */
[----:B------:R-:W-:Y:S07]  /*651e0*/  STL.64 [R1+0x17e0], R244 ;  /* 0x0017e0f401007387 */ /* 0x000fee0000100a00 */
[C---:B------:R-:W-:Y:S01]  /*651f0*/  HMMA.1688.F32.TF32 R220, R188.reuse, R116, R216 ;  /* 0x00000074bcdc723c */ /* 0x040fe200000810d8 */
[----:B------:R-:W-:Y:S07]  /*65200*/  STL.64 [R1+0x17e8], R246 ;  /* 0x0017e8f601007387 */ /* 0x000fee0000100a00 */
[C---:B---3--:R-:W-:Y:S01]  /*65210*/  HMMA.1688.F32.TF32 R216, R188.reuse, R120, R212 ;  /* 0x00000078bcd8723c */ /* 0x048fe200000810d4 */
[----:B------:R-:W-:Y:S07]  /*65220*/  STL.64 [R1+0x17d0], R240 ;  /* 0x0017d0f001007387 */ /* 0x000fee0000100a00 */
[C---:B------:R-:W-:Y:S01]  /*65230*/  HMMA.1688.F32.TF32 R212, R188.reuse, R124, R204 ;  /* 0x0000007cbcd4723c */ /* 0x040fe200000810cc */
[----:B------:R-:W-:Y:S07]  /*65240*/  STL.64 [R1+0x17d8], R242 ;  /* 0x0017d8f201007387 */ /* 0x000fee0000100a00 */
[C---:B------:R-:W-:Y:S01]  /*65250*/  HMMA.1688.F32.TF32 R204, R188.reuse, R128, R200 ;  /* 0x00000080bccc723c */ /* 0x040fe200000810c8 */
[----:B------:R1:W-:Y:S07]  /*65260*/  STL.64 [R1+0x17c0], R236 ;  /* 0x0017c0ec01007387 */ /* 0x0003ee0000100a00 */
[C---:B------:R-:W-:Y:S01]  /*65270*/  HMMA.1688.F32.TF32 R200, R188.reuse, R132, R196 ;  /* 0x00000084bcc8723c */ /* 0x040fe200000810c4 */
[----:B------:R3:W-:Y:S04]  /*65280*/  STL.64 [R1+0x17c8], R238 ;  /* 0x0017c8ee01007387 */ /* 0x0007e80000100a00 */
[----:B------:R4:W-:Y:S03]  /*65290*/  STL.64 [R1+0x17b0], R232 ;  /* 0x0017b0e801007387 */ /* 0x0009e60000100a00 */
[C---:B------:R-:W-:Y:S01]  /*652a0*/  HMMA.1688.F32.TF32 R196, R188.reuse, R136, R192 ;  /* 0x00000088bcc4723c */ /* 0x040fe200000810c0 */
[----:B------:R1:W-:Y:S04]  /*652b0*/  STL.64 [R1+0x17b8], R234 ;  /* 0x0017b8ea01007387 */ /* 0x0003e80000100a00 */
[----:B------:R1:W-:Y:S03]  /*652c0*/  STL.64 [R1+0x17a0], R228 ;  /* 0x0017a0e401007387 */ /* 0x0003e60000100a00 */
[C---:B------:R-:W-:Y:S01]  /*652d0*/  HMMA.1688.F32.TF32 R192, R188.reuse, R140, R52 ;  /* 0x0000008cbcc0723c */ /* 0x040fe20000081034 */
[----:B------:R1:W-:Y:S04]  /*652e0*/  STL.64 [R1+0x17a8], R230 ;  /* 0x0017a8e601007387 */ /* 0x0003e80000100a00 */
[----:B------:R1:W-:Y:S03]  /*652f0*/  STL.64 [R1+0x1790], R224 ;  /* 0x001790e001007387 */ /* 0x0003e60000100a00 */
[C---:B--2---:R-:W-:Y:S01]  /*65300*/  HMMA.1688.F32.TF32 R52, R188.reuse, R144, R48 ;  /* 0x00000090bc34723c */ /* 0x044fe20000081030 */
        /* <DEDUP_REMOVED lines=14> */
[C---:B------:R-:W-:Y:S03]  /*653f0*/  HMMA.1688.F32.TF32 R44, R188.reuse, R152, R40 ;  /* 0x00000098bc2c723c */ /* 0x040fe60000081028 */
[----:B------:R1:W-:Y:S04]  /*65400*/  STL.64 [R1+0x1720], R192 ;  /* 0x001720c001007387 */ /* 0x0003e80000100a00 */
[----:B------:R1:W-:Y:S04]  /*65410*/  STL.64 [R1+0x1728], R194 ;  /* 0x001728c201007387 */ /* 0x0003e80000100a00 */
[----:B------:R1:W-:Y:S04]  /*65420*/  STL.64 [R1+0x1710], R52 ;  /* 0x0017103401007387 */ /* 0x0003e80000100a00 */
[----:B------:R1:W-:Y:S04]  /*65430*/  STL.64 [R1+0x1718], R54 ;  /* 0x0017183601007387 */ /* 0x0003e80000100a00 */
[----:B------:R-:W2:Y:S04]  /*65440*/  LDL.LU.64 R40, [R1+0x2b30] ;  /* 0x002b300001287983 */ /* 0x000ea80000300a00 */
[----:B------:R1:W-:Y:S04]  /*65450*/  STL.64 [R1+0x1700], R48 ;  /* 0x0017003001007387 */ /* 0x0003e80000100a00 */
[----:B------:R1:W-:Y:S04]  /*65460*/  STL.64 [R1+0x1708], R50 ;  /* 0x0017083201007387 */ /* 0x0003e80000100a00 */
[----:B------:R-:W2:Y:S04]  /*65470*/  LDL.LU.64 R42, [R1+0x2b38] ;  /* 0x002b3800012a7983 */ /* 0x000ea80000300a00 */
[----:B------:R2:W-:Y:S04]  /*65480*/  STL.64 [R1+0x16f0], R44 ;  /* 0x0016f02c01007387 */ /* 0x0005e80000100a00 */
[----:B------:R2:W-:Y:S04]  /*65490*/  STL.64 [R1+0x16f8], R46 ;  /* 0x0016f82e01007387 */ /* 0x0005e80000100a00 */
[----:B-1----:R-:W2:Y:S04]  /*654a0*/  LDL.LU.64 R236, [R1+0x2b20] ;  /* 0x002b200001ec7983 */ /* 0x002ea80000300a00 */
[----:B---3--:R-:W3:Y:S04]  /*654b0*/  LDL.LU.64 R238, [R1+0x2b28] ;  /* 0x002b280001ee7983 */ /* 0x008ee80000300a00 */
[----:B----4-:R-:W4:Y:S04]  /*654c0*/  LDL.LU.64 R232, [R1+0x2b10] ;  /* 0x002b100001e87983 */ /* 0x010f280000300a00 */
[----:B------:R-:W4:Y:S04]  /*654d0*/  LDL.LU.64 R234, [R1+0x2b18] ;  /* 0x002b180001ea7983 */ /* 0x000f280000300a00 */
[----:B------:R-:W4:Y:S04]  /*654e0*/  LDL.LU.64 R228, [R1+0x2b00] ;  /* 0x002b000001e47983 */ /* 0x000f280000300a00 */
[----:B------:R-:W4:Y:S04]  /*654f0*/  LDL.LU.64 R230, [R1+0x2b08] ;  /* 0x002b080001e67983 */ /* 0x000f280000300a00 */
[----:B------:R-:W4:Y:S04]  /*65500*/  LDL.LU.64 R224, [R1+0x2af0] ;  /* 0x002af00001e07983 */ /* 0x000f280000300a00 */
[----:B--2---:R-:W2:Y:S04]  /*65510*/  LDL.LU.64 R226, [R1+0x2af8] ;  /* 0x002af80001e27983 */ /* 0x004ea80000300a00 */
        /* <DEDUP_REMOVED lines=20> */
[C---:B------:R-:W-:Y:S03]  /*65660*/  HMMA.1688.F32.TF32 R240, R188.reuse, R156, R40 ;  /* 0x0000009cbcf0723c */ /* 0x040fe60000081028 */
[----:B------:R-:W2:Y:S04]  /*65670*/  LDL.LU.64 R40, [R1+0x480] ;  /* 0x0004800001287983 */ /* 0x000ea80000300a00 */
[----:B------:R-:W2:Y:S01]  /*65680*/  LDL.LU.64 R42, [R1+0x488] ;  /* 0x00048800012a7983 */ /* 0x000ea20000300a00 */
[C---:B---3--:R-:W-:Y:S08]  /*65690*/  HMMA.1688.F32.TF32 R236, R188.reuse, R160, R236 ;  /* 0x000000a0bcec723c */ /* 0x048ff000000810ec */
[C---:B----4-:R-:W-:Y:S08]  /*656a0*/  HMMA.1688.F32.TF32 R232, R188.reuse, R164, R232 ;  /* 0x000000a4bce8723c */ /* 0x050ff000000810e8 */
[C---:B------:R-:W-:Y:S08]  /*656b0*/  HMMA.1688.F32.TF32 R228, R188.reuse, R168, R228 ;  /* 0x000000a8bce4723c */ /* 0x040ff000000810e4 */
[C---:B--2---:R-:W-:Y:S08]  /*656c0*/  HMMA.1688.F32.TF32 R224, R188.reuse, R172, R224 ;  /* 0x000000acbce0723c */ /* 0x044ff000000810e0 */
[C---:B------:R-:W-:Y:S01]  /*656d0*/  HMMA.1688.F32.TF32 R220, R188.reuse, R176, R220 ;  /* 0x000000b0bcdc723c */ /* 0x040fe200000810dc */
[----:B------:R-:W-:Y:S07]  /*656e0*/  STL.64 [R1+0x16e0], R240 ;  /* 0x0016e0f001007387 */ /* 0x000fee0000100a00 */
[----:B------:R-:W-:Y:S01]  /*656f0*/  HMMA.1688.F32.TF32 R216, R188, R180, R216 ;  /* 0x000000b4bcd8723c */ /* 0x000fe200000810d8 */
[----:B------:R-:W-:Y:S07]  /*65700*/  STL.64 [R1+0x16e8], R242 ;  /* 0x0016e8f201007387 */ /* 0x000fee0000100a00 */
[C---:B------:R-:W-:Y:S01]  /*65710*/  HMMA.1688.F32.TF32 R212, R184.reuse, R56, R212 ;  /* 0x00000038b8d4723c */ /* 0x040fe200000810d4 */
[----:B------:R-:W-:Y:S07]  /*65720*/  STL.64 [R1+0x16d0], R236 ;  /* 0x0016d0ec01007387 */ /* 0x000fee0000100a00 */
[C---:B------:R-:W-:Y:S01]  /*65730*/  HMMA.1688.F32.TF32 R188, R184.reuse, R60, R204 ;  /* 0x0000003cb8bc723c */ /* 0x040fe200000810cc */
[----:B------:R-:W-:Y:S04]  /*65740*/  STL.64 [R1+0x16d8], R238 ;  /* 0x0016d8ee01007387 */ /* 0x000fe80000100a00 */
[----:B------:R-:W-:Y:S04]  /*65750*/  STL.64 [R1+0x16c0], R232 ;  /* 0x0016c0e801007387 */ /* 0x000fe80000100a00 */
[----:B------:R-:W-:Y:S04]  /*65760*/  STL.64 [R1+0x16c8], R234 ;  /* 0x0016c8ea01007387 */ /* 0x000fe80000100a00 */
[----:B------:R-:W-:Y:S04]  /*65770*/  STL.64 [R1+0x16b0], R228 ;  /* 0x0016b0e401007387 */ /* 0x000fe80000100a00 */
[----:B------:R-:W-:Y:S04]  /*65780*/  STL.64 [R1+0x16b8], R230 ;  /* 0x0016b8e601007387 */ /* 0x000fe80000100a00 */
[----:B------:R-:W-:Y:S04]  /*65790*/  STL.64 [R1+0x16a0], R224 ;  /* 0x0016a0e001007387 */ /* 0x000fe80000100a00 */
[----:B------:R-:W-:Y:S04]  /*657a0*/  STL.64 [R1+0x16a8], R226 ;  /* 0x0016a8e201007387 */ /* 0x000fe80000100a00 */
[----:B------:R-:W-:Y:S01]  /*657b0*/  STL.64 [R1+0x1690], R220 ;  /* 0x001690dc01007387 */ /* 0x000fe20000100a00 */
[C---:B------:R-:W-:Y:S03]  /*657c0*/  HMMA.1688.F32.TF32 R200, R184.reuse, R64, R200 ;  /* 0x00000040b8c8723c */ /* 0x040fe600000810c8 */
[----:B------:R-:W-:Y:S04]  /*657d0*/  STL.64 [R1+0x1698], R222 ;  /* 0x001698de01007387 */ /* 0x000fe80000100a00 */
[----:B------:R-:W-:Y:S01]  /*657e0*/  STL.64 [R1+0x1670], R216 ;  /* 0x001670d801007387 */ /* 0x000fe20000100a00 */
[C---:B------:R-:W-:Y:S03]  /*657f0*/  HMMA.1688.F32.TF32 R196, R184.reuse, R68, R196 ;  /* 0x00000044b8c4723c */ /* 0x040fe600000810c4 */
[----:B------:R-:W-:Y:S04]  /*65800*/  STL.64 [R1+0x1678], R218 ;  /* 0x001678da01007387 */ /* 0x000fe80000100a00 */
[----:B------:R-:W-:Y:S04]  /*65810*/  STL.64 [R1+0x1660], R212 ;  /* 0x001660d401007387 */ /* 0x000fe80000100a00 */
[----:B------:R-:W-:Y:S04]  /*65820*/  STL.64 [R1+0x1668], R214 ;  /* 0x001668d601007387 */ /* 0x000fe80000100a00 */
[----:B------:R-:W-:Y:S01]  /*65830*/  STL.64 [R1+0x1650], R188 ;  /* 0x001650bc01007387 */ /* 0x000fe20000100a00 */
[C---:B------:R-:W-:Y:S03]  /*65840*/  HMMA.1688.F32.TF32 R52, R184.reuse, R76, R52 ;  /* 0x0000004cb834723c */ /* 0x040fe60000081034 */
[----:B------:R1:W-:Y:S05]  /*65850*/  STL.64 [R1+0x1658], R190 ;  /* 0x001658be01007387 */ /* 0x0003ea0000100a00 */
[C---:B------:R-:W-:Y:S08]  /*65860*/  HMMA.1688.F32.TF32 R48, R184.reuse, R80, R48 ;  /* 0x00000050b830723c */ /* 0x040ff00000081030 */
[C---:B-1----:R-:W-:Y:S01]  /*65870*/  HMMA.1688.F32.TF32 R188, R184.reuse, R72, R192 ;  /* 0x00000048b8bc723c */ /* 0x042fe200000810c0 */
[----:B------:R1:W-:Y:S07]  /*65880*/  STL.64 [R1+0x1640], R200 ;  /* 0x001640c801007387 */ /* 0x0003ee0000100a00 */
        /* <DEDUP_REMOVED lines=8> */
[----:B------:R-:W4:Y:S04]  /*65910*/  LDL.LU.64 R224, [R1+0x15b0] ;  /* 0x0015b00001e07983 */ /* 0x000f280000300a00 */
[----:B------:R1:W-:Y:S04]  /*65920*/  STL.64 [R1+0x1600], R48 ;  /* 0x0016003001007387 */ /* 0x0003e80000100a00 */
[----:B------:R1:W-:Y:S04]  /*65930*/  STL.64 [R1+0x1608], R50 ;  /* 0x0016083201007387 */ /* 0x0003e80000100a00 */
[----:B------:R-:W4:Y:S04]  /*65940*/  LDL.LU.64 R226, [R1+0x15b8] ;  /* 0x0015b80001e27983 */ /* 0x000f280000300a00 */
[----:B------:R-:W-:Y:S04]  /*65950*/  STL.64 [R1+0x15f0], R44 ;  /* 0x0015f02c01007387 */ /* 0x000fe80000100a00 */
[----:B------:R-:W-:Y:S04]  /*65960*/  STL.64 [R1+0x15f8], R46 ;  /* 0x0015f82e01007387 */ /* 0x000fe80000100a00 */
[----:B------:R-:W4:Y:S04]  /*65970*/  LDL.LU.64 R220, [R1+0x15a0] ;  /* 0x0015a00001dc7983 */ /* 0x000f280000300a00 */
[----:B------:R-:W4:Y:S04]  /*65980*/  LDL.LU.64 R222, [R1+0x15a8] ;  /* 0x0015a80001de7983 */ /* 0x000f280000300a00 */
[----:B------:R-:W-:Y:S04]  /*65990*/  LDS R192, [R0+UR10+0x200] ;  /* 0x0002000a00c07984 */ /* 0x000fe80008000800 */
[----:B------:R-:W-:Y:S04]  /*659a0*/  LDS R194, [R0+UR10+0x2200] ;  /* 0x0022000a00c27984 */ /* 0x000fe80008000800 */
[----:B------:R-:W-:Y:S04]  /*659b0*/  LDS R193, [R208+UR10+0x200] ;  /* 0x0002000ad0c17984 */ /* 0x000fe80008000800 */
[----:B------:R-:W1:Y:S01]  /*659c0*/  LDS R195, [R208+UR10+0x2200] ;  /* 0x0022000ad0c37984 */ /* 0x000e620008000800 */
[----:B------:R-:W-:-:S15]  /*659d0*/  HMMA.1688.F32.TF32 R40, R184, R88, R40 ;  /* 0x00000058b828723c */ /* 0x000fde0000081028 */
        /* <DEDUP_REMOVED lines=9> */
[----:B-1----:R-:W4:Y:S04]  /*65a70*/  LDL.LU.64 R200, [R1+0x1560] ;  /* 0x0015600001c87983 */ /* 0x002f280000300a00 */
[----:B--2---:R-:W2:Y:S04]  /*65a80*/  LDL.LU.64 R202, [R1+0x1568] ;  /* 0x0015680001ca7983 */ /* 0x004ea80000300a00 */
[----:B---3--:R-:W3:Y:S04]  /*65a90*/  LDL.LU.64 R196, [R1+0x1550] ;  /* 0x0015500001c47983 */ /* 0x008ee80000300a00 */
[----:B----4-:R-:W3:Y:S04]  /*65aa0*/  LDL.LU.64 R198, [R1+0x1558] ;  /* 0x0015580001c67983 */ /* 0x010ee80000300a00 */
        /* <DEDUP_REMOVED lines=9> */
[----:B------:R-:W4:Y:S01]  /*65b40*/  LDL.LU.64 R46, [R1+0x14b8] ;  /* 0x0014b800012e7983 */ /* 0x000f220000300a00 */
[C---:B------:R-:W-:Y:S08]  /*65b50*/  HMMA.1688.F32.TF32 R228, R184.reuse, R92, R224 ;  /* 0x0000005cb8e4723c */ /* 0x040ff000000810e0 */
[C---:B------:R-:W-:Y:S11]  /*65b60*/  HMMA.1688.F32.TF32 R224, R184.reuse, R96, R220 ;  /* 0x00000060b8e0723c */ /* 0x040ff600000810dc */
[----:B------:R1:W-:Y:S04]  /*65b70*/  STL.64 [R1+0x15e0], R228 ;  /* 0x0015e0e401007387 */ /* 0x0003e80000100a00 */
[----:B------:R1:W-:Y:S04]  /*65b80*/  STL.64 [R1+0x15e8], R230 ;  /* 0x0015e8e601007387 */ /* 0x0003e80000100a00 */
[----:B------:R1:W-:Y:S04]  /*65b90*/  STL.64 [R1+0x15d0], R224 ;  /* 0x0015d0e001007387 */ /* 0x0003e80000100a00 */
[----:B------:R1:W-:Y:S01]  /*65ba0*/  STL.64 [R1+0x15d8], R226 ;  /* 0x0015d8e201007387 */ /* 0x0003e20000100a00 */
[C---:B------:R-:W-:Y:S08]  /*65bb0*/  HMMA.1688.F32.TF32 R220, R184.reuse, R100, R216 ;  /* 0x00000064b8dc723c */ /* 0x040ff000000810d8 */
[C---:B------:R-:W-:Y:S08]  /*65bc0*/  HMMA.1688.F32.TF32 R216, R184.reuse, R104, R212 ;  /* 0x00000068b8d8723c */ /* 0x040ff000000810d4 */
[C---:B------:R-:W-:Y:S08]  /*65bd0*/  HMMA.1688.F32.TF32 R212, R184.reuse, R108, R204 ;  /* 0x0000006cb8d4723c */ /* 0x040ff000000810cc */
[C---:B--2---:R-:W-:Y:S08]  /*65be0*/  HMMA.1688.F32.TF32 R204, R184.reuse, R112, R200 ;  /* 0x00000070b8cc723c */ /* 0x044ff000000810c8 */
[C---:B---3--:R-:W-:Y:S08]  /*65bf0*/  HMMA.1688.F32.TF32 R200, R184.reuse, R116, R196 ;  /* 0x00000074b8c8723c */ /* 0x048ff000000810c4 */
[C---:B----4-:R-:W-:Y:S01]  /*65c00*/  HMMA.1688.F32.TF32 R196, R184.reuse, R120, R188 ;  /* 0x00000078b8c4723c */ /* 0x050fe200000810bc */
[----:B------:R2:W-:Y:S07]  /*65c10*/  STL.64 [R1+0x15c0], R220 ;  /* 0x0015c0dc01007387 */ /* 0x0005ee0000100a00 */
[C---:B------:R-:W-:Y:S01]  /*65c20*/  HMMA.1688.F32.TF32 R188, R184.reuse, R124, R52 ;  /* 0x0000007cb8bc723c */ /* 0x040fe20000081034 */
        /* <DEDUP_REMOVED lines=15> */
[----:B------:R-:W4:Y:S04]  /*65d20*/  LDL.LU.64 R40, [R1+0x1490] ;  /* 0x0014900001287983 */ /* 0x000f280000300a00 */
[----:B------:R1:W-:Y:S04]  /*65d30*/  STL.64 [R1+0x1550], R52 ;  /* 0x0015503401007387 */ /* 0x0003e80000100a00 */
[----:B------:R1:W-:Y:S04]  /*65d40*/  STL.64 [R1+0x1558], R54 ;  /* 0x0015583601007387 */ /* 0x0003e80000100a00 */
[----:B------:R-:W4:Y:S01]  /*65d50*/  LDL.LU.64 R42, [R1+0x1498] ;  /* 0x00149800012a7983 */ /* 0x000f220000300a00 */
[C---:B------:R-:W-:Y:S03]  /*65d60*/  HMMA.1688.F32.TF32 R44, R184.reuse, R136, R44 ;  /* 0x00000088b82c723c */ /* 0x040fe6000008102c */
[----:B------:R2:W-:Y:S04]  /*65d70*/  STL.64 [R1+0x1540], R48 ;  /* 0x0015403001007387 */ /* 0x0005e80000100a00 */
[----:B------:R2:W-:Y:S04]  /*65d80*/  STL.64 [R1+0x1548], R50 ;  /* 0x0015483201007387 */ /* 0x0005e80000100a00 */
[----:B-1----:R-:W4:Y:S04]  /*65d90*/  LDL.LU.64 R228, [R1+0x28d0] ;  /* 0x0028d00001e47983 */ /* 0x002f280000300a00 */
[----:B------:R-:W4:Y:S04]  /*65da0*/  LDL.LU.64 R230, [R1+0x28d8] ;  /* 0x0028d80001e67983 */ /* 0x000f280000300a00 */
[----:B------:R1:W-:Y:S04]  /*65db0*/  STL.64 [R1+0x1530], R44 ;  /* 0x0015302c01007387 */ /* 0x0003e80000100a00 */
[----:B------:R1:W-:Y:S04]  /*65dc0*/  STL.64 [R1+0x1538], R46 ;  /* 0x0015382e01007387 */ /* 0x0003e80000100a00 */
[----:B------:R-:W4:Y:S04]  /*65dd0*/  LDL.LU.64 R224, [R1+0x2ad0] ;  /* 0x002ad00001e07983 */ /* 0x000f280000300a00 */
[----:B------:R-:W4:Y:S04]  /*65de0*/  LDL.LU.64 R226, [R1+0x2ad8] ;  /* 0x002ad80001e27983 */ /* 0x000f280000300a00 */
[----:B--2---:R-:W2:Y:S04]  /*65df0*/  LDL.LU.64 R220, [R1+0x2ac0] ;  /* 0x002ac00001dc7983 */ /* 0x004ea80000300a00 */
[----:B---3--:R-:W2:Y:S04]  /*65e00*/  LDL.LU.64 R222, [R1+0x2ac8] ;  /* 0x002ac80001de7983 */ /* 0x008ea80000300a00 */
[----:B----4-:R-:W3:Y:S04]  /*65e10*/  LDL.LU.64 R216, [R1+0x2ab0] ;  /* 0x002ab00001d87983 */ /* 0x010ee80000300a00 */
[----:B------:R-:W3:Y:S04]  /*65e20*/  LDL.LU.64 R218, [R1+0x2ab8] ;  /* 0x002ab80001da7983 */ /* 0x000ee80000300a00 */
[----:B------:R-:W4:Y:S04]  /*65e30*/  LDL.LU.64 R212, [R1+0x2aa0] ;  /* 0x002aa00001d47983 */ /* 0x000f280000300a00 */
        /* <DEDUP_REMOVED lines=13> */
[----:B------:R-:W-:-:S15]  /*65f10*/  HMMA.1688.F32.TF32 R40, R184, R140, R40 ;  /* 0x0000008cb828723c */ /* 0x000fde0000081028 */
[----:B------:R-:W-:-:S04]  /*65f20*/  NOP ;  /* 0x0000000000007918 */ /* 0x000fc80000000000 */
[----:B------:R1:W-:Y:S04]  /*65f30*/  STL.64 [R1+0x1520], R40 ;  /* 0x0015202801007387 */ /* 0x0003e80000100a00 */
[----:B------:R2:W-:Y:S04]  /*65f40*/  STL.64 [R1+0x1528], R42 ;  /* 0x0015282a01007387 */ /* 0x0005e80000100a00 */
[----:B-1----:R-:W4:Y:S04]  /*65f50*/  LDL.LU.64 R44, [R1+0x1460] ;  /* 0x00146000012c7983 */ /* 0x002f280000300a00 */
[----:B------:R-:W4:Y:S04]  /*65f60*/  LDL.LU.64 R46, [R1+0x1468] ;  /* 0x00146800012e7983 */ /* 0x000f280000300a00 */
[----:B------:R-:W4:Y:S04]  /*65f70*/  LDL.LU.64 R40, [R1+0x2730] ;  /* 0x0027300001287983 */ /* 0x000f280000300a00 */
[----:B--2---:R-:W2:Y:S01]  /*65f80*/  LDL.LU.64 R42, [R1+0x2738] ;  /* 0x00273800012a7983 */ /* 0x004ea20000300a00 */
[C---:B------:R-:W-:Y:S08]  /*65f90*/  HMMA.1688.F32.TF32 R232, R184.reuse, R144, R228 ;  /* 0x00000090b8e8723c */ /* 0x040ff000000810e4 */
[C---:B------:R-:W-:Y:S08]  /*65fa0*/  HMMA.1688.F32.TF32 R228, R184.reuse, R148, R224 ;  /* 0x00000094b8e4723c */ /* 0x040ff000000810e0 */
[C---:B------:R-:W-:Y:S08]  /*65fb0*/  HMMA.1688.F32.TF32 R224, R184.reuse, R152, R220 ;  /* 0x00000098b8e0723c */ /* 0x040ff000000810dc */
[C---:B---3--:R-:W-:Y:S08]  /*65fc0*/  HMMA.1688.F32.TF32 R220, R184.reuse, R156, R216 ;  /* 0x0000009cb8dc723c */ /* 0x048ff000000810d8 */
[C---:B----4-:R-:W-:Y:S08]  /*65fd0*/  HMMA.1688.F32.TF32 R216, R184.reuse, R160, R212 ;  /* 0x000000a0b8d8723c */ /* 0x050ff000000810d4 */
        /* <DEDUP_REMOVED lines=8> */
[----:B------:R-:W-:Y:S01]  /*66060*/  HMMA.1688.F32.TF32 R52, R184, R180, R52 ;  /* 0x000000b4b834723c */ /* 0x000fe20000081034 */
        /* <DEDUP_REMOVED lines=20> */
[----:B------:R-:W-:Y:S04]  /*661b0*/  LDS R188, [R0+UR10+0x280] ;  /* 0x0002800a00bc7984 */ /* 0x000fe80008000800 */
[----:B------:R-:W-:Y:S04]  /*661c0*/  LDS R190, [R0+UR10+0x2280] ;  /* 0x0022800a00be7984 */ /* 0x000fe80008000800 */
[----:B------:R-:W-:Y:S04]  /*661d0*/  LDS R189, [R208+UR10+0x280] ;  /* 0x0002800ad0bd7984 */ /* 0x000fe80008000800 */
[----:B------:R-:W1:Y:S01]  /*661e0*/  LDS R191, [R208+UR10+0x2280] ;  /* 0x0022800ad0bf7984 */ /* 0x000e620008000800 */
[C---:B------:R-:W-:Y:S08]  /*661f0*/  HMMA.1688.F32.TF32 R44, R192.reuse, R60, R44 ;  /* 0x0000003cc02c723c */ /* 0x040ff0000008102c */
[C---:B--2---:R-:W-:Y:S11]  /*66200*/  HMMA.1688.F32.TF32 R40, R192.reuse, R64, R40 ;  /* 0x00000040c028723c */ /* 0x044ff60000081028 */
[----:B------:R2:W-:Y:S04]  /*66210*/  STL.64 [R1+0x1460], R44 ;  /* 0x0014602c01007387 */ /* 0x0005e80000100a00 */
[----:B------:R1:W-:Y:S04]  /*66220*/  STL.64 [R1+0x1468], R46 ;  /* 0x0014682e01007387 */ /* 0x0003e80000100a00 */
[----:B------:R-:W4:Y:S04]  /*66230*/  LDL.LU.64 R246, [R1+0x2728] ;  /* 0x0027280001f67983 */ /* 0x000f280000300a00 */
[----:B------:R1:W-:Y:S04]  /*66240*/  STL.64 [R1+0x1450], R40 ;  /* 0x0014502801007387 */ /* 0x0003e80000100a00 */
[----:B------:R1:W-:Y:S04]  /*66250*/  STL.64 [R1+0x1458], R42 ;  /* 0x0014582a01007387 */ /* 0x0003e80000100a00 */
[----:B------:R-:W4:Y:S04]  /*66260*/  LDL.LU.64 R240, [R1+0x1430] ;  /* 0x0014300001f07983 */ /* 0x000f280000300a00 */
[----:B------:R-:W4:Y:S04]  /*66270*/  LDL.LU.64 R242, [R1+0x1438] ;  /* 0x0014380001f27983 */ /* 0x000f280000300a00 */
[----:B------:R-:W4:Y:S04]  /*66280*/  LDL.LU.64 R236, [R1+0x2710] ;  /* 0x0027100001ec7983 */ /* 0x000f280000300a00 */
[----:B------:R-:W4:Y:S04]  /*66290*/  LDL.LU.64 R238, [R1+0x2718] ;  /* 0x0027180001ee7983 */ /* 0x000f280000300a00 */
[----:B-1----:R-:W4:Y:S04]  /*662a0*/  LDL.LU.64 R232, [R1+0x1410] ;  /* 0x0014100001e87983 */ /* 0x002f280000300a00 */
[----:B---3--:R-:W3:Y:S04]  /*662b0*/  LDL.LU.64 R234, [R1+0x1418] ;  /* 0x0014180001ea7983 */ /* 0x008ee80000300a00 */
[----:B----4-:R-:W4:Y:S04]  /*662c0*/  LDL.LU.64 R228, [R1+0x2700] ;  /* 0x0027000001e47983 */ /* 0x010f280000300a00 */
        /* <DEDUP_REMOVED lines=21> */
[----:B--2---:R-:W2:Y:S04]  /*66420*/  LDL.LU.64 R44, [R1+0x2660] ;  /* 0x00266000012c7983 */ /* 0x004ea80000300a00 */
[----:B------:R-:W2:Y:S04]  /*66430*/  LDL.LU.64 R46, [R1+0x2668] ;  /* 0x00266800012e7983 */ /* 0x000ea80000300a00 */
[----:B------:R-:W2:Y:S04]  /*66440*/  LDL.LU.64 R40, [R1+0x2650] ;  /* 0x0026500001287983 */ /* 0x000ea80000300a00 */
[----:B------:R-:W2:Y:S01]  /*66450*/  LDL.LU.64 R42, [R1+0x2658] ;  /* 0x00265800012a7983 */ /* 0x000ea20000300a00 */
[----:B------:R-:W-:-:S15]  /*66460*/  HMMA.1688.F32.TF32 R244, R192, R68, R244 ;  /* 0x00000044c0f4723c */ /* 0x000fde00000810f4 */
[----:B------:R-:W-:-:S04]  /*66470*/  NOP ;  /* 0x0000000000007918 */ /* 0x000fc80000000000 */
[----:B------:R-:W-:Y:S04]  /*66480*/  STL.64 [R1+0x1440], R244 ;  /* 0x001440f401007387 */ /* 0x000fe80000100a00 */
[----:B------:R1:W-:Y:S02]  /*66490*/  STL.64 [R1+0x1448], R246 ;  /* 0x001448f601007387 */ /* 0x0003e40000100a00 */
[C---:B-1----:R-:W-:Y:S08]  /*664a0*/  HMMA.1688.F32.TF32 R244, R192.reuse, R72, R240 ;  /* 0x00000048c0f4723c */ /* 0x042ff000000810f0 */
[C---:B------:R-:W-:Y:S08]  /*664b0*/  HMMA.1688.F32.TF32 R240, R192.reuse, R76, R236 ;  /* 0x0000004cc0f0723c */ /* 0x040ff000000810ec */
[C---:B---3--:R-:W-:Y:S08]  /*664c0*/  HMMA.1688.F32.TF32 R236, R192.reuse, R80, R232 ;  /* 0x00000050c0ec723c */ /* 0x048ff000000810e8 */
[C---:B----4-:R-:W-:Y:S08]  /*664d0*/  HMMA.1688.F32.TF32 R232, R192.reuse, R84, R228 ;  /* 0x00000054c0e8723c */ /* 0x050ff000000810e4 */
[C---:B------:R-:W-:Y:S08]  /*664e0*/  HMMA.1688.F32.TF32 R228, R192.reuse, R88, R224 ;  /* 0x00000058c0e4723c */ /* 0x040ff000000810e0 */
[C---:B------:R-:W-:Y:S01]  /*664f0*/  HMMA.1688.F32.TF32 R224, R192.reuse, R92, R220 ;  /* 0x0000005cc0e0723c */ /* 0x040fe200000810dc */
[----:B------:R-:W-:Y:S07]  /*66500*/  STL.64 [R1+0x1430], R244 ;  /* 0x001430f401007387 */ /* 0x000fee0000100a00 */
[C---:B------:R-:W-:Y:S01]  /*66510*/  HMMA.1688.F32.TF32 R220, R192.reuse, R96, R216 ;  /* 0x00000060c0dc723c */ /* 0x040fe200000810d8 */
[----:B------:R-:W-:Y:S07]  /*66520*/  STL.64 [R1+0x1438], R246 ;  /* 0x001438f601007387 */ /* 0x000fee0000100a00 */
[C---:B------:R-:W-:Y:S01]  /*66530*/  HMMA.1688.F32.TF32 R216, R192.reuse, R100, R212 ;  /* 0x00000064c0d8723c */ /* 0x040fe200000810d4 */
        /* <DEDUP_REMOVED lines=74> */
[C---:B------:R-:W-:Y:S08]  /*669e0*/  HMMA.1688.F32.TF32 R224, R192.reuse, R152, R224 ;  /* 0x00000098c0e0723c */ /* 0x040ff000000810e0 */
[C---:B--2---:R-:W-:Y:S01]  /*669f0*/  HMMA.1688.F32.TF32 R220, R192.reuse, R156, R220 ;  /* 0x0000009cc0dc723c */ /* 0x044fe200000810dc */
        /* <DEDUP_REMOVED lines=10> */
[----:B------:R-:W-:Y:S04]  /*66aa0*/  STL.64 [R1+0x1318], R234 ;  /* 0x001318ea01007387 */ /* 0x000fe80000100a00 */
[----:B------:R-:W-:Y:S03]  /*66ab0*/  STL.64 [R1+0x1300], R228 ;  /* 0x001300e401007387 */ /* 0x000fe60000100a00 */
[----:B------:R-:W-:Y:S01]  /*66ac0*/  HMMA.1688.F32.TF32 R184, R192, R180, R184 ;  /* 0x000000b4c0b8723c */ /* 0x000fe200000810b8 */
[----:B------:R-:W-:Y:S04]  /*66ad0*/  STL.64 [R1+0x1308], R230 ;  /* 0x001308e601007387 */ /* 0x000fe80000100a00 */
        /* <DEDUP_REMOVED lines=9> */
[----:B------:R1:W-:Y:S04]  /*66b70*/  STL.64 [R1+0x12c0], R212 ;  /* 0x0012c0d401007387 */ /* 0x0003e80000100a00 */
[----:B------:R1:W-:Y:S04]  /*66b80*/  STL.64 [R1+0x12c8], R214 ;  /* 0x0012c8d601007387 */ /* 0x0003e80000100a00 */
[----:B------:R-:W-:Y:S04]  /*66b90*/  STL.64 [R1+0x12b0], R204 ;  /* 0x0012b0cc01007387 */ /* 0x000fe80000100a00 */
        /* <DEDUP_REMOVED lines=8> */
[----:B------:R2:W-:Y:S04]  /*66c20*/  STL.64 [R1+0x128], R54 ;  /* 0x0001283601007387 */ /* 0x0005e80000100a00 */
[----:B-1----:R-:W2:Y:S04]  /*66c30*/  LDL.LU.64 R224, [R1+0x670] ;  /* 0x0006700001e07983 */ /* 0x002ea80000300a00 */
[----:B------:R1:W-:Y:S04]  /*66c40*/  STL.64 [R1+0x110], R48 ;  /* 0x0001103001007387 */ /* 0x0003e80000100a00 */
[----:B------:R1:W-:Y:S04]  /*66c50*/  STL.64 [R1+0x118], R50 ;  /* 0x0001183201007387 */ /* 0x0003e80000100a00 */
[----:B--2---:R-:W2:Y:S04]  /*66c60*/  LDL.LU.64 R226, [R1+0x678] ;  /* 0x0006780001e27983 */ /* 0x004ea80000300a00 */
[----:B------:R1:W-:Y:S04]  /*66c70*/  STL.64 [R1+0x100], R44 ;  /* 0x0001002c01007387 */ /* 0x0003e80000100a00 */
[----:B------:R1:W-:Y:S04]  /*66c80*/  STL.64 [R1+0x108], R46 ;  /* 0x0001082e01007387 */ /* 0x0003e80000100a00 */
[----:B---3--:R-:W3:Y:S04]  /*66c90*/  LDL.LU.64 R220, [R1+0x690] ;  /* 0x0006900001dc7983 */ /* 0x008ee80000300a00 */
[----:B----4-:R-:W3:Y:S01]  /*66ca0*/  LDL.LU.64 R222, [R1+0x698] ;  /* 0x0006980001de7983 */ /* 0x010ee20000300a00 */
[----:B------:R-:W-:-:S15]  /*66cb0*/  HMMA.1688.F32.TF32 R40, R188, R68, R40 ;  /* 0x00000044bc28723c */ /* 0x000fde0000081028 */
[----:B------:R-:W-:-:S04]  /*66cc0*/  NOP ;  /* 0x0000000000007918 */ /* 0x000fc80000000000 */
[----:B------:R4:W-:Y:S04]  /*66cd0*/  STL.64 [R1+0xf0], R40 ;  /* 0x0000f02801007387 */ /* 0x0009e80000100a00 */
[----:B------:R1:W-:Y:S04]  /*66ce0*/  STL.64 [R1+0xf8], R42 ;  /* 0x0000f82a01007387 */ /* 0x0003e80000100a00 */
        /* <DEDUP_REMOVED lines=16> */
[----:B-1----:R-:W3:Y:S04]  /*66df0*/  LDL.LU.64 R48, [R1+0x2380] ;  /* 0x0023800001307983 */ /* 0x002ee80000300a00 */
[----:B------:R-:W3:Y:S04]  /*66e00*/  LDL.LU.64 R50, [R1+0x2388] ;  /* 0x0023880001327983 */ /* 0x000ee80000300a00 */
[----:B------:R-:W3:Y:S04]  /*66e10*/  LDL.LU.64 R44, [R1+0x2370] ;  /* 0x00237000012c7983 */ /* 0x000ee80000300a00 */
[----:B------:R-:W3:Y:S04]  /*66e20*/  LDL.LU.64 R46, [R1+0x2378] ;  /* 0x00237800012e7983 */ /* 0x000ee80000300a00 */
[----:B----4-:R-:W4:Y:S04]  /*66e30*/  LDL.LU.64 R40, [R1+0x2360] ;  /* 0x0023600001287983 */ /* 0x010f280000300a00 */
[----:B------:R-:W4:Y:S01]  /*66e40*/  LDL.LU.64 R42, [R1+0x2368] ;  /* 0x00236800012a7983 */ /* 0x000f220000300a00 */
[C---:B--2---:R-:W-:Y:S08]  /*66e50*/  HMMA.1688.F32.TF32 R228, R188.reuse, R72, R224 ;  /* 0x00000048bce4723c */ /* 0x044ff000000810e0 */
[C---:B---3--:R-:W-:Y:S11]  /*66e60*/  HMMA.1688.F32.TF32 R224, R188.reuse, R76, R220 ;  /* 0x0000004cbce0723c */ /* 0x048ff600000810dc */
[----:B------:R-:W-:Y:S04]  /*66e70*/  STL.64 [R1+0xe0], R228 ;  /* 0x0000e0e401007387 */ /* 0x000fe80000100a00 */
[----:B------:R-:W-:Y:S04]  /*66e80*/  STL.64 [R1+0xe8], R230 ;  /* 0x0000e8e601007387 */ /* 0x000fe80000100a00 */
[----:B------:R-:W-:Y:S04]  /*66e90*/  STL.64 [R1+0xd0], R224 ;  /* 0x0000d0e001007387 */ /* 0x000fe80000100a00 */
[----:B------:R-:W-:Y:S01]  /*66ea0*/  STL.64 [R1+0xd8], R226 ;  /* 0x0000d8e201007387 */ /* 0x000fe20000100a00 */
[C---:B------:R-:W-:Y:S08]  /*66eb0*/  HMMA.1688.F32.TF32 R220, R188.reuse, R80, R216 ;  /* 0x00000050bcdc723c */ /* 0x040ff000000810d8 */
[C---:B------:R-:W-:Y:S08]  /*66ec0*/  HMMA.1688.F32.TF32 R216, R188.reuse, R84, R212 ;  /* 0x00000054bcd8723c */ /* 0x040ff000000810d4 */
[C---:B------:R-:W-:Y:S01]  /*66ed0*/  HMMA.1688.F32.TF32 R212, R188.reuse, R88, R184 ;  /* 0x00000058bcd4723c */ /* 0x040fe200000810b8 */
[----:B------:R-:W-:Y:S07]  /*66ee0*/  LDS R184, [R0+UR10+0x300] ;  /* 0x0003000a00b87984 */ /* 0x000fee0008000800 */
[C---:B------:R-:W-:Y:S08]  /*66ef0*/  HMMA.1688.F32.TF32 R204, R188.reuse, R92, R204 ;  /* 0x0000005cbccc723c */ /* 0x040ff000000810cc */
        /* <DEDUP_REMOVED lines=12> */
[C---:B----4-:R-:W-:Y:S01]  /*66fc0*/  HMMA.1688.F32.TF32 R40, R188.reuse, R120, R40 ;  /* 0x00000078bc28723c */ /* 0x050fe20000081028 */
        /* <DEDUP_REMOVED lines=12> */
[----:B------:R-:W2:Y:S04]  /*67090*/  LDL.LU.64 R236, [R1+0x2350] ;  /* 0x0023500001ec7983 */ /* 0x000ea80000300a00 */
[----:B------:R-:W-:Y:S04]  /*670a0*/  STL.64 [R1+0x1220], R44 ;  /* 0x0012202c01007387 */ /* 0x000fe80000100a00 */
[----:B------:R-:W-:Y:S04]  /*670b0*/  STL.64 [R1+0x1228], R46 ;  /* 0x0012282e01007387 */ /* 0x000fe80000100a00 */
[----:B------:R-:W2:Y:S04]  /*670c0*/  LDL.LU.64 R238, [R1+0x2358] ;  /* 0x0023580001ee7983 */ /* 0x000ea80000300a00 */
[----:B------:R1:W-:Y:S04]  /*670d0*/  STL.64 [R1+0x1210], R40 ;  /* 0x0012102801007387 */ /* 0x0003e80000100a00 */
[----:B------:R3:W-:Y:S04]  /*670e0*/  STL.64 [R1+0x1218], R42 ;  /* 0x0012182a01007387 */ /* 0x0007e80000100a00 */
[----:B------:R-:W4:Y:S04]  /*670f0*/  LDL.LU.64 R232, [R1+0x2340] ;  /* 0x0023400001e87983 */ /* 0x000f280000300a00 */
[----:B------:R-:W4:Y:S04]  /*67100*/  LDL.LU.64 R234, [R1+0x2348] ;  /* 0x0023480001ea7983 */ /* 0x000f280000300a00 */
[----:B-1----:R-:W4:Y:S04]  /*67110*/  LDL.LU.64 R40, [R1+0x2330] ;  /* 0x0023300001287983 */ /* 0x002f280000300a00 */
        /* <DEDUP_REMOVED lines=25> */
[----:B------:R-:W-:Y:S04]  /*672b0*/  LDS R186, [R0+UR10+0x2300] ;  /* 0x0023000a00ba7984 */ /* 0x000fe80008000800 */
[----:B------:R-:W-:Y:S04]  /*672c0*/  LDS R185, [R208+UR10+0x300] ;  /* 0x0003000ad0b97984 */ /* 0x000fe80008000800 */
[----:B------:R-:W1:Y:S01]  /*672d0*/  LDS R187, [R208+UR10+0x2300] ;  /* 0x0023000ad0bb7984 */ /* 0x000e620008000800 */
[C---:B--2---:R-:W-:Y:S08]  /*672e0*/  HMMA.1688.F32.TF32 R240, R188.reuse, R124, R236 ;  /* 0x0000007cbcf0723c */ /* 0x044ff000000810ec */
[C---:B----4-:R-:W-:Y:S11]  /*672f0*/  HMMA.1688.F32.TF32 R236, R188.reuse, R128, R232 ;  /* 0x00000080bcec723c */ /* 0x050ff600000810e8 */
[----:B------:R2:W-:Y:S04]  /*67300*/  STL.64 [R1+0x1200], R240 ;  /* 0x001200f001007387 */ /* 0x0005e80000100a00 */
[----:B------:R4:W-:Y:S01]  /*67310*/  STL.64 [R1+0x1208], R242 ;  /* 0x001208f201007387 */ /* 0x0009e20000100a00 */
[C---:B---3--:R-:W-:Y:S03]  /*67320*/  HMMA.1688.F32.TF32 R232, R188.reuse, R132, R40 ;  /* 0x00000084bce8723c */ /* 0x048fe60000081028 */
[----:B------:R-:W1:Y:S04]  /*67330*/  LDL.LU.64 R40, [R1+0x22f0] ;  /* 0x0022f00001287983 */ /* 0x000e680000300a00 */
[----:B------:R3:W-:Y:S04]  /*67340*/  STL.64 [R1+0x11f0], R236 ;  /* 0x0011f0ec01007387 */ /* 0x0007e80000100a00 */
[----:B------:R1:W-:Y:S04]  /*67350*/  STL.64 [R1+0x11f8], R238 ;  /* 0x0011f8ee01007387 */ /* 0x0003e80000100a00 */
[----:B------:R-:W1:Y:S01]  /*67360*/  LDL.LU.64 R42, [R1+0x22f8] ;  /* 0x0022f800012a7983 */ /* 0x000e620000300a00 */
        /* <DEDUP_REMOVED lines=20> */
[----:B------:R-:W-:Y:S01]  /*674b0*/  HMMA.1688.F32.TF32 R44, R188, R180, R44 ;  /* 0x000000b4bc2c723c */ /* 0x000fe2000008102c */
        /* <DEDUP_REMOVED lines=17> */
[----:B------:R-:W3:Y:S04]  /*675d0*/  LDL.LU.64 R244, [R1+0x22e0] ;  /* 0x0022e00001f47983 */ /* 0x000ee80000300a00 */
[----:B------:R-:W3:Y:S04]  /*675e0*/  LDL.LU.64 R246, [R1+0x22e8] ;  /* 0x0022e80001f67983 */ /* 0x000ee80000300a00 */
[----:B------:R-:W-:Y:S04]  /*675f0*/  LDS R188, [R0+UR10+0x380] ;  /* 0x0003800a00bc7984 */ /* 0x000fe80008000800 */
[----:B------:R-:W-:Y:S04]  /*67600*/  LDS R190, [R0+UR10+0x2380] ;  /* 0x0023800a00be7984 */ /* 0x000fe80008000800 */
[----:B------:R-:W-:Y:S04]  /*67610*/  LDS R189, [R208+UR10+0x380] ;  /* 0x0003800ad0bd7984 */ /* 0x000fe80008000800 */
[----:B------:R-:W1:Y:S02]  /*67620*/  LDS R191, [R208+UR10+0x2380] ;  /* 0x0023800ad0bf7984 */ /* 0x000e640008000800 */
[----:B-1----:R-:W-:-:S15]  /*67630*/  HMMA.1688.F32.TF32 R40, R184, R56, R40 ;  /* 0x00000038b828723c */ /* 0x002fde0000081028 */
[----:B------:R-:W-:-:S04]  /*67640*/  NOP ;  /* 0x0000000000007918 */ /* 0x000fc80000000000 */
[----:B------:R1:W-:Y:S04]  /*67650*/  STL.64 [R1+0x1120], R40 ;  /* 0x0011202801007387 */ /* 0x0003e80000100a00 */
[----:B------:R1:W-:Y:S04]  /*67660*/  STL.64 [R1+0x1128], R42 ;  /* 0x0011282a01007387 */ /* 0x0003e80000100a00 */
[----:B--2---:R-:W2:Y:S04]  /*67670*/  LDL.LU.64 R240, [R1+0x22d0] ;  /* 0x0022d00001f07983 */ /* 0x004ea80000300a00 */
[----:B----4-:R-:W2:Y:S04]  /*67680*/  LDL.LU.64 R242, [R1+0x22d8] ;  /* 0x0022d80001f27983 */ /* 0x010ea80000300a00 */
[----:B---3--:R-:W3:Y:S04]  /*67690*/  LDL.LU.64 R236, [R1+0x10f0] ;  /* 0x0010f00001ec7983 */ /* 0x008ee80000300a00 */
        /* <DEDUP_REMOVED lines=28> */
[----:B------:R-:W4:Y:S01]  /*67860*/  LDL.LU.64 R42, [R1+0xfc8] ;  /* 0x000fc800012a7983 */ /* 0x000f220000300a00 */
[----:B------:R-:W-:-:S15]  /*67870*/  HMMA.1688.F32.TF32 R244, R184, R60, R244 ;  /* 0x0000003cb8f4723c */ /* 0x000fde00000810f4 */
[----:B------:R-:W-:-:S04]  /*67880*/  NOP ;  /* 0x0000000000007918 */ /* 0x000fc80000000000 */
[----:B------:R-:W-:Y:S04]  /*67890*/  STL.64 [R1+0x1110], R244 ;  /* 0x001110f401007387 */ /* 0x000fe80000100a00 */
[----:B------:R2:W-:Y:S02]  /*678a0*/  STL.64 [R1+0x1118], R246 ;  /* 0x001118f601007387 */ /* 0x0005e40000100a00 */
[C---:B--2---:R-:W-:Y:S08]  /*678b0*/  HMMA.1688.F32.TF32 R244, R184.reuse, R64, R240 ;  /* 0x00000040b8f4723c */ /* 0x044ff000000810f0 */
[C---:B---3--:R-:W-:Y:S08]  /*678c0*/  HMMA.1688.F32.TF32 R240, R184.reuse, R68, R236 ;  /* 0x00000044b8f0723c */ /* 0x048ff000000810ec */
[C---:B----4-:R-:W-:Y:S08]  /*678d0*/  HMMA.1688.F32.TF32 R236, R184.reuse, R72, R232 ;  /* 0x00000048b8ec723c */ /* 0x050ff000000810e8 */
        /* <DEDUP_REMOVED lines=45> */
[----:B------:R2:W-:Y:S04]  /*67bb0*/  STL.64 [R1+0x1010], R44 ;  /* 0x0010102c01007387 */ /* 0x0005e80000100a00 */
[----:B------:R3:W-:Y:S04]  /*67bc0*/  STL.64 [R1+0x1018], R46 ;  /* 0x0010182e01007387 */ /* 0x0007e80000100a00 */
        /* <DEDUP_REMOVED lines=28> */
[C---:B------:R-:W-:Y:S03]  /*67d90*/  HMMA.1688.F32.TF32 R240, R184.reuse, R128, R40 ;  /* 0x00000080b8f0723c */ /* 0x040fe60000081028 */
[----:B------:R-:W4:Y:S04]  /*67da0*/  LDL.LU.64 R40, [R1+0x760] ;  /* 0x0007600001287983 */ /* 0x000f280000300a00 */
[----:B------:R-:W4:Y:S01]  /*67db0*/  LDL.LU.64 R42, [R1+0x768] ;  /* 0x00076800012a7983 */ /* 0x000f220000300a00 */
[C---:B--2---:R-:W-:Y:S08]  /*67dc0*/  HMMA.1688.F32.TF32 R236, R184.reuse, R132, R236 ;  /* 0x00000084b8ec723c */ /* 0x044ff000000810ec */
        /* <DEDUP_REMOVED lines=16> */
[C---:B------:R-:W-:Y:S01]  /*67ed0*/  HMMA.1688.F32.TF32 R192, R184.reuse, R172, R192 ;  /* 0x000000acb8c0723c */ /* 0x040fe200000810c0 */
[----:B------:R-:W-:Y:S04]  /*67ee0*/  STL.64 [R1+0xfd8], R230 ;  /* 0x000fd8e601007387 */ /* 0x000fe80000100a00 */
[----:B------:R1:W-:Y:S03]  /*67ef0*/  STL.64 [R1+0xfc0], R224 ;  /* 0x000fc0e001007387 */ /* 0x0003e60000100a00 */
[C---:B------:R-:W-:Y:S01]  /*67f00*/  HMMA.1688.F32.TF32 R52, R184.reuse, R176, R52 ;  /* 0x000000b0b834723c */ /* 0x040fe20000081034 */
[----:B------:R2:W-:Y:S04]  /*67f10*/  STL.64 [R1+0xfc8], R226 ;  /* 0x000fc8e201007387 */ /* 0x0005e80000100a00 */
[----:B------:R3:W-:Y:S03]  /*67f20*/  STL.64 [R1+0xfb0], R220 ;  /* 0x000fb0dc01007387 */ /* 0x0007e60000100a00 */
[----:B------:R-:W-:Y:S01]  /*67f30*/  HMMA.1688.F32.TF32 R48, R184, R180, R48 ;  /* 0x000000b4b830723c */ /* 0x000fe20000081030 */
        /* <DEDUP_REMOVED lines=16> */
[----:B-1----:R-:W4:Y:S04]  /*68040*/  LDL.LU.64 R224, [R1+0x780] ;  /* 0x0007800001e07983 */ /* 0x002f280000300a00 */
        /* <DEDUP_REMOVED lines=41> */
[C---:B------:R-:W-:Y:S08]  /*682e0*/  HMMA.1688.F32.TF32 R212, R188.reuse, R80, R204 ;  /* 0x00000050bcd4723c */ /* 0x040ff000000810cc */
[C---:B------:R-:W-:Y:S08]  /*682f0*/  HMMA.1688.F32.TF32 R204, R188.reuse, R84, R200 ;  /* 0x00000054bccc723c */ /* 0x040ff000000810c8 */
        /* <DEDUP_REMOVED lines=10> */
[----:B------:R1:W-:Y:S04]  /*683a0*/  STL.64 [R1+0x358], R202 ;  /* 0x000358ca01007387 */ /* 0x0003e80000100a00 */
[----:B------:R-:W-:Y:S04]  /*683b0*/  LDS R184, [R0+UR10+0x400] ;  /* 0x0004000a00b87984 */ /* 0x000fe80008000800 */
[----:B------:R-:W-:Y:S01]  /*683c0*/  LDS R186, [R0+UR10+0x2400] ;  /* 0x0024000a00ba7984 */ /* 0x000fe20008000800 */
[C---:B-1----:R-:W-:Y:S03]  /*683d0*/  HMMA.1688.F32.TF32 R200, R188.reuse, R92, R196 ;  /* 0x0000005cbcc8723c */ /* 0x042fe600000810c4 */
[----:B------:R-:W-:Y:S04]  /*683e0*/  LDS R185, [R208+UR10+0x400] ;  /* 0x0004000ad0b97984 */ /* 0x000fe80008000800 */
[----:B------:R-:W1:Y:S01]  /*683f0*/  LDS R187, [R208+UR10+0x2400] ;  /* 0x0024000ad0bb7984 */ /* 0x000e620008000800 */
[C---:B------:R-:W-:Y:S08]  /*68400*/  HMMA.1688.F32.TF32 R196, R188.reuse, R96, R192 ;  /* 0x00000060bcc4723c */ /* 0x040ff000000810c0 */
[C---:B------:R-:W-:Y:S08]  /*68410*/  HMMA.1688.F32.TF32 R192, R188.reuse, R100, R52 ;  /* 0x00000064bcc0723c */ /* 0x040ff00000081034 */
[C---:B------:R-:W-:Y:S08]  /*68420*/  HMMA.1688.F32.TF32 R52, R188.reuse, R104, R48 ;  /* 0x00000068bc34723c */ /* 0x040ff00000081030 */
[C---:B------:R-:W-:Y:S01]  /*68430*/  HMMA.1688.F32.TF32 R48, R188.reuse, R108, R44 ;  /* 0x0000006cbc30723c */ /* 0x040fe2000008102c */
[----:B------:R2:W-:Y:S04]  /*68440*/  STL.64 [R1+0xf30], R200 ;  /* 0x000f30c801007387 */ /* 0x0005e80000100a00 */
[----:B------:R3:W-:Y:S04]  /*68450*/  STL.64 [R1+0xf38], R202 ;  /* 0x000f38ca01007387 */ /* 0x0007e80000100a00 */
[----:B------:R1:W-:Y:S04]  /*68460*/  STL.64 [R1+0xf20], R196 ;  /* 0x000f20c401007387 */ /* 0x0003e80000100a00 */
[----:B------:R1:W-:Y:S01]  /*68470*/  STL.64 [R1+0xf28], R198 ;  /* 0x000f28c601007387 */ /* 0x0003e20000100a00 */
[C---:B----4-:R-:W-:Y:S03]  /*68480*/  HMMA.1688.F32.TF32 R44, R188.reuse, R112, R40 ;  /* 0x00000070bc2c723c */ /* 0x050fe60000081028 */
        /* <DEDUP_REMOVED lines=27> */
[----:B---3--:R-:W2:Y:S04]  /*68640*/  LDL.LU.64 R202, [R1+0x25e8] ;  /* 0x0025e80001ca7983 */ /* 0x008ea80000300a00 */
[----:B-1----:R-:W3:Y:S04]  /*68650*/  LDL.LU.64 R196, [R1+0x25d0] ;  /* 0x0025d00001c47983 */ /* 0x002ee80000300a00 */
[----:B------:R-:W3:Y:S04]  /*68660*/  LDL.LU.64 R198, [R1+0x25d8] ;  /* 0x0025d80001c67983 */ /* 0x000ee80000300a00 */
        /* <DEDUP_REMOVED lines=11> */
[C---:B------:R-:W-:Y:S08]  /*68720*/  HMMA.1688.F32.TF32 R236, R188.reuse, R120, R236 ;  /* 0x00000078bcec723c */ /* 0x040ff000000810ec */
[C---:B------:R-:W-:Y:S08]  /*68730*/  HMMA.1688.F32.TF32 R232, R188.reuse, R124, R232 ;  /* 0x0000007cbce8723c */ /* 0x040ff000000810e8 */
        /* <DEDUP_REMOVED lines=10> */
[C---:B--2---:R-:W-:Y:S01]  /*687e0*/  HMMA.1688.F32.TF32 R200, R188.reuse, R152, R200 ;  /* 0x00000098bcc8723c */ /* 0x044fe200000810c8 */
[----:B------:R-:W-:Y:S07]  /*687f0*/  STL.64 [R1+0xeb0], R232 ;  /* 0x000eb0e801007387 */ /* 0x000fee0000100a00 */
[C---:B---3--:R-:W-:Y:S01]  /*68800*/  HMMA.1688.F32.TF32 R196, R188.reuse, R156, R196 ;  /* 0x0000009cbcc4723c */ /* 0x048fe200000810c4 */
[----:B------:R-:W-:Y:S04]  /*68810*/  STL.64 [R1+0xeb8], R234 ;  /* 0x000eb8ea01007387 */ /* 0x000fe80000100a00 */
[----:B------:R1:W-:Y:S03]  /*68820*/  STL.64 [R1+0xea0], R228 ;  /* 0x000ea0e401007387 */ /* 0x0003e60000100a00 */
[C---:B----4-:R-:W-:Y:S01]  /*68830*/  HMMA.1688.F32.TF32 R192, R188.reuse, R160, R192 ;  /* 0x000000a0bcc0723c */ /* 0x050fe200000810c0 */
        /* <DEDUP_REMOVED lines=56> */
[----:B--2---:R-:W-:Y:S03]  /*68bc0*/  HMMA.1688.F32.TF32 R228, R188, R180, R228 ;  /* 0x000000b4bce4723c */ /* 0x004fe600000810e4 */
[----:B------:R-:W-:Y:S04]  /*68bd0*/  LDS R188, [R0+UR10+0x480] ;  /* 0x0004800a00bc7984 */ /* 0x000fe80008000800 */
[----:B------:R-:W-:Y:S04]  /*68be0*/  LDS R190, [R0+UR10+0x2480] ;  /* 0x0024800a00be7984 */ /* 0x000fe80008000800 */
[----:B------:R-:W-:Y:S04]  /*68bf0*/  LDS R189, [R208+UR10+0x480] ;  /* 0x0004800ad0bd7984 */ /* 0x000fe80008000800 */
[----:B------:R-:W1:Y:S04]  /*68c00*/  LDS R191, [R208+UR10+0x2480] ;  /* 0x0024800ad0bf7984 */ /* 0x000e680008000800 */
[----:B------:R-:W-:Y:S04]  /*68c10*/  STL.64 [R1+0x340], R228 ;  /* 0x000340e401007387 */ /* 0x000fe80000100a00 */
[----:B------:R3:W-:Y:S02]  /*68c20*/  STL.64 [R1+0x348], R230 ;  /* 0x000348e601007387 */ /* 0x0007e40000100a00 */
[----:B---3--:R-:W-:-:S15]  /*68c30*/  HMMA.1688.F32.TF32 R228, R184, R56, R224 ;  /* 0x00000038b8e4723c */ /* 0x008fde00000810e0 */
[----:B------:R-:W-:-:S04]  /*68c40*/  NOP ;  /* 0x0000000000007918 */ /* 0x000fc80000000000 */
[----:B------:R2:W-:Y:S04]  /*68c50*/  STL.64 [R1+0xdd0], R228 ;  /* 0x000dd0e401007387 */ /* 0x0005e80000100a00 */
[----:B------:R3:W-:Y:S01]  /*68c60*/  STL.64 [R1+0xdd8], R230 ;  /* 0x000dd8e601007387 */ /* 0x0007e20000100a00 */
        /* <DEDUP_REMOVED lines=68> */
[C---:B--2---:R-:W-:Y:S08]  /*690b0*/  HMMA.1688.F32.TF32 R228, R184.reuse, R116, R228 ;  /* 0x00000074b8e4723c */ /* 0x044ff000000810e4 */
[C---:B---3--:R-:W-:Y:S08]  /*690c0*/  HMMA.1688.F32.TF32 R224, R184.reuse, R120, R224 ;  /* 0x00000078b8e0723c */ /* 0x048ff000000810e0 */
        /* <DEDUP_REMOVED lines=12> */
[----:B------:R1:W-:Y:S03]  /*69190*/  STL.64 [R1+0xce0], R228 ;  /* 0x000ce0e401007387 */ /* 0x0003e60000100a00 */
[C---:B----4-:R-:W-:Y:S01]  /*691a0*/  HMMA.1688.F32.TF32 R192, R184.reuse, R148, R192 ;  /* 0x00000094b8c0723c */ /* 0x050fe200000810c0 */
[----:B------:R2:W-:Y:S04]  /*691b0*/  STL.64 [R1+0xce8], R230 ;  /* 0x000ce8e601007387 */ /* 0x0005e80000100a00 */
[----:B------:R-:W-:Y:S03]  /*691c0*/  STL.64 [R1+0xcd0], R224 ;  /* 0x000cd0e001007387 */ /* 0x000fe60000100a00 */
[C---:B------:R-:W-:Y:S01]  /*691d0*/  HMMA.1688.F32.TF32 R52, R184.reuse, R152, R52 ;  /* 0x00000098b834723c */ /* 0x040fe20000081034 */
[----:B------:R-:W-:Y:S04]  /*691e0*/  STL.64 [R1+0xcd8], R226 ;  /* 0x000cd8e201007387 */ /* 0x000fe80000100a00 */
[----:B------:R-:W-:Y:S03]  /*691f0*/  STL.64 [R1+0xcc0], R220 ;  /* 0x000cc0dc01007387 */ /* 0x000fe60000100a00 */
        /* <DEDUP_REMOVED lines=12> */
[----:B------:R-:W-:Y:S04]  /*692c0*/  STL.64 [R1+0xc78], R198 ;  /* 0x000c78c601007387 */ /* 0x000fe80000100a00 */
[----:B------:R-:W-:Y:S04]  /*692d0*/  STL.64 [R1+0xc60], R192 ;  /* 0x000c60c001007387 */ /* 0x000fe80000100a00 */
[----:B------:R-:W-:Y:S04]  /*692e0*/  STL.64 [R1+0xc68], R194 ;  /* 0x000c68c201007387 */ /* 0x000fe80000100a00 */
[----:B------:R-:W-:Y:S04]  /*692f0*/  STL.64 [R1+0xc50], R52 ;  /* 0x000c503401007387 */ /* 0x000fe80000100a00 */
[----:B------:R-:W-:Y:S04]  /*69300*/  STL.64 [R1+0xc58], R54 ;  /* 0x000c583601007387 */ /* 0x000fe80000100a00 */
[----:B-1----:R-:W3:Y:S04]  /*69310*/  LDL.LU.64 R228, [R1+0x2510] ;  /* 0x0025100001e47983 */ /* 0x002ee80000300a00 */
[----:B------:R-:W-:Y:S04]  /*69320*/  STL.64 [R1+0xc40], R48 ;  /* 0x000c403001007387 */ /* 0x000fe80000100a00 */
[----:B------:R-:W-:Y:S04]  /*69330*/  STL.64 [R1+0xc48], R50 ;  /* 0x000c483201007387 */ /* 0x000fe80000100a00 */
[----:B--2---:R-:W3:Y:S04]  /*69340*/  LDL.LU.64 R230, [R1+0x2518] ;  /* 0x0025180001e67983 */ /* 0x004ee80000300a00 */
[----:B------:R-:W-:Y:S04]  /*69350*/  STL.64 [R1+0xc30], R44 ;  /* 0x000c302c01007387 */ /* 0x000fe80000100a00 */
[----:B------:R1:W-:Y:S02]  /*69360*/  STL.64 [R1+0xc38], R46 ;  /* 0x000c382e01007387 */ /* 0x0003e40000100a00 */
[----:B-1----:R-:W-:Y:S02]  /*69370*/  HMMA.1688.F32.TF32 R44, R184, R164, R40 ;  /* 0x000000a4b82c723c */ /* 0x002fe40000081028 */
[----:B------:R-:W2:Y:S04]  /*69380*/  LDL.LU.64 R40, [R1+0x2500] ;  /* 0x0025000001287983 */ /* 0x000ea80000300a00 */
[----:B------:R-:W2:-:S13]  /*69390*/  LDL.LU.64 R42, [R1+0x2508] ;  /* 0x00250800012a7983 */ /* 0x000e9a0000300a00 */
        /* <DEDUP_REMOVED lines=22> */
[----:B-1----:R-:W2:Y:S04]  /*69500*/  LDL.LU.64 R44, [R1+0x8d0] ;  /* 0x0008d000012c7983 */ /* 0x002ea80000300a00 */
[----:B----4-:R-:W4:Y:S01]  /*69510*/  LDL.LU.64 R46, [R1+0x8d8] ;  /* 0x0008d800012e7983 */ /* 0x010f220000300a00 */
[C---:B---3--:R-:W-:Y:S08]  /*69520*/  HMMA.1688.F32.TF32 R232, R184.reuse, R168, R228 ;  /* 0x000000a8b8e8723c */ /* 0x048ff000000810e4 */
[C---:B--2---:R-:W-:Y:S01]  /*69530*/  HMMA.1688.F32.TF32 R228, R184.reuse, R172, R40 ;  /* 0x000000acb8e4723c */ /* 0x044fe20000081028 */
[----:B------:R-:W2:Y:S10]  /*69540*/  LDL.LU.64 R40, [R1+0x21b0] ;  /* 0x0021b00001287983 */ /* 0x000eb40000300a00 */
[----:B------:R-:W-:Y:S04]  /*69550*/  STL.64 [R1+0xc10], R232 ;  /* 0x000c10e801007387 */ /* 0x000fe80000100a00 */
[----:B------:R-:W-:Y:S04]  /*69560*/  STL.64 [R1+0xc18], R234 ;  /* 0x000c18ea01007387 */ /* 0x000fe80000100a00 */
[----:B------:R-:W2:Y:S01]  /*69570*/  LDL.LU.64 R42, [R1+0x21b8] ;  /* 0x0021b800012a7983 */ /* 0x000ea20000300a00 */
[C---:B------:R-:W-:Y:S08]  /*69580*/  HMMA.1688.F32.TF32 R224, R184.reuse, R176, R224 ;  /* 0x000000b0b8e0723c */ /* 0x040ff000000810e0 */
[----:B------:R-:W-:Y:S08]  /*69590*/  HMMA.1688.F32.TF32 R220, R184, R180, R220 ;  /* 0x000000b4b8dc723c */ /* 0x000ff000000810dc */
[C---:B------:R-:W-:Y:S08]  /*695a0*/  HMMA.1688.F32.TF32 R216, R188.reuse, R56, R216 ;  /* 0x00000038bcd8723c */ /* 0x040ff000000810d8 */
[C---:B------:R-:W-:Y:S01]  /*695b0*/  HMMA.1688.F32.TF32 R184, R188.reuse, R60, R212 ;  /* 0x0000003cbcb8723c */ /* 0x040fe200000810d4 */
        /* <DEDUP_REMOVED lines=10> */
[----:B------:R-:W-:Y:S04]  /*69660*/  STL.64 [R1+0x310], R184 ;  /* 0x000310b801007387 */ /* 0x000fe80000100a00 */
[----:B------:R1:W-:Y:S02]  /*69670*/  STL.64 [R1+0x318], R186 ;  /* 0x000318ba01007387 */ /* 0x0003e40000100a00 */
[C---:B-1----:R-:W-:Y:S02]  /*69680*/  HMMA.1688.F32.TF32 R184, R188.reuse, R72, R196 ;  /* 0x00000048bcb8723c */ /* 0x042fe400000810c4 */
[----:B------:R-:W-:Y:S04]  /*69690*/  STL.64 [R1+0x300], R204 ;  /* 0x000300cc01007387 */ /* 0x000fe80000100a00 */
[----:B------:R-:W-:Y:S04]  /*696a0*/  STL.64 [R1+0x308], R206 ;  /* 0x000308ce01007387 */ /* 0x000fe80000100a00 */
[----:B------:R-:W-:Y:S04]  /*696b0*/  STL.64 [R1+0x2f0], R200 ;  /* 0x0002f0c801007387 */ /* 0x000fe80000100a00 */
[----:B------:R-:W-:Y:S01]  /*696c0*/  STL.64 [R1+0x2f8], R202 ;  /* 0x0002f8ca01007387 */ /* 0x000fe20000100a00 */
[----:B------:R-:W-:Y:S04]  /*696d0*/  HMMA.1688.F32.TF32 R52, R188, R80, R52 ;  /* 0x00000050bc34723c */ /* 0x000fe80000081034 */
[----:B------:R-:W-:Y:S01]  /*696e0*/  IMAD.MOV.U32 R3, RZ, RZ, R186 ;  /* 0x000000ffff037224 */ /* 0x000fe200078e00ba */
[----:B------:R1:W-:Y:S01]  /*696f0*/  STL.64 [R1+0x2e0], R184 ;  /* 0x0002e0b801007387 */ /* 0x0003e20000100a00 */
[----:B------:R-:W-:-:S02]  /*69700*/  IMAD.MOV.U32 R2, RZ, RZ, R187 ;  /* 0x000000ffff027224 */ /* 0x000fc400078e00bb */
[C---:B------:R-:W-:Y:S08]  /*69710*/  HMMA.1688.F32.TF32 R48, R188.reuse, R84, R48 ;  /* 0x00000054bc30723c */ /* 0x040ff00000081030 */
[C---:B-1----:R-:W-:Y:S08]  /*69720*/  HMMA.1688.F32.TF32 R184, R188.reuse, R76, R192 ;  /* 0x0000004cbcb8723c */ /* 0x042ff000000810c0 */
[C---:B----4-:R-:W-:Y:S11]  /*69730*/  HMMA.1688.F32.TF32 R44, R188.reuse, R88, R44 ;  /* 0x00000058bc2c723c */ /* 0x050ff6000008102c */
[----:B------:R-:W-:Y:S04]  /*69740*/  STL.64 [R1+0x2d0], R184 ;  /* 0x0002d0b801007387 */ /* 0x000fe80000100a00 */
[----:B------:R-:W-:Y:S04]  /*69750*/  STL.64 [R1+0x2d8], R186 ;  /* 0x0002d8ba01007387 */ /* 0x000fe80000100a00 */
[----:B------:R1:W-:Y:S04]  /*69760*/  STL.64 [R1+0x2c0], R52 ;  /* 0x0002c03401007387 */ /* 0x0003e80000100a00 */
[----:B------:R3:W-:Y:S04]  /*69770*/  STL.64 [R1+0x2c8], R54 ;  /* 0x0002c83601007387 */ /* 0x0007e80000100a00 */
[----:B------:R4:W-:Y:S04]  /*69780*/  STL.64 [R1+0x2b0], R48 ;  /* 0x0002b03001007387 */ /* 0x0009e80000100a00 */
[----:B------:R1:W-:Y:S04]  /*69790*/  STL.64 [R1+0x2b8], R50 ;  /* 0x0002b83201007387 */ /* 0x0003e80000100a00 */
[----:B------:R1:W-:Y:S04]  /*697a0*/  STL.64 [R1+0x2a0], R44 ;  /* 0x0002a02c01007387 */ /* 0x0003e80000100a00 */
[----:B------:R1:W-:Y:S04]  /*697b0*/  STL.64 [R1+0x2a8], R46 ;  /* 0x0002a82e01007387 */ /* 0x0003e80000100a00 */
[----:B------:R-:W4:Y:S04]  /*697c0*/  LDL.LU.64 R236, [R1+0xbd0] ;  /* 0x000bd00001ec7983 */ /* 0x000f280000300a00 */
[----:B------:R-:W4:Y:S04]  /*697d0*/  LDL.LU.64 R238, [R1+0xbd8] ;  /* 0x000bd80001ee7983 */ /* 0x000f280000300a00 */
[----:B------:R-:W-:Y:S04]  /*697e0*/  LDS R184, [R0+UR10+0x500] ;  /* 0x0005000a00b87984 */ /* 0x000fe80008000800 */
[----:B------:R-:W-:Y:S04]  /*697f0*/  LDS R186, [R0+UR10+0x2500] ;  /* 0x0025000a00ba7984 */ /* 0x000fe80008000800 */
[----:B------:R-:W-:Y:S04]  /*69800*/  LDS R185, [R208+UR10+0x500] ;  /* 0x0005000ad0b97984 */ /* 0x000fe80008000800 */
[----:B------:R-:W1:Y:S01]  /*69810*/  LDS R187, [R208+UR10+0x2500] ;  /* 0x0025000ad0bb7984 */ /* 0x000e620008000800 */
        /* <DEDUP_REMOVED lines=28> */
[----:B------:R-:W4:Y:S04]  /*699e0*/  LDL.LU.64 R44, [R1+0xb00] ;  /* 0x000b0000012c7983 */ /* 0x000f280000300a00 */
[----:B------:R-:W4:Y:S04]  /*699f0*/  LDL.LU.64 R46, [R1+0xb08] ;  /* 0x000b0800012e7983 */ /* 0x000f280000300a00 */
[----:B--2---:R-:W2:Y:S04]  /*69a00*/  LDL.LU.64 R40, [R1+0x24d0] ;  /* 0x0024d00001287983 */ /* 0x004ea80000300a00 */
[----:B------:R-:W2:Y:S01]  /*69a10*/  LDL.LU.64 R42, [R1+0x24d8] ;  /* 0x0024d800012a7983 */ /* 0x000ea20000300a00 */
[----:B------:R-:W-:-:S15]  /*69a20*/  HMMA.1688.F32.TF32 R236, R188, R96, R236 ;  /* 0x00000060bcec723c */ /* 0x000fde00000810ec */
[----:B------:R-:W-:-:S04]  /*69a30*/  NOP ;  /* 0x0000000000007918 */ /* 0x000fc80000000000 */
[----:B------:R-:W-:Y:S04]  /*69a40*/  STL.64 [R1+0xbd0], R236 ;  /* 0x000bd0ec01007387 */ /* 0x000fe80000100a00 */
[----:B------:R-:W-:Y:S01]  /*69a50*/  STL.64 [R1+0xbd8], R238 ;  /* 0x000bd8ee01007387 */ /* 0x000fe20000100a00 */
[C---:B------:R-:W-:Y:S08]  /*69a60*/  HMMA.1688.F32.TF32 R232, R188.reuse, R100, R232 ;  /* 0x00000064bce8723c */ /* 0x040ff000000810e8 */
        /* <DEDUP_REMOVED lines=16> */
[----:B------:R1:W-:Y:S03]  /*69b70*/  STL.64 [R1+0xb90], R220 ;  /* 0x000b90dc01007387 */ /* 0x0003e60000100a00 */
[C---:B----4-:R-:W-:Y:S01]  /*69b80*/  HMMA.1688.F32.TF32 R48, R188.reuse, R144, R48 ;  /* 0x00000090bc30723c */ /* 0x050fe20000081030 */
        /* <DEDUP_REMOVED lines=20> */
[----:B------:R-:W2:Y:S04]  /*69cd0*/  LDL.LU.64 R230, [R1+0xae8] ;  /* 0x000ae80001e67983 */ /* 0x000ea80000300a00 */
[----:B------:R1:W-:Y:S04]  /*69ce0*/  STL.64 [R1+0xb00], R44 ;  /* 0x000b002c01007387 */ /* 0x0003e80000100a00 */
[----:B------:R1:W-:Y:S04]  /*69cf0*/  STL.64 [R1+0xb08], R46 ;  /* 0x000b082e01007387 */ /* 0x0003e80000100a00 */
[----:B------:R-:W2:Y:S04]  /*69d00*/  LDL.LU.64 R224, [R1+0xad0] ;  /* 0x000ad00001e07983 */ /* 0x000ea80000300a00 */
[----:B---3--:R-:W3:Y:S04]  /*69d10*/  LDL.LU.64 R226, [R1+0xad8] ;  /* 0x000ad80001e27983 */ /* 0x008ee80000300a00 */
[----:B------:R1:W-:Y:S04]  /*69d20*/  STL.64 [R1+0xaf0], R40 ;  /* 0x000af02801007387 */ /* 0x0003e80000100a00 */
[----:B------:R1:W-:Y:S04]  /*69d30*/  STL.64 [R1+0xaf8], R42 ;  /* 0x000af82a01007387 */ /* 0x0003e80000100a00 */
[----:B------:R-:W3:Y:S04]  /*69d40*/  LDL.LU.64 R220, [R1+0x24c0] ;  /* 0x0024c00001dc7983 */ /* 0x000ee80000300a00 */
[----:B----4-:R-:W4:Y:S04]  /*69d50*/  LDL.LU.64 R222, [R1+0x24c8] ;  /* 0x0024c80001de7983 */ /* 0x010f280000300a00 */
        /* <DEDUP_REMOVED lines=15> */
[----:B------:R-:W2:Y:S04]  /*69e50*/  LDL.LU.64 R50, [R1+0xa58] ;  /* 0x000a580001327983 */ /* 0x000ea80000300a00 */
[----:B------:R-:W2:Y:S04]  /*69e60*/  LDL.LU.64 R44, [R1+0xa40] ;  /* 0x000a4000012c7983 */ /* 0x000ea80000300a00 */
[----:B------:R-:W2:Y:S04]  /*69e70*/  LDL.LU.64 R46, [R1+0xa48] ;  /* 0x000a4800012e7983 */ /* 0x000ea80000300a00 */
[----:B------:R-:W2:Y:S04]  /*69e80*/  LDL.LU.64 R40, [R1+0xa30] ;  /* 0x000a300001287983 */ /* 0x000ea80000300a00 */
[----:B------:R-:W2:Y:S01]  /*69e90*/  LDL.LU.64 R42, [R1+0xa38] ;  /* 0x000a3800012a7983 */ /* 0x000ea20000300a00 */
[C---:B------:R-:W-:Y:S08]  /*69ea0*/  HMMA.1688.F32.TF32 R228, R188.reuse, R156, R228 ;  /* 0x0000009cbce4723c */ /* 0x040ff000000810e4 */
[C---:B---3--:R-:W-:Y:S08]  /*69eb0*/  HMMA.1688.F32.TF32 R224, R188.reuse, R160, R224 ;  /* 0x000000a0bce0723c */ /* 0x048ff000000810e0 */
[C---:B----4-:R-:W-:Y:S08]  /*69ec0*/  HMMA.1688.F32.TF32 R220, R188.reuse, R164, R220 ;  /* 0x000000a4bcdc723c */ /* 0x050ff000000810dc */
[C---:B------:R-:W-:Y:S08]  /*69ed0*/  HMMA.1688.F32.TF32 R216, R188.reuse, R168, R216 ;  /* 0x000000a8bcd8723c */ /* 0x040ff000000810d8 */
[C---:B--2---:R-:W-:Y:S08]  /*69ee0*/  HMMA.1688.F32.TF32 R212, R188.reuse, R172, R212 ;  /* 0x000000acbcd4723c */ /* 0x044ff000000810d4 */
[C---:B------:R-:W-:Y:S01]  /*69ef0*/  HMMA.1688.F32.TF32 R204, R188.reuse, R176, R204 ;  /* 0x000000b0bccc723c */ /* 0x040fe200000810cc */
[----:B------:R1:W-:Y:S07]  /*69f00*/  STL.64 [R1+0xae0], R228 ;  /* 0x000ae0e401007387 */ /* 0x0003ee0000100a00 */
[----:B------:R-:W-:Y:S01]  /*69f10*/  HMMA.1688.F32.TF32 R200, R188, R180, R200 ;  /* 0x000000b4bcc8723c */ /* 0x000fe200000810c8 */
        /* <DEDUP_REMOVED lines=76> */
[C---:B--2---:R-:W-:Y:S08]  /*6a3e0*/  HMMA.1688.F32.TF32 R232, R184.reuse, R96, R228 ;  /* 0x00000060b8e8723c */ /* 0x044ff000000810e4 */
[C---:B---3--:R-:W-:Y:S08]  /*6a3f0*/  HMMA.1688.F32.TF32 R228, R184.reuse, R100, R224 ;  /* 0x00000064b8e4723c */ /* 0x048ff000000810e0 */
[C---:B----4-:R-:W-:Y:S01]  /*6a400*/  HMMA.1688.F32.TF32 R224, R184.reuse, R104, R220 ;  /* 0x00000068b8e0723c */ /* 0x050fe200000810dc */
        /* <DEDUP_REMOVED lines=85> */
[----:B------:R-:W-:Y:S01]  /*6a960*/  HMMA.1688.F32.TF32 R204, R184, R180, R204 ;  /* 0x000000b4b8cc723c */ /* 0x000fe200000810cc */
        /* <DEDUP_REMOVED lines=20> */
[C---:B-1----:R-:W-:Y:S08]  /*6aab0*/  HMMA.1688.F32.TF32 R184, R188.reuse, R68, R52 ;  /* 0x00000044bcb8723c */ /* 0x042ff00000081034 */
[C---:B------:R-:W-:Y:S01]  /*6aac0*/  HMMA.1688.F32.TF32 R52, R188.reuse, R72, R48 ;  /* 0x00000048bc34723c */ /* 0x040fe20000081030 */
[----:B------:R-:W-:Y:S04]  /*6aad0*/  STL.64 [R1+0x260], R196 ;  /* 0x000260c401007387 */ /* 0x000fe80000100a00 */
[----:B------:R-:W-:Y:S04]  /*6aae0*/  STL.64 [R1+0x268], R198 ;  /* 0x000268c601007387 */ /* 0x000fe80000100a00 */
[----:B------:R-:W-:Y:S01]  /*6aaf0*/  STL.64 [R1+0x250], R192 ;  /* 0x000250c001007387 */ /* 0x000fe20000100a00 */
[C---:B------:R-:W-:Y:S03]  /*6ab00*/  HMMA.1688.F32.TF32 R48, R188.reuse, R76, R40 ;  /* 0x0000004cbc30723c */ /* 0x040fe60000081028 */
[----:B------:R-:W-:Y:S04]  /*6ab10*/  STL.64 [R1+0x258], R194 ;  /* 0x000258c201007387 */ /* 0x000fe80000100a00 */
[----:B------:R1:W-:Y:S04]  /*6ab20*/  STL.64 [R1+0x240], R184 ;  /* 0x000240b801007387 */ /* 0x0003e80000100a00 */
[----:B------:R2:W-:Y:S04]  /*6ab30*/  STL.64 [R1+0x248], R186 ;  /* 0x000248ba01007387 */ /* 0x0005e80000100a00 */
[----:B------:R-:W3:Y:S04]  /*6ab40*/  LDL.LU.64 R40, [R1+0x60] ;  /* 0x0000600001287983 */ /* 0x000ee80000300a00 */
[----:B------:R4:W-:Y:S04]  /*6ab50*/  STL.64 [R1+0x230], R52 ;  /* 0x0002303401007387 */ /* 0x0009e80000100a00 */
[----:B------:R1:W-:Y:S04]  /*6ab60*/  STL.64 [R1+0x238], R54 ;  /* 0x0002383601007387 */ /* 0x0003e80000100a00 */
[----:B------:R-:W3:Y:S04]  /*6ab70*/  LDL.LU.64 R42, [R1+0x68] ;  /* 0x00006800012a7983 */ /* 0x000ee80000300a00 */
[----:B------:R2:W-:Y:S04]  /*6ab80*/  STL.64 [R1+0x220], R48 ;  /* 0x0002203001007387 */ /* 0x0005e80000100a00 */
[----:B------:R4:W-:Y:S04]  /*6ab90*/  STL.64 [R1+0x228], R50 ;  /* 0x0002283201007387 */ /* 0x0009e80000100a00 */
[----:B-1----:R-:W3:Y:S04]  /*6aba0*/  LDL.LU.64 R184, [R1+0x50] ;  /* 0x0000500001b87983 */ /* 0x002ee80000300a00 */
[----:B--2---:R-:W2:Y:S01]  /*6abb0*/  LDL.LU.64 R186, [R1+0x58] ;  /* 0x0000580001ba7983 */ /* 0x004ea20000300a00 */
[----:B------:R-:W-:-:S15]  /*6abc0*/  HMMA.1688.F32.TF32 R44, R188, R80, R44 ;  /* 0x00000050bc2c723c */ /* 0x000fde000008102c */
[----:B------:R-:W-:-:S04]  /*6abd0*/  NOP ;  /* 0x0000000000007918 */ /* 0x000fc80000000000 */
        /* <DEDUP_REMOVED lines=14> */
[----:B----4-:R-:W4:Y:S04]  /*6acc0*/  LDL.LU.64 R52, [R1+0x770] ;  /* 0x0007700001347983 */ /* 0x010f280000300a00 */
[----:B------:R-:W4:Y:S04]  /*6acd0*/  LDL.LU.64 R54, [R1+0x778] ;  /* 0x0007780001367983 */ /* 0x000f280000300a00 */
[----:B------:R-:W4:Y:S04]  /*6ace0*/  LDL.LU.64 R48, [R1+0x2110] ;  /* 0x0021100001307983 */ /* 0x000f280000300a00 */
[----:B------:R-:W4:Y:S04]  /*6acf0*/  LDL.LU.64 R50, [R1+0x2118] ;  /* 0x0021180001327983 */ /* 0x000f280000300a00 */
[----:B-1----:R-:W4:Y:S04]  /*6ad00*/  LDL.LU.64 R44, [R1+0x750] ;  /* 0x00075000012c7983 */ /* 0x002f280000300a00 */
[----:B------:R-:W4:Y:S01]  /*6ad10*/  LDL.LU.64 R46, [R1+0x758] ;  /* 0x00075800012e7983 */ /* 0x000f220000300a00 */
[----:B---3--:R-:W-:Y:S03]  /*6ad20*/  HMMA.1688.F32.TF32 R220, R188, R84, R40 ;  /* 0x00000054bcdc723c */ /* 0x008fe60000081028 */
[----:B------:R-:W3:Y:S04]  /*6ad30*/  LDL.LU.64 R40, [R1+0x2100] ;  /* 0x0021000001287983 */ /* 0x000ee80000300a00 */
[----:B------:R-:W3:-:S12]  /*6ad40*/  LDL.LU.64 R42, [R1+0x2108] ;  /* 0x00210800012a7983 */ /* 0x000ed80000300a00 */
[----:B------:R-:W-:Y:S04]  /*6ad50*/  STL.64 [R1+0x200], R220 ;  /* 0x000200dc01007387 */ /* 0x000fe80000100a00 */
[----:B------:R2:W-:Y:S02]  /*6ad60*/  STL.64 [R1+0x208], R222 ;  /* 0x000208de01007387 */ /* 0x0005e40000100a00 */
[C---:B--2---:R-:W-:Y:S02]  /*6ad70*/  HMMA.1688.F32.TF32 R220, R188.reuse, R88, R184 ;  /* 0x00000058bcdc723c */ /* 0x044fe400000810b8 */
[----:B------:R-:W-:Y:S04]  /*6ad80*/  LDS R184, [R0+UR10+0x600] ;  /* 0x0006000a00b87984 */ /* 0x000fe80008000800 */
[----:B------:R-:W-:Y:S04]  /*6ad90*/  LDS R186, [R0+UR10+0x2600] ;  /* 0x0026000a00ba7984 */ /* 0x000fe80008000800 */
[----:B------:R-:W-:Y:S04]  /*6ada0*/  LDS R185, [R208+UR10+0x600] ;  /* 0x0006000ad0b97984 */ /* 0x000fe80008000800 */
[----:B------:R-:W1:Y:S05]  /*6adb0*/  LDS R187, [R208+UR10+0x2600] ;  /* 0x0026000ad0bb7984 */ /* 0x000e6a0008000800 */
[----:B------:R-:W-:Y:S04]  /*6adc0*/  STL.64 [R1+0x1f0], R220 ;  /* 0x0001f0dc01007387 */ /* 0x000fe80000100a00 */
[----:B------:R2:W-:Y:S02]  /*6add0*/  STL.64 [R1+0x1f8], R222 ;  /* 0x0001f8de01007387 */ /* 0x0005e40000100a00 */
[C---:B--2---:R-:W-:Y:S08]  /*6ade0*/  HMMA.1688.F32.TF32 R220, R188.reuse, R92, R216 ;  /* 0x0000005cbcdc723c */ /* 0x044ff000000810d8 */
[C---:B------:R-:W-:Y:S08]  /*6adf0*/  HMMA.1688.F32.TF32 R216, R188.reuse, R96, R212 ;  /* 0x00000060bcd8723c */ /* 0x040ff000000810d4 */
[C---:B------:R-:W-:Y:S08]  /*6ae00*/  HMMA.1688.F32.TF32 R212, R188.reuse, R100, R204 ;  /* 0x00000064bcd4723c */ /* 0x040ff000000810cc */
[C---:B------:R-:W-:Y:S08]  /*6ae10*/  HMMA.1688.F32.TF32 R204, R188.reuse, R104, R200 ;  /* 0x00000068bccc723c */ /* 0x040ff000000810c8 */
[C---:B------:R-:W-:Y:S08]  /*6ae20*/  HMMA.1688.F32.TF32 R200, R188.reuse, R108, R196 ;  /* 0x0000006cbcc8723c */ /* 0x040ff000000810c4 */
[C---:B------:R-:W-:Y:S01]  /*6ae30*/  HMMA.1688.F32.TF32 R196, R188.reuse, R112, R192 ;  /* 0x00000070bcc4723c */ /* 0x040fe200000810c0 */
[----:B------:R-:W-:Y:S07]  /*6ae40*/  STL.64 [R1+0x850], R220 ;  /* 0x000850dc01007387 */ /* 0x000fee0000100a00 */
[C---:B----4-:R-:W-:Y:S01]  /*6ae50*/  HMMA.1688.F32.TF32 R192, R188.reuse, R116, R52 ;  /* 0x00000074bcc0723c */ /* 0x050fe20000081034 */
        /* <DEDUP_REMOVED lines=21> */
[----:B---3--:R-:W-:Y:S02]  /*6afb0*/  HMMA.1688.F32.TF32 R48, R188, R128, R40 ;  /* 0x00000080bc30723c */ /* 0x008fe40000081028 */
[----:B------:R-:W3:Y:S04]  /*6afc0*/  LDL.LU.64 R40, [R1+0x710] ;  /* 0x0007100001287983 */ /* 0x000ee80000300a00 */
[----:B------:R-:W3:-:S13]  /*6afd0*/  LDL.LU.64 R42, [R1+0x718] ;  /* 0x00071800012a7983 */ /* 0x000eda0000300a00 */
        /* <DEDUP_REMOVED lines=23> */
[----:B-1----:R-:W4:Y:S01]  /*6b150*/  LDL.LU.64 R50, [R1+0x2c78] ;  /* 0x002c780001327983 */ /* 0x002f220000300a00 */
[----:B--2---:R-:W-:Y:S03]  /*6b160*/  HMMA.1688.F32.TF32 R232, R188, R132, R44 ;  /* 0x00000084bce8723c */ /* 0x004fe6000008102c */
[----:B------:R-:W2:-:S15]  /*6b170*/  LDL.LU.64 R44, [R1+0x20e0] ;  /* 0x0020e000012c7983 */ /* 0x000e9e0000300a00 */
[----:B------:R-:W-:Y:S01]  /*6b180*/  NOP ;  /* 0x0000000000007918 */ /* 0x000fe20000000000 */
[----:B------:R-:W-:Y:S04]  /*6b190*/  STL.64 [R1+0x730], R232 ;  /* 0x000730e801007387 */ /* 0x000fe80000100a00 */
[----:B------:R-:W-:Y:S04]  /*6b1a0*/  STL.64 [R1+0x738], R234 ;  /* 0x000738ea01007387 */ /* 0x000fe80000100a00 */
[----:B------:R-:W2:Y:S01]  /*6b1b0*/  LDL.LU.64 R46, [R1+0x20e8] ;  /* 0x0020e800012e7983 */ /* 0x000ea20000300a00 */
[----:B---3--:R-:W-:-:S15]  /*6b1c0*/  HMMA.1688.F32.TF32 R40, R188, R136, R40 ;  /* 0x00000088bc28723c */ /* 0x008fde0000081028 */
[----:B------:R-:W-:-:S04]  /*6b1d0*/  NOP ;  /* 0x0000000000007918 */ /* 0x000fc80000000000 */
[----:B------:R1:W-:Y:S04]  /*6b1e0*/  STL.64 [R1+0x720], R40 ;  /* 0x0007202801007387 */ /* 0x0003e80000100a00 */
[----:B------:R3:W-:Y:S04]  /*6b1f0*/  STL.64 [R1+0x728], R42 ;  /* 0x0007282a01007387 */ /* 0x0007e80000100a00 */
[----:B-1----:R-:W2:Y:S04]  /*6b200*/  LDL.LU.64 R40, [R1+0x20d0] ;  /* 0x0020d00001287983 */ /* 0x002ea80000300a00 */
[----:B---3--:R-:W3:Y:S01]  /*6b210*/  LDL.LU.64 R42, [R1+0x20d8] ;  /* 0x0020d800012a7983 */ /* 0x008ee20000300a00 */
        /* <DEDUP_REMOVED lines=10> */
[----:B------:R-:W-:Y:S07]  /*6b2c0*/  STL.64 [R1+0x700], R224 ;  /* 0x000700e001007387 */ /* 0x000fee0000100a00 */
[C---:B------:R-:W-:Y:S01]  /*6b2d0*/  HMMA.1688.F32.TF32 R192, R188.reuse, R172, R192 ;  /* 0x000000acbcc0723c */ /* 0x040fe200000810c0 */
[----:B------:R-:W-:Y:S07]  /*6b2e0*/  STL.64 [R1+0x708], R226 ;  /* 0x000708e201007387 */ /* 0x000fee0000100a00 */
[C---:B------:R-:W-:Y:S01]  /*6b2f0*/  HMMA.1688.F32.TF32 R52, R188.reuse, R176, R52 ;  /* 0x000000b0bc34723c */ /* 0x040fe20000081034 */
[----:B------:R-:W-:Y:S07]  /*6b300*/  STL.64 [R1+0x6f0], R220 ;  /* 0x0006f0dc01007387 */ /* 0x000fee0000100a00 */
[----:B----4-:R-:W-:Y:S01]  /*6b310*/  HMMA.1688.F32.TF32 R48, R188, R180, R48 ;  /* 0x000000b4bc30723c */ /* 0x010fe20000081030 */
        /* <DEDUP_REMOVED lines=26> */
[----:B------:R-:W4:Y:S01]  /*6b4c0*/  LDL.LU.64 R246, [R1+0x20c8] ;  /* 0x0020c80001f67983 */ /* 0x000f220000300a00 */
[----:B---3--:R-:W-:-:S15]  /*6b4d0*/  HMMA.1688.F32.TF32 R40, R184, R60, R40 ;  /* 0x0000003cb828723c */ /* 0x008fde0000081028 */
[----:B------:R-:W-:-:S04]  /*6b4e0*/  NOP ;  /* 0x0000000000007918 */ /* 0x000fc80000000000 */
[----:B------:R3:W-:Y:S04]  /*6b4f0*/  STL.64 [R1+0x660], R40 ;  /* 0x0006602801007387 */ /* 0x0007e80000100a00 */
[----:B------:R1:W-:Y:S04]  /*6b500*/  STL.64 [R1+0x668], R42 ;  /* 0x0006682a01007387 */ /* 0x0003e80000100a00 */
[----:B------:R-:W4:Y:S04]  /*6b510*/  LDL.LU.64 R240, [R1+0x20b0] ;  /* 0x0020b00001f07983 */ /* 0x000f280000300a00 */
[----:B------:R-:W4:Y:S04]  /*6b520*/  LDL.LU.64 R242, [R1+0x20b8] ;  /* 0x0020b80001f27983 */ /* 0x000f280000300a00 */
[----:B------:R-:W4:Y:S04]  /*6b530*/  LDL.LU.64 R236, [R1+0x20a0] ;  /* 0x0020a00001ec7983 */ /* 0x000f280000300a00 */
[----:B------:R-:W4:Y:S04]  /*6b540*/  LDL.LU.64 R238, [R1+0x20a8] ;  /* 0x0020a80001ee7983 */ /* 0x000f280000300a00 */
[----:B-1----:R-:W4:Y:S04]  /*6b550*/  LDL.LU.64 R228, [R1+0x2090] ;  /* 0x0020900001e47983 */ /* 0x002f280000300a00 */
[----:B------:R-:W4:Y:S04]  /*6b560*/  LDL.LU.64 R230, [R1+0x2098] ;  /* 0x0020980001e67983 */ /* 0x000f280000300a00 */
[----:B------:R-:W4:Y:S04]  /*6b570*/  LDL.LU.64 R232, [R1+0x2080] ;  /* 0x0020800001e87983 */ /* 0x000f280000300a00 */
[----:B------:R-:W4:Y:S04]  /*6b580*/  LDL.LU.64 R234, [R1+0x2088] ;  /* 0x0020880001ea7983 */ /* 0x000f280000300a00 */
[----:B----4-:R-:W4:Y:S04]  /*6b590*/  LDL.LU.64 R52, [R1+0x2070] ;  /* 0x0020700001347983 */ /* 0x010f280000300a00 */
        /* <DEDUP_REMOVED lines=21> */
[----:B---3--:R-:W3:Y:S04]  /*6b6f0*/  LDL.LU.64 R40, [R1+0x1fc0] ;  /* 0x001fc00001287983 */ /* 0x008ee80000300a00 */
[----:B------:R-:W3:Y:S01]  /*6b700*/  LDL.LU.64 R42, [R1+0x1fc8] ;  /* 0x001fc800012a7983 */ /* 0x000ee20000300a00 */
[----:B------:R-:W-:-:S15]  /*6b710*/  HMMA.1688.F32.TF32 R244, R184, R64, R244 ;  /* 0x00000040b8f4723c */ /* 0x000fde00000810f4 */
[----:B------:R-:W-:-:S04]  /*6b720*/  NOP ;  /* 0x0000000000007918 */ /* 0x000fc80000000000 */
[----:B------:R-:W-:Y:S04]  /*6b730*/  STL.64 [R1+0x650], R244 ;  /* 0x000650f401007387 */ /* 0x000fe80000100a00 */
[----:B------:R1:W-:Y:S04]  /*6b740*/  STL.64 [R1+0x658], R246 ;  /* 0x000658f601007387 */ /* 0x0003e80000100a00 */
[----:B-1----:R-:W3:Y:S04]  /*6b750*/  LDL.LU.64 R246, [R1+0x8238] ;  /* 0x0082380001f67983 */ /* 0x002ee80000300a00 */
[----:B------:R-:W3:Y:S01]  /*6b760*/  LDL.LU.64 R244, [R1+0x8230] ;  /* 0x0082300001f47983 */ /* 0x000ee20000300a00 */
[C---:B------:R-:W-:Y:S08]  /*6b770*/  HMMA.1688.F32.TF32 R240, R184.reuse, R68, R240 ;  /* 0x00000044b8f0723c */ /* 0x040ff000000810f0 */
[C---:B------:R-:W-:Y:S08]  /*6b780*/  HMMA.1688.F32.TF32 R236, R184.reuse, R72, R236 ;  /* 0x00000048b8ec723c */ /* 0x040ff000000810ec */
[C---:B------:R-:W-:Y:S08]  /*6b790*/  HMMA.1688.F32.TF32 R228, R184.reuse, R76, R228 ;  /* 0x0000004cb8e4723c */ /* 0x040ff000000810e4 */
[C---:B------:R-:W-:Y:S01]  /*6b7a0*/  HMMA.1688.F32.TF32 R232, R184.reuse, R80, R232 ;  /* 0x00000050b8e8723c */ /* 0x040fe200000810e8 */
[----:B------:R-:W-:Y:S07]  /*6b7b0*/  STL.64 [R1+0x640], R240 ;  /* 0x000640f001007387 */ /* 0x000fee0000100a00 */
[C---:B----4-:R-:W-:Y:S01]  /*6b7c0*/  HMMA.1688.F32.TF32 R52, R184.reuse, R84, R52 ;  /* 0x00000054b834723c */ /* 0x050fe20000081034 */
[----:B------:R1:W-:Y:S07]  /*6b7d0*/  STL.64 [R1+0x648], R242 ;  /* 0x000648f201007387 */ /* 0x0003ee0000100a00 */
[C---:B------:R-:W-:Y:S01]  /*6b7e0*/  HMMA.1688.F32.TF32 R224, R184.reuse, R88, R224 ;  /* 0x00000058b8e0723c */ /* 0x040fe200000810e0 */
[----:B-1----:R-:W4:Y:S07]  /*6b7f0*/  LDL.LU.64 R242, [R1+0x8228] ;  /* 0x0082280001f27983 */ /* 0x002f2e0000300a00 */
[C---:B------:R-:W-:Y:S01]  /*6b800*/  HMMA.1688.F32.TF32 R220, R184.reuse, R92, R220 ;  /* 0x0000005cb8dc723c */ /* 0x040fe200000810dc */
[----:B------:R-:W4:Y:S04]  /*6b810*/  LDL.LU.64 R240, [R1+0x8220] ;  /* 0x0082200001f07983 */ /* 0x000f280000300a00 */
[----:B------:R-:W-:Y:S03]  /*6b820*/  STL.64 [R1+0x630], R236 ;  /* 0x000630ec01007387 */ /* 0x000fe60000100a00 */
[C---:B------:R-:W-:Y:S01]  /*6b830*/  HMMA.1688.F32.TF32 R216, R184.reuse, R96, R216 ;  /* 0x00000060b8d8723c */ /* 0x040fe200000810d8 */
[----:B------:R1:W-:Y:S07]  /*6b840*/  STL.64 [R1+0x638], R238 ;  /* 0x000638ee01007387 */ /* 0x0003ee0000100a00 */
[C---:B------:R-:W-:Y:S01]  /*6b850*/  HMMA.1688.F32.TF32 R212, R184.reuse, R100, R212 ;  /* 0x00000064b8d4723c */ /* 0x040fe200000810d4 */
[----:B-1----:R-:W4:Y:S04]  /*6b860*/  LDL.LU.64 R238, [R1+0x8218] ;  /* 0x0082180001ee7983 */ /* 0x002f280000300a00 */
[----:B------:R-:W4:Y:S03]  /*6b870*/  LDL.LU.64 R236, [R1+0x8210] ;  /* 0x0082100001ec7983 */ /* 0x000f260000300a00 */
[C---:B------:R-:W-:Y:S01]  /*6b880*/  HMMA.1688.F32.TF32 R200, R184.reuse, R104, R200 ;  /* 0x00000068b8c8723c */ /* 0x040fe200000810c8 */
[----:B------:R-:W-:Y:S04]  /*6b890*/  STL.64 [R1+0x620], R228 ;  /* 0x000620e401007387 */ /* 0x000fe80000100a00 */
[----:B------:R1:W-:Y:S03]  /*6b8a0*/  STL.64 [R1+0x628], R230 ;  /* 0x000628e601007387 */ /* 0x0003e60000100a00 */
[C---:B------:R-:W-:Y:S08]  /*6b8b0*/  HMMA.1688.F32.TF32 R196, R184.reuse, R108, R196 ;  /* 0x0000006cb8c4723c */ /* 0x040ff000000810c4 */
[C---:B------:R-:W-:Y:S01]  /*6b8c0*/  HMMA.1688.F32.TF32 R192, R184.reuse, R112, R192 ;  /* 0x00000070b8c0723c */ /* 0x040fe200000810c0 */
[----:B-1----:R-:W4:Y:S04]  /*6b8d0*/  LDL.LU.64 R230, [R1+0x8208] ;  /* 0x0082080001e67983 */ /* 0x002f280000300a00 */
[----:B------:R-:W4:Y:S03]  /*6b8e0*/  LDL.LU.64 R228, [R1+0x8200] ;  /* 0x0082000001e47983 */ /* 0x000f260000300a00 */
[C---:B------:R-:W-:Y:S01]  /*6b8f0*/  HMMA.1688.F32.TF32 R188, R184.reuse, R116, R188 ;  /* 0x00000074b8bc723c */ /* 0x040fe200000810bc */
[----:B------:R-:W-:Y:S04]  /*6b900*/  STL.64 [R1+0x610], R232 ;  /* 0x000610e801007387 */ /* 0x000fe80000100a00 */
[----:B------:R1:W-:Y:S03]  /*6b910*/  STL.64 [R1+0x618], R234 ;  /* 0x000618ea01007387 */ /* 0x0003e60000100a00 */
[C---:B------:R-:W-:Y:S01]  /*6b920*/  HMMA.1688.F32.TF32 R48, R184.reuse, R120, R48 ;  /* 0x00000078b830723c */ /* 0x040fe20000081030 */
[----:B-1----:R-:W4:Y:S04]  /*6b930*/  LDL.LU.64 R234, [R1+0x81f8] ;  /* 0x0081f80001ea7983 */ /* 0x002f280000300a00 */
[----:B------:R-:W4:Y:S04]  /*6b940*/  LDL.LU.64 R232, [R1+0x81f0] ;  /* 0x0081f00001e87983 */ /* 0x000f280000300a00 */
[----:B------:R-:W-:Y:S01]  /*6b950*/  STL.64 [R1+0x600], R52 ;  /* 0x0006003401007387 */ /* 0x000fe20000100a00 */
[C---:B--2---:R-:W-:Y:S03]  /*6b960*/  HMMA.1688.F32.TF32 R44, R184.reuse, R124, R44 ;  /* 0x0000007cb82c723c */ /* 0x044fe6000008102c */
[----:B------:R1:W-:Y:S05]  /*6b970*/  STL.64 [R1+0x608], R54 ;  /* 0x0006083601007387 */ /* 0x0003ea0000100a00 */
[C---:B---3--:R-:W-:Y:S01]  /*6b980*/  HMMA.1688.F32.TF32 R40, R184.reuse, R128, R40 ;  /* 0x00000080b828723c */ /* 0x048fe20000081028 */
[----:B-1----:R-:W2:Y:S04]  /*6b990*/  LDL.LU.64 R54, [R1+0x81e8] ;  /* 0x0081e80001367983 */ /* 0x002ea80000300a00 */
[----:B------:R-:W2:Y:S04]  /*6b9a0*/  LDL.LU.64 R52, [R1+0x81e0] ;  /* 0x0081e00001347983 */ /* 0x000ea80000300a00 */
        /* <DEDUP_REMOVED lines=18> */
[----:B-1----:R-:W2:Y:S04]  /*6bad0*/  LDL.LU.64 R48, [R1+0x1fb0] ;  /* 0x001fb00001307983 */ /* 0x002ea80000300a00 */
[----:B------:R1:W-:Y:S04]  /*6bae0*/  STL.64 [R1+0x560], R44 ;  /* 0x0005602c01007387 */ /* 0x0003e80000100a00 */
[----:B------:R1:W-:Y:S04]  /*6baf0*/  STL.64 [R1+0x568], R46 ;  /* 0x0005682e01007387 */ /* 0x0003e80000100a00 */
[----:B---3--:R-:W2:Y:S04]  /*6bb00*/  LDL.LU.64 R50, [R1+0x1fb8] ;  /* 0x001fb80001327983 */ /* 0x008ea80000300a00 */
[----:B------:R3:W-:Y:S04]  /*6bb10*/  STL.64 [R1+0x550], R40 ;  /* 0x0005502801007387 */ /* 0x0007e80000100a00 */
[----:B------:R3:W-:Y:S04]  /*6bb20*/  STL.64 [R1+0x558], R42 ;  /* 0x0005582a01007387 */ /* 0x0007e80000100a00 */
[----:B-1----:R-:W4:Y:S04]  /*6bb30*/  LDL.LU.64 R44, [R1+0x1fa0] ;  /* 0x001fa000012c7983 */ /* 0x002f280000300a00 */
[----:B------:R-:W4:Y:S04]  /*6bb40*/  LDL.LU.64 R46, [R1+0x1fa8] ;  /* 0x001fa800012e7983 */ /* 0x000f280000300a00 */
        /* <DEDUP_REMOVED lines=17> */
[----:B------:R-:W3:Y:S01]  /*6bc60*/  LDL.LU.64 R202, [R1+0x158] ;  /* 0x0001580001ca7983 */ /* 0x000ee20000300a00 */
[C---:B--2---:R-:W-:Y:S08]  /*6bc70*/  HMMA.1688.F32.TF32 R48, R184.reuse, R132, R48 ;  /* 0x00000084b830723c */ /* 0x044ff00000081030 */
[C---:B----4-:R-:W-:Y:S08]  /*6bc80*/  HMMA.1688.F32.TF32 R44, R184.reuse, R136, R44 ;  /* 0x00000088b82c723c */ /* 0x050ff0000008102c */
[C---:B------:R-:W-:Y:S03]  /*6bc90*/  HMMA.1688.F32.TF32 R196, R184.reuse, R140, R196 ;  /* 0x0000008cb8c4723c */ /* 0x040fe600000810c4 */
[----:B------:R-:W-:Y:S04]  /*6bca0*/  STL.64 [R1+0x540], R48 ;  /* 0x0005403001007387 */ /* 0x000fe80000100a00 */
[----:B------:R1:W-:Y:S01]  /*6bcb0*/  STL.64 [R1+0x548], R50 ;  /* 0x0005483201007387 */ /* 0x0003e20000100a00 */
[C---:B------:R-:W-:Y:S03]  /*6bcc0*/  HMMA.1688.F32.TF32 R192, R184.reuse, R144, R192 ;  /* 0x00000090b8c0723c */ /* 0x040fe600000810c0 */
[----:B-1----:R-:W2:Y:S04]  /*6bcd0*/  LDL.LU.64 R50, [R1+0x81d8] ;  /* 0x0081d80001327983 */ /* 0x002ea80000300a00 */
[----:B------:R-:W2:Y:S04]  /*6bce0*/  LDL.LU.64 R48, [R1+0x81d0] ;  /* 0x0081d00001307983 */ /* 0x000ea80000300a00 */
[----:B------:R-:W-:Y:S04]  /*6bcf0*/  STL.64 [R1+0x530], R44 ;  /* 0x0005302c01007387 */ /* 0x000fe80000100a00 */
[----:B------:R1:W-:Y:S04]  /*6bd00*/  STL.64 [R1+0x538], R46 ;  /* 0x0005382e01007387 */ /* 0x0003e80000100a00 */
[----:B-1----:R-:W4:Y:S04]  /*6bd10*/  LDL.LU.64 R46, [R1+0x81c8] ;  /* 0x0081c800012e7983 */ /* 0x002f280000300a00 */
[----:B------:R-:W4:Y:S04]  /*6bd20*/  LDL.LU.64 R44, [R1+0x81c0] ;  /* 0x0081c000012c7983 */ /* 0x000f280000300a00 */
[----:B------:R1:W-:Y:S04]  /*6bd30*/  STL.64 [R1+0x520], R196 ;  /* 0x000520c401007387 */ /* 0x0003e80000100a00 */
[----:B------:R3:W-:Y:S04]  /*6bd40*/  STL.64 [R1+0x528], R198 ;  /* 0x000528c601007387 */ /* 0x0007e80000100a00 */
[----:B-1----:R-:W2:Y:S04]  /*6bd50*/  LDL.LU.64 R196, [R1+0x140] ;  /* 0x0001400001c47983 */ /* 0x002ea80000300a00 */
[----:B---3--:R-:W2:Y:S04]  /*6bd60*/  LDL.LU.64 R198, [R1+0x148] ;  /* 0x0001480001c67983 */ /* 0x008ea80000300a00 */
[----:B------:R1:W-:Y:S04]  /*6bd70*/  STL.64 [R1+0x510], R192 ;  /* 0x000510c001007387 */ /* 0x0003e80000100a00 */
[----:B------:R3:W-:Y:S04]  /*6bd80*/  STL.64 [R1+0x518], R194 ;  /* 0x000518c201007387 */ /* 0x0007e80000100a00 */
[----:B-1----:R-:W4:Y:S04]  /*6bd90*/  LDL.LU.64 R192, [R1+0x2c80] ;  /* 0x002c800001c07983 */ /* 0x002f280000300a00 */
[----:B---3--:R-:W4:Y:S01]  /*6bda0*/  LDL.LU.64 R194, [R1+0x2c88] ;  /* 0x002c880001c27983 */ /* 0x008f220000300a00 */
[----:B------:R-:W-:-:S15]  /*6bdb0*/  HMMA.1688.F32.TF32 R188, R184, R148, R188 ;  /* 0x00000094b8bc723c */ /* 0x000fde00000810bc */
[----:B------:R-:W-:-:S04]  /*6bdc0*/  NOP ;  /* 0x0000000000007918 */ /* 0x000fc80000000000 */
[----:B------:R1:W-:Y:S04]  /*6bdd0*/  STL.64 [R1+0x500], R188 ;  /* 0x000500bc01007387 */ /* 0x0003e80000100a00 */
[----:B------:R3:W-:Y:S04]  /*6bde0*/  STL.64 [R1+0x508], R190 ;  /* 0x000508be01007387 */ /* 0x0007e80000100a00 */
[----:B-1----:R-:W4:Y:S04]  /*6bdf0*/  LDL.LU.64 R188, [R1+0x40] ;  /* 0x0000400001bc7983 */ /* 0x002f280000300a00 */
[----:B---3--:R-:W3:Y:S01]  /*6be00*/  LDL.LU.64 R190, [R1+0x48] ;  /* 0x0000480001be7983 */ /* 0x008ee20000300a00 */
[C---:B------:R-:W-:Y:S08]  /*6be10*/  HMMA.1688.F32.TF32 R40, R184.reuse, R152, R40 ;  /* 0x00000098b828723c */ /* 0x040ff00000081028 */
[C---:B------:R-:W-:Y:S08]  /*6be20*/  HMMA.1688.F32.TF32 R224, R184.reuse, R156, R224 ;  /* 0x0000009cb8e0723c */ /* 0x040ff000000810e0 */
[C---:B------:R-:W-:Y:S08]  /*6be30*/  HMMA.1688.F32.TF32 R220, R184.reuse, R160, R220 ;  /* 0x000000a0b8dc723c */ /* 0x040ff000000810dc */
[C---:B------:R-:W-:Y:S08]  /*6be40*/  HMMA.1688.F32.TF32 R216, R184.reuse, R164, R216 ;  /* 0x000000a4b8d8723c */ /* 0x040ff000000810d8 */
[C---:B------:R-:W-:Y:S01]  /*6be50*/  HMMA.1688.F32.TF32 R212, R184.reuse, R168, R212 ;  /* 0x000000a8b8d4723c */ /* 0x040fe200000810d4 */
[----:B------:R-:W-:Y:S07]  /*6be60*/  STL.64 [R1+0x4f0], R40 ;  /* 0x0004f02801007387 */ /* 0x000fee0000100a00 */
[C---:B------:R-:W-:Y:S01]  /*6be70*/  HMMA.1688.F32.TF32 R200, R184.reuse, R172, R200 ;  /* 0x000000acb8c8723c */ /* 0x040fe200000810c8 */
[----:B------:R1:W-:Y:S04]  /*6be80*/  STL.64 [R1+0x4f8], R42 ;  /* 0x0004f82a01007387 */ /* 0x0003e80000100a00 */
[----:B-1----:R-:W3:Y:S04]  /*6be90*/  LDL.LU.64 R42, [R1+0x81b8] ;  /* 0x0081b800012a7983 */ /* 0x002ee80000300a00 */
[----:B------:R-:W3:Y:S04]  /*6bea0*/  LDL.LU.64 R40, [R1+0x81b0] ;  /* 0x0081b00001287983 */ /* 0x000ee80000300a00 */
[----:B------:R1:W-:Y:S04]  /*6beb0*/  STL.64 [R1+0x4e0], R224 ;  /* 0x0004e0e001007387 */ /* 0x0003e80000100a00 */
[----:B------:R1:W-:Y:S04]  /*6bec0*/  STL.64 [R1+0x4e8], R226 ;  /* 0x0004e8e201007387 */ /* 0x0003e80000100a00 */
[----:B------:R1:W-:Y:S04]  /*6bed0*/  STL.64 [R1+0x4d0], R220 ;  /* 0x0004d0dc01007387 */ /* 0x0003e80000100a00 */
[----:B------:R1:W-:Y:S04]  /*6bee0*/  STL.64 [R1+0x4d8], R222 ;  /* 0x0004d8de01007387 */ /* 0x0003e80000100a00 */
[----:B------:R1:W-:Y:S04]  /*6bef0*/  STL.64 [R1+0x4c0], R216 ;  /* 0x0004c0d801007387 */ /* 0x0003e80000100a00 */
[----:B------:R1:W-:Y:S04]  /*6bf00*/  STL.64 [R1+0x4c8], R218 ;  /* 0x0004c8da01007387 */ /* 0x0003e80000100a00 */
[----:B-1----:R-:W3:Y:S04]  /*6bf10*/  LDL.LU.64 R224, [R1+0x20] ;  /* 0x0000200001e07983 */ /* 0x002ee80000300a00 */
[----:B------:R1:W-:Y:S04]  /*6bf20*/  STL.64 [R1+0x4b0], R212 ;  /* 0x0004b0d401007387 */ /* 0x0003e80000100a00 */
[----:B------:R1:W-:Y:S04]  /*6bf30*/  STL.64 [R1+0x4b8], R214 ;  /* 0x0004b8d601007387 */ /* 0x0003e80000100a00 */
[----:B------:R-:W3:Y:S04]  /*6bf40*/  LDL.LU.64 R226, [R1+0x28] ;  /* 0x0000280001e27983 */ /* 0x000ee80000300a00 */
[----:B------:R1:W-:Y:S04]  /*6bf50*/  STL.64 [R1+0x4a0], R200 ;  /* 0x0004a0c801007387 */ /* 0x0003e80000100a00 */
[----:B------:R1:W-:Y:S04]  /*6bf60*/  STL.64 [R1+0x4a8], R202 ;  /* 0x0004a8ca01007387 */ /* 0x0003e80000100a00 */
[----:B------:R-:W3:Y:S04]  /*6bf70*/  LDL.LU.64 R220, [R1+0x10] ;  /* 0x0000100001dc7983 */ /* 0x000ee80000300a00 */
[----:B------:R-:W3:Y:S04]  /*6bf80*/  LDL.LU.64 R222, [R1+0x18] ;  /* 0x0000180001de7983 */ /* 0x000ee80000300a00 */
[----:B------:R-:W3:Y:S04]  /*6bf90*/  LDL.LU.64 R216, [R1] ;  /* 0x0000000001d87983 */ /* 0x000ee80000300a00 */
[----:B------:R-:W3:Y:S01]  /*6bfa0*/  LDL.LU.64 R218, [R1+0x8] ;  /* 0x0000080001da7983 */ /* 0x000ee20000300a00 */
[C---:B--2---:R-:W-:Y:S08]  /*6bfb0*/  HMMA.1688.F32.TF32 R196, R184.reuse, R176, R196 ;  /* 0x000000b0b8c4723c */ /* 0x044ff000000810c4 */
[----:B----4-:R-:W-:Y:S01]  /*6bfc0*/  HMMA.1688.F32.TF32 R192, R184, R180, R192 ;  /* 0x000000b4b8c0723c */ /* 0x010fe200000810c0 */
[----:B------:R-:W2:Y:S10]  /*6bfd0*/  LDL.LU.64 R184, [R1+0x30] ;  /* 0x0000300001b87983 */ /* 0x000eb40000300a00 */
[----:B------:R4:W-:Y:S04]  /*6bfe0*/  STL.64 [R1+0x490], R196 ;  /* 0x000490c401007387 */ /* 0x0009e80000100a00 */
[----:B------:R1:W-:Y:S04]  /*6bff0*/  STL.64 [R1+0x498], R198 ;  /* 0x000498c601007387 */ /* 0x0003e80000100a00 */
[----:B------:R-:W2:Y:S04]  /*6c000*/  LDL.LU.64 R186, [R1+0x38] ;  /* 0x0000380001ba7983 */ /* 0x000ea80000300a00 */
[----:B------:R1:W-:Y:S01]  /*6c010*/  STL.64 [R1+0x1d0], R192 ;  /* 0x0001d0c001007387 */ /* 0x0003e20000100a00 */
[C---:B---3--:R-:W-:Y:S03]  /*6c020*/  HMMA.1688.F32.TF32 R188, R204.reuse, R56, R188 ;  /* 0x00000038ccbc723c */ /* 0x048fe600000810bc */
[----:B------:R3:W-:Y:S04]  /*6c030*/  STL.64 [R1+0x1d8], R194 ;  /* 0x0001d8c201007387 */ /* 0x0007e80000100a00 */
[----:B-1----:R-:W2:Y:S04]  /*6c040*/  LDL.LU.64 R212, [R1+0x1f90] ;  /* 0x001f900001d47983 */ /* 0x002ea80000300a00 */
[----:B------:R-:W2:Y:S08]  /*6c050*/  LDL.LU.64 R214, [R1+0x1f98] ;  /* 0x001f980001d67983 */ /* 0x000eb00000300a00 */
[----:B------:R1:W-:Y:S04]  /*6c060*/  STL.64 [R1+0x1c0], R188 ;  /* 0x0001c0bc01007387 */ /* 0x0003e80000100a00 */
[----:B------:R1:W-:Y:S04]  /*6c070*/  STL.64 [R1+0x1c8], R190 ;  /* 0x0001c8be01007387 */ /* 0x0003e80000100a00 */
[----:B------:R-:W2:Y:S04]  /*6c080*/  LDL.LU.64 R200, [R1+0x1f80] ;  /* 0x001f800001c87983 */ /* 0x000ea80000300a00 */
[----:B------:R-:W2:Y:S04]  /*6c090*/  LDL.LU.64 R202, [R1+0x1f88] ;  /* 0x001f880001ca7983 */ /* 0x000ea80000300a00 */
[----:B----4-:R-:W4:Y:S04]  /*6c0a0*/  LDL.LU.64 R196, [R1+0x1f70] ;  /* 0x001f700001c47983 */ /* 0x010f280000300a00 */
[----:B------:R-:W4:Y:S04]  /*6c0b0*/  LDL.LU.64 R198, [R1+0x1f78] ;  /* 0x001f780001c67983 */ /* 0x000f280000300a00 */
[----:B------:R-:W4:Y:S04]  /*6c0c0*/  LDL.LU.64 R192, [R1+0x1f60] ;  /* 0x001f600001c07983 */ /* 0x000f280000300a00 */
[----:B---3--:R-:W3:Y:S04]  /*6c0d0*/  LDL.LU.64 R194, [R1+0x1f68] ;  /* 0x001f680001c27983 */ /* 0x008ee80000300a00 */
[----:B-1----:R-:W3:Y:S04]  /*6c0e0*/  LDL.LU.64 R188, [R1+0x440] ;  /* 0x0004400001bc7983 */ /* 0x002ee80000300a00 */
[----:B------:R-:W3:Y:S01]  /*6c0f0*/  LDL.LU.64 R190, [R1+0x448] ;  /* 0x0004480001be7983 */ /* 0x000ee20000300a00 */
[C---:B------:R-:W-:Y:S08]  /*6c100*/  HMMA.1688.F32.TF32 R224, R204.reuse, R64, R224 ;  /* 0x00000040cce0723c */ /* 0x040ff000000810e0 */
[----:B--2---:R-:W-:-:S15]  /*6c110*/  HMMA.1688.F32.TF32 R184, R204, R60, R184 ;  /* 0x0000003cccb8723c */ /* 0x004fde00000810b8 */
[----:B------:R-:W-:-:S04]  /*6c120*/  NOP ;  /* 0x0000000000007918 */ /* 0x000fc80000000000 */
[----:B------:R-:W-:Y:S04]  /*6c130*/  STL.64 [R1+0x1b0], R184 ;  /* 0x0001b0b801007387 */ /* 0x000fe80000100a00 */
[----:B------:R1:W-:Y:S02]  /*6c140*/  STL.64 [R1+0x1b8], R186 ;  /* 0x0001b8ba01007387 */ /* 0x0003e40000100a00 */
[C---:B-1----:R-:W-:Y:S08]  /*6c150*/  HMMA.1688.F32.TF32 R184, R204.reuse, R68, R220 ;  /* 0x00000044ccb8723c */ /* 0x042ff000000810dc */
[C---:B------:R-:W-:Y:S08]  /*6c160*/  HMMA.1688.F32.TF32 R220, R204.reuse, R72, R216 ;  /* 0x00000048ccdc723c */ /* 0x040ff000000810d8 */
[C---:B------:R-:W-:Y:S01]  /*6c170*/  HMMA.1688.F32.TF32 R216, R204.reuse, R76, R248 ;  /* 0x0000004cccd8723c */ /* 0x040fe200000810f8 */
[----:B------:R-:W-:Y:S04]  /*6c180*/  STL.64 [R1+0x1a0], R224 ;  /* 0x0001a0e001007387 */ /* 0x000fe80000100a00 */
[----:B------:R-:W-:Y:S04]  /*6c190*/  STL.64 [R1+0x1a8], R226 ;  /* 0x0001a8e201007387 */ /* 0x000fe80000100a00 */
[----:B------:R-:W-:Y:S04]  /*6c1a0*/  STL.64 [R1+0x190], R184 ;  /* 0x000190b801007387 */ /* 0x000fe80000100a00 */
[----:B------:R1:W-:Y:S04]  /*6c1b0*/  STL.64 [R1+0x198], R186 ;  /* 0x000198ba01007387 */ /* 0x0003e80000100a00 */
[----:B------:R-:W-:Y:S04]  /*6c1c0*/  STL.64 [R1+0x180], R220 ;  /* 0x000180dc01007387 */ /* 0x000fe80000100a00 */
[----:B------:R2:W-:Y:S01]  /*6c1d0*/  STL.64 [R1+0x188], R222 ;  /* 0x000188de01007387 */ /* 0x0005e20000100a00 */
[C---:B-1----:R-:W-:Y:S03]  /*6c1e0*/  HMMA.1688.F32.TF32 R184, R204.reuse, R80, R244 ;  /* 0x00000050ccb8723c */ /* 0x042fe600000810f4 */
[----:B------:R-:W-:Y:S04]  /*6c1f0*/  STL.64 [R1+0x170], R216 ;  /* 0x000170d801007387 */ /* 0x000fe80000100a00 */
[----:B------:R1:W-:Y:S01]  /*6c200*/  STL.64 [R1+0x178], R218 ;  /* 0x000178da01007387 */ /* 0x0003e20000100a00 */
[C---:B--2---:R-:W-:Y:S08]  /*6c210*/  HMMA.1688.F32.TF32 R220, R204.reuse, R84, R240 ;  /* 0x00000054ccdc723c */ /* 0x044ff000000810f0 */
[C---:B-1----:R-:W-:Y:S08]  /*6c220*/  HMMA.1688.F32.TF32 R216, R204.reuse, R88, R236 ;  /* 0x00000058ccd8723c */ /* 0x042ff000000810ec */
[C---:B------:R-:W-:Y:S08]  /*6c230*/  HMMA.1688.F32.TF32 R212, R204.reuse, R92, R212 ;  /* 0x0000005cccd4723c */ /* 0x040ff000000810d4 */
[C---:B------:R-:W-:Y:S08]  /*6c240*/  HMMA.1688.F32.TF32 R200, R204.reuse, R96, R200 ;  /* 0x00000060ccc8723c */ /* 0x040ff000000810c8 */
[C---:B----4-:R-:W-:Y:S01]  /*6c250*/  HMMA.1688.F32.TF32 R196, R204.reuse, R100, R196 ;  /* 0x00000064ccc4723c */ /* 0x050fe200000810c4 */
[----:B------:R-:W-:Y:S07]  /*6c260*/  STL.64 [R1+0x160], R184 ;  /* 0x000160b801007387 */ /* 0x000fee0000100a00 */
[C---:B---3--:R-:W-:Y:S01]  /*6c270*/  HMMA.1688.F32.TF32 R192, R204.reuse, R104, R192 ;  /* 0x00000068ccc0723c */ /* 0x048fe200000810c0 */
[----:B------:R-:W-:Y:S04]  /*6c280*/  STL.64 [R1+0x168], R186 ;  /* 0x000168ba01007387 */ /* 0x000fe80000100a00 */
        /* <DEDUP_REMOVED lines=11> */
[----:B------:R-:W3:Y:S04]  /*6c340*/  LDL.LU.64 R248, [R1+0x430] ;  /* 0x0004300001f87983 */ /* 0x000ee80000300a00 */
[----:B------:R-:W-:Y:S04]  /*6c350*/  STL.64 [R1+0x450], R192 ;  /* 0x000450c001007387 */ /* 0x000fe80000100a00 */
[----:B------:R-:W-:Y:S04]  /*6c360*/  STL.64 [R1+0x458], R194 ;  /* 0x000458c201007387 */ /* 0x000fe80000100a00 */
[----:B------:R-:W3:Y:S04]  /*6c370*/  LDL.LU.64 R250, [R1+0x438] ;  /* 0x0004380001fa7983 */ /* 0x000ee80000300a00 */
        /* <DEDUP_REMOVED lines=11> */
[----:B--2---:R-:W2:Y:S04]  /*6c430*/  LDL.LU.64 R222, [R1+0x78] ;  /* 0x0000780001de7983 */ /* 0x004ea80000300a00 */
[----:B----4-:R-:W4:Y:S04]  /*6c440*/  LDL.LU.64 R188, [R1+0x1f50] ;  /* 0x001f500001bc7983 */ /* 0x010f280000300a00 */
[----:B------:R-:W4:Y:S04]  /*6c450*/  LDL.LU.64 R190, [R1+0x1f58] ;  /* 0x001f580001be7983 */ /* 0x000f280000300a00 */
[----:B------:R-:W2:Y:S04]  /*6c460*/  LDL.LU.64 R216, [R1+0x1f40] ;  /* 0x001f400001d87983 */ /* 0x000ea80000300a00 */
[----:B------:R-:W2:Y:S04]  /*6c470*/  LDL.LU.64 R218, [R1+0x1f48] ;  /* 0x001f480001da7983 */ /* 0x000ea80000300a00 */
[----:B------:R-:W4:Y:S04]  /*6c480*/  LDL.LU.64 R212, [R1+0x1f30] ;  /* 0x001f300001d47983 */ /* 0x000f280000300a00 */
[----:B------:R-:W4:Y:S04]  /*6c490*/  LDL.LU.64 R214, [R1+0x1f38] ;  /* 0x001f380001d67983 */ /* 0x000f280000300a00 */
[----:B------:R-:W4:Y:S04]  /*6c4a0*/  LDL.LU.64 R192, [R1+0x1f20] ;  /* 0x001f200001c07983 */ /* 0x000f280000300a00 */
[----:B------:R-:W4:Y:S04]  /*6c4b0*/  LDL.LU.64 R194, [R1+0x1f28] ;  /* 0x001f280001c27983 */ /* 0x000f280000300a00 */
[----:B------:R-:W-:Y:S04]  /*6c4c0*/  LDS R185, [R208+UR10+0x700] ;  /* 0x0007000ad0b97984 */ /* 0x000fe80008000800 */
[----:B------:R1:W-:Y:S04]  /*6c4d0*/  LDS R187, [R208+UR10+0x2700] ;  /* 0x0027000ad0bb7984 */ /* 0x0003e80008000800 */
[----:B------:R-:W-:Y:S04]  /*6c4e0*/  LDS R184, [R0+UR10+0x700] ;  /* 0x0007000a00b87984 */ /* 0x000fe80008000800 */
[----:B-1----:R-:W4:Y:S04]  /*6c4f0*/  LDL.LU.64 R208, [R1+0x1f10] ;  /* 0x001f100001d07983 */ /* 0x002f280000300a00 */
[----:B------:R-:W4:Y:S04]  /*6c500*/  LDL.LU.64 R210, [R1+0x1f18] ;  /* 0x001f180001d27983 */ /* 0x000f280000300a00 */
[----:B------:R-:W4:Y:S04]  /*6c510*/  LDL.LU.64 R200, [R1+0x1f00] ;  /* 0x001f000001c87983 */ /* 0x000f280000300a00 */
[----:B------:R-:W4:Y:S04]  /*6c520*/  LDL.LU.64 R202, [R1+0x1f08] ;  /* 0x001f080001ca7983 */ /* 0x000f280000300a00 */
[----:B------:R-:W4:Y:S04]  /*6c530*/  LDL.LU.64 R196, [R1+0x1ef0] ;  /* 0x001ef00001c47983 */ /* 0x000f280000300a00 */
[----:B------:R-:W4:Y:S04]  /*6c540*/  LDL.LU.64 R198, [R1+0x1ef8] ;  /* 0x001ef80001c67983 */ /* 0x000f280000300a00 */
[----:B------:R-:W1:Y:S01]  /*6c550*/  LDS R186, [R0+UR10+0x2700] ;  /* 0x0027000a00ba7984 */ /* 0x000e620008000800 */
[----:B---3--:R-:W-:-:S15]  /*6c560*/  HMMA.1688.F32.TF32 R248, R204, R112, R248 ;  /* 0x00000070ccf8723c */ /* 0x008fde00000810f8 */
[----:B------:R-:W-:-:S04]  /*6c570*/  NOP ;  /* 0x0000000000007918 */ /* 0x000fc80000000000 */
[----:B------:R-:W-:Y:S04]  /*6c580*/  STL.64 [R1+0x430], R248 ;  /* 0x000430f801007387 */ /* 0x000fe80000100a00 */
[----:B------:R3:W-:Y:S02]  /*6c590*/  STL.64 [R1+0x438], R250 ;  /* 0x000438fa01007387 */ /* 0x0007e40000100a00 */
[C---:B---3--:R-:W-:Y:S08]  /*6c5a0*/  HMMA.1688.F32.TF32 R248, R204.reuse, R116, R244 ;  /* 0x00000074ccf8723c */ /* 0x048ff000000810f4 */
[C---:B------:R-:W-:Y:S08]  /*6c5b0*/  HMMA.1688.F32.TF32 R244, R204.reuse, R120, R240 ;  /* 0x00000078ccf4723c */ /* 0x040ff000000810f0 */
[C---:B------:R-:W-:Y:S08]  /*6c5c0*/  HMMA.1688.F32.TF32 R240, R204.reuse, R124, R236 ;  /* 0x0000007cccf0723c */ /* 0x040ff000000810ec */
[C---:B------:R-:W-:Y:S08]  /*6c5d0*/  HMMA.1688.F32.TF32 R236, R204.reuse, R128, R224 ;  /* 0x00000080ccec723c */ /* 0x040ff000000810e0 */
[C---:B--2---:R-:W-:Y:S01]  /*6c5e0*/  HMMA.1688.F32.TF32 R224, R204.reuse, R132, R220 ;  /* 0x00000084cce0723c */ /* 0x044fe200000810dc */
[----:B------:R-:W-:Y:S04]  /*6c5f0*/  STL.64 [R1+0x420], R248 ;  /* 0x000420f801007387 */ /* 0x000fe80000100a00 */
[----:B------:R-:W-:Y:S04]  /*6c600*/  STL.64 [R1+0x428], R250 ;  /* 0x000428fa01007387 */ /* 0x000fe80000100a00 */
[----:B------:R-:W-:Y:S04]  /*6c610*/  STL.64 [R1+0x410], R244 ;  /* 0x000410f401007387 */ /* 0x000fe80000100a00 */
[----:B------:R-:W-:Y:S01]  /*6c620*/  STL.64 [R1+0x418], R246 ;  /* 0x000418f601007387 */ /* 0x000fe20000100a00 */
[C---:B----4-:R-:W-:Y:S03]  /*6c630*/  HMMA.1688.F32.TF32 R220, R204.reuse, R136, R188 ;  /* 0x00000088ccdc723c */ /* 0x050fe600000810bc */
        /* <DEDUP_REMOVED lines=10> */
[C---:B---3--:R-:W-:Y:S08]  /*6c6e0*/  HMMA.1688.F32.TF32 R220, R204.reuse, R140, R216 ;  /* 0x0000008cccdc723c */ /* 0x048ff000000810d8 */
[C---:B------:R-:W-:Y:S08]  /*6c6f0*/  HMMA.1688.F32.TF32 R216, R204.reuse, R144, R212 ;  /* 0x00000090ccd8723c */ /* 0x040ff000000810d4 */
[C---:B------:R-:W-:Y:S03]  /*6c700*/  HMMA.1688.F32.TF32 R212, R204.reuse, R148, R192 ;  /* 0x00000094ccd4723c */ /* 0x040fe600000810c0 */
[----:B------:R-:W-:Y:S04]  /*6c710*/  STL.64 [R1+0x50], R220 ;  /* 0x000050dc01007387 */ /* 0x000fe80000100a00 */
[----:B------:R-:W-:Y:S04]  /*6c720*/  STL.64 [R1+0x58], R222 ;  /* 0x000058de01007387 */ /* 0x000fe80000100a00 */
[----:B------:R-:W3:Y:S04]  /*6c730*/  LDL.LU.64 R192, [R1+0x1ed0] ;  /* 0x001ed00001c07983 */ /* 0x000ee80000300a00 */
[----:B------:R-:W-:Y:S04]  /*6c740*/  STL.64 [R1+0x40], R216 ;  /* 0x000040d801007387 */ /* 0x000fe80000100a00 */
[----:B------:R-:W-:Y:S04]  /*6c750*/  STL.64 [R1+0x48], R218 ;  /* 0x000048da01007387 */ /* 0x000fe80000100a00 */
[----:B------:R-:W3:Y:S04]  /*6c760*/  LDL.LU.64 R194, [R1+0x1ed8] ;  /* 0x001ed80001c27983 */ /* 0x000ee80000300a00 */
[----:B------:R-:W-:Y:S04]  /*6c770*/  STL.64 [R1+0x30], R212 ;  /* 0x000030d401007387 */ /* 0x000fe80000100a00 */
[----:B------:R4:W-:Y:S02]  /*6c780*/  STL.64 [R1+0x38], R214 ;  /* 0x000038d601007387 */ /* 0x0009e40000100a00 */
[C---:B----4-:R-:W-:Y:S08]  /*6c790*/  HMMA.1688.F32.TF32 R212, R204.reuse, R152, R208 ;  /* 0x00000098ccd4723c */ /* 0x050ff000000810d0 */
[C---:B------:R-:W-:Y:S08]  /*6c7a0*/  HMMA.1688.F32.TF32 R208, R204.reuse, R156, R200 ;  /* 0x0000009cccd0723c */ /* 0x040ff000000810c8 */
[C---:B------:R-:W-:Y:S03]  /*6c7b0*/  HMMA.1688.F32.TF32 R200, R204.reuse, R160, R196 ;  /* 0x000000a0ccc8723c */ /* 0x040fe600000810c4 */
[----:B------:R-:W-:Y:S04]  /*6c7c0*/  STL.64 [R1+0x20], R212 ;  /* 0x000020d401007387 */ /* 0x000fe80000100a00 */
[----:B------:R-:W-:Y:S04]  /*6c7d0*/  STL.64 [R1+0x28], R214 ;  /* 0x000028d601007387 */ /* 0x000fe80000100a00 */
[----:B------:R-:W4:Y:S04]  /*6c7e0*/  LDL.LU.64 R196, [R1+0x1ec0] ;  /* 0x001ec00001c47983 */ /* 0x000f280000300a00 */
[----:B------:R-:W-:Y:S04]  /*6c7f0*/  STL.64 [R1+0x10], R208 ;  /* 0x000010d001007387 */ /* 0x000fe80000100a00 */
[----:B------:R-:W-:Y:S04]  /*6c800*/  STL.64 [R1+0x18], R210 ;  /* 0x000018d201007387 */ /* 0x000fe80000100a00 */
[----:B------:R-:W4:Y:S04]  /*6c810*/  LDL.LU.64 R198, [R1+0x1ec8] ;  /* 0x001ec80001c67983 */ /* 0x000f280000300a00 */
[----:B------:R1:W-:Y:S04]  /*6c820*/  STL.64 [R1], R200 ;  /* 0x000000c801007387 */ /* 0x0003e80000100a00 */
        /* <DEDUP_REMOVED lines=8> */
[----:B------:R-:W4:Y:S01]  /*6c8b0*/  LDL.LU.64 R218, [R1+0x1e98] ;  /* 0x001e980001da7983 */ /* 0x000f220000300a00 */
[----:B--2---:R-:W-:-:S15]  /*6c8c0*/  HMMA.1688.F32.TF32 R188, R204, R164, R188 ;  /* 0x000000a4ccbc723c */ /* 0x004fde00000810bc */
[----:B------:R-:W-:-:S04]  /*6c8d0*/  NOP ;  /* 0x0000000000007918 */ /* 0x000fc80000000000 */
[----:B------:R-:W-:Y:S04]  /*6c8e0*/  STL.64 [R1+0x7dc8], R190 ;  /* 0x007dc8be01007387 */ /* 0x000fe80000100a00 */
[----:B------:R1:W-:Y:S04]  /*6c8f0*/  STL.64 [R1+0x7dc0], R188 ;  /* 0x007dc0bc01007387 */ /* 0x0003e80000100a00 */
[----:B-1----:R-:W2:Y:S04]  /*6c900*/  LDL.LU.64 R188, [R1+0x1e80] ;  /* 0x001e800001bc7983 */ /* 0x002ea80000300a00 */
[----:B------:R-:W2:Y:S01]  /*6c910*/  LDL.LU.64 R190, [R1+0x1e88] ;  /* 0x001e880001be7983 */ /* 0x000ea20000300a00 */
[----:B---3--:R-:W-:-:S15]  /*6c920*/  HMMA.1688.F32.TF32 R192, R204, R168, R192 ;  /* 0x000000a8ccc0723c */ /* 0x008fde00000810c0 */
[----:B------:R-:W-:-:S04]  /*6c930*/  NOP ;  /* 0x0000000000007918 */ /* 0x000fc80000000000 */
[----:B------:R-:W-:Y:S04]  /*6c940*/  STL.64 [R1+0x7dd8], R194 ;  /* 0x007dd8c201007387 */ /* 0x000fe80000100a00 */
[----:B------:R1:W-:Y:S01]  /*6c950*/  STL.64 [R1+0x7dd0], R192 ;  /* 0x007dd0c001007387 */ /* 0x0003e20000100a00 */
[C---:B----4-:R-:W-:Y:S08]  /*6c960*/  HMMA.1688.F32.TF32 R196, R204.reuse, R172, R196 ;  /* 0x000000acccc4723c */ /* 0x050ff000000810c4 */
[C---:B------:R-:W-:Y:S08]  /*6c970*/  HMMA.1688.F32.TF32 R200, R204.reuse, R176, R200 ;  /* 0x000000b0ccc8723c */ /* 0x040ff000000810c8 */
[----:B------:R-:W-:Y:S03]  /*6c980*/  HMMA.1688.F32.TF32 R204, R204, R180, R208 ;  /* 0x000000b4cccc723c */ /* 0x000fe600000810d0 */
[----:B------:R-:W-:Y:S05]  /*6c990*/  STL.64 [R1+0x7de8], R198 ;  /* 0x007de8c601007387 */ /* 0x000fea0000100a00 */
[C---:B------:R-:W-:Y:S01]  /*6c9a0*/  HMMA.1688.F32.TF32 R212, R184.reuse, R56, R212 ;  /* 0x00000038b8d4723c */ /* 0x040fe200000810d4 */
[----:B------:R-:W-:Y:S04]  /*6c9b0*/  STL.64 [R1+0x7de0], R196 ;  /* 0x007de0c401007387 */ /* 0x000fe80000100a00 */
[----:B------:R-:W3:Y:S04]  /*6c9c0*/  LDL.LU.64 R224, [R1+0x1e70] ;  /* 0x001e700001e07983 */ /* 0x000ee80000300a00 */
[----:B------:R-:W3:Y:S04]  /*6c9d0*/  LDL.LU.64 R226, [R1+0x1e78] ;  /* 0x001e780001e27983 */ /* 0x000ee80000300a00 */
[----:B------:R-:W-:Y:S04]  /*6c9e0*/  STL.64 [R1+0x7df8], R202 ;  /* 0x007df8ca01007387 */ /* 0x000fe80000100a00 */
[----:B------:R-:W-:Y:S04]  /*6c9f0*/  STL.64 [R1+0x7df0], R200 ;  /* 0x007df0c801007387 */ /* 0x000fe80000100a00 */
[----:B------:R-:W-:Y:S04]  /*6ca00*/  STL [R1+0x7d30], R204 ;  /* 0x007d30cc01007387 */ /* 0x000fe80000100800 */
[----:B------:R-:W-:Y:S04]  /*6ca10*/  STL [R1+0x7d2c], R205 ;  /* 0x007d2ccd01007387 */ /* 0x000fe80000100800 */
[----:B------:R-:W-:Y:S04]  /*6ca20*/  STL [R1+0x7d28], R206 ;  /* 0x007d28ce01007387 */ /* 0x000fe80000100800 */
[----:B------:R-:W-:Y:S01]  /*6ca30*/  STL [R1+0x7d24], R207 ;  /* 0x007d24cf01007387 */ /* 0x000fe20000100800 */
[C---:B------:R-:W-:Y:S03]  /*6ca40*/  HMMA.1688.F32.TF32 R216, R184.reuse, R60, R216 ;  /* 0x0000003cb8d8723c */ /* 0x040fe600000810d8 */
[----:B------:R-:W-:Y:S04]  /*6ca50*/  STL [R1+0x7d18], R212 ;  /* 0x007d18d401007387 */ /* 0x000fe80000100800 */
[----:B------:R4:W-:Y:S04]  /*6ca60*/  STL [R1+0x7d14], R213 ;  /* 0x007d14d501007387 */ /* 0x0009e80000100800 */
[----:B------:R-:W-:Y:S04]  /*6ca70*/  STL [R1+0x7d10], R214 ;  /* 0x007d10d601007387 */ /* 0x000fe80000100800 */
[----:B------:R2:W-:Y:S04]  /*6ca80*/  STL [R1+0x7d0c], R215 ;  /* 0x007d0cd701007387 */ /* 0x0005e80000100800 */
[----:B-1----:R-:W3:Y:S04]  /*6ca90*/  LDL.LU.64 R192, [R1+0x1e60] ;  /* 0x001e600001c07983 */ /* 0x002ee80000300a00 */
[----:B------:R-:W3:Y:S04]  /*6caa0*/  LDL.LU.64 R194, [R1+0x1e68] ;  /* 0x001e680001c27983 */ /* 0x000ee80000300a00 */
[----:B------:R-:W-:Y:S04]  /*6cab0*/  STL [R1+0x7d1c], R216 ;  /* 0x007d1cd801007387 */ /* 0x000fe80000100800 */
[----:B------:R-:W-:Y:S04]  /*6cac0*/  STL [R1+0x7d08], R217 ;  /* 0x007d08d901007387 */ /* 0x000fe80000100800 */
[----:B------:R-:W-:Y:S04]  /*6cad0*/  STL [R1+0x7d04], R218 ;  /* 0x007d04da01007387 */ /* 0x000fe80000100800 */
[----:B------:R-:W-:Y:S01]  /*6cae0*/  STL [R1+0x7d00], R219 ;  /* 0x007d00db01007387 */ /* 0x000fe20000100800 */
[C---:B------:R-:W-:Y:S03]  /*6caf0*/  HMMA.1688.F32.TF32 R228, R184.reuse, R72, R228 ;  /* 0x00000048b8e4723c */ /* 0x040fe600000810e4 */
[----:B------:R-:W-:Y:S04]  /*6cb00*/  LDS R208, [R0+UR10+0x780] ;  /* 0x0007800a00d07984 */ /* 0x000fe80008000800 */
[----:B------:R-:W-:Y:S01]  /*6cb10*/  LDS R210, [R0+UR10+0x2780] ;  /* 0x0027800a00d27984 */ /* 0x000fe20008000800 */
[C---:B--2---:R-:W-:Y:S03]  /*6cb20*/  HMMA.1688.F32.TF32 R220, R184.reuse, R64, R188 ;  /* 0x00000040b8dc723c */ /* 0x044fe600000810bc */
[----:B------:R-:W2:Y:S04]  /*6cb30*/  LDL.LU.64 R188, [R1+0x1e50] ;  /* 0x001e500001bc7983 */ /* 0x000ea80000300a00 */
[----:B------:R-:W2:Y:S01]  /*6cb40*/  LDL.LU.64 R190, [R1+0x1e58] ;  /* 0x001e580001be7983 */ /* 0x000ea20000300a00 */
[C---:B------:R-:W-:Y:S11]  /*6cb50*/  HMMA.1688.F32.TF32 R232, R184.reuse, R76, R232 ;  /* 0x0000004cb8e8723c */ /* 0x040ff600000810e8 */
[----:B------:R-:W-:Y:S04]  /*6cb60*/  STL [R1+0x7cfc], R220 ;  /* 0x007cfcdc01007387 */ /* 0x000fe80000100800 */
[----:B------:R-:W-:Y:S04]  /*6cb70*/  STL [R1+0x7cf8], R221 ;  /* 0x007cf8dd01007387 */ /* 0x000fe80000100800 */
[----:B------:R-:W-:Y:S04]  /*6cb80*/  STL [R1+0x7cf4], R222 ;  /* 0x007cf4de01007387 */ /* 0x000fe80000100800 */
[----:B------:R-:W-:Y:S04]  /*6cb90*/  STL [R1+0x7cf0], R223 ;  /* 0x007cf0df01007387 */ /* 0x000fe80000100800 */
[----:B----4-:R-:W4:Y:S04]  /*6cba0*/  LDL.LU.64 R212, [R1+0x1e40] ;  /* 0x001e400001d47983 */ /* 0x010f280000300a00 */
[----:B------:R-:W4:Y:S04]  /*6cbb0*/  LDL.LU.64 R214, [R1+0x1e48] ;  /* 0x001e480001d67983 */ /* 0x000f280000300a00 */
[----:B------:R-:W4:Y:S04]  /*6cbc0*/  LDL.LU.64 R200, [R1+0x1e30] ;  /* 0x001e300001c87983 */ /* 0x000f280000300a00 */
[----:B------:R-:W4:Y:S04]  /*6cbd0*/  LDL.LU.64 R202, [R1+0x1e38] ;  /* 0x001e380001ca7983 */ /* 0x000f280000300a00 */
[----:B------:R-:W4:Y:S04]  /*6cbe0*/  LDL.LU.64 R204, [R1+0x1c70] ;  /* 0x001c700001cc7983 */ /* 0x000f280000300a00 */
[----:B------:R-:W4:Y:S01]  /*6cbf0*/  LDL.LU.64 R206, [R1+0x1c78] ;  /* 0x001c780001ce7983 */ /* 0x000f220000300a00 */
[----:B---3--:R-:W-:-:S15]  /*6cc00*/  HMMA.1688.F32.TF32 R224, R184, R68, R224 ;  /* 0x00000044b8e0723c */ /* 0x008fde00000810e0 */
[----:B------:R-:W-:-:S04]  /*6cc10*/  NOP ;  /* 0x0000000000007918 */ /* 0x000fc80000000000 */
[----:B------:R-:W-:Y:S04]  /*6cc20*/  STL [R1+0x7cec], R224 ;  /* 0x007cece001007387 */ /* 0x000fe80000100800 */
[----:B------:R-:W-:Y:S04]  /*6cc30*/  STL [R1+0x7ce8], R225 ;  /* 0x007ce8e101007387 */ /* 0x000fe80000100800 */
[----:B------:R-:W-:Y:S04]  /*6cc40*/  STL [R1+0x7ce4], R226 ;  /* 0x007ce4e201007387 */ /* 0x000fe80000100800 */
[----:B------:R-:W-:Y:S04]  /*6cc50*/  STL [R1+0x7ce0], R227 ;  /* 0x007ce0e301007387 */ /* 0x000fe80000100800 */
[----:B------:R-:W-:Y:S04]  /*6cc60*/  STL [R1+0x7cdc], R228 ;  /* 0x007cdce401007387 */ /* 0x000fe80000100800 */
[----:B------:R-:W-:Y:S01]  /*6cc70*/  STL [R1+0x7cd8], R229 ;  /* 0x007cd8e501007387 */ /* 0x000fe20000100800 */
[C---:B------:R-:W-:Y:S03]  /*6cc80*/  HMMA.1688.F32.TF32 R236, R184.reuse, R80, R192 ;  /* 0x00000050b8ec723c */ /* 0x040fe600000810c0 */
[----:B------:R-:W-:Y:S04]  /*6cc90*/  STL [R1+0x7cd4], R230 ;  /* 0x007cd4e601007387 */ /* 0x000fe80000100800 */
[----:B------:R-:W-:Y:S04]  /*6cca0*/  STL [R1+0x7cd0], R231 ;  /* 0x007cd0e701007387 */ /* 0x000fe80000100800 */
[----:B------:R-:W-:Y:S04]  /*6ccb0*/  STL [R1+0x7d3c], R232 ;  /* 0x007d3ce801007387 */ /* 0x000fe80000100800 */
[----:B------:R-:W-:Y:S04]  /*6ccc0*/  STL [R1+0x7d38], R233 ;  /* 0x007d38e901007387 */ /* 0x000fe80000100800 */
[----:B------:R-:W-:Y:S04]  /*6ccd0*/  STL [R1+0x7d34], R234 ;  /* 0x007d34ea01007387 */ /* 0x000fe80000100800 */
[----:B------:R-:W-:Y:S04]  /*6cce0*/  STL [R1+0x7d20], R235 ;  /* 0x007d20eb01007387 */ /* 0x000fe80000100800 */
[----:B------:R-:W3:Y:S04]  /*6ccf0*/  LDL.LU.64 R192, [R1+0x1c80] ;  /* 0x001c800001c07983 */ /* 0x000ee80000300a00 */
[----:B------:R-:W3:Y:S04]  /*6cd00*/  LDL.LU.64 R194, [R1+0x1c88] ;  /* 0x001c880001c27983 */ /* 0x000ee80000300a00 */
[----:B------:R-:W-:Y:S04]  /*6cd10*/  STL [R1+0x7d48], R236 ;  /* 0x007d48ec01007387 */ /* 0x000fe80000100800 */
[----:B------:R-:W-:Y:S04]  /*6cd20*/  STL [R1+0x7d44], R237 ;  /* 0x007d44ed01007387 */ /* 0x000fe80000100800 */
[----:B------:R-:W-:Y:S04]  /*6cd30*/  STL [R1+0x7d40], R238 ;  /* 0x007d40ee01007387 */ /* 0x000fe80000100800 */
[----:B------:R-:W-:Y:S01]  /*6cd40*/  STL [R1+0x7ccc], R239 ;  /* 0x007cccef01007387 */ /* 0x000fe20000100800 */
[----:B--2---:R-:W-:Y:S03]  /*6cd50*/  HMMA.1688.F32.TF32 R240, R184, R84, R188 ;  /* 0x00000054b8f0723c */ /* 0x004fe600000810bc */
[----:B------:R-:W2:Y:S04]  /*6cd60*/  LDL.LU.64 R188, [R1+0x1c90] ;  /* 0x001c900001bc7983 */ /* 0x000ea80000300a00 */
[----:B------:R-:W2:-:S12]  /*6cd70*/  LDL.LU.64 R190, [R1+0x1c98] ;  /* 0x001c980001be7983 */ /* 0x000e980000300a00 */
[----:B------:R-:W-:Y:S01]  /*6cd80*/  STL [R1+0x7d54], R240 ;  /* 0x007d54f001007387 */ /* 0x000fe20000100800 */
[C---:B----4-:R-:W-:Y:S08]  /*6cd90*/  HMMA.1688.F32.TF32 R244, R184.reuse, R88, R212 ;  /* 0x00000058b8f4723c */ /* 0x050ff000000810d4 */
[C---:B------:R-:W-:Y:S08]  /*6cda0*/  HMMA.1688.F32.TF32 R248, R184.reuse, R92, R200 ;  /* 0x0000005cb8f8723c */ /* 0x040ff000000810c8 */
[----:B------:R-:W-:Y:S01]  /*6cdb0*/  HMMA.1688.F32.TF32 R204, R184, R96, R204 ;  /* 0x00000060b8cc723c */ /* 0x000fe200000810cc */
[----:B------:R-:W-:Y:S04]  /*6cdc0*/  STL [R1+0x7d50], R241 ;  /* 0x007d50f101007387 */ /* 0x000fe80000100800 */
[----:B------:R-:W-:Y:S04]  /*6cdd0*/  STL [R1+0x7d4c], R242 ;  /* 0x007d4cf201007387 */ /* 0x000fe80000100800 */
[----:B------:R1:W-:Y:S04]  /*6cde0*/  STL [R1+0x7cc8], R243 ;  /* 0x007cc8f301007387 */ /* 0x0003e80000100800 */
[----:B------:R-:W-:Y:S04]  /*6cdf0*/  STL [R1+0x7d60], R244 ;  /* 0x007d60f401007387 */ /* 0x000fe80000100800 */
[----:B------:R-:W-:Y:S04]  /*6ce00*/  STL [R1+0x7d5c], R245 ;  /* 0x007d5cf501007387 */ /* 0x000fe80000100800 */
[----:B------:R-:W-:Y:S04]  /*6ce10*/  STL [R1+0x7d58], R246 ;  /* 0x007d58f601007387 */ /* 0x000fe80000100800 */
[----:B------:R4:W-:Y:S04]  /*6ce20*/  STL [R1+0x7cc4], R247 ;  /* 0x007cc4f701007387 */ /* 0x0009e80000100800 */
[----:B------:R-:W2:Y:S01]  /*6ce30*/  LDL.LU.64 R200, [R1+0x1ca0] ;  /* 0x001ca00001c87983 */ /* 0x000ea20000300a00 */
[----:B-1----:R-:W-:-:S03]  /*6ce40*/  IMAD.MOV.U32 R243, RZ, RZ, R205 ;  /* 0x000000fffff37224 */ /* 0x002fc600078e00cd */
[----:B------:R-:W2:Y:S01]  /*6ce50*/  LDL.LU.64 R202, [R1+0x1ca8] ;  /* 0x001ca80001ca7983 */ /* 0x000ea20000300a00 */
[----:B----4-:R-:W-:-:S03]  /*6ce60*/  IMAD.MOV.U32 R247, RZ, RZ, R206 ;  /* 0x000000fffff77224 */ /* 0x010fc600078e00ce */
[----:B------:R-:W-:Y:S01]  /*6ce70*/  STL [R1+0x7d70], R248 ;  /* 0x007d70f801007387 */ /* 0x000fe20000100800 */
[----:B------:R-:W-:-:S03]  /*6ce80*/  MOV R239, R204 ;  /* 0x000000cc00ef7202 */ /* 0x000fc60000000f00 */
[----:B------:R-:W-:Y:S04]  /*6ce90*/  STL [R1+0x7d6c], R249 ;  /* 0x007d6cf901007387 */ /* 0x000fe80000100800 */
[----:B------:R-:W-:Y:S04]  /*6cea0*/  STL [R1+0x7d68], R250 ;  /* 0x007d68fa01007387 */ /* 0x000fe80000100800 */
[----:B------:R-:W-:Y:S04]  /*6ceb0*/  STL [R1+0x7d64], R251 ;  /* 0x007d64fb01007387 */ /* 0x000fe80000100800 */
[----:B------:R1:W-:Y:S04]  /*6cec0*/  STL [R1+0x1c7c], R207 ;  /* 0x001c7ccf01007387 */ /* 0x0003e80000100800 */
[----:B------:R4:W-:Y:S04]  /*6ced0*/  STL [R1+0x7d7c], R247 ;  /* 0x007d7cf701007387 */ /* 0x0009e80000100800 */
[----:B------:R1:W-:Y:S04]  /*6cee0*/  STL [R1+0x7d78], R243 ;  /* 0x007d78f301007387 */ /* 0x0003e80000100800 */
[----:B------:R1:W-:Y:S01]  /*6cef0*/  STL [R1+0x7d74], R239 ;  /* 0x007d74ef01007387 */ /* 0x0003e20000100800 */
[----:B---3--:R-:W-:-:S15]  /*6cf00*/  HMMA.1688.F32.TF32 R192, R184, R100, R192 ;  /* 0x00000064b8c0723c */ /* 0x008fde00000810c0 */
[----:B------:R-:W-:-:S04]  /*6cf10*/  NOP ;  /* 0x0000000000007918 */ /* 0x000fc80000000000 */
[----:B------:R-:W-:Y:S02]  /*6cf20*/  IMAD.MOV.U32 R228, RZ, RZ, R192 ;  /* 0x000000ffffe47224 */ /* 0x000fe400078e00c0 */
[----:B------:R-:W-:Y:S02]  /*6cf30*/  IMAD.MOV.U32 R229, RZ, RZ, R193 ;  /* 0x000000ffffe57224 */ /* 0x000fe400078e00c1 */
[----:B------:R-:W-:Y:S01]  /*6cf40*/  IMAD.MOV.U32 R231, RZ, RZ, R195 ;  /* 0x000000ffffe77224 */ /* 0x000fe200078e00c3 */
[----:B------:R-:W3:Y:S01]  /*6cf50*/  LDL.LU.64 R192, [R1+0x1cb0] ;  /* 0x001cb00001c07983 */ /* 0x000ee20000300a00 */
[----:B------:R-:W-:-:S03]  /*6cf60*/  IMAD.MOV.U32 R230, RZ, RZ, R194 ;  /* 0x000000ffffe67224 */ /* 0x000fc600078e00c2 */
[----:B------:R-:W3:Y:S04]  /*6cf70*/  LDL.LU.64 R194, [R1+0x1cb8] ;  /* 0x001cb80001c27983 */ /* 0x000ee80000300a00 */
[----:B------:R-:W-:Y:S04]  /*6cf80*/  STL [R1+0x7d8c], R231 ;  /* 0x007d8ce701007387 */ /* 0x000fe80000100800 */
[----:B------:R-:W-:Y:S04]  /*6cf90*/  STL [R1+0x7d88], R230 ;  /* 0x007d88e601007387 */ /* 0x000fe80000100800 */
[----:B------:R-:W-:Y:S04]  /*6cfa0*/  STL [R1+0x7d84], R229 ;  /* 0x007d84e501007387 */ /* 0x000fe80000100800 */
[----:B------:R-:W-:Y:S01]  /*6cfb0*/  STL [R1+0x7d80], R228 ;  /* 0x007d80e401007387 */ /* 0x000fe20000100800 */
[----:B--2---:R-:W-:-:S15]  /*6cfc0*/  HMMA.1688.F32.TF32 R188, R184, R104, R188 ;  /* 0x00000068b8bc723c */ /* 0x004fde00000810bc */
[----:B------:R-:W-:-:S04]  /*6cfd0*/  NOP ;  /* 0x0000000000007918 */ /* 0x000fc80000000000 */
[----:B------:R-:W-:Y:S01]  /*6cfe0*/  IMAD.MOV.U32 R224, RZ, RZ, R188 ;  /* 0x000000ffffe07224 */ /* 0x000fe200078e00bc */
[----:B------:R-:W-:Y:S01]  /*6cff0*/  MOV R227, R191 ;  /* 0x000000bf00e37202 */ /* 0x000fe20000000f00 */
[----:B------:R-:W-:Y:S02]  /*6d000*/  IMAD.MOV.U32 R225, RZ, RZ, R189 ;  /* 0x000000ffffe17224 */ /* 0x000fe400078e00bd */
[----:B------:R-:W-:Y:S01]  /*6d010*/  IMAD.MOV.U32 R226, RZ, RZ, R190 ;  /* 0x000000ffffe27224 */ /* 0x000fe200078e00be */
[----:B------:R-:W2:Y:S04]  /*6d020*/  LDL.LU.64 R188, [R1+0x1cc0] ;  /* 0x001cc00001bc7983 */ /* 0x000ea80000300a00 */
[----:B------:R-:W2:Y:S04]  /*6d030*/  LDL.LU.64 R190, [R1+0x1cc8] ;  /* 0x001cc80001be7983 */ /* 0x000ea80000300a00 */
[----:B------:R-:W-:Y:S04]  /*6d040*/  STL [R1+0x7d9c], R227 ;  /* 0x007d9ce301007387 */ /* 0x000fe80000100800 */
[----:B------:R-:W-:Y:S04]  /*6d050*/  STL [R1+0x7d98], R226 ;  /* 0x007d98e201007387 */ /* 0x000fe80000100800 */
[----:B------:R-:W-:Y:S04]  /*6d060*/  STL [R1+0x7d94], R225 ;  /* 0x007d94e101007387 */ /* 0x000fe80000100800 */
[----:B------:R-:W-:Y:S04]  /*6d070*/  STL [R1+0x7d90], R224 ;  /* 0x007d90e001007387 */ /* 0x000fe80000100800 */
[----:B------:R-:W4:Y:S04]  /*6d080*/  LDL.LU.64 R204, [R1+0x1cd0] ;  /* 0x001cd00001cc7983 */ /* 0x000f280000300a00 */
[----:B-1----:R-:W4:Y:S01]  /*6d090*/  LDL.LU.64 R206, [R1+0x1cd8] ;  /* 0x001cd80001ce7983 */ /* 0x002f220000300a00 */
[----:B------:R-:W-:-:S15]  /*6d0a0*/  HMMA.1688.F32.TF32 R200, R184, R108, R200 ;  /* 0x0000006cb8c8723c */ /* 0x000fde00000810c8 */
        /* <DEDUP_REMOVED lines=9> */
[----:B------:R-:W-:Y:S04]  /*6d140*/  STL [R1+0x7da4], R221 ;  /* 0x007da4dd01007387 */ /* 0x000fe80000100800 */
[----:B------:R-:W-:Y:S01]  /*6d150*/  STL [R1+0x7da0], R220 ;  /* 0x007da0dc01007387 */ /* 0x000fe20000100800 */
        /* <DEDUP_REMOVED lines=10> */
[----:B------:R1:W-:Y:S04]  /*6d200*/  STL [R1+0x7db4], R217 ;  /* 0x007db4d901007387 */ /* 0x0003e80000100800 */
[----:B------:R1:W-:Y:S01]  /*6d210*/  STL [R1+0x7db0], R215 ;  /* 0x007db0d701007387 */ /* 0x0003e20000100800 */
[----:B--2---:R-:W-:-:S15]  /*6d220*/  HMMA.1688.F32.TF32 R188, R184, R116, R188 ;  /* 0x00000074b8bc723c */ /* 0x004fde00000810bc */
[----:B------:R-:W-:-:S04]  /*6d230*/  NOP ;  /* 0x0000000000007918 */ /* 0x000fc80000000000 */
[----:B------:R-:W-:Y:S01]  /*6d240*/  IMAD.MOV.U32 R242, RZ, RZ, R188 ;  /* 0x000000fffff27224 */ /* 0x000fe200078e00bc */
[----:B------:R-:W-:Y:S01]  /*6d250*/  MOV R236, R189 ;  /* 0x000000bd00ec7202 */ /* 0x000fe20000000f00 */
[----:B------:R-:W-:Y:S01]  /*6d260*/  IMAD.MOV.U32 R237, RZ, RZ, R190 ;  /* 0x000000ffffed7224 */ /* 0x000fe200078e00be */
[----:B------:R-:W2:Y:S01]  /*6d270*/  LDL.LU.64 R188, [R1+0x1d00] ;  /* 0x001d000001bc7983 */ /* 0x000ea20000300a00 */
[----:B------:R-:W-:-:S03]  /*6d280*/  IMAD.MOV.U32 R238, RZ, RZ, R191 ;  /* 0x000000ffffee7224 */ /* 0x000fc600078e00bf */
[----:B------:R-:W2:Y:S01]  /*6d290*/  LDL.LU.64 R190, [R1+0x1d08] ;  /* 0x001d080001be7983 */ /* 0x000ea20000300a00 */
[----:B----4-:R-:W-:-:S15]  /*6d2a0*/  HMMA.1688.F32.TF32 R204, R184, R120, R204 ;  /* 0x00000078b8cc723c */ /* 0x010fde00000810cc */
[----:B------:R-:W-:-:S04]  /*6d2b0*/  NOP ;  /* 0x0000000000007918 */ /* 0x000fc80000000000 */
[----:B------:R-:W-:Y:S01]  /*6d2c0*/  IMAD.MOV.U32 R245, RZ, RZ, R204 ;  /* 0x000000fffff57224 */ /* 0x000fe200078e00cc */
[----:B------:R-:W-:-:S15]  /*6d2d0*/  HMMA.1688.F32.TF32 R200, R184, R124, R200 ;  /* 0x0000007cb8c8723c */ /* 0x000fde00000810c8 */
[----:B------:R-:W-:-:S04]  /*6d2e0*/  NOP ;  /* 0x0000000000007918 */ /* 0x000fc80000000000 */
[----:B------:R-:W-:Y:S01]  /*6d2f0*/  IMAD.MOV.U32 R232, RZ, RZ, R200 ;  /* 0x000000ffffe87224 */ /* 0x000fe200078e00c8 */
[----:B------:R-:W-:Y:S01]  /*6d300*/  MOV R204, R203 ;  /* 0x000000cb00cc7202 */ /* 0x000fe20000000f00 */
[----:B------:R-:W-:Y:S02]  /*6d310*/  IMAD.MOV.U32 R233, RZ, RZ, R201 ;  /* 0x000000ffffe97224 */ /* 0x000fe400078e00c9 */
[----:B------:R-:W-:Y:S01]  /*6d320*/  IMAD.MOV.U32 R234, RZ, RZ, R202 ;  /* 0x000000ffffea7224 */ /* 0x000fe200078e00ca */
[----:B------:R-:W4:Y:S04]  /*6d330*/  LDL.LU.64 R200, [R1+0x1d10] ;  /* 0x001d100001c87983 */ /* 0x000f280000300a00 */
[----:B------:R-:W4:Y:S01]  /*6d340*/  LDL.LU.64 R202, [R1+0x1d18] ;  /* 0x001d180001ca7983 */ /* 0x000f220000300a00 */
[----:B---3--:R-:W-:-:S15]  /*6d350*/  HMMA.1688.F32.TF32 R192, R184, R128, R192 ;  /* 0x00000080b8c0723c */ /* 0x008fde00000810c0 */
[----:B------:R-:W-:-:S04]  /*6d360*/  NOP ;  /* 0x0000000000007918 */ /* 0x000fc80000000000 */
[----:B------:R-:W-:Y:S02]  /*6d370*/  IMAD.MOV.U32 R249, RZ, RZ, R192 ;  /* 0x000000fffff97224 */ /* 0x000fe400078e00c0 */
        /* <DEDUP_REMOVED lines=13> */
[----:B------:R-:W-:Y:S02]  /*6d450*/  IMAD.MOV.U32 R240, RZ, RZ, R206 ;  /* 0x000000fffff07224 */ /* 0x000fe400078e00ce */
[----:B------:R-:W-:Y:S01]  /*6d460*/  IMAD.MOV.U32 R241, RZ, RZ, R207 ;  /* 0x000000fffff17224 */ /* 0x000fe200078e00cf */
[----:B------:R-:W-:Y:S01]  /*6d470*/  STL.64 [R1+0x7e38], R250 ;  /* 0x007e38fa01007387 */ /* 0x000fe20000100a00 */
[----:B------:R-:W-:-:S03]  /*6d480*/  IMAD.MOV.U32 R246, RZ, RZ, R205 ;  /* 0x000000fffff67224 */ /* 0x000fc600078e00cd */
[----:B------:R-:W-:Y:S04]  /*6d490*/  STL.64 [R1+0x7e30], R248 ;  /* 0x007e30f801007387 */ /* 0x000fe80000100a00 */
[----:B------:R-:W-:Y:S04]  /*6d4a0*/  STL.64 [R1+0x7e28], R238 ;  /* 0x007e28ee01007387 */ /* 0x000fe80000100a00 */
[----:B------:R-:W-:Y:S04]  /*6d4b0*/  STL.64 [R1+0x7e20], R236 ;  /* 0x007e20ec01007387 */ /* 0x000fe80000100a00 */
[----:B------:R-:W-:Y:S04]  /*6d4c0*/  STL.64 [R1+0x7e18], R242 ;  /* 0x007e18f201007387 */ /* 0x000fe80000100a00 */
[----:B------:R-:W-:Y:S04]  /*6d4d0*/  STL.64 [R1+0x7e10], R240 ;  /* 0x007e10f001007387 */ /* 0x000fe80000100a00 */
[----:B------:R-:W-:Y:S04]  /*6d4e0*/  STL.64 [R1+0x7e08], R246 ;  /* 0x007e08f601007387 */ /* 0x000fe80000100a00 */
[----:B------:R-:W-:Y:S04]  /*6d4f0*/  STL.64 [R1+0x7e00], R244 ;  /* 0x007e00f401007387 */ /* 0x000fe80000100a00 */
[----:B-1----:R-:W2:Y:S04]  /*6d500*/  LDL.LU.64 R216, [R1+0x1d40] ;  /* 0x001d400001d87983 */ /* 0x002ea80000300a00 */
        /* <DEDUP_REMOVED lines=9> */
[----:B------:R-:W-:Y:S04]  /*6d5a0*/  STL.64 [R1+0x7e48], R230 ;  /* 0x007e48e601007387 */ /* 0x000fe80000100a00 */
[----:B------:R-:W-:Y:S04]  /*6d5b0*/  STL.64 [R1+0x7e40], R228 ;  /* 0x007e40e401007387 */ /* 0x000fe80000100a00 */
[----:B------:R-:W4:Y:S04]  /*6d5c0*/  LDL.LU.64 R200, [R1+0x1d60] ;  /* 0x001d600001c87983 */ /* 0x000f280000300a00 */
[----:B------:R-:W4:Y:S01]  /*6d5d0*/  LDL.LU.64 R202, [R1+0x1d68] ;  /* 0x001d680001ca7983 */ /* 0x000f220000300a00 */
[----:B---3--:R-:W-:-:S15]  /*6d5e0*/  HMMA.1688.F32.TF32 R192, R184, R140, R192 ;  /* 0x0000008cb8c0723c */ /* 0x008fde00000810c0 */
[----:B------:R-:W-:-:S04]  /*6d5f0*/  NOP ;  /* 0x0000000000007918 */ /* 0x000fc80000000000 */
[----:B------:R-:W-:Y:S02]  /*6d600*/  IMAD.MOV.U32 R235, RZ, RZ, R195 ;  /* 0x000000ffffeb7224 */ /* 0x000fe400078e00c3 */
[----:B------:R-:W-:Y:S02]  /*6d610*/  IMAD.MOV.U32 R205, RZ, RZ, R192 ;  /* 0x000000ffffcd7224 */ /* 0x000fe400078e00c0 */
[----:B------:R-:W-:Y:S02]  /*6d620*/  IMAD.MOV.U32 R206, RZ, RZ, R193 ;  /* 0x000000ffffce7224 */ /* 0x000fe400078e00c1 */
[----:B------:R-:W-:Y:S01]  /*6d630*/  IMAD.MOV.U32 R207, RZ, RZ, R194 ;  /* 0x000000ffffcf7224 */ /* 0x000fe200078e00c2 */
[----:B------:R-:W3:Y:S04]  /*6d640*/  LDL.LU.64 R192, [R1+0x1d70] ;  /* 0x001d700001c07983 */ /* 0x000ee80000300a00 */
[----:B------:R-:W3:Y:S04]  /*6d650*/  LDL.LU.64 R194, [R1+0x1d78] ;  /* 0x001d780001c27983 */ /* 0x000ee80000300a00 */
[----:B------:R-:W-:Y:S04]  /*6d660*/  STL.64 [R1+0x7e68], R234 ;  /* 0x007e68ea01007387 */ /* 0x000fe80000100a00 */
[----:B------:R-:W-:Y:S04]  /*6d670*/  STL.64 [R1+0x7e60], R232 ;  /* 0x007e60e801007387 */ /* 0x000fe80000100a00 */
[----:B------:R-:W-:Y:S04]  /*6d680*/  STL.64 [R1+0x7e58], R206 ;  /* 0x007e58ce01007387 */ /* 0x000fe80000100a00 */
[----:B------:R1:W-:Y:S01]  /*6d690*/  STL.64 [R1+0x7e50], R204 ;  /* 0x007e50cc01007387 */ /* 0x0003e20000100a00 */
[----:B--2---:R-:W-:-:S15]  /*6d6a0*/  HMMA.1688.F32.TF32 R188, R184, R144, R188 ;  /* 0x00000090b8bc723c */ /* 0x004fde00000810bc */
[----:B------:R-:W-:-:S04]  /*6d6b0*/  NOP ;  /* 0x0000000000007918 */ /* 0x000fc80000000000 */
[----:B------:R-:W-:Y:S01]  /*6d6c0*/  IMAD.MOV.U32 R227, RZ, RZ, R188 ;  /* 0x000000ffffe37224 */ /* 0x000fe200078e00bc */
[----:B------:R-:W-:Y:S01]  /*6d6d0*/  MOV R224, R191 ;  /* 0x000000bf00e07202 */ /* 0x000fe20000000f00 */
[----:B------:R-:W-:Y:S02]  /*6d6e0*/  IMAD.MOV.U32 R226, RZ, RZ, R189 ;  /* 0x000000ffffe27224 */ /* 0x000fe400078e00bd */
[----:B------:R-:W-:Y:S01]  /*6d6f0*/  IMAD.MOV.U32 R225, RZ, RZ, R190 ;  /* 0x000000ffffe17224 */ /* 0x000fe200078e00be */
[----:B------:R-:W2:Y:S04]  /*6d700*/  LDL.LU.64 R188, [R1+0x1d80] ;  /* 0x001d800001bc7983 */ /* 0x000ea80000300a00 */
[----:B------:R-:W2:Y:S01]  /*6d710*/  LDL.LU.64 R190, [R1+0x1d88] ;  /* 0x001d880001be7983 */ /* 0x000ea20000300a00 */
[----:B-1----:R-:W-:-:S15]  /*6d720*/  HMMA.1688.F32.TF32 R204, R184, R148, R216 ;  /* 0x00000094b8cc723c */ /* 0x002fde00000810d8 */
[----:B------:R-:W-:-:S04]  /*6d730*/  NOP ;  /* 0x0000000000007918 */ /* 0x000fc80000000000 */
[----:B------:R-:W-:Y:S02]  /*6d740*/  IMAD.MOV.U32 R223, RZ, RZ, R204 ;  /* 0x000000ffffdf7224 */ /* 0x000fe400078e00cc */
[----:B------:R-:W-:Y:S02]  /*6d750*/  IMAD.MOV.U32 R222, RZ, RZ, R205 ;  /* 0x000000ffffde7224 */ /* 0x000fe400078e00cd */
[----:B------:R-:W-:Y:S02]  /*6d760*/  IMAD.MOV.U32 R221, RZ, RZ, R206 ;  /* 0x000000ffffdd7224 */ /* 0x000fe400078e00ce */
[----:B------:R-:W-:Y:S02]  /*6d770*/  IMAD.MOV.U32 R220, RZ, RZ, R207 ;  /* 0x000000ffffdc7224 */ /* 0x000fe400078e00cf */
[C---:B------:R-:W-:Y:S01]  /*6d780*/  HMMA.1688.F32.TF32 R204, R184.reuse, R152, R212 ;  /* 0x00000098b8cc723c */ /* 0x040fe200000810d4 */
[----:B------:R-:W-:Y:S07]  /*6d790*/  STL.64 [R1+0x7e78], R226 ;  /* 0x007e78e201007387 */ /* 0x000fee0000100a00 */
[----:B----4-:R-:W-:Y:S11]  /*6d7a0*/  HMMA.1688.F32.TF32 R200, R184, R156, R200 ;  /* 0x0000009cb8c8723c */ /* 0x010ff600000810c8 */
[----:B------:R-:W-:Y:S01]  /*6d7b0*/  IMAD.MOV.U32 R215, RZ, RZ, R207 ;  /* 0x000000ffffd77224 */ /* 0x000fe200078e00cf */
[----:B------:R1:W-:Y:S01]  /*6d7c0*/  STL.64 [R1+0x7e70], R224 ;  /* 0x007e70e001007387 */ /* 0x0003e20000100a00 */
[----:B------:R-:W-:-:S02]  /*6d7d0*/  IMAD.MOV.U32 R219, RZ, RZ, R204 ;  /* 0x000000ffffdb7224 */ /* 0x000fc400078e00cc */
[----:B------:R-:W-:Y:S01]  /*6d7e0*/  IMAD.MOV.U32 R218, RZ, RZ, R205 ;  /* 0x000000ffffda7224 */ /* 0x000fe200078e00cd */
[----:B------:R-:W-:Y:S01]  /*6d7f0*/  STL.64 [R1+0x7e88], R222 ;  /* 0x007e88de01007387 */ /* 0x000fe20000100a00 */
[----:B------:R-:W-:-:S03]  /*6d800*/  IMAD.MOV.U32 R217, RZ, RZ, R206 ;  /* 0x000000ffffd97224 */ /* 0x000fc600078e00ce */
[----:B------:R4:W-:Y:S01]  /*6d810*/  STL.64 [R1+0x7e80], R220 ;  /* 0x007e80dc01007387 */ /* 0x0009e20000100a00 */
[----:B------:R-:W-:Y:S01]  /*6d820*/  IMAD.MOV.U32 R214, RZ, RZ, R203 ;  /* 0x000000ffffd67224 */ /* 0x000fe200078e00cb */
[----:B------:R-:W-:Y:S01]  /*6d830*/  MOV R212, R201 ;  /* 0x000000c900d47202 */ /* 0x000fe20000000f00 */
[----:B------:R-:W-:Y:S02]  /*6d840*/  IMAD.MOV.U32 R213, RZ, RZ, R202 ;  /* 0x000000ffffd57224 */ /* 0x000fe400078e00ca */
[----:B------:R-:W-:Y:S01]  /*6d850*/  IMAD.MOV.U32 R216, RZ, RZ, R200 ;  /* 0x000000ffffd87224 */ /* 0x000fe200078e00c8 */
[----:B------:R-:W-:Y:S04]  /*6d860*/  STL.64 [R1+0x7ea8], R214 ;  /* 0x007ea8d601007387 */ /* 0x000fe80000100a00 */
[----:B------:R-:W-:Y:S04]  /*6d870*/  STL.64 [R1+0x7ea0], R212 ;  /* 0x007ea0d401007387 */ /* 0x000fe80000100a00 */
[----:B------:R-:W-:Y:S04]  /*6d880*/  STL.64 [R1+0x7e98], R218 ;  /* 0x007e98da01007387 */ /* 0x000fe80000100a00 */
[----:B------:R1:W-:Y:S04]  /*6d890*/  STL.64 [R1+0x7e90], R216 ;  /* 0x007e90d801007387 */ /* 0x0003e80000100a00 */
[----:B------:R-:W4:Y:S01]  /*6d8a0*/  LDL.LU.64 R236, [R1+0x1d90] ;  /* 0x001d900001ec7983 */ /* 0x000f220000300a00 */
[----:B---3--:R-:W-:-:S15]  /*6d8b0*/  HMMA.1688.F32.TF32 R192, R184, R160, R192 ;  /* 0x000000a0b8c0723c */ /* 0x008fde00000810c0 */
[----:B------:R-:W-:-:S04]  /*6d8c0*/  NOP ;  /* 0x0000000000007918 */ /* 0x000fc80000000000 */
[----:B------:R3:W-:Y:S04]  /*6d8d0*/  STL.64 [R1+0x1d70], R192 ;  /* 0x001d70c001007387 */ /* 0x0007e80000100a00 */
[----:B------:R1:W-:Y:S04]  /*6d8e0*/  STL.64 [R1+0x1d78], R194 ;  /* 0x001d78c201007387 */ /* 0x0003e80000100a00 */
        /* <DEDUP_REMOVED lines=23> */
[----:B--2---:R-:W2:Y:S04]  /*6da60*/  LDL.LU.64 R188, [R1+0x1db0] ;  /* 0x001db00001bc7983 */ /* 0x004ea80000300a00 */
[----:B------:R-:W2:Y:S01]  /*6da70*/  LDL.LU.64 R190, [R1+0x1db8] ;  /* 0x001db80001be7983 */ /* 0x000ea20000300a00 */
[----:B------:R-:W-:-:S05]  /*6da80*/  LOP3.LUT R199, R0, 0x20, RZ, 0x3c, !PT ;  /* 0x0000002000c77812 */ /* 0x000fca00078e3cff */
[----:B------:R-:W-:Y:S04]  /*6da90*/  LDS R209, [R199+UR10+0x780] ;  /* 0x0007800ac7d17984 */ /* 0x000fe80008000800 */
[----:B------:R-:W1:Y:S02]  /*6daa0*/  LDS R211, [R199+UR10+0x2780] ;  /* 0x0027800ac7d37984 */ /* 0x000e640008000800 */
[----:B-1----:R-:W-:Y:S08]  /*6dab0*/  HMMA.1688.F32.TF32 R52, R208, R84, R52 ;  /* 0x00000054d034723c */ /* 0x002ff00000081034 */
[----:B------:R-:W-:-:S15]  /*6dac0*/  HMMA.1688.F32.TF32 R236, R184, R168, R236 ;  /* 0x000000a8b8ec723c */ /* 0x000fde00000810ec */
[----:B------:R-:W-:-:S04]  /*6dad0*/  NOP ;  /* 0x0000000000007918 */ /* 0x000fc80000000000 */
[----:B------:R-:W-:Y:S04]  /*6dae0*/  STL.64 [R1+0x1d90], R236 ;  /* 0x001d90ec01007387 */ /* 0x000fe80000100a00 */
[----:B------:R-:W-:Y:S01]  /*6daf0*/  STL.64 [R1+0x1d98], R238 ;  /* 0x001d98ee01007387 */ /* 0x000fe20000100a00 */
[----:B------:R-:W-:Y:S08]  /*6db00*/  HMMA.1688.F32.TF32 R48, R208, R88, R48 ;  /* 0x00000058d030723c */ /* 0x000ff00000081030 */
[C---:B------:R-:W-:Y:S08]  /*6db10*/  HMMA.1688.F32.TF32 R232, R184.reuse, R172, R232 ;  /* 0x000000acb8e8723c */ /* 0x040ff000000810e8 */
[C---:B------:R-:W-:Y:S08]  /*6db20*/  HMMA.1688.F32.TF32 R228, R184.reuse, R176, R228 ;  /* 0x000000b0b8e4723c */ /* 0x040ff000000810e4 */
[----:B------:R-:W-:Y:S03]  /*6db30*/  HMMA.1688.F32.TF32 R184, R184, R180, R224 ;  /* 0x000000b4b8b8723c */ /* 0x000fe600000810e0 */
[----:B------:R-:W-:Y:S04]  /*6db40*/  STL.64 [R1+0x1da0], R232 ;  /* 0x001da0e801007387 */ /* 0x000fe80000100a00 */
[----:B------:R-:W-:Y:S01]  /*6db50*/  STL.64 [R1+0x1da8], R234 ;  /* 0x001da8ea01007387 */ /* 0x000fe20000100a00 */
[C---:B----4-:R-:W-:Y:S11]  /*6db60*/  HMMA.1688.F32.TF32 R220, R208.reuse, R56, R220 ;  /* 0x00000038d0dc723c */ /* 0x050ff600000810dc */
[----:B------:R-:W-:Y:S04]  /*6db70*/  STL.64 [R1+0x7c30], R186 ;  /* 0x007c30ba01007387 */ /* 0x000fe80000100a00 */
[----:B------:R-:W-:Y:S01]  /*6db80*/  STL.64 [R1+0x1e60], R228 ;  /* 0x001e60e401007387 */ /* 0x000fe20000100a00 */
[C---:B------:R-:W-:Y:S03]  /*6db90*/  HMMA.1688.F32.TF32 R216, R208.reuse, R60, R216 ;  /* 0x0000003cd0d8723c */ /* 0x040fe600000810d8 */
[----:B------:R-:W-:Y:S04]  /*6dba0*/  STL.64 [R1+0x1e68], R230 ;  /* 0x001e68e601007387 */ /* 0x000fe80000100a00 */
[----:B------:R1:W-:Y:S02]  /*6dbb0*/  STL.64 [R1+0x7c28], R184 ;  /* 0x007c28b801007387 */ /* 0x0003e40000100a00 */
[C---:B-1----:R-:W-:Y:S02]  /*6dbc0*/  HMMA.1688.F32.TF32 R184, R208.reuse, R64, R212 ;  /* 0x00000040d0b8723c */ /* 0x042fe400000810d4 */
[----:B------:R-:W-:Y:S04]  /*6dbd0*/  STL.64 [R1+0x1e50], R220 ;  /* 0x001e50dc01007387 */ /* 0x000fe80000100a00 */
[----:B------:R-:W-:Y:S02]  /*6dbe0*/  STL.64 [R1+0x1e58], R222 ;  /* 0x001e58de01007387 */ /* 0x000fe40000100a00 */
[----:B------:R-:W-:Y:S11]  /*6dbf0*/  HMMA.1688.F32.TF32 R204, R208, R68, R204 ;  /* 0x00000044d0cc723c */ /* 0x000ff600000810cc */
[----:B------:R-:W-:Y:S01]  /*6dc00*/  STL.64 [R1+0x1e30], R184 ;  /* 0x001e30b801007387 */ /* 0x000fe20000100a00 */
[----:B------:R-:W-:-:S03]  /*6dc10*/  IMAD.MOV.U32 R252, RZ, RZ, R187 ;  /* 0x000000fffffc7224 */ /* 0x000fc600078e00bb */
[----:B------:R-:W-:Y:S04]  /*6dc20*/  STL.64 [R1+0x1e40], R216 ;  /* 0x001e40d801007387 */ /* 0x000fe80000100a00 */
[----:B------:R-:W-:Y:S04]  /*6dc30*/  STL.64 [R1+0x1e48], R218 ;  /* 0x001e48da01007387 */ /* 0x000fe80000100a00 */
[----:B------:R1:W-:Y:S01]  /*6dc40*/  STL [R1+0x1e38], R186 ;  /* 0x001e38ba01007387 */ /* 0x0003e20000100800 */
[C---:B---3--:R-:W-:Y:S08]  /*6dc50*/  HMMA.1688.F32.TF32 R192, R208.reuse, R76, R192 ;  /* 0x0000004cd0c0723c */ /* 0x048ff000000810c0 */
[C---:B-1----:R-:W-:Y:S08]  /*6dc60*/  HMMA.1688.F32.TF32 R184, R208.reuse, R72, R200 ;  /* 0x00000048d0b8723c */ /* 0x042ff000000810c8 */
[----:B--2---:R-:W-:Y:S01]  /*6dc70*/  HMMA.1688.F32.TF32 R188, R208, R80, R188 ;  /* 0x00000050d0bc723c */ /* 0x004fe200000810bc */
[----:B------:R1:W-:Y:S10]  /*6dc80*/  STL [R1+0x7c20], R252 ;  /* 0x007c20fc01007387 */ /* 0x0003f40000100800 */
[----:B-1----:R-:W-:Y:S01]  /*6dc90*/  IMAD.MOV.U32 R252, RZ, RZ, R187 ;  /* 0x000000fffffc7224 */ /* 0x002fe200078e00bb */
[----:B------:R1:W-:Y:S04]  /*6dca0*/  STL.64 [R1+0x1e10], R184 ;  /* 0x001e10b801007387 */ /* 0x0003e80000100a00 */
[----:B------:R-:W-:Y:S04]  /*6dcb0*/  STL.64 [R1+0x1e20], R204 ;  /* 0x001e20cc01007387 */ /* 0x000fe80000100a00 */
[----:B------:R-:W-:Y:S04]  /*6dcc0*/  STL.64 [R1+0x1e28], R206 ;  /* 0x001e28ce01007387 */ /* 0x000fe80000100a00 */
[----:B------:R2:W-:Y:S01]  /*6dcd0*/  STL [R1+0x1e18], R186 ;  /* 0x001e18ba01007387 */ /* 0x0005e20000100800 */
[----:B-1----:R-:W-:-:S03]  /*6dce0*/  IMAD.MOV.U32 R184, RZ, RZ, R191 ;  /* 0x000000ffffb87224 */ /* 0x002fc600078e00bf */
[----:B------:R-:W-:Y:S01]  /*6dcf0*/  STL [R1+0x7c78], R252 ;  /* 0x007c78fc01007387 */ /* 0x000fe20000100800 */
[----:B------:R-:W-:-:S03]  /*6dd00*/  IMAD.MOV.U32 R187, RZ, RZ, R188 ;  /* 0x000000ffffbb7224 */ /* 0x000fc600078e00bc */
[----:B------:R1:W-:Y:S01]  /*6dd10*/  STL.64 [R1+0x1e00], R192 ;  /* 0x001e00c001007387 */ /* 0x0003e20000100a00 */
[----:B--2---:R-:W-:-:S03]  /*6dd20*/  IMAD.MOV.U32 R186, RZ, RZ, R189 ;  /* 0x000000ffffba7224 */ /* 0x004fc600078e00bd */
[----:B------:R2:W-:Y:S01]  /*6dd30*/  STL.64 [R1+0x1e08], R194 ;  /* 0x001e08c201007387 */ /* 0x0005e20000100a00 */
[----:B------:R-:W-:-:S03]  /*6dd40*/  IMAD.MOV.U32 R185, RZ, RZ, R190 ;  /* 0x000000ffffb97224 */ /* 0x000fc600078e00be */
[----:B-1----:R-:W3:Y:S04]  /*6dd50*/  LDL.LU.64 R192, [R1+0x940] ;  /* 0x0009400001c07983 */ /* 0x002ee80000300a00 */
[----:B--2---:R-:W3:Y:S04]  /*6dd60*/  LDL.LU.64 R194, [R1+0x948] ;  /* 0x0009480001c27983 */ /* 0x004ee80000300a00 */
[----:B------:R-:W-:Y:S04]  /*6dd70*/  STL [R1+0x7c88], R184 ;  /* 0x007c88b801007387 */ /* 0x000fe80000100800 */
[----:B------:R-:W-:Y:S04]  /*6dd80*/  STL [R1+0x7c84], R186 ;  /* 0x007c84ba01007387 */ /* 0x000fe80000100800 */
[----:B------:R-:W-:Y:S04]  /*6dd90*/  STL [R1+0x7c80], R187 ;  /* 0x007c80bb01007387 */ /* 0x000fe80000100800 */
[----:B------:R-:W-:Y:S04]  /*6dda0*/  STL [R1+0x7c7c], R185 ;  /* 0x007c7cb901007387 */ /* 0x000fe80000100800 */
[----:B------:R-:W2:Y:S04]  /*6ddb0*/  LDL.LU.64 R188, [R1+0x920] ;  /* 0x0009200001bc7983 */ /* 0x000ea80000300a00 */
[----:B------:R-:W2:Y:S04]  /*6ddc0*/  LDL.LU.64 R190, [R1+0x928] ;  /* 0x0009280001be7983 */ /* 0x000ea80000300a00 */
[----:B------:R1:W-:Y:S04]  /*6ddd0*/  STL.64 [R1+0x1de0], R52 ;  /* 0x001de03401007387 */ /* 0x0003e80000100a00 */
[----:B------:R4:W-:Y:S04]  /*6dde0*/  STL.64 [R1+0x1de8], R54 ;  /* 0x001de83601007387 */ /* 0x0009e80000100a00 */
[----:B-1----:R-:W2:Y:S04]  /*6ddf0*/  LDL.LU.64 R52, [R1+0x900] ;  /* 0x0009000001347983 */ /* 0x002ea80000300a00 */
[----:B----4-:R-:W4:Y:S04]  /*6de00*/  LDL.LU.64 R54, [R1+0x908] ;  /* 0x0009080001367983 */ /* 0x010f280000300a00 */
[----:B------:R1:W-:Y:S04]  /*6de10*/  STL.64 [R1+0x1dd0], R48 ;  /* 0x001dd03001007387 */ /* 0x0003e80000100a00 */
[----:B------:R1:W-:Y:S04]  /*6de20*/  STL.64 [R1+0x1dd8], R50 ;  /* 0x001dd83201007387 */ /* 0x0003e80000100a00 */
[----:B-1----:R-:W4:Y:S04]  /*6de30*/  LDL.LU.64 R48, [R1+0x8e0] ;  /* 0x0008e00001307983 */ /* 0x002f280000300a00 */
[----:B------:R-:W4:Y:S01]  /*6de40*/  LDL.LU.64 R50, [R1+0x8e8] ;  /* 0x0008e80001327983 */ /* 0x000f220000300a00 */
[----:B------:R-:W-:-:S15]  /*6de50*/  HMMA.1688.F32.TF32 R44, R208, R92, R44 ;  /* 0x0000005cd02c723c */ /* 0x000fde000008102c */
[----:B------:R-:W-:-:S04]  /*6de60*/  NOP ;  /* 0x0000000000007918 */ /* 0x000fc80000000000 */
[----:B------:R-:W-:Y:S01]  /*6de70*/  IMAD.MOV.U32 R184, RZ, RZ, R44 ;  /* 0x000000ffffb87224 */ /* 0x000fe200078e002c */
[----:B------:R-:W-:Y:S01]  /*6de80*/  MOV R186, R45 ;  /* 0x0000002d00ba7202 */ /* 0x000fe20000000f00 */
[----:B------:R-:W-:Y:S02]  /*6de90*/  IMAD.MOV.U32 R187, RZ, RZ, R46 ;  /* 0x000000ffffbb7224 */ /* 0x000fe400078e002e */
[----:B------:R-:W-:Y:S02]  /*6dea0*/  IMAD.MOV.U32 R185, RZ, RZ, R47 ;  /* 0x000000ffffb97224 */ /* 0x000fe400078e002f */
[----:B------:R-:W-:Y:S01]  /*6deb0*/  HMMA.1688.F32.TF32 R44, R208, R96, R40 ;  /* 0x00000060d02c723c */ /* 0x000fe20000081028 */
[----:B------:R-:W-:Y:S04]  /*6dec0*/  LDS R41, [R199+UR10+0x4000] ;  /* 0x0040000ac7297984 */ /* 0x000fe80008000800 */
[----:B------:R-:W-:Y:S04]  /*6ded0*/  STL [R1+0x7c98], R185 ;  /* 0x007c98b901007387 */ /* 0x000fe80000100800 */
[----:B------:R-:W-:Y:S04]  /*6dee0*/  STL [R1+0x7c94], R187 ;  /* 0x007c94bb01007387 */ /* 0x000fe80000100800 */
[----:B------:R-:W-:Y:S04]  /*6def0*/  STL [R1+0x7c90], R184 ;  /* 0x007c90b801007387 */ /* 0x000fe80000100800 */
[----:B------:R-:W-:Y:S04]  /*6df00*/  STL [R1+0x7c8c], R186 ;  /* 0x007c8cba01007387 */ /* 0x000fe80000100800 */
[----:B------:R-:W-:Y:S04]  /*6df10*/  STL.64 [R1+0x1db0], R44 ;  /* 0x001db02c01007387 */ /* 0x000fe80000100a00 */
[----:B------:R3:W-:Y:S04]  /*6df20*/  STL.64 [R1+0x1db8], R46 ;  /* 0x001db82e01007387 */ /* 0x0007e80000100a00 */
[----:B------:R-:W-:Y:S01]  /*6df30*/  LDS R43, [R199+UR10+0x6000] ;  /* 0x0060000ac72b7984 */ /* 0x000fe20008000800 */
[----:B------:R-:W-:-:S02]  /*6df40*/  IMAD.MOV.U32 R248, RZ, RZ, R102 ;  /* 0x000000fffff87224 */ /* 0x000fc400078e0066 */
[----:B------:R-:W-:Y:S02]  /*6df50*/  IMAD.MOV.U32 R249, RZ, RZ, R103 ;  /* 0x000000fffff97224 */ /* 0x000fe400078e0067 */
[----:B------:R-:W-:Y:S02]  /*6df60*/  IMAD.MOV.U32 R250, RZ, RZ, R98 ;  /* 0x000000fffffa7224 */ /* 0x000fe400078e0062 */
[----:B------:R-:W-:Y:S02]  /*6df70*/  IMAD.MOV.U32 R251, RZ, RZ, R99 ;  /* 0x000000fffffb7224 */ /* 0x000fe400078e0063 */
[----:B------:R-:W-:Y:S01]  /*6df80*/  IMAD.MOV.U32 R236, RZ, RZ, R94 ;  /* 0x000000ffffec7224 */ /* 0x000fe200078e005e */
[----:B------:R-:W-:Y:S01]  /*6df90*/  MOV R238, R90 ;  /* 0x0000005a00ee7202 */ /* 0x000fe20000000f00 */
[----:B------:R-:W-:Y:S02]  /*6dfa0*/  IMAD.MOV.U32 R237, RZ, RZ, R95 ;  /* 0x000000ffffed7224 */ /* 0x000fe400078e005f */
[----:B------:R-:W-:-:S02]  /*6dfb0*/  IMAD.MOV.U32 R239, RZ, RZ, R91 ;  /* 0x000000ffffef7224 */ /* 0x000fc400078e005b */
[----:B------:R-:W-:Y:S02]  /*6dfc0*/  IMAD.MOV.U32 R240, RZ, RZ, R86 ;  /* 0x000000fffff07224 */ /* 0x000fe400078e0056 */
[----:B------:R-:W-:Y:S02]  /*6dfd0*/  IMAD.MOV.U32 R241, RZ, RZ, R87 ;  /* 0x000000fffff17224 */ /* 0x000fe400078e0057 */
[----:B------:R-:W-:Y:S02]  /*6dfe0*/  IMAD.MOV.U32 R242, RZ, RZ, R82 ;  /* 0x000000fffff27224 */ /* 0x000fe400078e0052 */
[----:B------:R-:W-:Y:S02]  /*6dff0*/  IMAD.MOV.U32 R243, RZ, RZ, R83 ;  /* 0x000000fffff37224 */ /* 0x000fe400078e0053 */
[----:B------:R-:W-:Y:S02]  /*6e000*/  IMAD.MOV.U32 R244, RZ, RZ, R78 ;  /* 0x000000fffff47224 */ /* 0x000fe400078e004e */
[----:B------:R-:W-:-:S02]  /*6e010*/  IMAD.MOV.U32 R245, RZ, RZ, R79 ;  /* 0x000000fffff57224 */ /* 0x000fc400078e004f */
[----:B------:R-:W-:Y:S01]  /*6e020*/  IMAD.MOV.U32 R246, RZ, RZ, R74 ;  /* 0x000000fffff67224 */ /* 0x000fe200078e004a */
[----:B------:R-:W-:Y:S01]  /*6e030*/  MOV R228, R70 ;  /* 0x0000004600e47202 */ /* 0x000fe20000000f00 */
[----:B------:R-:W-:Y:S02]  /*6e040*/  IMAD.MOV.U32 R247, RZ, RZ, R75 ;  /* 0x000000fffff77224 */ /* 0x000fe400078e004b */
[----:B------:R-:W-:Y:S02]  /*6e050*/  IMAD.MOV.U32 R229, RZ, RZ, R71 ;  /* 0x000000ffffe57224 */ /* 0x000fe400078e0047 */
[----:B------:R-:W-:Y:S02]  /*6e060*/  IMAD.MOV.U32 R230, RZ, RZ, R66 ;  /* 0x000000ffffe67224 */ /* 0x000fe400078e0042 */
[----:B------:R-:W-:Y:S02]  /*6e070*/  IMAD.MOV.U32 R231, RZ, RZ, R67 ;  /* 0x000000ffffe77224 */ /* 0x000fe400078e0043 */
        /* <DEDUP_REMOVED lines=10> */
[----:B------:R-:W-:Y:S01]  /*6e120*/  IMAD.MOV.U32 R227, RZ, RZ, R35 ;  /* 0x000000ffffe37224 */ /* 0x000fe200078e0023 */
[----:B------:R-:W-:Y:S01]  /*6e130*/  MOV R212, R24 ;  /* 0x0000001800d47202 */ /* 0x000fe20000000f00 */
[----:B------:R-:W-:Y:S01]  /*6e140*/  IMAD.MOV.U32 R207, RZ, RZ, R39 ;  /* 0x000000ffffcf7224 */ /* 0x000fe200078e0027 */
[----:B------:R-:W-:Y:S01]  /*6e150*/  LDS R40, [R0+UR10+0x4000] ;  /* 0x0040000a00287984 */ /* 0x000fe20008000800 */
[----:B------:R-:W-:Y:S02]  /*6e160*/  IMAD.MOV.U32 R220, RZ, RZ, R28 ;  /* 0x000000ffffdc7224 */ /* 0x000fe400078e001c */
[----:B------:R-:W-:Y:S01]  /*6e170*/  IMAD.MOV.U32 R221, RZ, RZ, R29 ;  /* 0x000000ffffdd7224 */ /* 0x000fe200078e001d */
[----:B------:R-:W1:Y:S01]  /*6e180*/  LDS R42, [R0+UR10+0x6000] ;  /* 0x0060000a002a7984 */ /* 0x000e620008000800 */
[C---:B---3--:R-:W-:Y:S08]  /*6e190*/  HMMA.1688.F32.TF32 R44, R208.reuse, R100, R192 ;  /* 0x00000064d02c723c */ /* 0x048ff000000810c0 */
[----:B--2---:R-:W-:Y:S11]  /*6e1a0*/  HMMA.1688.F32.TF32 R188, R208, R104, R188 ;  /* 0x00000068d0bc723c */ /* 0x004ff600000810bc */
[----:B------:R-:W-:-:S02]  /*6e1b0*/  IMAD.MOV.U32 R187, RZ, RZ, R45 ;  /* 0x000000ffffbb7224 */ /* 0x000fc400078e002d */
[----:B------:R-:W-:Y:S02]  /*6e1c0*/  IMAD.MOV.U32 R185, RZ, RZ, R44 ;  /* 0x000000ffffb97224 */ /* 0x000fe400078e002c */
[----:B------:R-:W-:Y:S01]  /*6e1d0*/  IMAD.MOV.U32 R184, RZ, RZ, R46 ;  /* 0x000000ffffb87224 */ /* 0x000fe200078e002e */
[----:B------:R-:W2:Y:S01]  /*6e1e0*/  LDL.LU.64 R44, [R1+0x820] ;  /* 0x00082000012c7983 */ /* 0x000ea20000300a00 */
[----:B------:R-:W-:-:S03]  /*6e1f0*/  IMAD.MOV.U32 R186, RZ, RZ, R47 ;  /* 0x000000ffffba7224 */ /* 0x000fc600078e002f */
[----:B------:R-:W2:Y:S01]  /*6e200*/  LDL.LU.64 R46, [R1+0x828] ;  /* 0x00082800012e7983 */ /* 0x000ea20000300a00 */
[----:B----4-:R-:W-:Y:S03]  /*6e210*/  HMMA.1688.F32.TF32 R52, R208, R108, R52 ;  /* 0x0000006cd034723c */ /* 0x010fe60000081034 */
[----:B------:R-:W-:Y:S01]  /*6e220*/  STL [R1+0x7ca8], R187 ;  /* 0x007ca8bb01007387 */ /* 0x000fe20000100800 */
[----:B------:R-:W-:-:S03]  /*6e230*/  IMAD.MOV.U32 R252, RZ, RZ, R191 ;  /* 0x000000fffffc7224 */ /* 0x000fc600078e00bf */
[----:B------:R-:W-:Y:S04]  /*6e240*/  STL [R1+0x7ca4], R185 ;  /* 0x007ca4b901007387 */ /* 0x000fe80000100800 */
[----:B------:R3:W-:Y:S01]  /*6e250*/  STL [R1+0x7ca0], R184 ;  /* 0x007ca0b801007387 */ /* 0x0007e20000100800 */
[----:B------:R-:W-:Y:S03]  /*6e260*/  HMMA.1688.F32.TF32 R48, R208, R112, R48 ;  /* 0x00000070d030723c */ /* 0x000fe60000081030 */
[----:B------:R4:W-:Y:S04]  /*6e270*/  STL [R1+0x7c9c], R186 ;  /* 0x007c9cba01007387 */ /* 0x0009e80000100800 */
[----:B------:R1:W-:Y:S01]  /*6e280*/  STL.64 [R1+0x920], R188 ;  /* 0x000920bc01007387 */ /* 0x0003e20000100a00 */
[----:B---3--:R-:W-:-:S03]  /*6e290*/  IMAD.MOV.U32 R184, RZ, RZ, R52 ;  /* 0x000000ffffb87224 */ /* 0x008fc600078e0034 */
[----:B------:R3:W-:Y:S01]  /*6e2a0*/  STL [R1+0x928], R190 ;  /* 0x000928be01007387 */ /* 0x0007e20000100800 */
[----:B----4-:R-:W-:-:S03]  /*6e2b0*/  IMAD.MOV.U32 R186, RZ, RZ, R53 ;  /* 0x000000ffffba7224 */ /* 0x010fc600078e0035 */
[----:B------:R-:W4:Y:S04]  /*6e2c0*/  LDL.LU.64 R200, [R1+0x810] ;  /* 0x0008100001c87983 */ /* 0x000f280000300a00 */
[----:B------:R-:W4:Y:S04]  /*6e2d0*/  LDL.LU.64 R202, [R1+0x818] ;  /* 0x0008180001ca7983 */ /* 0x000f280000300a00 */
[----:B------:R-:W-:Y:S04]  /*6e2e0*/  STL [R1+0x7cac], R252 ;  /* 0x007cacfc01007387 */ /* 0x000fe80000100800 */
[----:B------:R1:W-:Y:S01]  /*6e2f0*/  STL.64 [R1+0x908], R54 ;  /* 0x0009083601007387 */ /* 0x0003e20000100a00 */
[----:B------:R-:W-:-:S03]  /*6e300*/  IMAD.MOV.U32 R113, RZ, RZ, R50 ;  /* 0x000000ffff717224 */ /* 0x000fc600078e0032 */
[----:B------:R-:W4:Y:S01]  /*6e310*/  LDL.LU.64 R196, [R1+0x800] ;  /* 0x0008000001c47983 */ /* 0x000f220000300a00 */
[----:B------:R-:W-:-:S03]  /*6e320*/  IMAD.MOV.U32 R185, RZ, RZ, R49 ;  /* 0x000000ffffb97224 */ /* 0x000fc600078e0031 */
[----:B------:R-:W4:Y:S01]  /*6e330*/  LDL.LU.64 R198, [R1+0x808] ;  /* 0x0008080001c67983 */ /* 0x000f220000300a00 */
[----:B------:R-:W-:-:S03]  /*6e340*/  MOV R187, R48 ;  /* 0x0000003000bb7202 */ /* 0x000fc60000000f00 */
[----:B------:R-:W-:Y:S04]  /*6e350*/  STL [R1+0x7cb4], R186 ;  /* 0x007cb4ba01007387 */ /* 0x000fe80000100800 */
[----:B------:R1:W-:Y:S04]  /*6e360*/  STL [R1+0x7cb0], R184 ;  /* 0x007cb0b801007387 */ /* 0x0003e80000100800 */
[----:B------:R-:W4:Y:S04]  /*6e370*/  LDL.LU.64 R192, [R1+0x7f0] ;  /* 0x0007f00001c07983 */ /* 0x000f280000300a00 */
[----:B------:R-:W4:Y:S04]  /*6e380*/  LDL.LU.64 R194, [R1+0x7f8] ;  /* 0x0007f80001c27983 */ /* 0x000f280000300a00 */
[----:B-1----:R-:W4:Y:S04]  /*6e390*/  LDL.LU.64 R188, [R1+0x7e0] ;  /* 0x0007e00001bc7983 */ /* 0x002f280000300a00 */
[----:B---3--:R-:W3:Y:S04]  /*6e3a0*/  LDL.LU.64 R190, [R1+0x7e8] ;  /* 0x0007e80001be7983 */ /* 0x008ee80000300a00 */
[----:B------:R-:W-:Y:S04]  /*6e3b0*/  STL [R1+0x7cc0], R113 ;  /* 0x007cc07101007387 */ /* 0x000fe80000100800 */
[----:B------:R-:W-:Y:S04]  /*6e3c0*/  STL [R1+0x7cbc], R185 ;  /* 0x007cbcb901007387 */ /* 0x000fe80000100800 */
[----:B------:R1:W-:Y:S04]  /*6e3d0*/  STL [R1+0x7cb8], R187 ;  /* 0x007cb8bb01007387 */ /* 0x0003e80000100800 */
[----:B------:R-:W3:Y:S04]  /*6e3e0*/  LDL.LU.64 R52, [R1+0x7d0] ;  /* 0x0007d00001347983 */ /* 0x000ee80000300a00 */
[----:B------:R-:W3:Y:S01]  /*6e3f0*/  LDL.LU.64 R54, [R1+0x7d8] ;  /* 0x0007d80001367983 */ /* 0x000ee20000300a00 */
[----:B------:R-:W-:-:S03]  /*6e400*/  IMAD.MOV.U32 R112, RZ, RZ, R51 ;  /* 0x000000ffff707224 */ /* 0x000fc600078e0033 */
[----:B------:R-:W3:Y:S04]  /*6e410*/  LDL.LU.64 R48, [R1+0x7c0] ;  /* 0x0007c00001307983 */ /* 0x000ee80000300a00 */
        /* <DEDUP_REMOVED lines=9> */
[C---:B----4-:R-:W-:Y:S08]  /*6e4b0*/  HMMA.1688.F32.TF32 R200, R208.reuse, R120, R200 ;  /* 0x00000078d0c8723c */ /* 0x050ff000000810c8 */
[C---:B------:R-:W-:Y:S08]  /*6e4c0*/  HMMA.1688.F32.TF32 R196, R208.reuse, R124, R196 ;  /* 0x0000007cd0c4723c */ /* 0x040ff000000810c4 */
[C---:B------:R-:W-:Y:S08]  /*6e4d0*/  HMMA.1688.F32.TF32 R192, R208.reuse, R128, R192 ;  /* 0x00000080d0c0723c */ /* 0x040ff000000810c0 */
[C---:B---3--:R-:W-:Y:S08]  /*6e4e0*/  HMMA.1688.F32.TF32 R188, R208.reuse, R132, R188 ;  /* 0x00000084d0bc723c */ /* 0x048ff000000810bc */
[----:B------:R-:W-:Y:S03]  /*6e4f0*/  HMMA.1688.F32.TF32 R52, R208, R136, R52 ;  /* 0x00000088d034723c */ /* 0x000fe60000081034 */
[----:B-1----:R-:W-:-:S02]  /*6e500*/  IMAD.MOV.U32 R187, RZ, RZ, R192 ;  /* 0x000000ffffbb7224 */ /* 0x002fc400078e00c0 */
[----:B------:R-:W-:-:S06]  /*6e510*/  IMAD.MOV.U32 R186, RZ, RZ, R193 ;  /* 0x000000ffffba7224 */ /* 0x000fcc00078e00c1 */
[----:B------:R-:W-:-:S08]  /*6e520*/  IMAD.MOV.U32 R185, RZ, RZ, R189 ;  /* 0x000000ffffb97224 */ /* 0x000fd000078e00bd */
[----:B------:R-:W-:Y:S02]  /*6e530*/  IMAD.MOV.U32 R101, RZ, RZ, R52 ;  /* 0x000000ffff657224 */ /* 0x000fe400078e0034 */
[----:B------:R-:W-:Y:S02]  /*6e540*/  IMAD.MOV.U32 R100, RZ, RZ, R53 ;  /* 0x000000ffff647224 */ /* 0x000fe400078e0035 */
[----:B------:R-:W-:Y:S02]  /*6e550*/  IMAD.MOV.U32 R97, RZ, RZ, R54 ;  /* 0x000000ffff617224 */ /* 0x000fe400078e0036 */
[----:B------:R-:W-:Y:S02]  /*6e560*/  IMAD.MOV.U32 R96, RZ, RZ, R55 ;  /* 0x000000ffff607224 */ /* 0x000fe400078e0037 */
[----:B------:R-:W-:Y:S01]  /*6e570*/  HMMA.1688.F32.TF32 R52, R208, R140, R48 ;  /* 0x0000008cd034723c */ /* 0x000fe20000081030 */
[----:B------:R-:W-:Y:S01]  /*6e580*/  STL.64 [R1+0x7eb8], R186 ;  /* 0x007eb8ba01007387 */ /* 0x000fe20000100a00 */
[----:B------:R-:W-:Y:S01]  /*6e590*/  MOV R113, R188 ;  /* 0x000000bc00717202 */ /* 0x000fe20000000f00 */
[----:B------:R-:W-:-:S02]  /*6e5a0*/  IMAD.MOV.U32 R188, RZ, RZ, R5 ;  /* 0x000000ffffbc7224 */ /* 0x000fc400078e0005 */
[----:B------:R1:W-:Y:S01]  /*6e5b0*/  STL.64 [R1+0x7eb0], R184 ;  /* 0x007eb0b801007387 */ /* 0x0003e20000100a00 */
[----:B------:R-:W-:Y:S01]  /*6e5c0*/  IMAD.MOV.U32 R133, RZ, RZ, R190 ;  /* 0x000000ffff857224 */ /* 0x000fe200078e00be */
[----:B------:R-:W-:Y:S01]  /*6e5d0*/  MOV R190, R130 ;  /* 0x0000008200be7202 */ /* 0x000fe20000000f00 */
[----:B------:R-:W-:Y:S02]  /*6e5e0*/  IMAD.MOV.U32 R189, RZ, RZ, R4 ;  /* 0x000000ffffbd7224 */ /* 0x000fe400078e0004 */
[----:B------:R-:W-:Y:S02]  /*6e5f0*/  IMAD.MOV.U32 R132, RZ, RZ, R191 ;  /* 0x000000ffff847224 */ /* 0x000fe400078e00bf */
[----:B------:R-:W-:Y:S02]  /*6e600*/  IMAD.MOV.U32 R191, RZ, RZ, R131 ;  /* 0x000000ffffbf7224 */ /* 0x000fe400078e0083 */
[----:B------:R-:W-:-:S05]  /*6e610*/  IMAD.MOV.U32 R192, RZ, RZ, R126 ;  /* 0x000000ffffc07224 */ /* 0x000fca00078e007e */
[----:B------:R-:W-:Y:S04]  /*6e620*/  STL.64 [R1+0x7c00], R54 ;  /* 0x007c003601007387 */ /* 0x000fe80000100a00 */
[----:B------:R3:W-:Y:S04]  /*6e630*/  STL.64 [R1+0x7bf8], R52 ;  /* 0x007bf83401007387 */ /* 0x0007e80000100a00 */
[----:B------:R-:W4:Y:S01]  /*6e640*/  LDL.LU R5, [R1+0x81ac] ;  /* 0x0081ac0001057983 */ /* 0x000f220000300800 */
[----:B------:R-:W-:-:S03]  /*6e650*/  IMAD.MOV.U32 R129, RZ, RZ, R194 ;  /* 0x000000ffff817224 */ /* 0x000fc600078e00c2 */
[----:B------:R-:W4:Y:S01]  /*6e660*/  LDL.LU R4, [R1+0x81a8] ;  /* 0x0081a80001047983 */ /* 0x000f220000300800 */
[----:B------:R-:W-:-:S03]  /*6e670*/  IMAD.MOV.U32 R193, RZ, RZ, R127 ;  /* 0x000000ffffc17224 */ /* 0x000fc600078e007f */
[----:B------:R-:W4:Y:S01]  /*6e680*/  LDL.LU R130, [R1+0x81a4] ;  /* 0x0081a40001827983 */ /* 0x000f220000300800 */
[----:B------:R-:W-:-:S03]  /*6e690*/  IMAD.MOV.U32 R128, RZ, RZ, R195 ;  /* 0x000000ffff807224 */ /* 0x000fc600078e00c3 */
[----:B------:R-:W4:Y:S01]  /*6e6a0*/  LDL.LU R131, [R1+0x81a0] ;  /* 0x0081a00001837983 */ /* 0x000f220000300800 */
[----:B------:R-:W-:-:S03]  /*6e6b0*/  IMAD.MOV.U32 R194, RZ, RZ, R122 ;  /* 0x000000ffffc27224 */ /* 0x000fc600078e007a */
[----:B------:R-:W4:Y:S01]  /*6e6c0*/  LDL.LU R126, [R1+0x819c] ;  /* 0x00819c00017e7983 */ /* 0x000f220000300800 */
[----:B------:R-:W-:Y:S02]  /*6e6d0*/  IMAD.MOV.U32 R125, RZ, RZ, R196 ;  /* 0x000000ffff7d7224 */ /* 0x000fe400078e00c4 */
[----:B------:R-:W-:Y:S01]  /*6e6e0*/  IMAD.MOV.U32 R195, RZ, RZ, R123 ;  /* 0x000000ffffc37224 */ /* 0x000fe200078e007b */
[----:B------:R-:W4:Y:S01]  /*6e6f0*/  LDL.LU R127, [R1+0x8198] ;  /* 0x00819800017f7983 */ /* 0x000f220000300800 */
[----:B------:R-:W-:Y:S02]  /*6e700*/  IMAD.MOV.U32 R124, RZ, RZ, R197 ;  /* 0x000000ffff7c7224 */ /* 0x000fe400078e00c5 */
[----:B------:R-:W-:Y:S01]  /*6e710*/  IMAD.MOV.U32 R196, RZ, RZ, R118 ;  /* 0x000000ffffc47224 */ /* 0x000fe200078e0076 */
[----:B------:R-:W4:Y:S01]  /*6e720*/  LDL.LU R122, [R1+0x8194] ;  /* 0x00819400017a7983 */ /* 0x000f220000300800 */
[----:B------:R-:W-:Y:S02]  /*6e730*/  IMAD.MOV.U32 R121, RZ, RZ, R198 ;  /* 0x000000ffff797224 */ /* 0x000fe400078e00c6 */
[----:B------:R-:W-:Y:S01]  /*6e740*/  IMAD.MOV.U32 R197, RZ, RZ, R119 ;  /* 0x000000ffffc57224 */ /* 0x000fe200078e0077 */
[----:B------:R-:W4:Y:S01]  /*6e750*/  LDL.LU R123, [R1+0x8190] ;  /* 0x00819000017b7983 */ /* 0x000f220000300800 */
[----:B------:R-:W-:-:S02]  /*6e760*/  IMAD.MOV.U32 R120, RZ, RZ, R199 ;  /* 0x000000ffff787224 */ /* 0x000fc400078e00c7 */
[----:B------:R-:W-:Y:S01]  /*6e770*/  IMAD.MOV.U32 R198, RZ, RZ, R114 ;  /* 0x000000ffffc67224 */ /* 0x000fe200078e0072 */
[----:B------:R-:W4:Y:S01]  /*6e780*/  LDL.LU R118, [R1+0x818c] ;  /* 0x00818c0001767983 */ /* 0x000f220000300800 */
[----:B------:R-:W-:Y:S01]  /*6e790*/  IMAD.MOV.U32 R109, RZ, RZ, R200 ;  /* 0x000000ffff6d7224 */ /* 0x000fe200078e00c8 */
[----:B------:R-:W-:Y:S01]  /*6e7a0*/  MOV R200, R110 ;  /* 0x0000006e00c87202 */ /* 0x000fe20000000f00 */
[----:B------:R-:W-:Y:S01]  /*6e7b0*/  IMAD.MOV.U32 R199, RZ, RZ, R115 ;  /* 0x000000ffffc77224 */ /* 0x000fe200078e0073 */
[----:B------:R-:W4:Y:S01]  /*6e7c0*/  LDL.LU R119, [R1+0x8188] ;  /* 0x0081880001777983 */ /* 0x000f220000300800 */
[----:B------:R-:W-:Y:S01]  /*6e7d0*/  IMAD.MOV.U32 R108, RZ, RZ, R201 ;  /* 0x000000ffff6c7224 */ /* 0x000fe200078e00c9 */
[----:B------:R-:W-:Y:S02]  /*6e7e0*/  MOV R105, R202 ;  /* 0x000000ca00697202 */ /* 0x000fe40000000f00 */
[----:B------:R-:W4:Y:S01]  /*6e7f0*/  LDL.LU R114, [R1+0x8184] ;  /* 0x0081840001727983 */ /* 0x000f220000300800 */
[----:B------:R-:W-:-:S03]  /*6e800*/  IMAD.MOV.U32 R201, RZ, RZ, R111 ;  /* 0x000000ffffc97224 */ /* 0x000fc600078e006f */
[----:B------:R-:W4:Y:S01]  /*6e810*/  LDL.LU R115, [R1+0x8180] ;  /* 0x0081800001737983 */ /* 0x000f220000300800 */
[----:B------:R-:W-:Y:S02]  /*6e820*/  IMAD.MOV.U32 R104, RZ, RZ, R203 ;  /* 0x000000ffff687224 */ /* 0x000fe400078e00cb */
[----:B------:R-:W-:Y:S01]  /*6e830*/  IMAD.MOV.U32 R202, RZ, RZ, R106 ;  /* 0x000000ffffca7224 */ /* 0x000fe200078e006a */
[----:B------:R-:W4:Y:S01]  /*6e840*/  LDL.LU R110, [R1+0x817c] ;  /* 0x00817c00016e7983 */ /* 0x000f220000300800 */
[----:B------:R-:W-:-:S03]  /*6e850*/  IMAD.MOV.U32 R203, RZ, RZ, R107 ;  /* 0x000000ffffcb7224 */ /* 0x000fc600078e006b */
[----:B------:R-:W4:Y:S04]  /*6e860*/  LDL.LU R111, [R1+0x8178] ;  /* 0x00817800016f7983 */ /* 0x000f280000300800 */
        /* <DEDUP_REMOVED lines=31> */
[----:B------:R-:W4:Y:S01]  /*6ea60*/  LDL.LU R33, [R1+0x80f8] ;  /* 0x0080f80001217983 */ /* 0x000f220000300800 */
[----:B--2---:R-:W-:Y:S03]  /*6ea70*/  HMMA.1688.F32.TF32 R48, R208, R144, R44 ;  /* 0x00000090d030723c */ /* 0x004fe6000008102c */
[----:B------:R-:W2:Y:S01]  /*6ea80*/  LDL.LU R34, [R1+0x80f4] ;  /* 0x0080f40001227983 */ /* 0x000ea20000300800 */
[----:B------:R-:W-:-:S03]  /*6ea90*/  IMAD.MOV.U32 R222, RZ, RZ, R30 ;  /* 0x000000ffffde7224 */ /* 0x000fc600078e001e */
        /* <DEDUP_REMOVED lines=17> */
[----:B-1----:R-:W-:-:S03]  /*6ebb0*/  IMAD.MOV.U32 R184, RZ, RZ, R16 ;  /* 0x000000ffffb87224 */ /* 0x002fc600078e0010 */
[----:B------:R-:W2:Y:S01]  /*6ebc0*/  LDL.LU R20, [R1+0x80cc] ;  /* 0x0080cc0001147983 */ /* 0x000ea20000300800 */
[----:B------:R-:W-:-:S03]  /*6ebd0*/  IMAD.MOV.U32 R185, RZ, RZ, R17 ;  /* 0x000000ffffb97224 */ /* 0x000fc600078e0011 */
[----:B------:R-:W2:Y:S01]  /*6ebe0*/  LDL.LU R21, [R1+0x80c8] ;  /* 0x0080c80001157983 */ /* 0x000ea20000300800 */
[----:B------:R-:W-:-:S03]  /*6ebf0*/  MOV R186, R18 ;  /* 0x0000001200ba7202 */ /* 0x000fc60000000f00 */
[----:B------:R-:W2:Y:S01]  /*6ec00*/  LDL.LU R22, [R1+0x80c4] ;  /* 0x0080c40001167983 */ /* 0x000ea20000300800 */
[----:B------:R-:W-:-:S03]  /*6ec10*/  IMAD.MOV.U32 R187, RZ, RZ, R19 ;  /* 0x000000ffffbb7224 */ /* 0x000fc600078e0013 */
[----:B------:R-:W2:Y:S01]  /*6ec20*/  LDL.LU R23, [R1+0x80c0] ;  /* 0x0080c00001177983 */ /* 0x000ea20000300800 */
[----:B---3--:R-:W-:-:S03]  /*6ec30*/  IMAD.MOV.U32 R52, RZ, RZ, R12 ;  /* 0x000000ffff347224 */ /* 0x008fc600078e000c */
[----:B------:R-:W3:Y:S01]  /*6ec40*/  LDL.LU R16, [R1+0x80bc] ;  /* 0x0080bc0001107983 */ /* 0x000ee20000300800 */
[----:B------:R-:W-:-:S03]  /*6ec50*/  IMAD.MOV.U32 R53, RZ, RZ, R13 ;  /* 0x000000ffff357224 */ /* 0x000fc600078e000d */
[----:B------:R-:W3:Y:S01]  /*6ec60*/  LDL.LU R17, [R1+0x80b8] ;  /* 0x0080b80001117983 */ /* 0x000ee20000300800 */
[----:B------:R-:W-:-:S03]  /*6ec70*/  IMAD.MOV.U32 R54, RZ, RZ, R14 ;  /* 0x000000ffff367224 */ /* 0x000fc600078e000e */
[----:B------:R-:W3:Y:S01]  /*6ec80*/  LDL.LU R18, [R1+0x80b4] ;  /* 0x0080b40001127983 */ /* 0x000ee20000300800 */
[----:B------:R-:W-:-:S03]  /*6ec90*/  IMAD.MOV.U32 R55, RZ, RZ, R15 ;  /* 0x000000ffff377224 */ /* 0x000fc600078e000f */
[----:B------:R-:W3:Y:S04]  /*6eca0*/  LDL.LU R19, [R1+0x80b0] ;  /* 0x0080b00001137983 */ /* 0x000ee80000300800 */
[----:B------:R-:W3:Y:S04]  /*6ecb0*/  LDL.LU R12, [R1+0x80ac] ;  /* 0x0080ac00010c7983 */ /* 0x000ee80000300800 */
[----:B------:R-:W3:Y:S04]  /*6ecc0*/  LDL.LU R13, [R1+0x80a8] ;  /* 0x0080a800010d7983 */ /* 0x000ee80000300800 */
[----:B------:R-:W3:Y:S04]  /*6ecd0*/  LDL.LU R14, [R1+0x80a4] ;  /* 0x0080a400010e7983 */ /* 0x000ee80000300800 */
[----:B------:R-:W3:Y:S04]  /*6ece0*/  LDL.LU R15, [R1+0x80a0] ;  /* 0x0080a000010f7983 */ /* 0x000ee80000300800 */
[----:B------:R1:W-:Y:S04]  /*6ecf0*/  STL.64 [R1+0x7c18], R50 ;  /* 0x007c183201007387 */ /* 0x0003e80000100a00 */
[----:B------:R1:W-:Y:S02]  /*6ed00*/  STL.64 [R1+0x7c10], R48 ;  /* 0x007c103001007387 */ /* 0x0003e40000100a00 */
[----:B-1----:R-:W-:-:S02]  /*6ed10*/  IMAD.MOV.U32 R50, RZ, RZ, R10 ;  /* 0x000000ffff327224 */ /* 0x002fc400078e000a */
[----:B------:R-:W-:Y:S02]  /*6ed20*/  IMAD.MOV.U32 R48, RZ, RZ, R8 ;  /* 0x000000ffff307224 */ /* 0x000fe400078e0008 */
[----:B------:R-:W3:Y:S01]  /*6ed30*/  LDL.LU R8, [R1+0x809c] ;  /* 0x00809c0001087983 */ /* 0x000ee20000300800 */
[----:B------:R-:W-:Y:S02]  /*6ed40*/  IMAD.MOV.U32 R49, RZ, RZ, R9 ;  /* 0x000000ffff317224 */ /* 0x000fe400078e0009 */
[----:B------:R-:W-:Y:S01]  /*6ed50*/  IMAD.MOV.U32 R51, RZ, RZ, R11 ;  /* 0x000000ffff337224 */ /* 0x000fe200078e000b */
[----:B------:R-:W3:Y:S04]  /*6ed60*/  LDL.LU R9, [R1+0x8098] ;  /* 0x0080980001097983 */ /* 0x000ee80000300800 */
[----:B------:R-:W3:Y:S04]  /*6ed70*/  LDL.LU R10, [R1+0x8094] ;  /* 0x00809400010a7983 */ /* 0x000ee80000300800 */
[----:B------:R-:W3:Y:S01]  /*6ed80*/  LDL.LU R11, [R1+0x8090] ;  /* 0x00809000010b7983 */ /* 0x000ee20000300800 */
[----:B----4-:R-:W-:-:S15]  /*6ed90*/  HMMA.1688.F32.TF32 R44, R208, R148, R36 ;  /* 0x00000094d02c723c */ /* 0x010fde0000081024 */
[----:B------:R-:W-:-:S04]  /*6eda0*/  NOP ;  /* 0x0000000000007918 */ /* 0x000fc80000000000 */
[----:B------:R1:W-:Y:S04]  /*6edb0*/  STL.64 [R1+0x7c40], R46 ;  /* 0x007c402e01007387 */ /* 0x0003e80000100a00 */
[----:B------:R4:W-:Y:S01]  /*6edc0*/  STL.64 [R1+0x7c38], R44 ;  /* 0x007c382c01007387 */ /* 0x0009e20000100a00 */
[----:B-1----:R-:W-:Y:S01]  /*6edd0*/  IMAD.MOV.U32 R46, RZ, RZ, R6 ;  /* 0x000000ffff2e7224 */ /* 0x002fe200078e0006 */
[----:B----4-:R-:W-:Y:S01]  /*6ede0*/  MOV R44, R4 ;  /* 0x00000004002c7202 */ /* 0x010fe20000000f00 */
[----:B------:R-:W-:Y:S01]  /*6edf0*/  IMAD.MOV.U32 R45, RZ, RZ, R5 ;  /* 0x000000ffff2d7224 */ /* 0x000fe200078e0005 */
[----:B------:R-:W4:Y:S01]  /*6ee00*/  LDL.LU R4, [R1+0x808c] ;  /* 0x00808c0001047983 */ /* 0x000f220000300800 */
[----:B------:R-:W-:-:S03]  /*6ee10*/  IMAD.MOV.U32 R47, RZ, RZ, R7 ;  /* 0x000000ffff2f7224 */ /* 0x000fc600078e0007 */
[----:B------:R-:W4:Y:S04]  /*6ee20*/  LDL.LU R5, [R1+0x8088] ;  /* 0x0080880001057983 */ /* 0x000f280000300800 */
[----:B------:R-:W4:Y:S04]  /*6ee30*/  LDL.LU R6, [R1+0x8084] ;  /* 0x0080840001067983 */ /* 0x000f280000300800 */
[----:B------:R-:W4:Y:S01]  /*6ee40*/  LDL.LU R7, [R1+0x8080] ;  /* 0x0080800001077983 */ /* 0x000f220000300800 */
[C---:B--2---:R-:W-:Y:S08]  /*6ee50*/  HMMA.1688.F32.TF32 R36, R208.reuse, R152, R32 ;  /* 0x00000098d024723c */ /* 0x044ff00000081020 */
[C---:B------:R-:W-:Y:S08]  /*6ee60*/  HMMA.1688.F32.TF32 R32, R208.reuse, R156, R28 ;  /* 0x0000009cd020723c */ /* 0x040ff0000008101c */
[C---:B------:R-:W-:Y:S08]  /*6ee70*/  HMMA.1688.F32.TF32 R28, R208.reuse, R160, R24 ;  /* 0x000000a0d01c723c */ /* 0x040ff00000081018 */
[C---:B------:R-:W-:Y:S08]  /*6ee80*/  HMMA.1688.F32.TF32 R24, R208.reuse, R164, R20 ;  /* 0x000000a4d018723c */ /* 0x040ff00000081014 */
[C---:B---3--:R-:W-:Y:S08]  /*6ee90*/  HMMA.1688.F32.TF32 R20, R208.reuse, R168, R16 ;  /* 0x000000a8d014723c */ /* 0x048ff00000081010 */
[C---:B------:R-:W-:Y:S08]  /*6eea0*/  HMMA.1688.F32.TF32 R16, R208.reuse, R172, R12 ;  /* 0x000000acd010723c */ /* 0x040ff0000008100c */
[----:B------:R-:W-:Y:S08]  /*6eeb0*/  HMMA.1688.F32.TF32 R12, R208, R176, R8 ;  /* 0x000000b0d00c723c */ /* 0x000ff00000081008 */
[----:B------:R-:W-:-:S15]  /*6eec0*/  HMMA.1688.F32.TF32 R8, R40, R62, R48 ;  /* 0x0000003e2808723c */ /* 0x000fde0000081030 */
[----:B------:R-:W-:-:S04]  /*6eed0*/  NOP ;  /* 0x0000000000007918 */ /* 0x000fc80000000000 */
[----:B------:R-:W-:Y:S01]  /*6eee0*/  IMAD.MOV.U32 R85, RZ, RZ, R8 ;  /* 0x000000ffff557224 */ /* 0x000fe200078e0008 */
[----:B------:R-:W-:Y:S01]  /*6eef0*/  MOV R81, R10 ;  /* 0x0000000a00517202 */ /* 0x000fe20000000f00 */
[----:B------:R-:W-:Y:S02]  /*6ef00*/  IMAD.MOV.U32 R84, RZ, RZ, R9 ;  /* 0x000000ffff547224 */ /* 0x000fe400078e0009 */
[----:B------:R-:W-:Y:S02]  /*6ef10*/  IMAD.MOV.U32 R80, RZ, RZ, R11 ;  /* 0x000000ffff507224 */ /* 0x000fe400078e000b */
[----:B------:R-:W-:Y:S01]  /*6ef20*/  HMMA.1688.F32.TF32 R8, R40, R66, R52 ;  /* 0x000000422808723c */ /* 0x000fe20000081034 */
[----:B------:R-:W-:Y:S04]  /*6ef30*/  STL.64 [R1+0x7c50], R38 ;  /* 0x007c502601007387 */ /* 0x000fe80000100a00 */
[----:B------:R-:W-:Y:S04]  /*6ef40*/  STL.64 [R1+0x7c48], R36 ;  /* 0x007c482401007387 */ /* 0x000fe80000100a00 */
[----:B------:R-:W-:Y:S10]  /*6ef50*/  STL.64 [R1+0x7c60], R34 ;  /* 0x007c602201007387 */ /* 0x000ff40000100a00 */
[----:B------:R-:W-:-:S02]  /*6ef60*/  IMAD.MOV.U32 R93, RZ, RZ, R8 ;  /* 0x000000ffff5d7224 */ /* 0x000fc400078e0008 */
[----:B------:R-:W-:Y:S02]  /*6ef70*/  IMAD.MOV.U32 R92, RZ, RZ, R9 ;  /* 0x000000ffff5c7224 */ /* 0x000fe400078e0009 */
[----:B------:R-:W-:Y:S02]  /*6ef80*/  IMAD.MOV.U32 R89, RZ, RZ, R10 ;  /* 0x000000ffff597224 */ /* 0x000fe400078e000a */
[----:B------:R-:W-:Y:S02]  /*6ef90*/  IMAD.MOV.U32 R88, RZ, RZ, R11 ;  /* 0x000000ffff587224 */ /* 0x000fe400078e000b */
        /* <DEDUP_REMOVED lines=10> */
[----:B------:R-:W-:Y:S04]  /*6f040*/  STL.64 [R1+0x7ef8], R14 ;  /* 0x007ef80e01007387 */ /* 0x000fe80000100a00 */
[----:B------:R2:W-:Y:S01]  /*6f050*/  STL.64 [R1+0x7ef0], R12 ;  /* 0x007ef00c01007387 */ /* 0x0005e20000100a00 */
[C---:B-1----:R-:W-:Y:S08]  /*6f060*/  HMMA.1688.F32.TF32 R16, R40.reuse, R74, R216 ;  /* 0x0000004a2810723c */ /* 0x042ff000000810d8 */
[----:B--2---:R-:W-:Y:S08]  /*6f070*/  HMMA.1688.F32.TF32 R12, R40, R78, R212 ;  /* 0x0000004e280c723c */ /* 0x004ff000000810d4 */
[----:B----4-:R-:W-:Y:S01]  /*6f080*/  HMMA.1688.F32.TF32 R208, R208, R180, R4 ;  /* 0x000000b4d0d0723c */ /* 0x010fe20000081004 */
[----:B------:R-:W-:Y:S01]  /*6f090*/  LOP3.LUT R137, R0, 0x20, RZ, 0x3c, !PT ;  /* 0x0000002000897812 */ /* 0x000fe200078e3cff */
[----:B------:R-:W-:Y:S04]  /*6f0a0*/  LDS R4, [R0+UR10+0x4080] ;  /* 0x0040800a00047984 */ /* 0x000fe80008000800 */
[----:B------:R-:W-:Y:S02]  /*6f0b0*/  LDS R6, [R0+UR10+0x6080] ;  /* 0x0060800a00067984 */ /* 0x000fe40008000800 */
[C---:B------:R-:W-:Y:S02]  /*6f0c0*/  HMMA.1688.F32.TF32 R44, R40.reuse, R58, R44 ;  /* 0x0000003a282c723c */ /* 0x040fe4000008102c */
[----:B------:R-:W-:Y:S04]  /*6f0d0*/  LDS R5, [R137+UR10+0x4080] ;  /* 0x0040800a89057984 */ /* 0x000fe80008000800 */
[----:B------:R-:W1:Y:S05]  /*6f0e0*/  LDS R7, [R137+UR10+0x6080] ;  /* 0x0060800a89077984 */ /* 0x000e6a0008000800 */
[----:B------:R-:W-:Y:S04]  /*6f0f0*/  STL.64 [R1+0x7f08], R210 ;  /* 0x007f08d201007387 */ /* 0x000fe80000100a00 */
[----:B------:R-:W-:Y:S04]  /*6f100*/  STL.64 [R1+0x7f00], R208 ;  /* 0x007f00d001007387 */ /* 0x000fe80000100a00 */
[----:B------:R-:W-:Y:S04]  /*6f110*/  STL.64 [R1+0x36c0], R8 ;  /* 0x0036c00801007387 */ /* 0x000fe80000100a00 */
[----:B------:R2:W-:Y:S02]  /*6f120*/  STL.64 [R1+0x36c8], R10 ;  /* 0x0036c80a01007387 */ /* 0x0005e40000100a00 */
[C---:B--2---:R-:W-:Y:S02]  /*6f130*/  HMMA.1688.F32.TF32 R8, R40.reuse, R82, R220 ;  /* 0x000000522808723c */ /* 0x044fe400000810dc */
[----:B------:R-:W-:Y:S04]  /*6f140*/  STL.64 [R1+0x36b0], R16 ;  /* 0x0036b01001007387 */ /* 0x000fe80000100a00 */
[----:B------:R2:W-:Y:S04]  /*6f150*/  STL.64 [R1+0x36b8], R18 ;  /* 0x0036b81201007387 */ /* 0x0005e80000100a00 */
[----:B------:R-:W-:Y:S04]  /*6f160*/  STL.64 [R1+0x36a0], R12 ;  /* 0x0036a00c01007387 */ /* 0x000fe80000100a00 */
[----:B------:R3:W-:Y:S01]  /*6f170*/  STL.64 [R1+0x36a8], R14 ;  /* 0x0036a80e01007387 */ /* 0x0007e20000100a00 */
[C---:B--2---:R-:W-:Y:S04]  /*6f180*/  HMMA.1688.F32.TF32 R16, R40.reuse, R86, R224 ;  /* 0x000000562810723c */ /* 0x044fe800000810e0 */
[----:B------:R-:W-:Y:S04]  /*6f190*/  STL.64 [R1+0x3690], R8 ;  /* 0x0036900801007387 */ /* 0x000fe80000100a00 */
[----:B------:R2:W-:Y:S01]  /*6f1a0*/  STL.64 [R1+0x3698], R10 ;  /* 0x0036980a01007387 */ /* 0x0005e20000100a00 */
[C---:B---3--:R-:W-:Y:S08]  /*6f1b0*/  HMMA.1688.F32.TF32 R12, R40.reuse, R90, R204 ;  /* 0x0000005a280c723c */ /* 0x048ff000000810cc */
[C---:B--2---:R-:W-:Y:S02]  /*6f1c0*/  HMMA.1688.F32.TF32 R8, R40.reuse, R94, R232 ;  /* 0x0000005e2808723c */ /* 0x044fe400000810e8 */
[----:B------:R-:W-:Y:S04]  /*6f1d0*/  STL.64 [R1+0x3680], R16 ;  /* 0x0036801001007387 */ /* 0x000fe80000100a00 */
[----:B------:R2:W-:Y:S05]  /*6f1e0*/  STL.64 [R1+0x3688], R18 ;  /* 0x0036881201007387 */ /* 0x0005ea0000100a00 */
[----:B------:R-:W-:Y:S04]  /*6f1f0*/  STL.64 [R1+0x3670], R12 ;  /* 0x0036700c01007387 */ /* 0x000fe80000100a00 */
[----:B------:R3:W-:Y:S01]  /*6f200*/  STL.64 [R1+0x3678], R14 ;  /* 0x0036780e01007387 */ /* 0x0007e20000100a00 */
[C---:B--2---:R-:W-:Y:S03]  /*6f210*/  HMMA.1688.F32.TF32 R16, R40.reuse, R98, R228 ;  /* 0x000000622810723c */ /* 0x044fe600000810e4 */
[----:B------:R-:W-:Y:S04]  /*6f220*/  STL.64 [R1+0x3660], R8 ;  /* 0x0036600801007387 */ /* 0x000fe80000100a00 */
[----:B------:R2:W-:Y:S01]  /*6f230*/  STL.64 [R1+0x3668], R10 ;  /* 0x0036680a01007387 */ /* 0x0005e20000100a00 */
[C---:B---3--:R-:W-:Y:S08]  /*6f240*/  HMMA.1688.F32.TF32 R12, R40.reuse, R102, R244 ;  /* 0x00000066280c723c */ /* 0x048ff000000810f4 */
[C---:B--2---:R-:W-:Y:S03]  /*6f250*/  HMMA.1688.F32.TF32 R8, R40.reuse, R106, R240 ;  /* 0x0000006a2808723c */ /* 0x044fe600000810f0 */
[----:B------:R-:W-:Y:S04]  /*6f260*/  STL.64 [R1+0x3650], R16 ;  /* 0x0036501001007387 */ /* 0x000fe80000100a00 */
[----:B------:R2:W-:Y:S04]  /*6f270*/  STL.64 [R1+0x3658], R18 ;  /* 0x0036581201007387 */ /* 0x0005e80000100a00 */
        /* <DEDUP_REMOVED lines=15> */
[----:B--2---:R-:W-:Y:S03]  /*6f370*/  HMMA.1688.F32.TF32 R8, R40, R130, R188 ;  /* 0x000000822808723c */ /* 0x004fe600000810bc */
[----:B------:R-:W-:Y:S01]  /*6f380*/  STL.64 [R1+0x35f0], R16 ;  /* 0x0035f01001007387 */ /* 0x000fe20000100a00 */
[----:B------:R-:W-:-:S03]  /*6f390*/  IMAD.MOV.U32 R192, RZ, RZ, R179 ;  /* 0x000000ffffc07224 */ /* 0x000fc600078e00b3 */
[----:B------:R-:W-:Y:S04]  /*6f3a0*/  STL.64 [R1+0x35f8], R18 ;  /* 0x0035f81201007387 */ /* 0x000fe80000100a00 */
[----:B------:R-:W-:Y:S01]  /*6f3b0*/  STL.64 [R1+0x35e0], R12 ;  /* 0x0035e00c01007387 */ /* 0x000fe20000100a00 */
[----:B------:R-:W-:-:S03]  /*6f3c0*/  IMAD.MOV.U32 R193, RZ, RZ, R178 ;  /* 0x000000ffffc17224 */ /* 0x000fc600078e00b2 */
[----:B------:R-:W-:Y:S04]  /*6f3d0*/  STL.64 [R1+0x35e8], R14 ;  /* 0x0035e80e01007387 */ /* 0x000fe80000100a00 */
[----:B------:R-:W2:Y:S01]  /*6f3e0*/  LDL.LU R179, [R1+0x807c] ;  /* 0x00807c0001b37983 */ /* 0x000ea20000300800 */
[----:B------:R-:W-:-:S03]  /*6f3f0*/  IMAD.MOV.U32 R194, RZ, RZ, R175 ;  /* 0x000000ffffc27224 */ /* 0x000fc600078e00af */
[----:B------:R3:W-:Y:S01]  /*6f400*/  STL.64 [R1+0x35d0], R8 ;  /* 0x0035d00801007387 */ /* 0x0007e20000100a00 */
[----:B------:R-:W-:-:S03]  /*6f410*/  IMAD.MOV.U32 R195, RZ, RZ, R174 ;  /* 0x000000ffffc37224 */ /* 0x000fc600078e00ae */
[----:B------:R4:W-:Y:S01]  /*6f420*/  STL.64 [R1+0x35d8], R10 ;  /* 0x0035d80a01007387 */ /* 0x0009e20000100a00 */
[----:B------:R-:W-:-:S03]  /*6f430*/  MOV R196, R171 ;  /* 0x000000ab00c47202 */ /* 0x000fc60000000f00 */
[----:B------:R-:W3:Y:S01]  /*6f440*/  LDL.LU R178, [R1+0x8078] ;  /* 0x0080780001b27983 */ /* 0x000ee20000300800 */
[----:B------:R-:W-:-:S03]  /*6f450*/  IMAD.MOV.U32 R197, RZ, RZ, R170 ;  /* 0x000000ffffc57224 */ /* 0x000fc600078e00aa */
[----:B------:R-:W4:Y:S04]  /*6f460*/  LDL.LU R175, [R1+0x8074] ;  /* 0x0080740001af7983 */ /* 0x000f280000300800 */
[----:B------:R-:W4:Y:S04]  /*6f470*/  LDL.LU R174, [R1+0x8070] ;  /* 0x0080700001ae7983 */ /* 0x000f280000300800 */
[----:B------:R-:W4:Y:S04]  /*6f480*/  LDL.LU R171, [R1+0x806c] ;  /* 0x00806c0001ab7983 */ /* 0x000f280000300800 */
[----:B------:R-:W4:Y:S01]  /*6f490*/  LDL.LU R170, [R1+0x8068] ;  /* 0x0080680001aa7983 */ /* 0x000f220000300800 */
[----:B------:R-:W-:-:S02]  /*6f4a0*/  IMAD.MOV.U32 R198, RZ, RZ, R159 ;  /* 0x000000ffffc67224 */ /* 0x000fc400078e009f */
[----:B------:R-:W-:Y:S01]  /*6f4b0*/  IMAD.MOV.U32 R199, RZ, RZ, R158 ;  /* 0x000000ffffc77224 */ /* 0x000fe200078e009e */
[----:B------:R-:W4:Y:S01]  /*6f4c0*/  LDL.LU R159, [R1+0x8064] ;  /* 0x00806400019f7983 */ /* 0x000f220000300800 */
[----:B------:R-:W-:Y:S02]  /*6f4d0*/  IMAD.MOV.U32 R236, RZ, RZ, R163 ;  /* 0x000000ffffec7224 */ /* 0x000fe400078e00a3 */
[----:B------:R-:W-:Y:S01]  /*6f4e0*/  IMAD.MOV.U32 R237, RZ, RZ, R162 ;  /* 0x000000ffffed7224 */ /* 0x000fe200078e00a2 */
[----:B------:R-:W4:Y:S01]  /*6f4f0*/  LDL.LU R158, [R1+0x8060] ;  /* 0x00806000019e7983 */ /* 0x000f220000300800 */
[----:B------:R-:W-:-:S03]  /*6f500*/  IMAD.MOV.U32 R238, RZ, RZ, R166 ;  /* 0x000000ffffee7224 */ /* 0x000fc600078e00a6 */
[----:B------:R-:W4:Y:S01]  /*6f510*/  LDL.LU R163, [R1+0x805c] ;  /* 0x00805c0001a37983 */ /* 0x000f220000300800 */
[----:B------:R-:W-:-:S03]  /*6f520*/  IMAD.MOV.U32 R239, RZ, RZ, R167 ;  /* 0x000000ffffef7224 */ /* 0x000fc600078e00a7 */
[----:B------:R-:W4:Y:S04]  /*6f530*/  LDL.LU R162, [R1+0x8058] ;  /* 0x0080580001a27983 */ /* 0x000f280000300800 */
[----:B------:R-:W4:Y:S01]  /*6f540*/  LDL.LU R166, [R1+0x8054] ;  /* 0x0080540001a67983 */ /* 0x000f220000300800 */
[----:B------:R-:W-:-:S03]  /*6f550*/  MOV R242, R183 ;  /* 0x000000b700f27202 */ /* 0x000fc60000000f00 */
[----:B------:R-:W4:Y:S01]  /*6f560*/  LDL.LU R167, [R1+0x8050] ;  /* 0x0080500001a77983 */ /* 0x000f220000300800 */
[----:B------:R-:W-:Y:S02]  /*6f570*/  IMAD.MOV.U32 R243, RZ, RZ, R182 ;  /* 0x000000fffff37224 */ /* 0x000fe400078e00b6 */
[----:B--2---:R-:W-:Y:S02]  /*6f580*/  IMAD.MOV.U32 R241, RZ, RZ, R179 ;  /* 0x000000fffff17224 */ /* 0x004fe400078e00b3 */
[----:B---3--:R-:W-:Y:S02]  /*6f590*/  IMAD.MOV.U32 R240, RZ, RZ, R178 ;  /* 0x000000fffff07224 */ /* 0x008fe400078e00b2 */
[----:B------:R-:W2:Y:S04]  /*6f5a0*/  LDL.LU R178, [R1+0x804c] ;  /* 0x00804c0001b27983 */ /* 0x000ea80000300800 */
[----:B------:R-:W3:Y:S04]  /*6f5b0*/  LDL.LU R179, [R1+0x8048] ;  /* 0x0080480001b37983 */ /* 0x000ee80000300800 */
[----:B------:R-:W3:Y:S01]  /*6f5c0*/  LDL.LU R183, [R1+0x8044] ;  /* 0x0080440001b77983 */ /* 0x000ee20000300800 */
[----:B----4-:R-:W-:-:S03]  /*6f5d0*/  IMAD.MOV.U32 R245, RZ, RZ, R171 ;  /* 0x000000fffff57224 */ /* 0x010fc600078e00ab */
[----:B------:R-:W4:Y:S01]  /*6f5e0*/  LDL.LU R182, [R1+0x8040] ;  /* 0x0080400001b67983 */ /* 0x000f220000300800 */
[----:B------:R-:W-:-:S03]  /*6f5f0*/  IMAD.MOV.U32 R244, RZ, RZ, R170 ;  /* 0x000000fffff47224 */ /* 0x000fc600078e00aa */
[----:B------:R-:W4:Y:S04]  /*6f600*/  LDL.LU R170, [R1+0x803c] ;  /* 0x00803c0001aa7983 */ /* 0x000f280000300800 */
[----:B------:R-:W4:Y:S01]  /*6f610*/  LDL.LU R171, [R1+0x8038] ;  /* 0x0080380001ab7983 */ /* 0x000f220000300800 */
[----:B------:R-:W-:Y:S02]  /*6f620*/  IMAD.MOV.U32 R246, RZ, RZ, R174 ;  /* 0x000000fffff67224 */ /* 0x000fe400078e00ae */
[----:B------:R-:W-:Y:S01]  /*6f630*/  IMAD.MOV.U32 R247, RZ, RZ, R175 ;  /* 0x000000fffff77224 */ /* 0x000fe200078e00af */
[----:B------:R-:W4:Y:S04]  /*6f640*/  LDL.LU R174, [R1+0x8034] ;  /* 0x0080340001ae7983 */ /* 0x000f280000300800 */
[----:B------:R-:W4:Y:S01]  /*6f650*/  LDL.LU R175, [R1+0x8030] ;  /* 0x0080300001af7983 */ /* 0x000f220000300800 */
[----:B------:R-:W-:-:S02]  /*6f660*/  IMAD.MOV.U32 R235, RZ, RZ, R166 ;  /* 0x000000ffffeb7224 */ /* 0x000fc400078e00a6 */
[----:B------:R-:W-:Y:S02]  /*6f670*/  IMAD.MOV.U32 R234, RZ, RZ, R167 ;  /* 0x000000ffffea7224 */ /* 0x000fe400078e00a7 */
[----:B--2---:R-:W-:Y:S02]  /*6f680*/  IMAD.MOV.U32 R233, RZ, RZ, R178 ;  /* 0x000000ffffe97224 */ /* 0x004fe400078e00b2 */
[----:B---3--:R-:W-:Y:S02]  /*6f690*/  IMAD.MOV.U32 R232, RZ, RZ, R179 ;  /* 0x000000ffffe87224 */ /* 0x008fe400078e00b3 */
[----:B------:R-:W2:Y:S04]  /*6f6a0*/  LDL.LU R179, [R1+0x802c] ;  /* 0x00802c0001b37983 */ /* 0x000ea80000300800 */
[----:B------:R-:W3:Y:S04]  /*6f6b0*/  LDL.LU R178, [R1+0x8028] ;  /* 0x0080280001b27983 */ /* 0x000ee80000300800 */
[----:B------:R-:W3:Y:S01]  /*6f6c0*/  LDL.LU R167, [R1+0x8024] ;  /* 0x0080240001a77983 */ /* 0x000ee20000300800 */
[----:B----4-:R-:W-:-:S02]  /*6f6d0*/  IMAD.MOV.U32 R206, RZ, RZ, R182 ;  /* 0x000000ffffce7224 */ /* 0x010fc400078e00b6 */
[----:B------:R-:W-:Y:S01]  /*6f6e0*/  IMAD.MOV.U32 R205, RZ, RZ, R170 ;  /* 0x000000ffffcd7224 */ /* 0x000fe200078e00aa */
[----:B------:R-:W4:Y:S01]  /*6f6f0*/  LDL.LU R166, [R1+0x8020] ;  /* 0x0080200001a67983 */ /* 0x000f220000300800 */
[----:B------:R-:W-:-:S03]  /*6f700*/  MOV R204, R171 ;  /* 0x000000ab00cc7202 */ /* 0x000fc60000000f00 */
[----:B------:R-:W4:Y:S01]  /*6f710*/  LDL.LU R171, [R1+0x801c] ;  /* 0x00801c0001ab7983 */ /* 0x000f220000300800 */
[----:B------:R-:W-:-:S03]  /*6f720*/  IMAD.MOV.U32 R207, RZ, RZ, R183 ;  /* 0x000000ffffcf7224 */ /* 0x000fc600078e00b7 */
[----:B------:R-:W4:Y:S04]  /*6f730*/  LDL.LU R170, [R1+0x8018] ;  /* 0x0080180001aa7983 */ /* 0x000f280000300800 */
[----:B------:R-:W4:Y:S04]  /*6f740*/  LDL.LU R182, [R1+0x8014] ;  /* 0x0080140001b67983 */ /* 0x000f280000300800 */
[----:B------:R-:W4:Y:S01]  /*6f750*/  LDL.LU R183, [R1+0x8010] ;  /* 0x0080100001b77983 */ /* 0x000f220000300800 */
[----:B------:R-:W-:Y:S02]  /*6f760*/  IMAD.MOV.U32 R226, RZ, RZ, R175 ;  /* 0x000000ffffe27224 */ /* 0x000fe400078e00af */
[----:B------:R-:W-:-:S02]  /*6f770*/  IMAD.MOV.U32 R227, RZ, RZ, R174 ;  /* 0x000000ffffe37224 */ /* 0x000fc400078e00ae */
[----:B--2---:R-:W-:Y:S02]  /*6f780*/  IMAD.MOV.U32 R225, RZ, RZ, R179 ;  /* 0x000000ffffe17224 */ /* 0x004fe400078e00b3 */
[----:B---3--:R-:W-:Y:S02]  /*6f790*/  IMAD.MOV.U32 R224, RZ, RZ, R178 ;  /* 0x000000ffffe07224 */ /* 0x008fe400078e00b2 */
[----:B------:R-:W2:Y:S04]  /*6f7a0*/  LDL.LU R178, [R1+0x800c] ;  /* 0x00800c0001b27983 */ /* 0x000ea80000300800 */
[----:B------:R-:W3:Y:S04]  /*6f7b0*/  LDL.LU R179, [R1+0x8008] ;  /* 0x0080080001b37983 */ /* 0x000ee80000300800 */
[----:B------:R-:W3:Y:S04]  /*6f7c0*/  LDL.LU R175, [R1+0x8004] ;  /* 0x0080040001af7983 */ /* 0x000ee80000300800 */
[----:B------:R-:W3:Y:S04]  /*6f7d0*/  LDL.LU R174, [R1+0x8000] ;  /* 0x0080000001ae7983 */ /* 0x000ee80000300800 */
[----:B------:R-:W1:Y:S01]  /*6f7e0*/  LDL.LU R212, [R1+0x1a60] ;  /* 0x001a600001d47983 */ /* 0x000e620000300800 */
[----:B----4-:R-:W-:-:S03]  /*6f7f0*/  IMAD.MOV.U32 R215, RZ, RZ, R182 ;  /* 0x000000ffffd77224 */ /* 0x010fc600078e00b6 */
[----:B------:R-:W1:Y:S01]  /*6f800*/  LDL.LU R213, [R1+0x1a64] ;  /* 0x001a640001d57983 */ /* 0x000e620000300800 */
[----:B------:R-:W-:-:S03]  /*6f810*/  IMAD.MOV.U32 R214, RZ, RZ, R183 ;  /* 0x000000ffffd67224 */ /* 0x000fc600078e00b7 */
[----:B------:R-:W4:Y:S04]  /*6f820*/  LDL.LU R183, [R1+0x7ffc] ;  /* 0x007ffc0001b77983 */ /* 0x000f280000300800 */
[----:B------:R-:W4:Y:S01]  /*6f830*/  LDL.LU R182, [R1+0x7ff8] ;  /* 0x007ff80001b67983 */ /* 0x000f220000300800 */
[----:B--2---:R-:W-:Y:S02]  /*6f840*/  IMAD.MOV.U32 R219, RZ, RZ, R178 ;  /* 0x000000ffffdb7224 */ /* 0x004fe400078e00b2 */
[----:B---3--:R-:W-:Y:S01]  /*6f850*/  IMAD.MOV.U32 R218, RZ, RZ, R179 ;  /* 0x000000ffffda7224 */ /* 0x008fe200078e00b3 */
[----:B------:R-:W-:Y:S02]  /*6f860*/  MOV R216, R175 ;  /* 0x000000af00d87202 */ /* 0x000fe40000000f00 */
[----:B------:R-:W2:Y:S01]  /*6f870*/  LDL.LU R175, [R1+0x7ff4] ;  /* 0x007ff40001af7983 */ /* 0x000ea20000300800 */
[----:B------:R-:W-:-:S03]  /*6f880*/  IMAD.MOV.U32 R217, RZ, RZ, R174 ;  /* 0x000000ffffd97224 */ /* 0x000fc600078e00ae */
[----:B------:R-:W3:Y:S04]  /*6f890*/  LDL.LU R174, [R1+0x7ff0] ;  /* 0x007ff00001ae7983 */ /* 0x000ee80000300800 */
[----:B------:R-:W2:Y:S04]  /*6f8a0*/  LDL.LU R179, [R1+0x7fec] ;  /* 0x007fec0001b37983 */ /* 0x000ea80000300800 */
[----:B------:R-:W2:Y:S01]  /*6f8b0*/  LDL.LU R178, [R1+0x7fe8] ;  /* 0x007fe80001b27983 */ /* 0x000ea20000300800 */
[----:B----4-:R-:W-:-:S03]  /*6f8c0*/  IMAD.MOV.U32 R187, RZ, RZ, R183 ;  /* 0x000000ffffbb7224 */ /* 0x010fc600078e00b7 */
[----:B------:R-:W4:Y:S01]  /*6f8d0*/  LDL.LU R184, [R1+0x1a80] ;  /* 0x001a800001b87983 */ /* 0x000f220000300800 */
[----:B------:R-:W-:-:S03]  /*6f8e0*/  IMAD.MOV.U32 R186, RZ, RZ, R182 ;  /* 0x000000ffffba7224 */ /* 0x000fc600078e00b6 */
[----:B------:R-:W4:Y:S04]  /*6f8f0*/  LDL.LU R185, [R1+0x1a84] ;  /* 0x001a840001b97983 */ /* 0x000f280000300800 */
[----:B------:R-:W2:Y:S04]  /*6f900*/  LDL.LU R182, [R1+0x7fe4] ;  /* 0x007fe40001b67983 */ /* 0x000ea80000300800 */
[----:B------:R-:W3:Y:S01]  /*6f910*/  LDL.LU R183, [R1+0x7fe0] ;  /* 0x007fe00001b77983 */ /* 0x000ee20000300800 */
[----:B------:R-:W-:-:S03]  /*6f920*/  IMAD.MOV.U32 R77, RZ, RZ, R44 ;  /* 0x000000ffff4d7224 */ /* 0x000fc600078e002c */
[----:B------:R-:W4:Y:S01]  /*6f930*/  LDL.LU R48, [R1+0x1aa0] ;  /* 0x001aa00001307983 */ /* 0x000f220000300800 */
[----:B------:R-:W-:-:S03]  /*6f940*/  IMAD.MOV.U32 R76, RZ, RZ, R45 ;  /* 0x000000ffff4c7224 */ /* 0x000fc600078e002d */
[----:B------:R-:W4:Y:S01]  /*6f950*/  LDL.LU R49, [R1+0x1aa4] ;  /* 0x001aa40001317983 */ /* 0x000f220000300800 */
[----:B------:R-:W-:-:S03]  /*6f960*/  IMAD.MOV.U32 R73, RZ, RZ, R46 ;  /* 0x000000ffff497224 */ /* 0x000fc600078e002e */
[----:B------:R-:W4:Y:S01]  /*6f970*/  LDL.LU R50, [R1+0x1aa8] ;  /* 0x001aa80001327983 */ /* 0x000f220000300800 */
[----:B------:R-:W-:-:S03]  /*6f980*/  IMAD.MOV.U32 R72, RZ, RZ, R47 ;  /* 0x000000ffff487224 */ /* 0x000fc600078e002f */
[----:B------:R-:W4:Y:S04]  /*6f990*/  LDL.LU R51, [R1+0x1aac] ;  /* 0x001aac0001337983 */ /* 0x000f280000300800 */
[----:B------:R-:W4:Y:S04]  /*6f9a0*/  LDL.LU R44, [R1+0x1ab0] ;  /* 0x001ab000012c7983 */ /* 0x000f280000300800 */
[----:B------:R-:W4:Y:S01]  /*6f9b0*/  LDL.LU R45, [R1+0x1ab4] ;  /* 0x001ab400012d7983 */ /* 0x000f220000300800 */
[----:B--2---:R-:W-:Y:S02]  /*6f9c0*/  IMAD.MOV.U32 R47, RZ, RZ, R182 ;  /* 0x000000ffff2f7224 */ /* 0x004fe400078e00b6 */
[----:B---3--:R-:W-:-:S02]  /*6f9d0*/  IMAD.MOV.U32 R46, RZ, RZ, R183 ;  /* 0x000000ffff2e7224 */ /* 0x008fc400078e00b7 */
[----:B------:R-:W2:Y:S04]  /*6f9e0*/  LDL.LU R183, [R1+0x7fdc] ;  /* 0x007fdc0001b77983 */ /* 0x000ea80000300800 */
[----:B------:R-:W3:Y:S04]  /*6f9f0*/  LDL.LU R182, [R1+0x7fd8] ;  /* 0x007fd80001b67983 */ /* 0x000ee80000300800 */
        /* <DEDUP_REMOVED lines=28> */
[----:B------:R-:W-:-:S03]  /*6fbc0*/  MOV R52, R178 ;  /* 0x000000b200347202 */ /* 0x000fc60000000f00 */
[----:B------:R-:W4:Y:S01]  /*6fbd0*/  LDL.LU R32, [R1+0x1ad0] ;  /* 0x001ad00001207983 */ /* 0x000f220000300800 */
[----:B------:R-:W-:-:S03]  /*6fbe0*/  IMAD.MOV.U32 R53, RZ, RZ, R179 ;  /* 0x000000ffff357224 */ /* 0x000fc600078e00b3 */
[----:B------:R-:W4:Y:S01]  /*6fbf0*/  LDL.LU R33, [R1+0x1ad4] ;  /* 0x001ad40001217983 */ /* 0x000f220000300800 */
        /* <DEDUP_REMOVED lines=16> */
[----:B------:R-:W-:Y:S02]  /*6fd00*/  IMAD.MOV.U32 R202, RZ, RZ, R135 ;  /* 0x000000ffffca7224 */ /* 0x000fe400078e0087 */
[----:B------:R-:W-:Y:S01]  /*6fd10*/  IMAD.MOV.U32 R203, RZ, RZ, R143 ;  /* 0x000000ffffcb7224 */ /* 0x000fe200078e008f */
[----:B------:R-:W-:Y:S01]  /*6fd20*/  MOV R188, R147 ;  /* 0x0000009300bc7202 */ /* 0x000fe20000000f00 */
[----:B------:R-:W-:-:S02]  /*6fd30*/  IMAD.MOV.U32 R189, RZ, RZ, R150 ;  /* 0x000000ffffbd7224 */ /* 0x000fc400078e0096 */
[----:B------:R-:W-:Y:S02]  /*6fd40*/  IMAD.MOV.U32 R190, RZ, RZ, R151 ;  /* 0x000000ffffbe7224 */ /* 0x000fe400078e0097 */
[----:B------:R-:W-:Y:S02]  /*6fd50*/  IMAD.MOV.U32 R191, RZ, RZ, R155 ;  /* 0x000000ffffbf7224 */ /* 0x000fe400078e009b */
[----:B--2---:R-:W-:Y:S02]  /*6fd60*/  IMAD.MOV.U32 R35, RZ, RZ, R183 ;  /* 0x000000ffff237224 */ /* 0x004fe400078e00b7 */
[----:B---3--:R-:W-:Y:S02]  /*6fd70*/  IMAD.MOV.U32 R34, RZ, RZ, R182 ;  /* 0x000000ffff227224 */ /* 0x008fe400078e00b6 */
[----:B------:R-:W2:Y:S04]  /*6fd80*/  LDL.LU R182, [R1+0x7fd4] ;  /* 0x007fd40001b67983 */ /* 0x000ea80000300800 */
[----:B------:R-:W2:Y:S04]  /*6fd90*/  LDL.LU R183, [R1+0x7fd0] ;  /* 0x007fd00001b77983 */ /* 0x000ea80000300800 */
[----:B------:R-:W3:Y:S04]  /*6fda0*/  LDL.LU R178, [R1+0x7fcc] ;  /* 0x007fcc0001b27983 */ /* 0x000ee80000300800 */
[----:B------:R-:W3:Y:S04]  /*6fdb0*/  LDL.LU R179, [R1+0x7fc8] ;  /* 0x007fc80001b37983 */ /* 0x000ee80000300800 */
[----:B------:R-:W2:Y:S04]  /*6fdc0*/  LDL.LU R174, [R1+0x7fc4] ;  /* 0x007fc40001ae7983 */ /* 0x000ea80000300800 */
        /* <DEDUP_REMOVED lines=14> */
[----:B------:R-:W4:Y:S04]  /*6feb0*/  LDL.LU R134, [R1+0x7f88] ;  /* 0x007f880001867983 */ /* 0x000f280000300800 */
[----:B------:R-:W4:Y:S04]  /*6fec0*/  LDL.LU R135, [R1+0x7f84] ;  /* 0x007f840001877983 */ /* 0x000f280000300800 */
[----:B------:R-:W2:Y:S04]  /*6fed0*/  LDL.LU R143, [R1+0x7f80] ;  /* 0x007f8000018f7983 */ /* 0x000ea80000300800 */
[----:B------:R-:W2:Y:S04]  /*6fee0*/  LDL.LU R147, [R1+0x7f7c] ;  /* 0x007f7c0001937983 */ /* 0x000ea80000300800 */
[----:B------:R-:W3:Y:S04]  /*6fef0*/  LDL.LU R150, [R1+0x7f78] ;  /* 0x007f780001967983 */ /* 0x000ee80000300800 */
[----:B------:R-:W3:Y:S04]  /*6ff00*/  LDL.LU R151, [R1+0x7f74] ;  /* 0x007f740001977983 */ /* 0x000ee80000300800 */
[----:B------:R-:W3:Y:S01]  /*6ff10*/  LDL.LU R155, [R1+0x7f70] ;  /* 0x007f7000019b7983 */ /* 0x000ee20000300800 */
[C---:B----4-:R-:W-:Y:S08]  /*6ff20*/  HMMA.1688.F32.TF32 R12, R40.reuse, R134, R12 ;  /* 0x00000086280c723c */ /* 0x050ff0000008100c */
[C---:B--2---:R-:W-:Y:S08]  /*6ff30*/  HMMA.1688.F32.TF32 R8, R40.reuse, R138, R8 ;  /* 0x0000008a2808723c */ /* 0x044ff00000081008 */
[C---:B------:R-:W-:Y:S03]  /*6ff40*/  HMMA.1688.F32.TF32 R16, R40.reuse, R142, R16 ;  /* 0x0000008e2810723c */ /* 0x040fe60000081010 */
[----:B------:R-:W-:Y:S04]  /*6ff50*/  STL.64 [R1+0x35c0], R12 ;  /* 0x0035c00c01007387 */ /* 0x000fe80000100a00 */
[----:B------:R2:W-:Y:S02]  /*6ff60*/  STL.64 [R1+0x35c8], R14 ;  /* 0x0035c80e01007387 */ /* 0x0005e40000100a00 */
[C---:B--2---:R-:W-:Y:S02]  /*6ff70*/  HMMA.1688.F32.TF32 R12, R40.reuse, R146, R20 ;  /* 0x00000092280c723c */ /* 0x044fe40000081014 */
[----:B------:R-:W-:Y:S04]  /*6ff80*/  STL.64 [R1+0x35b0], R8 ;  /* 0x0035b00801007387 */ /* 0x000fe80000100a00 */
[----:B------:R3:W-:Y:S04]  /*6ff90*/  STL.64 [R1+0x35b8], R10 ;  /* 0x0035b80a01007387 */ /* 0x0007e80000100a00 */
[----:B------:R-:W-:Y:S04]  /*6ffa0*/  STL.64 [R1+0x35a0], R16 ;  /* 0x0035a01001007387 */ /* 0x000fe80000100a00 */
[----:B------:R2:W-:Y:S01]  /*6ffb0*/  STL.64 [R1+0x35a8], R18 ;  /* 0x0035a81201007387 */ /* 0x0005e20000100a00 */
[C---:B---3--:R-:W-:Y:S04]  /*6ffc0*/  HMMA.1688.F32.TF32 R8, R40.reuse, R150, R24 ;  /* 0x000000962808723c */ /* 0x048fe80000081018 */
[----:B------:R-:W-:Y:S04]  /*6ffd0*/  STL.64 [R1+0x3590], R12 ;  /* 0x0035900c01007387 */ /* 0x000fe80000100a00 */
[----:B------:R3:W-:Y:S01]  /*6ffe0*/  STL.64 [R1+0x3598], R14 ;  /* 0x0035980e01007387 */ /* 0x0007e20000100a00 */
[C---:B--2---:R-:W-:Y:S08]  /*6fff0*/  HMMA.1688.F32.TF32 R16, R40.reuse, R154, R28 ;  /* 0x0000009a2810723c */ /* 0x044ff0000008101c */
[C---:B---3--:R-:W-:Y:S02]  /*70000*/  HMMA.1688.F32.TF32 R12, R40.reuse, R158, R32 ;  /* 0x0000009e280c723c */ /* 0x048fe40000081020 */
        /* <DEDUP_REMOVED lines=26> */
[C---:B-1----:R-:W-:Y:S03]  /*701b0*/  HMMA.1688.F32.TF32 R12, R4.reuse, R66, R224 ;  /* 0x00000042040c723c */ /* 0x042fe600000810e0 */
        /* <DEDUP_REMOVED lines=19> */
[----:B------:R-:W-:Y:S04]  /*702f0*/  STL.64 [R1+0x2248], R10 ;  /* 0x0022480a01007387 */ /* 0x000fe80000100a00 */
[----:B------:R-:W-:Y:S04]  /*70300*/  STL.64 [R1+0x2230], R16 ;  /* 0x0022301001007387 */ /* 0x000fe80000100a00 */
[----:B------:R1:W-:Y:S01]  /*70310*/  STL.64 [R1+0x2238], R18 ;  /* 0x0022381201007387 */ /* 0x0003e20000100a00 */
[C---:B------:R-:W-:Y:S03]  /*70320*/  HMMA.1688.F32.TF32 R20, R4.reuse, R102, R196 ;  /* 0x000000660414723c */ /* 0x040fe600000810c4 */
[----:B------:R-:W-:Y:S04]  /*70330*/  LDS R8, [R0+UR10+0x4100] ;  /* 0x0041000a00087984 */ /* 0x000fe80008000800 */
[----:B------:R-:W-:Y:S01]  /*70340*/  STL.64 [R1+0x2220], R12 ;  /* 0x0022200c01007387 */ /* 0x000fe20000100a00 */
[C---:B-1----:R-:W-:Y:S03]  /*70350*/  HMMA.1688.F32.TF32 R16, R4.reuse, R94, R248 ;  /* 0x0000005e0410723c */ /* 0x042fe600000810f8 */
[----:B------:R1:W-:Y:S04]  /*70360*/  STL.64 [R1+0x2228], R14 ;  /* 0x0022280e01007387 */ /* 0x0003e80000100a00 */
[----:B------:R-:W-:Y:S04]  /*70370*/  LDS R10, [R0+UR10+0x6100] ;  /* 0x0061000a000a7984 */ /* 0x000fe80008000800 */
[----:B------:R-:W-:Y:S01]  /*70380*/  LDS R9, [R137+UR10+0x4100] ;  /* 0x0041000a89097984 */ /* 0x000fe20008000800 */
[C---:B-1----:R-:W-:Y:S03]  /*70390*/  HMMA.1688.F32.TF32 R12, R4.reuse, R98, R200 ;  /* 0x00000062040c723c */ /* 0x042fe600000810c8 */
[----:B------:R-:W1:Y:S04]  /*703a0*/  LDS R11, [R137+UR10+0x6100] ;  /* 0x0061000a890b7984 */ /* 0x000e680008000800 */
[----:B------:R-:W-:Y:S04]  /*703b0*/  STL.64 [R1+0x3500], R16 ;  /* 0x0035001001007387 */ /* 0x000fe80000100a00 */
[----:B------:R2:W-:Y:S08]  /*703c0*/  STL.64 [R1+0x3508], R18 ;  /* 0x0035081201007387 */ /* 0x0005f00000100a00 */
[----:B------:R-:W-:Y:S01]  /*703d0*/  STL.64 [R1+0x34f0], R12 ;  /* 0x0034f00c01007387 */ /* 0x000fe20000100a00 */
[C---:B--2---:R-:W-:Y:S03]  /*703e0*/  HMMA.1688.F32.TF32 R16, R4.reuse, R106, R192 ;  /* 0x0000006a0410723c */ /* 0x044fe600000810c0 */
[----:B------:R2:W-:Y:S05]  /*703f0*/  STL.64 [R1+0x34f8], R14 ;  /* 0x0034f80e01007387 */ /* 0x0005ea0000100a00 */
[C---:B--2---:R-:W-:Y:S01]  /*70400*/  HMMA.1688.F32.TF32 R12, R4.reuse, R110, R188 ;  /* 0x0000006e040c723c */ /* 0x044fe200000810bc */
[----:B------:R2:W-:Y:S04]  /*70410*/  STL.64 [R1+0x34e0], R20 ;  /* 0x0034e01401007387 */ /* 0x0005e80000100a00 */
[----:B------:R3:W-:Y:S04]  /*70420*/  STL.64 [R1+0x34e8], R22 ;  /* 0x0034e81601007387 */ /* 0x0007e80000100a00 */
[----:B------:R-:W4:Y:S04]  /*70430*/  LDL.LU R192, [R1+0x1800] ;  /* 0x0018000001c07983 */ /* 0x000f280000300800 */
[----:B------:R-:W-:Y:S04]  /*70440*/  STL.64 [R1+0x34d0], R16 ;  /* 0x0034d01001007387 */ /* 0x000fe80000100a00 */
[----:B------:R-:W-:Y:S04]  /*70450*/  STL.64 [R1+0x34d8], R18 ;  /* 0x0034d81201007387 */ /* 0x000fe80000100a00 */
[----:B------:R1:W-:Y:S04]  /*70460*/  STL.64 [R1+0x34c0], R12 ;  /* 0x0034c00c01007387 */ /* 0x0003e80000100a00 */
[----:B------:R1:W-:Y:S04]  /*70470*/  STL.64 [R1+0x34c8], R14 ;  /* 0x0034c80e01007387 */ /* 0x0003e80000100a00 */
        /* <DEDUP_REMOVED lines=63> */
[----:B--2---:R-:W2:Y:S04]  /*70870*/  LDL.LU R20, [R1+0x1960] ;  /* 0x0019600001147983 */ /* 0x004ea80000300800 */
[----:B------:R-:W2:Y:S04]  /*70880*/  LDL.LU R21, [R1+0x1964] ;  /* 0x0019640001157983 */ /* 0x000ea80000300800 */
[----:B---3--:R-:W2:Y:S04]  /*70890*/  LDL.LU R22, [R1+0x1968] ;  /* 0x0019680001167983 */ /* 0x008ea80000300800 */
[----:B------:R-:W2:Y:S04]  /*708a0*/  LDL.LU R23, [R1+0x196c] ;  /* 0x00196c0001177983 */ /* 0x000ea80000300800 */
[----:B-1----:R-:W3:Y:S04]  /*708b0*/  LDL.LU R12, [R1+0x1980] ;  /* 0x00198000010c7983 */ /* 0x002ee80000300800 */
[----:B------:R-:W3:Y:S04]  /*708c0*/  LDL.LU R13, [R1+0x1984] ;  /* 0x00198400010d7983 */ /* 0x000ee80000300800 */
[----:B------:R-:W3:Y:S04]  /*708d0*/  LDL.LU R14, [R1+0x1988] ;  /* 0x00198800010e7983 */ /* 0x000ee80000300800 */
[----:B------:R-:W3:Y:S04]  /*708e0*/  LDL.LU R15, [R1+0x198c] ;  /* 0x00198c00010f7983 */ /* 0x000ee80000300800 */
[----:B------:R-:W2:Y:S04]  /*708f0*/  LDL.LU R208, [R1+0x1990] ;  /* 0x0019900001d07983 */ /* 0x000ea80000300800 */
[----:B------:R-:W2:Y:S04]  /*70900*/  LDL.LU R209, [R1+0x1994] ;  /* 0x0019940001d17983 */ /* 0x000ea80000300800 */
[----:B------:R-:W2:Y:S04]  /*70910*/  LDL.LU R210, [R1+0x1998] ;  /* 0x0019980001d27983 */ /* 0x000ea80000300800 */
[----:B------:R-:W2:Y:S04]  /*70920*/  LDL.LU R211, [R1+0x199c] ;  /* 0x00199c0001d37983 */ /* 0x000ea80000300800 */
        /* <DEDUP_REMOVED lines=32> */
[C---:B---3--:R-:W-:Y:S08]  /*70b30*/  HMMA.1688.F32.TF32 R40, R4.reuse, R118, R12 ;  /* 0x000000760428723c */ /* 0x048ff0000008100c */
[C---:B--2---:R-:W-:Y:S08]  /*70b40*/  HMMA.1688.F32.TF32 R208, R4.reuse, R114, R208 ;  /* 0x0000007204d0723c */ /* 0x044ff000000810d0 */
[C---:B----4-:R-:W-:Y:S11]  /*70b50*/  HMMA.1688.F32.TF32 R12, R4.reuse, R122, R16 ;  /* 0x0000007a040c723c */ /* 0x050ff60000081010 */
[----:B------:R-:W-:Y:S04]  /*70b60*/  STL.64 [R1+0x34b0], R208 ;  /* 0x0034b0d001007387 */ /* 0x000fe80000100a00 */
[----:B------:R-:W-:Y:S01]  /*70b70*/  STL.64 [R1+0x34b8], R210 ;  /* 0x0034b8d201007387 */ /* 0x000fe20000100a00 */
[C---:B------:R-:W-:Y:S03]  /*70b80*/  HMMA.1688.F32.TF32 R20, R4.reuse, R126, R20 ;  /* 0x0000007e0414723c */ /* 0x040fe60000081014 */
[----:B------:R-:W-:Y:S04]  /*70b90*/  STL.64 [R1+0x34a0], R40 ;  /* 0x0034a02801007387 */ /* 0x000fe80000100a00 */
[----:B------:R-:W-:Y:S01]  /*70ba0*/  STL.64 [R1+0x34a8], R42 ;  /* 0x0034a82a01007387 */ /* 0x000fe20000100a00 */
[C---:B------:R-:W-:Y:S03]  /*70bb0*/  HMMA.1688.F32.TF32 R16, R4.reuse, R130, R24 ;  /* 0x000000820410723c */ /* 0x040fe60000081018 */
[----:B------:R-:W-:Y:S04]  /*70bc0*/  STL.64 [R1+0x3490], R12 ;  /* 0x0034900c01007387 */ /* 0x000fe80000100a00 */
[----:B------:R1:W-:Y:S02]  /*70bd0*/  STL.64 [R1+0x3498], R14 ;  /* 0x0034980e01007387 */ /* 0x0003e40000100a00 */
[C---:B-1----:R-:W-:Y:S02]  /*70be0*/  HMMA.1688.F32.TF32 R12, R4.reuse, R134, R28 ;  /* 0x00000086040c723c */ /* 0x042fe4000008101c */
[----:B------:R-:W-:Y:S04]  /*70bf0*/  STL.64 [R1+0x3480], R20 ;  /* 0x0034801401007387 */ /* 0x000fe80000100a00 */
[----:B------:R1:W-:Y:S04]  /*70c00*/  STL.64 [R1+0x3488], R22 ;  /* 0x0034881601007387 */ /* 0x0003e80000100a00 */
[----:B------:R-:W-:Y:S04]  /*70c10*/  STL.64 [R1+0x3470], R16 ;  /* 0x0034701001007387 */ /* 0x000fe80000100a00 */
[----:B------:R2:W-:Y:S01]  /*70c20*/  STL.64 [R1+0x3478], R18 ;  /* 0x0034781201007387 */ /* 0x0005e20000100a00 */
[C---:B-1----:R-:W-:Y:S04]  /*70c30*/  HMMA.1688.F32.TF32 R20, R4.reuse, R138, R32 ;  /* 0x0000008a0414723c */ /* 0x042fe80000081020 */
[----:B------:R-:W-:Y:S04]  /*70c40*/  STL.64 [R1+0x3460], R12 ;  /* 0x0034600c01007387 */ /* 0x000fe80000100a00 */
[----:B------:R1:W-:Y:S01]  /*70c50*/  STL.64 [R1+0x3468], R14 ;  /* 0x0034680e01007387 */ /* 0x0003e20000100a00 */
[C---:B--2---:R-:W-:Y:S08]  /*70c60*/  HMMA.1688.F32.TF32 R16, R4.reuse, R142, R36 ;  /* 0x0000008e0410723c */ /* 0x044ff00000081024 */
[C---:B-1----:R-:W-:Y:S02]  /*70c70*/  HMMA.1688.F32.TF32 R12, R4.reuse, R146, R44 ;  /* 0x00000092040c723c */ /* 0x042fe4000008102c */
[----:B------:R-:W-:Y:S04]  /*70c80*/  STL.64 [R1+0x3450], R20 ;  /* 0x0034501401007387 */ /* 0x000fe80000100a00 */
[----:B------:R1:W-:Y:S05]  /*70c90*/  STL.64 [R1+0x3458], R22 ;  /* 0x0034581601007387 */ /* 0x0003ea0000100a00 */
        /* <DEDUP_REMOVED lines=24> */
[----:B-1----:R-:W-:Y:S03]  /*70e20*/  HMMA.1688.F32.TF32 R12, R4, R182, R232 ;  /* 0x000000b6040c723c */ /* 0x002fe600000810e8 */
[----:B------:R-:W-:Y:S04]  /*70e30*/  STL.64 [R1+0x33c0], R20 ;  /* 0x0033c01401007387 */ /* 0x000fe80000100a00 */
[----:B------:R1:W-:Y:S04]  /*70e40*/  STL.64 [R1+0x33c8], R22 ;  /* 0x0033c81601007387 */ /* 0x0003e80000100a00 */
[----:B------:R-:W-:Y:S04]  /*70e50*/  STL.64 [R1+0x33b0], R16 ;  /* 0x0033b01001007387 */ /* 0x000fe80000100a00 */
[----:B------:R2:W-:Y:S01]  /*70e60*/  STL.64 [R1+0x33b8], R18 ;  /* 0x0033b81201007387 */ /* 0x0005e20000100a00 */
[C---:B-1----:R-:W-:Y:S03]  /*70e70*/  HMMA.1688.F32.TF32 R20, R8.reuse, R58, R228 ;  /* 0x0000003a0814723c */ /* 0x042fe600000810e4 */
[----:B------:R-:W-:Y:S04]  /*70e80*/  LDS R4, [R0+UR10+0x4180] ;  /* 0x0041800a00047984 */ /* 0x000fe80008000800 */
[----:B------:R-:W-:Y:S01]  /*70e90*/  STL.64 [R1+0x2210], R12 ;  /* 0x0022100c01007387 */ /* 0x000fe20000100a00 */
[C---:B--2---:R-:W-:Y:S03]  /*70ea0*/  HMMA.1688.F32.TF32 R16, R8.reuse, R62, R244 ;  /* 0x0000003e0810723c */ /* 0x044fe600000810f4 */
[----:B------:R1:W-:Y:S04]  /*70eb0*/  STL.64 [R1+0x2218], R14 ;  /* 0x0022180e01007387 */ /* 0x0003e80000100a00 */
[----:B------:R-:W-:Y:S04]  /*70ec0*/  LDS R6, [R0+UR10+0x6180] ;  /* 0x0061800a00067984 */ /* 0x000fe80008000800 */
[----:B------:R-:W-:Y:S01]  /*70ed0*/  LDS R5, [R137+UR10+0x4180] ;  /* 0x0041800a89057984 */ /* 0x000fe20008000800 */
[C---:B-1----:R-:W-:Y:S03]  /*70ee0*/  HMMA.1688.F32.TF32 R12, R8.reuse, R66, R240 ;  /* 0x00000042080c723c */ /* 0x042fe600000810f0 */
[----:B------:R-:W-:Y:S04]  /*70ef0*/  STL.64 [R1+0x33a0], R20 ;  /* 0x0033a01401007387 */ /* 0x000fe80000100a00 */
[----:B------:R1:W-:Y:S04]  /*70f00*/  STL.64 [R1+0x33a8], R22 ;  /* 0x0033a81601007387 */ /* 0x0003e80000100a00 */
[----:B------:R-:W-:Y:S04]  /*70f10*/  STL.64 [R1+0x3390], R16 ;  /* 0x0033901001007387 */ /* 0x000fe80000100a00 */
[----:B------:R2:W-:Y:S01]  /*70f20*/  STL.64 [R1+0x3398], R18 ;  /* 0x0033981201007387 */ /* 0x0005e20000100a00 */
[C---:B-1----:R-:W-:Y:S03]  /*70f30*/  HMMA.1688.F32.TF32 R20, R8.reuse, R70, R236 ;  /* 0x000000460814723c */ /* 0x042fe600000810ec */
[----:B------:R-:W1:Y:S04]  /*70f40*/  LDS R7, [R137+UR10+0x6180] ;  /* 0x0061800a89077984 */ /* 0x000e680008000800 */
[----:B------:R-:W-:Y:S01]  /*70f50*/  STL.64 [R1+0x3380], R12 ;  /* 0x0033800c01007387 */ /* 0x000fe20000100a00 */
[C---:B--2---:R-:W-:Y:S03]  /*70f60*/  HMMA.1688.F32.TF32 R16, R8.reuse, R74, R248 ;  /* 0x0000004a0810723c */ /* 0x044fe600000810f8 */
[----:B------:R2:W-:Y:S05]  /*70f70*/  STL.64 [R1+0x3388], R14 ;  /* 0x0033880e01007387 */ /* 0x0005ea0000100a00 */
        /* <DEDUP_REMOVED lines=10> */
[----:B------:R2:W-:Y:S04]  /*71020*/  STL.64 [R1+0x3340], R20 ;  /* 0x0033401401007387 */ /* 0x0005e80000100a00 */
[----:B------:R3:W-:Y:S04]  /*71030*/  STL.64 [R1+0x3348], R22 ;  /* 0x0033481601007387 */ /* 0x0007e80000100a00 */
[----:B------:R-:W4:Y:S04]  /*71040*/  LDL.LU R192, [R1+0x1630] ;  /* 0x0016300001c07983 */ /* 0x000f280000300800 */
[----:B------:R1:W-:Y:S04]  /*71050*/  STL.64 [R1+0x3330], R16 ;  /* 0x0033301001007387 */ /* 0x0003e80000100a00 */
[----:B------:R1:W-:Y:S04]  /*71060*/  STL.64 [R1+0x3338], R18 ;  /* 0x0033381201007387 */ /* 0x0003e80000100a00 */
        /* <DEDUP_REMOVED lines=81> */
[----:B------:R-:W3:Y:S04]  /*71580*/  LDL.LU R12, [R1+0x17c0] ;  /* 0x0017c000010c7983 */ /* 0x000ee80000300800 */
[----:B------:R-:W3:Y:S04]  /*71590*/  LDL.LU R13, [R1+0x17c4] ;  /* 0x0017c400010d7983 */ /* 0x000ee80000300800 */
[----:B------:R-:W3:Y:S04]  /*715a0*/  LDL.LU R14, [R1+0x17c8] ;  /* 0x0017c800010e7983 */ /* 0x000ee80000300800 */
[----:B------:R-:W3:Y:S04]  /*715b0*/  LDL.LU R15, [R1+0x17cc] ;  /* 0x0017cc00010f7983 */ /* 0x000ee80000300800 */
[----:B------:R-:W3:Y:S04]  /*715c0*/  LDL.LU R28, [R1+0x1780] ;  /* 0x00178000011c7983 */ /* 0x000ee80000300800 */
[----:B------:R-:W3:Y:S04]  /*715d0*/  LDL.LU R29, [R1+0x1784] ;  /* 0x00178400011d7983 */ /* 0x000ee80000300800 */
[----:B------:R-:W3:Y:S04]  /*715e0*/  LDL.LU R30, [R1+0x1788] ;  /* 0x00178800011e7983 */ /* 0x000ee80000300800 */
        /* <DEDUP_REMOVED lines=25> */
[C---:B--2---:R-:W-:Y:S08]  /*71780*/  HMMA.1688.F32.TF32 R40, R8.reuse, R94, R40 ;  /* 0x0000005e0828723c */ /* 0x044ff00000081028 */
[C---:B------:R-:W-:Y:S11]  /*71790*/  HMMA.1688.F32.TF32 R208, R8.reuse, R98, R208 ;  /* 0x0000006208d0723c */ /* 0x040ff600000810d0 */
[----:B------:R-:W-:Y:S04]  /*717a0*/  STL.64 [R1+0x3310], R40 ;  /* 0x0033102801007387 */ /* 0x000fe80000100a00 */
[----:B------:R3:W-:Y:S02]  /*717b0*/  STL.64 [R1+0x3318], R42 ;  /* 0x0033182a01007387 */ /* 0x0007e40000100a00 */
[C---:B---3--:R-:W-:Y:S08]  /*717c0*/  HMMA.1688.F32.TF32 R40, R8.reuse, R102, R12 ;  /* 0x000000660828723c */ /* 0x048ff0000008100c */
[C---:B------:R-:W-:Y:S08]  /*717d0*/  HMMA.1688.F32.TF32 R12, R8.reuse, R106, R16 ;  /* 0x0000006a080c723c */ /* 0x040ff00000081010 */
[C---:B------:R-:W-:Y:S01]  /*717e0*/  HMMA.1688.F32.TF32 R16, R8.reuse, R110, R20 ;  /* 0x0000006e0810723c */ /* 0x040fe20000081014 */
[----:B------:R-:W-:Y:S04]  /*717f0*/  STL.64 [R1+0x3300], R208 ;  /* 0x003300d001007387 */ /* 0x000fe80000100a00 */
[----:B------:R-:W-:Y:S04]  /*71800*/  STL.64 [R1+0x3308], R210 ;  /* 0x003308d201007387 */ /* 0x000fe80000100a00 */
[----:B------:R-:W-:Y:S01]  /*71810*/  STL.64 [R1+0x32f0], R40 ;  /* 0x0032f02801007387 */ /* 0x000fe20000100a00 */
[C---:B----4-:R-:W-:Y:S03]  /*71820*/  HMMA.1688.F32.TF32 R20, R8.reuse, R114, R24 ;  /* 0x000000720814723c */ /* 0x050fe60000081018 */
[----:B------:R-:W-:Y:S04]  /*71830*/  STL.64 [R1+0x32f8], R42 ;  /* 0x0032f82a01007387 */ /* 0x000fe80000100a00 */
[----:B------:R-:W-:Y:S04]  /*71840*/  STL.64 [R1+0x32e0], R12 ;  /* 0x0032e00c01007387 */ /* 0x000fe80000100a00 */
[----:B------:R1:W-:Y:S04]  /*71850*/  STL.64 [R1+0x32e8], R14 ;  /* 0x0032e80e01007387 */ /* 0x0003e80000100a00 */
[----:B------:R-:W-:Y:S04]  /*71860*/  STL.64 [R1+0x32d0], R16 ;  /* 0x0032d01001007387 */ /* 0x000fe80000100a00 */
[----:B------:R2:W-:Y:S01]  /*71870*/  STL.64 [R1+0x32d8], R18 ;  /* 0x0032d81201007387 */ /* 0x0005e20000100a00 */
[C---:B-1----:R-:W-:Y:S08]  /*71880*/  HMMA.1688.F32.TF32 R12, R8.reuse, R118, R28 ;  /* 0x00000076080c723c */ /* 0x042ff0000008101c */
[C---:B--2---:R-:W-:Y:S01]  /*71890*/  HMMA.1688.F32.TF32 R16, R8.reuse, R122, R32 ;  /* 0x0000007a0810723c */ /* 0x044fe20000081020 */
[----:B------:R-:W-:Y:S04]  /*718a0*/  STL.64 [R1+0x32c0], R20 ;  /* 0x0032c01401007387 */ /* 0x000fe80000100a00 */
[----:B------:R1:W-:Y:S06]  /*718b0*/  STL.64 [R1+0x32c8], R22 ;  /* 0x0032c81601007387 */ /* 0x0003ec0000100a00 */
        /* <DEDUP_REMOVED lines=42> */
[----:B-1----:R-:W-:Y:S08]  /*71b60*/  HMMA.1688.F32.TF32 R16, R8, R182, R236 ;  /* 0x000000b60810723c */ /* 0x002ff000000810ec */
[C---:B------:R-:W-:Y:S01]  /*71b70*/  HMMA.1688.F32.TF32 R8, R4.reuse, R58, R248 ;  /* 0x0000003a0408723c */ /* 0x040fe200000810f8 */
[----:B------:R-:W-:Y:S04]  /*71b80*/  STL.64 [R1+0x31d0], R20 ;  /* 0x0031d01401007387 */ /* 0x000fe80000100a00 */
[----:B------:R-:W-:Y:S04]  /*71b90*/  STL.64 [R1+0x31d8], R22 ;  /* 0x0031d81601007387 */ /* 0x000fe80000100a00 */
[----:B------:R-:W-:Y:S04]  /*71ba0*/  STL.64 [R1+0x31c0], R12 ;  /* 0x0031c00c01007387 */ /* 0x000fe80000100a00 */
[----:B------:R1:W-:Y:S04]  /*71bb0*/  STL.64 [R1+0x31c8], R14 ;  /* 0x0031c80e01007387 */ /* 0x0003e80000100a00 */
[----:B------:R-:W-:Y:S04]  /*71bc0*/  STL.64 [R1+0x2200], R16 ;  /* 0x0022001001007387 */ /* 0x000fe80000100a00 */
[----:B------:R-:W-:Y:S01]  /*71bd0*/  STL.64 [R1+0x2208], R18 ;  /* 0x0022081201007387 */ /* 0x000fe20000100a00 */
[C---:B-1----:R-:W-:Y:S03]  /*71be0*/  HMMA.1688.F32.TF32 R12, R4.reuse, R62, R200 ;  /* 0x0000003e040c723c */ /* 0x042fe600000810c8 */
[----:B------:R-:W-:Y:S04]  /*71bf0*/  STL.64 [R1+0x7f68], R62 ;  /* 0x007f683e01007387 */ /* 0x000fe80000100a00 */
[----:B------:R-:W-:Y:S04]  /*71c00*/  STL.64 [R1+0x21f0], R8 ;  /* 0x0021f00801007387 */ /* 0x000fe80000100a00 */
[----:B------:R1:W-:Y:S02]  /*71c10*/  STL.64 [R1+0x21f8], R10 ;  /* 0x0021f80a01007387 */ /* 0x0003e40000100a00 */
[C---:B-1----:R-:W-:Y:S06]  /*71c20*/  HMMA.1688.F32.TF32 R8, R4.reuse, R66, R196 ;  /* 0x000000420408723c */ /* 0x042fec00000810c4 */
[----:B------:R-:W-:Y:S04]  /*71c30*/  STL.64 [R1+0x21e0], R12 ;  /* 0x0021e00c01007387 */ /* 0x000fe80000100a00 */
[----:B------:R1:W-:Y:S04]  /*71c40*/  STL.64 [R1+0x21e8], R14 ;  /* 0x0021e80e01007387 */ /* 0x0003e80000100a00 */
[----:B------:R-:W-:Y:S01]  /*71c50*/  STL.64 [R1+0x7f60], R66 ;  /* 0x007f604201007387 */ /* 0x000fe20000100a00 */
[C---:B-1----:R-:W-:Y:S04]  /*71c60*/  HMMA.1688.F32.TF32 R12, R4.reuse, R70, R192 ;  /* 0x00000046040c723c */ /* 0x042fe800000810c0 */
[----:B------:R-:W-:Y:S04]  /*71c70*/  STL.64 [R1+0x21d0], R8 ;  /* 0x0021d00801007387 */ /* 0x000fe80000100a00 */
[----:B------:R1:W-:Y:S02]  /*71c80*/  STL.64 [R1+0x21d8], R10 ;  /* 0x0021d80a01007387 */ /* 0x0003e40000100a00 */
[C---:B-1----:R-:W-:Y:S02]  /*71c90*/  HMMA.1688.F32.TF32 R8, R4.reuse, R74, R188 ;  /* 0x0000004a0408723c */ /* 0x042fe400000810bc */
[----:B------:R-:W-:Y:S07]  /*71ca0*/  STL.64 [R1+0x7f58], R70 ;  /* 0x007f584601007387 */ /* 0x000fee0000100a00 */
[----:B------:R1:W-:Y:S04]  /*71cb0*/  STL.64 [R1+0x21c0], R12 ;  /* 0x0021c00c01007387 */ /* 0x0003e80000100a00 */
[----:B------:R2:W-:Y:S04]  /*71cc0*/  STL.64 [R1+0x21c8], R14 ;  /* 0x0021c80e01007387 */ /* 0x0005e80000100a00 */
[----:B------:R-:W3:Y:S04]  /*71cd0*/  LDL.LU R192, [R1+0x1490] ;  /* 0x0014900001c07983 */ /* 0x000ee80000300800 */
[----:B------:R-:W-:Y:S04]  /*71ce0*/  STL.64 [R1+0x21b0], R8 ;  /* 0x0021b00801007387 */ /* 0x000fe80000100a00 */
[----:B------:R4:W-:Y:S04]  /*71cf0*/  STL.64 [R1+0x21b8], R10 ;  /* 0x0021b80a01007387 */ /* 0x0009e80000100a00 */
        /* <DEDUP_REMOVED lines=67> */
[----:B-1----:R-:W4:Y:S04]  /*72130*/  LDL.LU R12, [R1+0x1600] ;  /* 0x00160000010c7983 */ /* 0x002f280000300800 */
[----:B------:R-:W4:Y:S04]  /*72140*/  LDL.LU R13, [R1+0x1604] ;  /* 0x00160400010d7983 */ /* 0x000f280000300800 */
[----:B--2---:R-:W4:Y:S04]  /*72150*/  LDL.LU R14, [R1+0x1608] ;  /* 0x00160800010e7983 */ /* 0x004f280000300800 */
[----:B------:R-:W4:Y:S04]  /*72160*/  LDL.LU R15, [R1+0x160c] ;  /* 0x00160c00010f7983 */ /* 0x000f280000300800 */
        /* <DEDUP_REMOVED lines=35> */
[----:B------:R-:W2:Y:S01]  /*723a0*/  LDL.LU R191, [R1+0x9c] ;  /* 0x00009c0001bf7983 */ /* 0x000ea20000300800 */
[C---:B----4-:R-:W-:Y:S08]  /*723b0*/  HMMA.1688.F32.TF32 R8, R4.reuse, R82, R12 ;  /* 0x000000520408723c */ /* 0x050ff0000008100c */
[C---:B---3--:R-:W-:Y:S08]  /*723c0*/  HMMA.1688.F32.TF32 R12, R4.reuse, R90, R20 ;  /* 0x0000005a040c723c */ /* 0x048ff00000081014 */
[C---:B--2---:R-:W-:Y:S08]  /*723d0*/  HMMA.1688.F32.TF32 R40, R4.reuse, R78, R208 ;  /* 0x0000004e0428723c */ /* 0x044ff000000810d0 */
[C---:B------:R-:W-:Y:S11]  /*723e0*/  HMMA.1688.F32.TF32 R16, R4.reuse, R86, R16 ;  /* 0x000000560410723c */ /* 0x040ff60000081010 */
[----:B------:R-:W-:Y:S04]  /*723f0*/  STL.64 [R1+0x21a0], R40 ;  /* 0x0021a02801007387 */ /* 0x000fe80000100a00 */
[----:B------:R-:W-:Y:S04]  /*72400*/  STL.64 [R1+0x21a8], R42 ;  /* 0x0021a82a01007387 */ /* 0x000fe80000100a00 */
[----:B------:R-:W-:Y:S04]  /*72410*/  STL.64 [R1+0x2190], R8 ;  /* 0x0021900801007387 */ /* 0x000fe80000100a00 */
[----:B------:R-:W-:Y:S04]  /*72420*/  STL.64 [R1+0x2198], R10 ;  /* 0x0021980a01007387 */ /* 0x000fe80000100a00 */
[----:B------:R-:W-:Y:S04]  /*72430*/  STL.64 [R1+0x2180], R16 ;  /* 0x0021801001007387 */ /* 0x000fe80000100a00 */
[----:B------:R-:W-:Y:S04]  /*72440*/  STL.64 [R1+0x2188], R18 ;  /* 0x0021881201007387 */ /* 0x000fe80000100a00 */
[----:B------:R-:W-:Y:S04]  /*72450*/  STL.64 [R1+0x2170], R12 ;  /* 0x0021700c01007387 */ /* 0x000fe80000100a00 */
[----:B------:R1:W-:Y:S01]  /*72460*/  STL.64 [R1+0x2178], R14 ;  /* 0x0021780e01007387 */ /* 0x0003e20000100a00 */
[C---:B------:R-:W-:Y:S03]  /*72470*/  HMMA.1688.F32.TF32 R20, R4.reuse, R98, R28 ;  /* 0x000000620414723c */ /* 0x040fe6000008101c */
[----:B------:R-:W-:Y:S04]  /*72480*/  LDS R8, [R0+UR10+0x4200] ;  /* 0x0042000a00087984 */ /* 0x000fe80008000800 */
[----:B------:R-:W-:Y:S01]  /*72490*/  LDS R10, [R0+UR10+0x6200] ;  /* 0x0062000a000a7984 */ /* 0x000fe20008000800 */
[C---:B-1----:R-:W-:Y:S03]  /*724a0*/  HMMA.1688.F32.TF32 R12, R4.reuse, R94, R24 ;  /* 0x0000005e040c723c */ /* 0x042fe60000081018 */
[----:B------:R-:W-:Y:S04]  /*724b0*/  LDS R9, [R137+UR10+0x4200] ;  /* 0x0042000a89097984 */ /* 0x000fe80008000800 */
[----:B------:R-:W1:Y:S01]  /*724c0*/  LDS R11, [R137+UR10+0x6200] ;  /* 0x0062000a890b7984 */ /* 0x000e620008000800 */
[C---:B------:R-:W-:Y:S11]  /*724d0*/  HMMA.1688.F32.TF32 R16, R4.reuse, R102, R32 ;  /* 0x000000660410723c */ /* 0x040ff60000081020 */
        /* <DEDUP_REMOVED lines=56> */
[C---:B--2---:R-:W-:Y:S08]  /*72860*/  HMMA.1688.F32.TF32 R12, R4.reuse, R178, R192 ;  /* 0x000000b2040c723c */ /* 0x044ff000000810c0 */
[----:B------:R-:W-:Y:S01]  /*72870*/  HMMA.1688.F32.TF32 R4, R4, R182, R188 ;  /* 0x000000b60404723c */ /* 0x000fe200000810bc */
[----:B------:R2:W-:Y:S04]  /*72880*/  STL.64 [R1+0x3080], R20 ;  /* 0x0030801401007387 */ /* 0x0005e80000100a00 */
[----:B------:R3:W-:Y:S04]  /*72890*/  STL.64 [R1+0x3088], R22 ;  /* 0x0030881601007387 */ /* 0x0007e80000100a00 */
[----:B------:R-:W-:Y:S04]  /*728a0*/  STL.64 [R1+0x3070], R16 ;  /* 0x0030701001007387 */ /* 0x000fe80000100a00 */
[----:B------:R-:W-:Y:S04]  /*728b0*/  STL.64 [R1+0x3078], R18 ;  /* 0x0030781201007387 */ /* 0x000fe80000100a00 */
[----:B------:R-:W4:Y:S04]  /*728c0*/  LDL.LU R188, [R1+0x1290] ;  /* 0x0012900001bc7983 */ /* 0x000f280000300800 */
[----:B------:R1:W-:Y:S04]  /*728d0*/  STL.64 [R1+0x3060], R12 ;  /* 0x0030600c01007387 */ /* 0x0003e80000100a00 */
[----:B------:R1:W-:Y:S04]  /*728e0*/  STL.64 [R1+0x3068], R14 ;  /* 0x0030680e01007387 */ /* 0x0003e80000100a00 */
[----:B------:R-:W-:Y:S04]  /*728f0*/  STL.64 [R1+0x2160], R4 ;  /* 0x0021600401007387 */ /* 0x000fe80000100a00 */
[----:B------:R-:W-:Y:S04]  /*72900*/  STL.64 [R1+0x2168], R6 ;  /* 0x0021680601007387 */ /* 0x000fe80000100a00 */
        /* <DEDUP_REMOVED lines=123> */
[----:B------:R-:W-:Y:S04]  /*730c0*/  LDS R4, [R0+UR10+0x4280] ;  /* 0x0042800a00047984 */ /* 0x000fe80008000800 */
[----:B------:R-:W-:Y:S04]  /*730d0*/  LDS R6, [R0+UR10+0x6280] ;  /* 0x0062800a00067984 */ /* 0x000fe80008000800 */
[----:B------:R-:W-:Y:S04]  /*730e0*/  LDS R5, [R137+UR10+0x4280] ;  /* 0x0042800a89057984 */ /* 0x000fe80008000800 */
[----:B------:R-:W1:Y:S01]  /*730f0*/  LDS R7, [R137+UR10+0x6280] ;  /* 0x0062800a89077984 */ /* 0x000e620008000800 */
[----:B--2---:R-:W-:-:S15]  /*73100*/  HMMA.1688.F32.TF32 R60, R8, R58, R60 ;  /* 0x0000003a083c723c */ /* 0x004fde000008103c */
[----:B------:R-:W-:-:S04]  /*73110*/  NOP ;  /* 0x0000000000007918 */ /* 0x000fc80000000000 */
[----:B------:R-:W-:Y:S04]  /*73120*/  STL.64 [R1+0x3050], R60 ;  /* 0x0030503c01007387 */ /* 0x000fe80000100a00 */
[----:B------:R2:W-:Y:S04]  /*73130*/  STL.64 [R1+0x3058], R62 ;  /* 0x0030583e01007387 */ /* 0x0005e80000100a00 */
[----:B--2---:R-:W2:Y:S02]  /*73140*/  LDL.LU.64 R62, [R1+0x7f68] ;  /* 0x007f6800013e7983 */ /* 0x004ea40000300a00 */
[----:B--2---:R-:W-:-:S15]  /*73150*/  HMMA.1688.F32.TF32 R64, R8, R62, R64 ;  /* 0x0000003e0840723c */ /* 0x004fde0000081040 */
[----:B------:R-:W-:-:S04]  /*73160*/  NOP ;  /* 0x0000000000007918 */ /* 0x000fc80000000000 */
[----:B------:R-:W-:Y:S04]  /*73170*/  STL.64 [R1+0x3040], R64 ;  /* 0x0030404001007387 */ /* 0x000fe80000100a00 */
[----:B------:R2:W-:Y:S04]  /*73180*/  STL.64 [R1+0x3048], R66 ;  /* 0x0030484201007387 */ /* 0x0005e80000100a00 */
[----:B--2---:R-:W3:Y:S02]  /*73190*/  LDL.LU.64 R66, [R1+0x7f60] ;  /* 0x007f600001427983 */ /* 0x004ee40000300a00 */
[----:B---3--:R-:W-:-:S15]  /*731a0*/  HMMA.1688.F32.TF32 R68, R8, R66, R68 ;  /* 0x000000420844723c */ /* 0x008fde0000081044 */
[----:B------:R-:W-:-:S04]  /*731b0*/  NOP ;  /* 0x0000000000007918 */ /* 0x000fc80000000000 */
[----:B------:R-:W-:Y:S04]  /*731c0*/  STL.64 [R1+0x3030], R68 ;  /* 0x0030304401007387 */ /* 0x000fe80000100a00 */
[----:B------:R2:W-:Y:S04]  /*731d0*/  STL.64 [R1+0x3038], R70 ;  /* 0x0030384601007387 */ /* 0x0005e80000100a00 */
[----:B--2---:R-:W2:Y:S01]  /*731e0*/  LDL.LU.64 R70, [R1+0x7f58] ;  /* 0x007f580001467983 */ /* 0x004ea20000300a00 */
[C---:B------:R-:W-:Y:S08]  /*731f0*/  HMMA.1688.F32.TF32 R208, R8.reuse, R74, R208 ;  /* 0x0000004a08d0723c */ /* 0x040ff000000810d0 */
[C---:B------:R-:W-:Y:S08]  /*73200*/  HMMA.1688.F32.TF32 R20, R8.reuse, R86, R20 ;  /* 0x000000560814723c */ /* 0x040ff00000081014 */
[----:B--2---:R-:W-:-:S15]  /*73210*/  HMMA.1688.F32.TF32 R40, R8, R70, R40 ;  /* 0x000000460828723c */ /* 0x004fde0000081028 */
[----:B------:R-:W-:-:S04]  /*73220*/  NOP ;  /* 0x0000000000007918 */ /* 0x000fc80000000000 */
[----:B------:R-:W-:Y:S04]  /*73230*/  STL.64 [R1+0x3020], R40 ;  /* 0x0030202801007387 */ /* 0x000fe80000100a00 */
[----:B------:R2:W-:Y:S02]  /*73240*/  STL.64 [R1+0x3028], R42 ;  /* 0x0030282a01007387 */ /* 0x0005e40000100a00 */
[C---:B--2---:R-:W-:Y:S08]  /*73250*/  HMMA.1688.F32.TF32 R40, R8.reuse, R78, R12 ;  /* 0x0000004e0828723c */ /* 0x044ff0000008100c */
[C---:B------:R-:W-:Y:S01]  /*73260*/  HMMA.1688.F32.TF32 R12, R8.reuse, R82, R16 ;  /* 0x00000052080c723c */ /* 0x040fe20000081010 */
[----:B------:R-:W-:Y:S04]  /*73270*/  STL.64 [R1+0x3010], R208 ;  /* 0x003010d001007387 */ /* 0x000fe80000100a00 */
[----:B------:R-:W-:Y:S03]  /*73280*/  STL.64 [R1+0x3018], R210 ;  /* 0x003018d201007387 */ /* 0x000fe60000100a00 */
[C---:B----4-:R-:W-:Y:S03]  /*73290*/  HMMA.1688.F32.TF32 R16, R8.reuse, R90, R24 ;  /* 0x0000005a0810723c */ /* 0x050fe60000081018 */
        /* <DEDUP_REMOVED lines=182> */
[----:B--2---:R-:W-:Y:S08]  /*73e00*/  HMMA.1688.F32.TF32 R40, R8, R182, R208 ;  /* 0x000000b60828723c */ /* 0x004ff000000810d0 */
[C---:B---3--:R-:W-:Y:S08]  /*73e10*/  HMMA.1688.F32.TF32 R8, R4.reuse, R58, R12 ;  /* 0x0000003a0408723c */ /* 0x048ff0000008100c */
[C---:B----4-:R-:W-:Y:S08]  /*73e20*/  HMMA.1688.F32.TF32 R16, R4.reuse, R62, R16 ;  /* 0x0000003e0410723c */ /* 0x050ff00000081010 */
        /* <DEDUP_REMOVED lines=40> */
[----:B------:R-:W-:Y:S04]  /*740b0*/  STL.64 [R1+0x2e40], R20 ;  /* 0x002e401401007387 */ /* 0x000fe80000100a00 */
[----:B------:R2:W-:Y:S06]  /*740c0*/  STL.64 [R1+0x2e48], R22 ;  /* 0x002e481601007387 */ /* 0x0005ec0000100a00 */
        /* <DEDUP_REMOVED lines=159> */
[----:B-1----:R-:W-:Y:S02]  /*74ac0*/  HMMA.1688.F32.TF32 R12, R4, R182, R28 ;  /* 0x000000b6040c723c */ /* 0x002fe4000008101c */
        /* <DEDUP_REMOVED lines=192> */
[C---:B------:R-:W-:Y:S02]  /*756d0*/  HMMA.1688.F32.TF32 R20, R8.reuse, R162, R28 ;  /* 0x000000a20814723c */ /* 0x040fe4000008101c */
[----:B------:R-:W-:Y:S04]  /*756e0*/  STL.64 [R1+0x2b80], R16 ;  /* 0x002b801001007387 */ /* 0x000fe80000100a00 */
[----:B------:R1:W-:Y:S05]  /*756f0*/  STL.64 [R1+0x2b88], R18 ;  /* 0x002b881201007387 */ /* 0x0003ea0000100a00 */
        /* <DEDUP_REMOVED lines=14> */
[----:B------:R-:W-:Y:S01]  /*757e0*/  STL.64 [R1+0x2b38], R22 ;  /* 0x002b381601007387 */ /* 0x000fe20000100a00 */
[C---:B------:R-:W-:Y:S03]  /*757f0*/  HMMA.1688.F32.TF32 R8, R4.reuse, R58, R184 ;  /* 0x0000003a0408723c */ /* 0x040fe600000810b8 */
        /* <DEDUP_REMOVED lines=27> */
[----:B------:R-:W-:Y:S01]  /*759b0*/  STL.64 [R1+0x1c28], R18 ;  /* 0x001c281201007387 */ /* 0x000fe20000100a00 */
[C---:B------:R-:W-:Y:S03]  /*759c0*/  HMMA.1688.F32.TF32 R20, R4.reuse, R98, R236 ;  /* 0x000000620414723c */ /* 0x040fe600000810ec */
[----:B------:R-:W-:Y:S04]  /*759d0*/  LDS R8, [R0+UR10+0x4400] ;  /* 0x0044000a00087984 */ /* 0x000fe80008000800 */
[----:B------:R-:W-:Y:S04]  /*759e0*/  STL.64 [R1+0x7c0], R12 ;  /* 0x0007c00c01007387 */ /* 0x000fe80000100a00 */
[----:B------:R1:W-:Y:S04]  /*759f0*/  STL.64 [R1+0x7c8], R14 ;  /* 0x0007c80e01007387 */ /* 0x0003e80000100a00 */
[----:B------:R-:W-:Y:S04]  /*75a00*/  LDS R10, [R0+UR10+0x6400] ;  /* 0x0064000a000a7984 */ /* 0x000fe80008000800 */
[----:B------:R-:W-:Y:S01]  /*75a10*/  LDS R9, [R137+UR10+0x4400] ;  /* 0x0044000a89097984 */ /* 0x000fe20008000800 */
[C---:B-1----:R-:W-:Y:S03]  /*75a20*/  HMMA.1688.F32.TF32 R12, R4.reuse, R94, R240 ;  /* 0x0000005e040c723c */ /* 0x042fe600000810f0 */
[----:B------:R-:W1:Y:S05]  /*75a30*/  LDS R11, [R137+UR10+0x6400] ;  /* 0x0064000a890b7984 */ /* 0x000e6a0008000800 */
        /* <DEDUP_REMOVED lines=129> */
[C---:B----4-:R-:W-:Y:S08]  /*76250*/  HMMA.1688.F32.TF32 R208, R4.reuse, R122, R208 ;  /* 0x0000007a04d0723c */ /* 0x050ff000000810d0 */
[C---:B------:R-:W-:Y:S11]  /*76260*/  HMMA.1688.F32.TF32 R16, R4.reuse, R130, R16 ;  /* 0x000000820410723c */ /* 0x040ff60000081010 */
[----:B------:R-:W-:Y:S04]  /*76270*/  STL.64 [R1+0x2aa0], R208 ;  /* 0x002aa0d001007387 */ /* 0x000fe80000100a00 */
[----:B------:R-:W-:Y:S01]  /*76280*/  STL.64 [R1+0x2aa8], R210 ;  /* 0x002aa8d201007387 */ /* 0x000fe20000100a00 */
[C---:B------:R-:W-:Y:S03]  /*76290*/  HMMA.1688.F32.TF32 R20, R4.reuse, R138, R24 ;  /* 0x0000008a0414723c */ /* 0x040fe60000081018 */
[----:B------:R-:W-:Y:S04]  /*762a0*/  STL.64 [R1+0x2a90], R40 ;  /* 0x002a902801007387 */ /* 0x000fe80000100a00 */
        /* <DEDUP_REMOVED lines=35> */
[----:B------:R-:W-:Y:S04]  /*764e0*/  STL.64 [R1+0x29d8], R22 ;  /* 0x0029d81601007387 */ /* 0x000fe80000100a00 */
[----:B------:R-:W-:Y:S04]  /*764f0*/  LDS R4, [R0+UR10+0x4480] ;  /* 0x0044800a00047984 */ /* 0x000fe80008000800 */
[----:B------:R-:W-:Y:S04]  /*76500*/  STL.64 [R1+0x29c0], R16 ;  /* 0x0029c01001007387 */ /* 0x000fe80000100a00 */
[----:B------:R1:W-:Y:S04]  /*76510*/  STL.64 [R1+0x29c8], R18 ;  /* 0x0029c81201007387 */ /* 0x0003e80000100a00 */
[----:B------:R-:W-:Y:S04]  /*76520*/  STL.64 [R1+0x7b0], R12 ;  /* 0x0007b00c01007387 */ /* 0x000fe80000100a00 */
[----:B------:R2:W-:Y:S01]  /*76530*/  STL.64 [R1+0x7b8], R14 ;  /* 0x0007b80e01007387 */ /* 0x0005e20000100a00 */
[C---:B-1----:R-:W-:Y:S03]  /*76540*/  HMMA.1688.F32.TF32 R16, R8.reuse, R58, R204 ;  /* 0x0000003a0810723c */ /* 0x042fe600000810cc */
[----:B------:R-:W-:Y:S04]  /*76550*/  LDS R6, [R0+UR10+0x6480] ;  /* 0x0064800a00067984 */ /* 0x000fe80008000800 */
[----:B------:R-:W-:Y:S01]  /*76560*/  LDS R5, [R137+UR10+0x4480] ;  /* 0x0044800a89057984 */ /* 0x000fe20008000800 */
[C---:B--2---:R-:W-:Y:S03]  /*76570*/  HMMA.1688.F32.TF32 R12, R8.reuse, R62, R232 ;  /* 0x0000003e080c723c */ /* 0x044fe600000810e8 */
[----:B------:R-:W1:Y:S05]  /*76580*/  LDS R7, [R137+UR10+0x6480] ;  /* 0x0064800a89077984 */ /* 0x000e6a0008000800 */
[C---:B------:R-:W-:Y:S03]  /*76590*/  HMMA.1688.F32.TF32 R20, R8.reuse, R66, R228 ;  /* 0x000000420814723c */ /* 0x040fe600000810e4 */
[----:B------:R-:W-:Y:S04]  /*765a0*/  STL.64 [R1+0x29b0], R16 ;  /* 0x0029b01001007387 */ /* 0x000fe80000100a00 */
[----:B------:R2:W-:Y:S04]  /*765b0*/  STL.64 [R1+0x29b8], R18 ;  /* 0x0029b81201007387 */ /* 0x0005e80000100a00 */
[----:B------:R-:W-:Y:S04]  /*765c0*/  STL.64 [R1+0x29a0], R12 ;  /* 0x0029a00c01007387 */ /* 0x000fe80000100a00 */
[----:B------:R3:W-:Y:S01]  /*765d0*/  STL.64 [R1+0x29a8], R14 ;  /* 0x0029a80e01007387 */ /* 0x0007e20000100a00 */
[C---:B--2---:R-:W-:Y:S08]  /*765e0*/  HMMA.1688.F32.TF32 R16, R8.reuse, R70, R244 ;  /* 0x000000460810723c */ /* 0x044ff000000810f4 */
[C---:B---3--:R-:W-:Y:S01]  /*765f0*/  HMMA.1688.F32.TF32 R12, R8.reuse, R74, R240 ;  /* 0x0000004a080c723c */ /* 0x048fe200000810f0 */
        /* <DEDUP_REMOVED lines=19> */
[----:B------:R-:W-:Y:S04]  /*76730*/  STL.64 [R1+0x2938], R22 ;  /* 0x0029381601007387 */ /* 0x000fe80000100a00 */
[----:B------:R-:W2:Y:S04]  /*76740*/  LDL.LU R192, [R1+0x2f0] ;  /* 0x0002f00001c07983 */ /* 0x000ea80000300800 */
[----:B------:R3:W-:Y:S04]  /*76750*/  STL.64 [R1+0x2920], R16 ;  /* 0x0029201001007387 */ /* 0x0007e80000100a00 */
[----:B------:R4:W-:Y:S04]  /*76760*/  STL.64 [R1+0x2928], R18 ;  /* 0x0029281201007387 */ /* 0x0009e80000100a00 */
[----:B------:R1:W-:Y:S04]  /*76770*/  STL.64 [R1+0x2910], R12 ;  /* 0x0029100c01007387 */ /* 0x0003e80000100a00 */
[----:B------:R1:W-:Y:S04]  /*76780*/  STL.64 [R1+0x2918], R14 ;  /* 0x0029180e01007387 */ /* 0x0003e80000100a00 */
        /* <DEDUP_REMOVED lines=63> */
[----:B---3--:R-:W3:Y:S04]  /*76b80*/  LDL.LU R16, [R1+0xd10] ;  /* 0x000d100001107983 */ /* 0x008ee80000300800 */
[----:B------:R-:W3:Y:S04]  /*76b90*/  LDL.LU R17, [R1+0xd14] ;  /* 0x000d140001117983 */ /* 0x000ee80000300800 */
[----:B----4-:R-:W3:Y:S04]  /*76ba0*/  LDL.LU R18, [R1+0xd18] ;  /* 0x000d180001127983 */ /* 0x010ee80000300800 */
[----:B------:R-:W3:Y:S04]  /*76bb0*/  LDL.LU R19, [R1+0xd1c] ;  /* 0x000d1c0001137983 */ /* 0x000ee80000300800 */
[----:B-1----:R-:W4:Y:S04]  /*76bc0*/  LDL.LU R12, [R1+0xd20] ;  /* 0x000d2000010c7983 */ /* 0x002f280000300800 */
[----:B------:R-:W4:Y:S04]  /*76bd0*/  LDL.LU R13, [R1+0xd24] ;  /* 0x000d2400010d7983 */ /* 0x000f280000300800 */
[----:B------:R-:W4:Y:S04]  /*76be0*/  LDL.LU R14, [R1+0xd28] ;  /* 0x000d2800010e7983 */ /* 0x000f280000300800 */
        /* <DEDUP_REMOVED lines=31> */
[----:B------:R-:W-:-:S02]  /*76de0*/  IMAD.MOV.U32 R190, RZ, RZ, R3 ;  /* 0x000000ffffbe7224 */ /* 0x000fc400078e0003 */
[----:B------:R-:W-:Y:S01]  /*76df0*/  IMAD.MOV.U32 R191, RZ, RZ, R2 ;  /* 0x000000ffffbf7224 */ /* 0x000fe200078e0002 */
[C---:B----4-:R-:W-:Y:S08]  /*76e00*/  HMMA.1688.F32.TF32 R12, R8.reuse, R102, R12 ;  /* 0x00000066080c723c */ /* 0x050ff0000008100c */
[C---:B---3--:R-:W-:Y:S08]  /*76e10*/  HMMA.1688.F32.TF32 R40, R8.reuse, R106, R16 ;  /* 0x0000006a0828723c */ /* 0x048ff00000081010 */
[C---:B--2---:R-:W-:Y:S03]  /*76e20*/  HMMA.1688.F32.TF32 R16, R8.reuse, R110, R20 ;  /* 0x0000006e0810723c */ /* 0x044fe60000081014 */
        /* <DEDUP_REMOVED lines=13> */
[----:B------:R-:W-:Y:S06]  /*76f00*/  STL.64 [R1+0x28c8], R22 ;  /* 0x0028c81601007387 */ /* 0x000fec0000100a00 */
[----:B------:R-:W-:Y:S04]  /*76f10*/  STL.64 [R1+0x28b0], R16 ;  /* 0x0028b01001007387 */ /* 0x000fe80000100a00 */
[----:B------:R1:W-:Y:S04]  /*76f20*/  STL.64 [R1+0x28b8], R18 ;  /* 0x0028b81201007387 */ /* 0x0003e80000100a00 */
[----:B------:R-:W-:Y:S01]  /*76f30*/  IMAD.MOV.U32 R3, RZ, RZ, R14 ;  /* 0x000000ffff037224 */ /* 0x000fe200078e000e */
[----:B------:R2:W-:Y:S01]  /*76f40*/  STL.64 [R1+0x28a0], R12 ;  /* 0x0028a00c01007387 */ /* 0x0005e20000100a00 */
[----:B------:R-:W-:Y:S01]  /*76f50*/  IMAD.MOV.U32 R2, RZ, RZ, R15 ;  /* 0x000000ffff027224 */ /* 0x000fe200078e000f */
[C---:B-1----:R-:W-:Y:S08]  /*76f60*/  HMMA.1688.F32.TF32 R16, R8.reuse, R134, R48 ;  /* 0x000000860810723c */ /* 0x042ff00000081030 */
[C---:B--2---:R-:W-:Y:S08]  /*76f70*/  HMMA.1688.F32.TF32 R12, R8.reuse, R130, R44 ;  /* 0x00000082080c723c */ /* 0x044ff0000008102c */
[C---:B------:R-:W-:Y:S11]  /*76f80*/  HMMA.1688.F32.TF32 R20, R8.reuse, R138, R52 ;  /* 0x0000008a0814723c */ /* 0x040ff60000081034 */
        /* <DEDUP_REMOVED lines=473> */
[----:B------:R-:W-:Y:S04]  /*78d20*/  STL.64 [R1+0x24a8], R22 ;  /* 0x0024a81601007387 */ /* 0x000fe80000100a00 */
[----:B------:R-:W2:Y:S04]  /*78d30*/  LDL.LU R244, [R1+0x250] ;  /* 0x0002500001f47983 */ /* 0x000ea80000300800 */
[----:B------:R-:W-:Y:S04]  /*78d40*/  STL.64 [R1+0x2490], R16 ;  /* 0x0024901001007387 */ /* 0x000fe80000100a00 */
[----:B------:R-:W-:Y:S04]  /*78d50*/  STL.64 [R1+0x2498], R18 ;  /* 0x0024981201007387 */ /* 0x000fe80000100a00 */
[----:B------:R-:W-:Y:S04]  /*78d60*/  STL.64 [R1+0x2480], R12 ;  /* 0x0024800c01007387 */ /* 0x000fe80000100a00 */
[----:B------:R1:W-:Y:S04]  /*78d70*/  STL.64 [R1+0x2488], R14 ;  /* 0x0024880e01007387 */ /* 0x0003e80000100a00 */
[----:B------:R-:W2:Y:S04]  /*78d80*/  LDL.LU R245, [R1+0x254] ;  /* 0x0002540001f57983 */ /* 0x000ea80000300800 */
[----:B------:R-:W2:Y:S04]  /*78d90*/  LDL.LU R246, [R1+0x258] ;  /* 0x0002580001f67983 */ /* 0x000ea80000300800 */
[----:B------:R-:W2:Y:S04]  /*78da0*/  LDL.LU R247, [R1+0x25c] ;  /* 0x00025c0001f77983 */ /* 0x000ea80000300800 */
        /* <DEDUP_REMOVED lines=8> */
[----:B------:R-:W1:Y:S04]  /*78e30*/  LDL.LU R232, [R1+0x270] ;  /* 0x0002700001e87983 */ /* 0x000e680000300800 */
[----:B------:R-:W1:Y:S04]  /*78e40*/  LDL.LU R233, [R1+0x274] ;  /* 0x0002740001e97983 */ /* 0x000e680000300800 */
[----:B------:R-:W1:Y:S04]  /*78e50*/  LDL.LU R234, [R1+0x278] ;  /* 0x0002780001ea7983 */ /* 0x000e680000300800 */
[----:B------:R-:W1:Y:S04]  /*78e60*/  LDL.LU R235, [R1+0x27c] ;  /* 0x00027c0001eb7983 */ /* 0x000e680000300800 */
        /* <DEDUP_REMOVED lines=24> */
[----:B---3--:R-:W-:-:S15]  /*78ff0*/  HMMA.1688.F32.TF32 R8, R8, R182, R188 ;  /* 0x000000b60808723c */ /* 0x008fde00000810bc */
[----:B------:R-:W-:-:S04]  /*79000*/  NOP ;  /* 0x0000000000007918 */ /* 0x000fc80000000000 */
[----:B------:R4:W-:Y:S04]  /*79010*/  STL.64 [R1+0x1ac8], R10 ;  /* 0x001ac80a01007387 */ /* 0x0009e80000100a00 */
[----:B------:R-:W3:Y:S04]  /*79020*/  LDL.LU R188, [R1+0x850] ;  /* 0x0008500001bc7983 */ /* 0x000ee80000300800 */
[----:B------:R-:W3:Y:S04]  /*79030*/  LDL.LU R189, [R1+0x854] ;  /* 0x0008540001bd7983 */ /* 0x000ee80000300800 */
[----:B------:R-:W3:Y:S04]  /*79040*/  LDL.LU R190, [R1+0x858] ;  /* 0x0008580001be7983 */ /* 0x000ee80000300800 */
[----:B------:R-:W3:Y:S01]  /*79050*/  LDL.LU R191, [R1+0x85c] ;  /* 0x00085c0001bf7983 */ /* 0x000ee20000300800 */
[----:B-1----:R-:W-:Y:S01]  /*79060*/  HMMA.1688.F32.TF32 R12, R4, R58, R232 ;  /* 0x0000003a040c723c */ /* 0x002fe200000810e8 */
[----:B------:R-:W-:-:S02]  /*79070*/  IMAD.MOV.U32 R68, RZ, RZ, R8 ;  /* 0x000000ffff447224 */ /* 0x000fc400078e0008 */
[----:B------:R-:W-:-:S05]  /*79080*/  IMAD.MOV.U32 R69, RZ, RZ, R9 ;  /* 0x000000ffff457224 */ /* 0x000fca00078e0009 */
[C---:B--2---:R-:W-:Y:S08]  /*79090*/  HMMA.1688.F32.TF32 R40, R4.reuse, R66, R244 ;  /* 0x000000420428723c */ /* 0x044ff000000810f4 */
[C---:B----4-:R-:W-:Y:S03]  /*790a0*/  HMMA.1688.F32.TF32 R8, R4.reuse, R62, R228 ;  /* 0x0000003e0408723c */ /* 0x050fe600000810e4 */
[----:B------:R-:W-:Y:S04]  /*790b0*/  STL.64 [R1+0x1aa0], R12 ;  /* 0x001aa00c01007387 */ /* 0x000fe80000100a00 */
[----:B------:R-:W-:Y:S04]  /*790c0*/  STL.64 [R1+0x1aa8], R14 ;  /* 0x001aa80e01007387 */ /* 0x000fe80000100a00 */
[----:B------:R-:W-:Y:S08]  /*790d0*/  STL [R1+0x7b94], R40 ;  /* 0x007b942801007387 */ /* 0x000ff00000100800 */
[----:B------:R-:W-:Y:S04]  /*790e0*/  STL.64 [R1+0x1a80], R8 ;  /* 0x001a800801007387 */ /* 0x000fe80000100a00 */
[----:B------:R1:W-:Y:S02]  /*790f0*/  STL.64 [R1+0x1a88], R10 ;  /* 0x001a880a01007387 */ /* 0x0003e40000100a00 */
[C---:B-1----:R-:W-:Y:S02]  /*79100*/  HMMA.1688.F32.TF32 R8, R4.reuse, R70, R240 ;  /* 0x000000460408723c */ /* 0x042fe400000810f0 */
[----:B------:R-:W-:Y:S04]  /*79110*/  STL [R1+0x7b90], R41 ;  /* 0x007b902901007387 */ /* 0x000fe80000100800 */
[----:B------:R-:W-:Y:S04]  /*79120*/  STL [R1+0x7b8c], R42 ;  /* 0x007b8c2a01007387 */ /* 0x000fe80000100800 */
[----:B------:R-:W-:Y:S04]  /*79130*/  STL [R1+0x7b88], R43 ;  /* 0x007b882b01007387 */ /* 0x000fe80000100800 */
[----:B------:R-:W-:Y:S04]  /*79140*/  STL.64 [R1+0x7f28], R70 ;  /* 0x007f284601007387 */ /* 0x000fe80000100a00 */
[----:B------:R-:W-:Y:S04]  /*79150*/  STL.64 [R1+0x7f20], R68 ;  /* 0x007f204401007387 */ /* 0x000fe80000100a00 */
[----:B------:R-:W-:Y:S04]  /*79160*/  STL.64 [R1+0x1a40], R8 ;  /* 0x001a400801007387 */ /* 0x000fe80000100a00 */
[----:B------:R1:W-:Y:S02]  /*79170*/  STL.64 [R1+0x1a48], R10 ;  /* 0x001a480a01007387 */ /* 0x0003e40000100a00 */
[----:B-1----:R-:W-:Y:S02]  /*79180*/  HMMA.1688.F32.TF32 R8, R4, R74, R236 ;  /* 0x0000004a0408723c */ /* 0x002fe400000810ec */
[----:B------:R-:W-:Y:S04]  /*79190*/  STL.64 [R1+0x7f18], R74 ;  /* 0x007f184a01007387 */ /* 0x000fe80000100a00 */
[----:B------:R-:W-:-:S13]  /*791a0*/  STL.64 [R1+0x7f10], R72 ;  /* 0x007f104801007387 */ /* 0x000fda0000100a00 */
[----:B------:R-:W-:Y:S04]  /*791b0*/  STL.64 [R1+0x1650], R8 ;  /* 0x0016500801007387 */ /* 0x000fe80000100a00 */
[----:B------:R1:W-:Y:S02]  /*791c0*/  STL.64 [R1+0x1658], R10 ;  /* 0x0016580a01007387 */ /* 0x0003e40000100a00 */
[C---:B-1----:R-:W-:Y:S02]  /*791d0*/  HMMA.1688.F32.TF32 R8, R4.reuse, R78, R248 ;  /* 0x0000004e0408723c */ /* 0x042fe400000810f8 */
[----:B------:R-:W-:Y:S04]  /*791e0*/  STL.64 [R1+0x7f38], R78 ;  /* 0x007f384e01007387 */ /* 0x000fe80000100a00 */
[----:B------:R-:W-:Y:S02]  /*791f0*/  STL.64 [R1+0x7f30], R76 ;  /* 0x007f304c01007387 */ /* 0x000fe40000100a00 */
[C---:B------:R-:W-:Y:S11]  /*79200*/  HMMA.1688.F32.TF32 R12, R4.reuse, R86, R196 ;  /* 0x00000056040c723c */ /* 0x040ff600000810c4 */
[----:B------:R-:W-:Y:S04]  /*79210*/  STL.64 [R1+0x1630], R8 ;  /* 0x0016300801007387 */ /* 0x000fe80000100a00 */
[----:B------:R1:W-:Y:S02]  /*79220*/  STL.64 [R1+0x1638], R10 ;  /* 0x0016380a01007387 */ /* 0x0003e40000100a00 */
[----:B-1----:R-:W-:-:S15]  /*79230*/  HMMA.1688.F32.TF32 R8, R4, R82, R200 ;  /* 0x000000520408723c */ /* 0x002fde00000810c8 */
[----:B------:R-:W-:-:S04]  /*79240*/  NOP ;  /* 0x0000000000007918 */ /* 0x000fc80000000000 */
[----:B------:R-:W-:Y:S01]  /*79250*/  IMAD.MOV.U32 R42, RZ, RZ, R10 ;  /* 0x000000ffff2a7224 */ /* 0x000fe200078e000a */
[----:B------:R-:W-:Y:S01]  /*79260*/  MOV R40, R8 ;  /* 0x0000000800287202 */ /* 0x000fe20000000f00 */
[----:B------:R-:W-:Y:S02]  /*79270*/  IMAD.MOV.U32 R43, RZ, RZ, R11 ;  /* 0x000000ffff2b7224 */ /* 0x000fe400078e000b */
[----:B------:R-:W-:-:S03]  /*79280*/  IMAD.MOV.U32 R41, RZ, RZ, R9 ;  /* 0x000000ffff297224 */ /* 0x000fc600078e0009 */
[----:B------:R-:W-:Y:S01]  /*79290*/  STL.64 [R1+0x7ba0], R42 ;  /* 0x007ba02a01007387 */ /* 0x000fe20000100a00 */
[----:B------:R-:W-:Y:S03]  /*792a0*/  HMMA.1688.F32.TF32 R8, R4, R90, R192 ;  /* 0x0000005a0408723c */ /* 0x000fe600000810c0 */
[----:B------:R-:W-:Y:S04]  /*792b0*/  STL.64 [R1+0x7b98], R40 ;  /* 0x007b982801007387 */ /* 0x000fe80000100a00 */
[----:B------:R-:W-:Y:S04]  /*792c0*/  STL.64 [R1+0x15f0], R12 ;  /* 0x0015f00c01007387 */ /* 0x000fe80000100a00 */
[----:B------:R3:W-:Y:S08]  /*792d0*/  STL.64 [R1+0x15f8], R14 ;  /* 0x0015f80e01007387 */ /* 0x0007f00000100a00 */
[----:B------:R-:W-:Y:S04]  /*792e0*/  STL.64 [R1+0x15d0], R8 ;  /* 0x0015d00801007387 */ /* 0x000fe80000100a00 */
[----:B------:R-:W2:Y:S01]  /*792f0*/  LDL.LU R196, [R1+0x680] ;  /* 0x0006800001c47983 */ /* 0x000ea20000300800 */
[----:B------:R-:W-:-:S02]  /*79300*/  IMAD.MOV.U32 R57, RZ, RZ, R10 ;  /* 0x000000ffff397224 */ /* 0x000fc400078e000a */
[----:B------:R-:W-:Y:S01]  /*79310*/  IMAD.MOV.U32 R56, RZ, RZ, R11 ;  /* 0x000000ffff387224 */ /* 0x000fe200078e000b */
[----:B------:R-:W-:Y:S04]  /*79320*/  LDS R8, [R0+UR10+0x4600] ;  /* 0x0046000a00087984 */ /* 0x000fe80008000800 */
[----:B------:R-:W-:Y:S04]  /*79330*/  LDS R10, [R0+UR10+0x6600] ;  /* 0x0066000a000a7984 */ /* 0x000fe80008000800 */
[----:B------:R-:W-:Y:S04]  /*79340*/  LDS R9, [R137+UR10+0x4600] ;  /* 0x0046000a89097984 */ /* 0x000fe80008000800 */
[----:B------:R-:W1:Y:S01]  /*79350*/  LDS R11, [R137+UR10+0x6600] ;  /* 0x0066000a890b7984 */ /* 0x000e620008000800 */
[----:B---3--:R-:W-:-:S15]  /*79360*/  HMMA.1688.F32.TF32 R12, R4, R94, R188 ;  /* 0x0000005e040c723c */ /* 0x008fde00000810bc */
[----:B------:R-:W-:-:S04]  /*79370*/  NOP ;  /* 0x0000000000007918 */ /* 0x000fc80000000000 */
[----:B------:R-:W-:Y:S04]  /*79380*/  STL.64 [R1+0x2470], R12 ;  /* 0x0024700c01007387 */ /* 0x000fe80000100a00 */
[----:B------:R3:W-:Y:S04]  /*79390*/  STL.64 [R1+0x2478], R14 ;  /* 0x0024780e01007387 */ /* 0x0007e80000100a00 */
[----:B------:R-:W2:Y:S04]  /*793a0*/  LDL.LU R197, [R1+0x684] ;  /* 0x0006840001c57983 */ /* 0x000ea80000300800 */
[----:B------:R-:W2:Y:S04]  /*793b0*/  LDL.LU R198, [R1+0x688] ;  /* 0x0006880001c67983 */ /* 0x000ea80000300800 */
[----:B------:R-:W2:Y:S04]  /*793c0*/  LDL.LU R199, [R1+0x68c] ;  /* 0x00068c0001c77983 */ /* 0x000ea80000300800 */
[----:B------:R-:W4:Y:S04]  /*793d0*/  LDL.LU R200, [R1+0x690] ;  /* 0x0006900001c87983 */ /* 0x000f280000300800 */
        /* <DEDUP_REMOVED lines=83> */
[----:B------:R-:W1:Y:S04]  /*79910*/  LDL.LU R188, [R1+0x670] ;  /* 0x0006700001bc7983 */ /* 0x000e680000300800 */
[----:B------:R-:W1:Y:S04]  /*79920*/  LDL.LU R189, [R1+0x674] ;  /* 0x0006740001bd7983 */ /* 0x000e680000300800 */
[----:B------:R-:W1:Y:S04]  /*79930*/  LDL.LU R190, [R1+0x678] ;  /* 0x0006780001be7983 */ /* 0x000e680000300800 */
[----:B------:R-:W1:Y:S01]  /*79940*/  LDL.LU R191, [R1+0x67c] ;  /* 0x00067c0001bf7983 */ /* 0x000e620000300800 */
[C---:B---3--:R-:W-:Y:S08]  /*79950*/  HMMA.1688.F32.TF32 R12, R4.reuse, R98, R24 ;  /* 0x00000062040c723c */ /* 0x048ff00000081018 */
[C---:B--2---:R-:W-:Y:S08]  /*79960*/  HMMA.1688.F32.TF32 R16, R4.reuse, R106, R32 ;  /* 0x0000006a0410723c */ /* 0x044ff00000081020 */
[C---:B----4-:R-:W-:Y:S03]  /*79970*/  HMMA.1688.F32.TF32 R20, R4.reuse, R102, R28 ;  /* 0x000000660414723c */ /* 0x050fe6000008101c */
[----:B------:R-:W-:Y:S04]  /*79980*/  STL.64 [R1+0x2460], R12 ;  /* 0x0024600c01007387 */ /* 0x000fe80000100a00 */
[----:B------:R2:W-:Y:S02]  /*79990*/  STL.64 [R1+0x2468], R14 ;  /* 0x0024680e01007387 */ /* 0x0005e40000100a00 */
[----:B--2---:R-:W-:Y:S10]  /*799a0*/  HMMA.1688.F32.TF32 R12, R4, R110, R36 ;  /* 0x0000006e040c723c */ /* 0x004ff40000081024 */
[----:B------:R-:W-:Y:S04]  /*799b0*/  STL.64 [R1+0x2450], R20 ;  /* 0x0024501401007387 */ /* 0x000fe80000100a00 */
[----:B------:R-:W-:Y:S04]  /*799c0*/  STL.64 [R1+0x2458], R22 ;  /* 0x0024581601007387 */ /* 0x000fe80000100a00 */
[----:B------:R-:W-:Y:S04]  /*799d0*/  STL.64 [R1+0x2440], R16 ;  /* 0x0024401001007387 */ /* 0x000fe80000100a00 */
[----:B------:R-:W-:Y:S01]  /*799e0*/  STL.64 [R1+0x2448], R18 ;  /* 0x0024481201007387 */ /* 0x000fe20000100a00 */
[----:B------:R-:W-:-:S03]  /*799f0*/  IMAD.MOV.U32 R61, RZ, RZ, R14 ;  /* 0x000000ffff3d7224 */ /* 0x000fc600078e000e */
[----:B------:R2:W-:Y:S01]  /*79a00*/  STL.64 [R1+0x2430], R12 ;  /* 0x0024300c01007387 */ /* 0x0005e20000100a00 */
[----:B------:R-:W-:Y:S02]  /*79a10*/  IMAD.MOV.U32 R60, RZ, RZ, R15 ;  /* 0x000000ffff3c7224 */ /* 0x000fe400078e000f */
[C---:B--2---:R-:W-:Y:S08]  /*79a20*/  HMMA.1688.F32.TF32 R12, R4.reuse, R114, R44 ;  /* 0x00000072040c723c */ /* 0x044ff0000008102c */
[----:B------:R-:W-:Y:S11]  /*79a30*/  HMMA.1688.F32.TF32 R16, R4, R118, R48 ;  /* 0x000000760410723c */ /* 0x000ff60000081030 */
[----:B------:R-:W-:Y:S01]  /*79a40*/  IMAD.MOV.U32 R65, RZ, RZ, R14 ;  /* 0x000000ffff417224 */ /* 0x000fe200078e000e */
[----:B------:R2:W-:Y:S01]  /*79a50*/  STL.64 [R1+0x2420], R12 ;  /* 0x0024200c01007387 */ /* 0x0005e20000100a00 */
[----:B------:R-:W-:-:S02]  /*79a60*/  IMAD.MOV.U32 R64, RZ, RZ, R15 ;  /* 0x000000ffff407224 */ /* 0x000fc400078e000f */
[C---:B--2---:R-:W-:Y:S04]  /*79a70*/  HMMA.1688.F32.TF32 R12, R4.reuse, R122, R52 ;  /* 0x0000007a040c723c */ /* 0x044fe80000081034 */
[----:B------:R-:W-:Y:S04]  /*79a80*/  STL.64 [R1+0x2410], R16 ;  /* 0x0024101001007387 */ /* 0x000fe80000100a00 */
[----:B------:R2:W-:Y:S01]  /*79a90*/  STL.64 [R1+0x2418], R18 ;  /* 0x0024181201007387 */ /* 0x0005e20000100a00 */
[C---:B------:R-:W-:Y:S08]  /*79aa0*/  HMMA.1688.F32.TF32 R20, R4.reuse, R126, R184 ;  /* 0x0000007e0414723c */ /* 0x040ff000000810b8 */
[C---:B--2---:R-:W-:Y:S02]  /*79ab0*/  HMMA.1688.F32.TF32 R16, R4.reuse, R130, R216 ;  /* 0x000000820410723c */ /* 0x044fe400000810d8 */
[----:B------:R-:W-:Y:S04]  /*79ac0*/  STL.64 [R1+0x2400], R12 ;  /* 0x0024000c01007387 */ /* 0x000fe80000100a00 */
[----:B------:R2:W-:Y:S02]  /*79ad0*/  STL.64 [R1+0x2408], R14 ;  /* 0x0024080e01007387 */ /* 0x0005e40000100a00 */
        /* <DEDUP_REMOVED lines=39> */
[----:B------:R-:W-:Y:S04]  /*79d50*/  STL.64 [R1+0x2320], R16 ;  /* 0x0023201001007387 */ /* 0x000fe80000100a00 */
[----:B------:R-:W-:Y:S04]  /*79d60*/  STL.64 [R1+0x2328], R18 ;  /* 0x0023281201007387 */ /* 0x000fe80000100a00 */
[----:B------:R-:W-:Y:S04]  /*79d70*/  LDS R4, [R0+UR10+0x4680] ;  /* 0x0046800a00047984 */ /* 0x000fe80008000800 */
[----:B------:R-:W-:Y:S04]  /*79d80*/  STL.64 [R1+0x1bb0], R12 ;  /* 0x001bb00c01007387 */ /* 0x000fe80000100a00 */
[----:B------:R1:W-:Y:S04]  /*79d90*/  STL.64 [R1+0x1bb8], R14 ;  /* 0x001bb80e01007387 */ /* 0x0003e80000100a00 */
[----:B------:R-:W2:Y:S04]  /*79da0*/  LDL.LU R192, [R1+0x490] ;  /* 0x0004900001c07983 */ /* 0x000ea80000300800 */
[----:B------:R-:W-:Y:S01]  /*79db0*/  LDS R6, [R0+UR10+0x6680] ;  /* 0x0066800a00067984 */ /* 0x000fe20008000800 */
[----:B-1----:R-:W-:Y:S03]  /*79dc0*/  HMMA.1688.F32.TF32 R12, R8, R58, R188 ;  /* 0x0000003a080c723c */ /* 0x002fe600000810bc */
[----:B------:R-:W-:Y:S04]  /*79dd0*/  LDS R5, [R137+UR10+0x4680] ;  /* 0x0046800a89057984 */ /* 0x000fe80008000800 */
[----:B------:R-:W1:-:S12]  /*79de0*/  LDS R7, [R137+UR10+0x6680] ;  /* 0x0066800a89077984 */ /* 0x000e580008000800 */
        /* <DEDUP_REMOVED lines=126> */
[----:B---3--:R-:W-:-:S15]  /*7a5d0*/  HMMA.1688.F32.TF32 R76, R8, R62, R76 ;  /* 0x0000003e084c723c */ /* 0x008fde000008104c */
[----:B------:R-:W-:-:S04]  /*7a5e0*/  NOP ;  /* 0x0000000000007918 */ /* 0x000fc80000000000 */
[----:B------:R-:W-:Y:S04]  /*7a5f0*/  STL.64 [R1+0x2300], R76 ;  /* 0x0023004c01007387 */ /* 0x000fe80000100a00 */
[----:B------:R2:W-:Y:S04]  /*7a600*/  STL.64 [R1+0x2308], R78 ;  /* 0x0023084e01007387 */ /* 0x0005e80000100a00 */
[----:B--2---:R-:W2:Y:S04]  /*7a610*/  LDL.LU.64 R78, [R1+0x7f38] ;  /* 0x007f3800014e7983 */ /* 0x004ea80000300a00 */
[----:B------:R-:W3:Y:S04]  /*7a620*/  LDL.LU.64 R76, [R1+0x7f30] ;  /* 0x007f3000014c7983 */ /* 0x000ee80000300a00 */
[----:B------:R-:W-:Y:S04]  /*7a630*/  STL.64 [R1+0x22f0], R68 ;  /* 0x0022f04401007387 */ /* 0x000fe80000100a00 */
[----:B------:R1:W-:Y:S04]  /*7a640*/  STL.64 [R1+0x22f8], R70 ;  /* 0x0022f84601007387 */ /* 0x0003e80000100a00 */
[----:B-1----:R-:W4:Y:S04]  /*7a650*/  LDL.LU.64 R70, [R1+0x7f28] ;  /* 0x007f280001467983 */ /* 0x002f280000300a00 */
[----:B------:R-:W2:Y:S01]  /*7a660*/  LDL.LU.64 R68, [R1+0x7f20] ;  /* 0x007f200001447983 */ /* 0x000ea20000300a00 */
[----:B----4-:R-:W-:-:S15]  /*7a670*/  HMMA.1688.F32.TF32 R72, R8, R70, R72 ;  /* 0x000000460848723c */ /* 0x010fde0000081048 */
[----:B------:R-:W-:-:S04]  /*7a680*/  NOP ;  /* 0x0000000000007918 */ /* 0x000fc80000000000 */
[----:B------:R-:W-:Y:S04]  /*7a690*/  STL.64 [R1+0x22e0], R72 ;  /* 0x0022e04801007387 */ /* 0x000fe80000100a00 */
[----:B------:R1:W-:Y:S04]  /*7a6a0*/  STL.64 [R1+0x22e8], R74 ;  /* 0x0022e84a01007387 */ /* 0x0003e80000100a00 */
[----:B-1----:R-:W4:Y:S01]  /*7a6b0*/  LDL.LU.64 R74, [R1+0x7f18] ;  /* 0x007f1800014a7983 */ /* 0x002f220000300a00 */
[C---:B--2---:R-:W-:Y:S03]  /*7a6c0*/  HMMA.1688.F32.TF32 R12, R8.reuse, R78, R12 ;  /* 0x0000004e080c723c */ /* 0x044fe6000008100c */
[----:B------:R-:W2:Y:S05]  /*7a6d0*/  LDL.LU.64 R72, [R1+0x7f10] ;  /* 0x007f100001487983 */ /* 0x000eaa0000300a00 */
[C---:B------:R-:W-:Y:S08]  /*7a6e0*/  HMMA.1688.F32.TF32 R40, R8.reuse, R82, R40 ;  /* 0x000000520828723c */ /* 0x040ff00000081028 */
[C---:B------:R-:W-:Y:S08]  /*7a6f0*/  HMMA.1688.F32.TF32 R20, R8.reuse, R90, R20 ;  /* 0x0000005a0814723c */ /* 0x040ff00000081014 */
[----:B----4-:R-:W-:-:S15]  /*7a700*/  HMMA.1688.F32.TF32 R208, R8, R74, R208 ;  /* 0x0000004a08d0723c */ /* 0x010fde00000810d0 */
[----:B------:R-:W-:-:S04]  /*7a710*/  NOP ;  /* 0x0000000000007918 */ /* 0x000fc80000000000 */
[----:B------:R-:W-:Y:S04]  /*7a720*/  STL.64 [R1+0x22d0], R208 ;  /* 0x0022d0d001007387 */ /* 0x000fe80000100a00 */
[----:B------:R1:W-:Y:S04]  /*7a730*/  STL.64 [R1+0x22d8], R210 ;  /* 0x0022d8d201007387 */ /* 0x0003e80000100a00 */
[----:B-1----:R-:W4:Y:S04]  /*7a740*/  LDL.LU.64 R210, [R1+0x7f08] ;  /* 0x007f080001d27983 */ /* 0x002f280000300a00 */
[----:B------:R-:W4:Y:S04]  /*7a750*/  LDL.LU.64 R208, [R1+0x7f00] ;  /* 0x007f000001d07983 */ /* 0x000f280000300a00 */
[----:B------:R-:W-:Y:S04]  /*7a760*/  STL.64 [R1+0x22c0], R12 ;  /* 0x0022c00c01007387 */ /* 0x000fe80000100a00 */
[----:B------:R1:W-:Y:S04]  /*7a770*/  STL.64 [R1+0x22c8], R14 ;  /* 0x0022c80e01007387 */ /* 0x0003e80000100a00 */
[----:B-1----:R-:W2:Y:S04]  /*7a780*/  LDL.LU.64 R14, [R1+0x7ef8] ;  /* 0x007ef800010e7983 */ /* 0x002ea80000300a00 */
[----:B------:R-:W2:Y:S04]  /*7a790*/  LDL.LU.64 R12, [R1+0x7ef0] ;  /* 0x007ef000010c7983 */ /* 0x000ea80000300a00 */
[----:B------:R-:W-:Y:S04]  /*7a7a0*/  STL.64 [R1+0x2030], R40 ;  /* 0x0020302801007387 */ /* 0x000fe80000100a00 */
[----:B------:R1:W-:Y:S02]  /*7a7b0*/  STL.64 [R1+0x2038], R42 ;  /* 0x0020382a01007387 */ /* 0x0003e40000100a00 */
[C---:B-1----:R-:W-:Y:S08]  /*7a7c0*/  HMMA.1688.F32.TF32 R40, R8.reuse, R86, R16 ;  /* 0x000000560828723c */ /* 0x042ff00000081010 */
[C---:B------:R-:W-:Y:S08]  /*7a7d0*/  HMMA.1688.F32.TF32 R16, R8.reuse, R94, R24 ;  /* 0x0000005e0810723c */ /* 0x040ff00000081018 */
        /* <DEDUP_REMOVED lines=8> */
[C---:B---3--:R-:W-:Y:S01]  /*7a860*/  HMMA.1688.F32.TF32 R16, R8.reuse, R106, R36 ;  /* 0x0000006a0810723c */ /* 0x048fe20000081024 */
[----:B------:R-:W-:Y:S04]  /*7a870*/  STL.64 [R1+0x1ff0], R24 ;  /* 0x001ff01801007387 */ /* 0x000fe80000100a00 */
[----:B------:R1:W-:Y:S06]  /*7a880*/  STL.64 [R1+0x1ff8], R26 ;  /* 0x001ff81a01007387 */ /* 0x0003ec0000100a00 */
[----:B------:R-:W-:Y:S04]  /*7a890*/  STL.64 [R1+0x1fe0], R20 ;  /* 0x001fe01401007387 */ /* 0x000fe80000100a00 */
[----:B------:R3:W-:Y:S01]  /*7a8a0*/  STL.64 [R1+0x1fe8], R22 ;  /* 0x001fe81601007387 */ /* 0x0007e20000100a00 */
[C---:B-1----:R-:W-:Y:S03]  /*7a8b0*/  HMMA.1688.F32.TF32 R24, R8.reuse, R110, R44 ;  /* 0x0000006e0818723c */ /* 0x042fe6000008102c */
[----:B------:R-:W-:Y:S04]  /*7a8c0*/  STL.64 [R1+0x1fd0], R16 ;  /* 0x001fd01001007387 */ /* 0x000fe80000100a00 */
[----:B------:R1:W-:Y:S01]  /*7a8d0*/  STL.64 [R1+0x1fd8], R18 ;  /* 0x001fd81201007387 */ /* 0x0003e20000100a00 */
[C---:B---3--:R-:W-:Y:S08]  /*7a8e0*/  HMMA.1688.F32.TF32 R20, R8.reuse, R114, R48 ;  /* 0x000000720814723c */ /* 0x048ff00000081030 */
        /* <DEDUP_REMOVED lines=45> */
[C---:B-1----:R-:W-:Y:S08]  /*7abc0*/  HMMA.1688.F32.TF32 R16, R8.reuse, R178, R192 ;  /* 0x000000b20810723c */ /* 0x042ff000000810c0 */
[----:B------:R-:W-:Y:S01]  /*7abd0*/  HMMA.1688.F32.TF32 R8, R8, R182, R188 ;  /* 0x000000b60808723c */ /* 0x000fe200000810bc */
[----:B------:R-:W-:Y:S04]  /*7abe0*/  STL.64 [R1+0x1ed0], R24 ;  /* 0x001ed01801007387 */ /* 0x000fe80000100a00 */
[----:B------:R-:W-:Y:S04]  /*7abf0*/  STL.64 [R1+0x1ed8], R26 ;  /* 0x001ed81a01007387 */ /* 0x000fe80000100a00 */
[----:B------:R-:W-:Y:S04]  /*7ac00*/  STL.64 [R1+0x1ec0], R20 ;  /* 0x001ec01401007387 */ /* 0x000fe80000100a00 */
[----:B------:R-:W-:Y:S04]  /*7ac10*/  STL.64 [R1+0x1ec8], R22 ;  /* 0x001ec81601007387 */ /* 0x000fe80000100a00 */
[----:B------:R-:W3:Y:S04]  /*7ac20*/  LDL.LU R48, [R1+0x10] ;  /* 0x0000100001307983 */ /* 0x000ee80000300800 */
[----:B------:R-:W-:Y:S04]  /*7ac30*/  STL.64 [R1+0x1eb0], R16 ;  /* 0x001eb01001007387 */ /* 0x000fe80000100a00 */
[----:B------:R-:W-:Y:S04]  /*7ac40*/  STL.64 [R1+0x1eb8], R18 ;  /* 0x001eb81201007387 */ /* 0x000fe80000100a00 */
[----:B------:R1:W-:Y:S04]  /*7ac50*/  STL.64 [R1+0x1ea0], R8 ;  /* 0x001ea00801007387 */ /* 0x0003e80000100a00 */
[----:B------:R1:W-:Y:S04]  /*7ac60*/  STL.64 [R1+0x1ea8], R10 ;  /* 0x001ea80a01007387 */ /* 0x0003e80000100a00 */
        /* <DEDUP_REMOVED lines=47> */
[----:B-1----:R-:W4:Y:S04]  /*7af60*/  LDL.LU R8, [R1+0x140] ;  /* 0x0001400001087983 */ /* 0x002f280000300800 */
        /* <DEDUP_REMOVED lines=55> */
[----:B------:R-:W4:Y:S04]  /*7b2e0*/  LDL.LU R52, [R1] ;  /* 0x0000000001347983 */ /* 0x000f280000300800 */
[----:B------:R-:W4:Y:S04]  /*7b2f0*/  LDL.LU R53, [R1+0x4] ;  /* 0x0000040001357983 */ /* 0x000f280000300800 */
[----:B------:R-:W4:Y:S04]  /*7b300*/  LDL.LU R54, [R1+0x8] ;  /* 0x0000080001367983 */ /* 0x000f280000300800 */
[----:B------:R-:W4:Y:S01]  /*7b310*/  LDL.LU R55, [R1+0xc] ;  /* 0x00000c0001377983 */ /* 0x000f220000300800 */
[C---:B--2---:R-:W-:Y:S08]  /*7b320*/  HMMA.1688.F32.TF32 R200, R4.reuse, R122, R200 ;  /* 0x0000007a04c8723c */ /* 0x044ff000000810c8 */
[C---:B---3--:R-:W-:Y:S08]  /*7b330*/  HMMA.1688.F32.TF32 R244, R4.reuse, R118, R244 ;  /* 0x0000007604f4723c */ /* 0x048ff000000810f4 */
[C---:B----4-:R-:W-:Y:S08]  /*7b340*/  HMMA.1688.F32.TF32 R236, R4.reuse, R110, R236 ;  /* 0x0000006e04ec723c */ /* 0x050ff000000810ec */
[C---:B------:R-:W-:Y:S08]  /*7b350*/  HMMA.1688.F32.TF32 R248, R4.reuse, R106, R248 ;  /* 0x0000006a04f8723c */ /* 0x040ff000000810f8 */
        /* <DEDUP_REMOVED lines=8> */
[C---:B------:R-:W-:Y:S11]  /*7b3e0*/  HMMA.1688.F32.TF32 R24, R4.reuse, R66, R24 ;  /* 0x000000420418723c */ /* 0x040ff60000081018 */
[----:B------:R-:W-:Y:S04]  /*7b3f0*/  STL.64 [R1+0x1e90], R16 ;  /* 0x001e901001007387 */ /* 0x000fe80000100a00 */
[----:B------:R1:W-:Y:S01]  /*7b400*/  STL.64 [R1+0x1e98], R18 ;  /* 0x001e981201007387 */ /* 0x0003e20000100a00 */
[C---:B------:R-:W-:Y:S03]  /*7b410*/  HMMA.1688.F32.TF32 R220, R4.reuse, R82, R220 ;  /* 0x0000005204dc723c */ /* 0x040fe600000810dc */
[----:B-1----:R-:W2:Y:S04]  /*7b420*/  LDL.LU.64 R18, [R1+0x7ee8] ;  /* 0x007ee80001127983 */ /* 0x002ea80000300a00 */
[----:B------:R-:W2:Y:S04]  /*7b430*/  LDL.LU.64 R16, [R1+0x7ee0] ;  /* 0x007ee00001107983 */ /* 0x000ea80000300a00 */
[----:B------:R-:W-:Y:S04]  /*7b440*/  STL.64 [R1+0x1e80], R20 ;  /* 0x001e801401007387 */ /* 0x000fe80000100a00 */
[----:B------:R1:W-:Y:S01]  /*7b450*/  STL.64 [R1+0x1e88], R22 ;  /* 0x001e881601007387 */ /* 0x0003e20000100a00 */
[C---:B------:R-:W-:Y:S03]  /*7b460*/  HMMA.1688.F32.TF32 R232, R4.reuse, R94, R232 ;  /* 0x0000005e04e8723c */ /* 0x040fe600000810e8 */
[----:B-1----:R-:W3:Y:S04]  /*7b470*/  LDL.LU.64 R22, [R1+0x7ed8] ;  /* 0x007ed80001167983 */ /* 0x002ee80000300a00 */
[----:B------:R-:W3:Y:S04]  /*7b480*/  LDL.LU.64 R20, [R1+0x7ed0] ;  /* 0x007ed00001147983 */ /* 0x000ee80000300a00 */
[----:B------:R-:W-:Y:S04]  /*7b490*/  STL.64 [R1+0x1e70], R24 ;  /* 0x001e701801007387 */ /* 0x000fe80000100a00 */
[----:B------:R1:W-:Y:S01]  /*7b4a0*/  STL.64 [R1+0x1e78], R26 ;  /* 0x001e781a01007387 */ /* 0x0003e20000100a00 */
[C---:B------:R-:W-:Y:S03]  /*7b4b0*/  HMMA.1688.F32.TF32 R204, R4.reuse, R98, R204 ;  /* 0x0000006204cc723c */ /* 0x040fe600000810cc */
[----:B-1----:R-:W4:Y:S04]  /*7b4c0*/  LDL.LU.64 R26, [R1+0x7ec8] ;  /* 0x007ec800011a7983 */ /* 0x002f280000300a00 */
[----:B------:R-:W4:Y:S04]  /*7b4d0*/  LDL.LU.64 R24, [R1+0x7ec0] ;  /* 0x007ec00001187983 */ /* 0x000f280000300a00 */
[----:B------:R-:W-:Y:S04]  /*7b4e0*/  STL.64 [R1+0x1c60], R184 ;  /* 0x001c60b801007387 */ /* 0x000fe80000100a00 */
[----:B------:R1:W-:Y:S04]  /*7b4f0*/  STL.64 [R1+0x1c68], R186 ;  /* 0x001c68ba01007387 */ /* 0x0003e80000100a00 */
[----:B-1----:R-:W2:Y:S04]  /*7b500*/  LDL.LU.64 R186, [R1+0x7eb8] ;  /* 0x007eb80001ba7983 */ /* 0x002ea80000300a00 */
[----:B------:R-:W2:Y:S04]  /*7b510*/  LDL.LU.64 R184, [R1+0x7eb0] ;  /* 0x007eb00001b87983 */ /* 0x000ea80000300a00 */
        /* <DEDUP_REMOVED lines=9> */
[----:B------:R1:W-:Y:S01]  /*7b5b0*/  STL.64 [R1+0x1be8], R222 ;  /* 0x001be8de01007387 */ /* 0x0003e20000100a00 */
[C---:B------:R-:W-:Y:S03]  /*7b5c0*/  HMMA.1688.F32.TF32 R240, R4.reuse, R114, R240 ;  /* 0x0000007204f0723c */ /* 0x040fe600000810f0 */
[----:B-1----:R-:W2:Y:S04]  /*7b5d0*/  LDL.LU.64 R222, [R1+0x7e88] ;  /* 0x007e880001de7983 */ /* 0x002ea80000300a00 */
[----:B------:R-:W2:Y:S04]  /*7b5e0*/  LDL.LU.64 R220, [R1+0x7e80] ;  /* 0x007e800001dc7983 */ /* 0x000ea80000300a00 */
[----:B------:R-:W-:Y:S04]  /*7b5f0*/  STL.64 [R1+0x1bd0], R224 ;  /* 0x001bd0e001007387 */ /* 0x000fe80000100a00 */
[----:B------:R1:W-:Y:S04]  /*7b600*/  STL.64 [R1+0x1bd8], R226 ;  /* 0x001bd8e201007387 */ /* 0x0003e80000100a00 */
[----:B-1----:R-:W2:Y:S04]  /*7b610*/  LDL.LU.64 R226, [R1+0x7e78] ;  /* 0x007e780001e27983 */ /* 0x002ea80000300a00 */
[----:B------:R-:W2:Y:S04]  /*7b620*/  LDL.LU.64 R224, [R1+0x7e70] ;  /* 0x007e700001e07983 */ /* 0x000ea80000300a00 */
[----:B------:R-:W-:Y:S04]  /*7b630*/  STL.64 [R1+0x1b90], R8 ;  /* 0x001b900801007387 */ /* 0x000fe80000100a00 */
[----:B------:R-:W-:Y:S04]  /*7b640*/  STL.64 [R1+0x1b98], R10 ;  /* 0x001b980a01007387 */ /* 0x000fe80000100a00 */
[----:B------:R-:W-:Y:S04]  /*7b650*/  STL.64 [R1+0x1b80], R232 ;  /* 0x001b80e801007387 */ /* 0x000fe80000100a00 */
[----:B------:R1:W-:Y:S01]  /*7b660*/  STL.64 [R1+0x1b88], R234 ;  /* 0x001b88ea01007387 */ /* 0x0003e20000100a00 */
[C---:B------:R-:W-:Y:S03]  /*7b670*/  HMMA.1688.F32.TF32 R196, R4.reuse, R126, R196 ;  /* 0x0000007e04c4723c */ /* 0x040fe600000810c4 */
[----:B------:R-:W-:Y:S04]  /*7b680*/  LDS R8, [R0+UR10+0x4700] ;  /* 0x0047000a00087984 */ /* 0x000fe80008000800 */
[----:B------:R-:W-:Y:S04]  /*7b690*/  LDS R10, [R0+UR10+0x6700] ;  /* 0x0067000a000a7984 */ /* 0x000fe80008000800 */
[----:B-1----:R-:W2:Y:S04]  /*7b6a0*/  LDL.LU.64 R234, [R1+0x7e68] ;  /* 0x007e680001ea7983 */ /* 0x002ea80000300a00 */
[----:B------:R-:W2:Y:S04]  /*7b6b0*/  LDL.LU.64 R232, [R1+0x7e60] ;  /* 0x007e600001e87983 */ /* 0x000ea80000300a00 */
[----:B------:R-:W-:Y:S04]  /*7b6c0*/  STL.64 [R1+0x1b70], R204 ;  /* 0x001b70cc01007387 */ /* 0x000fe80000100a00 */
[----:B------:R1:W-:Y:S01]  /*7b6d0*/  STL.64 [R1+0x1b78], R206 ;  /* 0x001b78ce01007387 */ /* 0x0003e20000100a00 */
[C---:B------:R-:W-:Y:S03]  /*7b6e0*/  HMMA.1688.F32.TF32 R192, R4.reuse, R130, R192 ;  /* 0x0000008204c0723c */ /* 0x040fe600000810c0 */
[----:B------:R-:W-:Y:S04]  /*7b6f0*/  LDS R9, [R137+UR10+0x4700] ;  /* 0x0047000a89097984 */ /* 0x000fe80008000800 */
[----:B------:R-:W2:Y:S04]  /*7b700*/  LDS R11, [R137+UR10+0x6700] ;  /* 0x0067000a890b7984 */ /* 0x000ea80008000800 */
        /* <DEDUP_REMOVED lines=8> */
[----:B------:R1:W-:Y:S04]  /*7b790*/  STL.64 [R1+0x1b38], R250 ;  /* 0x001b38fa01007387 */ /* 0x0003e80000100a00 */
[----:B-1----:R-:W3:Y:S04]  /*7b7a0*/  LDL.LU.64 R250, [R1+0x7e38] ;  /* 0x007e380001fa7983 */ /* 0x002ee80000300a00 */
[----:B------:R-:W3:Y:S04]  /*7b7b0*/  LDL.LU.64 R248, [R1+0x7e30] ;  /* 0x007e300001f87983 */ /* 0x000ee80000300a00 */
[----:B------:R-:W-:Y:S04]  /*7b7c0*/  STL.64 [R1+0x1b10], R236 ;  /* 0x001b10ec01007387 */ /* 0x000fe80000100a00 */
[----:B------:R1:W-:Y:S04]  /*7b7d0*/  STL.64 [R1+0x1b18], R238 ;  /* 0x001b18ee01007387 */ /* 0x0003e80000100a00 */
[----:B-1----:R-:W4:Y:S04]  /*7b7e0*/  LDL.LU.64 R238, [R1+0x7e28] ;  /* 0x007e280001ee7983 */ /* 0x002f280000300a00 */
[----:B------:R-:W4:Y:S04]  /*7b7f0*/  LDL.LU.64 R236, [R1+0x7e20] ;  /* 0x007e200001ec7983 */ /* 0x000f280000300a00 */
        /* <DEDUP_REMOVED lines=23> */
[----:B------:R-:W4:Y:S01]  /*7b970*/  LDL.LU.64 R188, [R1+0x7dc0] ;  /* 0x007dc00001bc7983 */ /* 0x000f220000300a00 */
[C---:B------:R-:W-:Y:S08]  /*7b980*/  HMMA.1688.F32.TF32 R40, R4.reuse, R138, R40 ;  /* 0x0000008a0428723c */ /* 0x040ff00000081028 */
[C---:B------:R-:W-:Y:S11]  /*7b990*/  HMMA.1688.F32.TF32 R28, R4.reuse, R142, R28 ;  /* 0x0000008e041c723c */ /* 0x040ff6000008101c */
[----:B------:R-:W-:Y:S04]  /*7b9a0*/  STL.64 [R1+0x1a50], R40 ;  /* 0x001a502801007387 */ /* 0x000fe80000100a00 */
[----:B------:R1:W-:Y:S04]  /*7b9b0*/  STL.64 [R1+0x1a58], R42 ;  /* 0x001a582a01007387 */ /* 0x0003e80000100a00 */
[----:B------:R-:W-:Y:S04]  /*7b9c0*/  STL.64 [R1+0x1a30], R28 ;  /* 0x001a301c01007387 */ /* 0x000fe80000100a00 */
[----:B------:R1:W-:Y:S02]  /*7b9d0*/  STL.64 [R1+0x1a38], R30 ;  /* 0x001a381e01007387 */ /* 0x0003e40000100a00 */
[C---:B-1----:R-:W-:Y:S08]  /*7b9e0*/  HMMA.1688.F32.TF32 R40, R4.reuse, R146, R32 ;  /* 0x000000920428723c */ /* 0x042ff00000081020 */
[C---:B------:R-:W-:Y:S08]  /*7b9f0*/  HMMA.1688.F32.TF32 R32, R4.reuse, R150, R36 ;  /* 0x000000960420723c */ /* 0x040ff00000081024 */
[C---:B------:R-:W-:Y:S03]  /*7ba00*/  HMMA.1688.F32.TF32 R28, R4.reuse, R154, R44 ;  /* 0x0000009a041c723c */ /* 0x040fe6000008102c */
[----:B------:R-:W-:Y:S04]  /*7ba10*/  STL.64 [R1+0x1a20], R40 ;  /* 0x001a202801007387 */ /* 0x000fe80000100a00 */
[----:B------:R-:W-:Y:S01]  /*7ba20*/  STL.64 [R1+0x1a28], R42 ;  /* 0x001a282a01007387 */ /* 0x000fe20000100a00 */
[C---:B------:R-:W-:Y:S03]  /*7ba30*/  HMMA.1688.F32.TF32 R36, R4.reuse, R158, R48 ;  /* 0x0000009e0424723c */ /* 0x040fe60000081030 */
[----:B------:R-:W-:Y:S04]  /*7ba40*/  STL.64 [R1+0x1a10], R32 ;  /* 0x001a102001007387 */ /* 0x000fe80000100a00 */
[----:B------:R1:W-:Y:S04]  /*7ba50*/  STL.64 [R1+0x1a18], R34 ;  /* 0x001a182201007387 */ /* 0x0003e80000100a00 */
[----:B------:R-:W-:Y:S04]  /*7ba60*/  STL.64 [R1+0x1a00], R28 ;  /* 0x001a001c01007387 */ /* 0x000fe80000100a00 */
[----:B------:R-:W-:Y:S01]  /*7ba70*/  STL.64 [R1+0x1a08], R30 ;  /* 0x001a081e01007387 */ /* 0x000fe20000100a00 */
[----:B-1----:R-:W-:Y:S03]  /*7ba80*/  HMMA.1688.F32.TF32 R32, R4, R162, R52 ;  /* 0x000000a20420723c */ /* 0x002fe60000081034 */
[----:B------:R-:W-:Y:S04]  /*7ba90*/  STL.64 [R1+0x19f0], R36 ;  /* 0x0019f02401007387 */ /* 0x000fe80000100a00 */
[----:B------:R-:W-:-:S12]  /*7baa0*/  STL.64 [R1+0x19f8], R38 ;  /* 0x0019f82601007387 */ /* 0x000fd80000100a00 */
[----:B------:R-:W-:Y:S04]  /*7bab0*/  STL.64 [R1+0x19e0], R32 ;  /* 0x0019e02001007387 */ /* 0x000fe80000100a00 */
[----:B------:R1:W-:Y:S01]  /*7bac0*/  STL.64 [R1+0x19e8], R34 ;  /* 0x0019e82201007387 */ /* 0x0003e20000100a00 */
[----:B--2---:R-:W-:Y:S01]  /*7bad0*/  MOV R48, R219 ;  /* 0x000000db00307202 */ /* 0x004fe20000000f00 */
[----:B------:R-:W-:Y:S02]  /*7bae0*/  IMAD.MOV.U32 R49, RZ, RZ, R218 ;  /* 0x000000ffff317224 */ /* 0x000fe400078e00da */
[----:B------:R-:W-:Y:S02]  /*7baf0*/  IMAD.MOV.U32 R50, RZ, RZ, R217 ;  /* 0x000000ffff327224 */ /* 0x000fe400078e00d9 */
[----:B------:R-:W-:-:S02]  /*7bb00*/  IMAD.MOV.U32 R51, RZ, RZ, R215 ;  /* 0x000000ffff337224 */ /* 0x000fc400078e00d7 */
[----:B------:R-:W-:Y:S02]  /*7bb10*/  IMAD.MOV.U32 R44, RZ, RZ, R223 ;  /* 0x000000ffff2c7224 */ /* 0x000fe400078e00df */
[----:B------:R-:W-:Y:S02]  /*7bb20*/  IMAD.MOV.U32 R45, RZ, RZ, R222 ;  /* 0x000000ffff2d7224 */ /* 0x000fe400078e00de */
[----:B------:R-:W-:Y:S02]  /*7bb30*/  IMAD.MOV.U32 R46, RZ, RZ, R221 ;  /* 0x000000ffff2e7224 */ /* 0x000fe400078e00dd */
[----:B------:R-:W-:Y:S02]  /*7bb40*/  IMAD.MOV.U32 R47, RZ, RZ, R220 ;  /* 0x000000ffff2f7224 */ /* 0x000fe400078e00dc */
[----:B---3--:R-:W-:Y:S02]  /*7bb50*/  IMAD.MOV.U32 R43, RZ, RZ, R248 ;  /* 0x000000ffff2b7224 */ /* 0x008fe400078e00f8 */
[----:B----4-:R-:W-:-:S02]  /*7bb60*/  IMAD.MOV.U32 R42, RZ, RZ, R239 ;  /* 0x000000ffff2a7224 */ /* 0x010fc400078e00ef */
[----:B------:R-:W-:Y:S02]  /*7bb70*/  IMAD.MOV.U32 R41, RZ, RZ, R243 ;  /* 0x000000ffff297224 */ /* 0x000fe400078e00f3 */
[----:B------:R-:W-:Y:S01]  /*7bb80*/  IMAD.MOV.U32 R40, RZ, RZ, R247 ;  /* 0x000000ffff287224 */ /* 0x000fe200078e00f7 */
[C---:B-1----:R-:W-:Y:S08]  /*7bb90*/  HMMA.1688.F32.TF32 R32, R4.reuse, R174, R196 ;  /* 0x000000ae0420723c */ /* 0x042ff000000810c4 */
[C---:B------:R-:W-:Y:S08]  /*7bba0*/  HMMA.1688.F32.TF32 R36, R4.reuse, R170, R192 ;  /* 0x000000aa0424723c */ /* 0x040ff000000810c0 */
[----:B------:R-:W-:-:S15]  /*7bbb0*/  HMMA.1688.F32.TF32 R28, R4, R166, R188 ;  /* 0x000000a6041c723c */ /* 0x000fde00000810bc */
[----:B------:R-:W-:-:S04]  /*7bbc0*/  NOP ;  /* 0x0000000000007918 */ /* 0x000fc80000000000 */
[----:B------:R-:W-:Y:S04]  /*7bbd0*/  STL.64 [R1+0x19d0], R28 ;  /* 0x0019d01c01007387 */ /* 0x000fe80000100a00 */
[----:B------:R1:W-:Y:S02]  /*7bbe0*/  STL.64 [R1+0x19d8], R30 ;  /* 0x0019d81e01007387 */ /* 0x0003e40000100a00 */
[----:B-1----:R-:W-:Y:S02]  /*7bbf0*/  HMMA.1688.F32.TF32 R28, R4, R178, R200 ;  /* 0x000000b2041c723c */ /* 0x002fe400000810c8 */
[----:B------:R1:W-:Y:S04]  /*7bc00*/  STL.64 [R1+0x19c0], R36 ;  /* 0x0019c02401007387 */ /* 0x0003e80000100a00 */
[----:B------:R2:W-:Y:S04]  /*7bc10*/  STL.64 [R1+0x19c8], R38 ;  /* 0x0019c82601007387 */ /* 0x0005e80000100a00 */
[----:B------:R-:W-:Y:S04]  /*7bc20*/  STL.64 [R1+0x19b0], R32 ;  /* 0x0019b02001007387 */ /* 0x000fe80000100a00 */
[----:B------:R-:W-:Y:S04]  /*7bc30*/  STL.64 [R1+0x19b8], R34 ;  /* 0x0019b82201007387 */ /* 0x000fe80000100a00 */
[----:B------:R-:W3:Y:S04]  /*7bc40*/  LDL.LU R219, [R1+0x7dbc] ;  /* 0x007dbc0001db7983 */ /* 0x000ee80000300800 */
[----:B------:R4:W-:Y:S04]  /*7bc50*/  STL.64 [R1+0x19a0], R28 ;  /* 0x0019a01c01007387 */ /* 0x0009e80000100a00 */
[----:B------:R1:W-:Y:S04]  /*7bc60*/  STL.64 [R1+0x19a8], R30 ;  /* 0x0019a81e01007387 */ /* 0x0003e80000100a00 */
[----:B------:R-:W3:Y:S04]  /*7bc70*/  LDL.LU R218, [R1+0x7db8] ;  /* 0x007db80001da7983 */ /* 0x000ee80000300800 */
[----:B------:R-:W3:Y:S04]  /*7bc80*/  LDL.LU R217, [R1+0x7db4] ;  /* 0x007db40001d97983 */ /* 0x000ee80000300800 */
[----:B------:R-:W3:Y:S01]  /*7bc90*/  LDL.LU R215, [R1+0x7db0] ;  /* 0x007db00001d77983 */ /* 0x000ee20000300800 */
[----:B-1----:R-:W-:-:S03]  /*7bca0*/  IMAD.MOV.U32 R36, RZ, RZ, R227 ;  /* 0x000000ffff247224 */ /* 0x002fc600078e00e3 */
[----:B------:R-:W3:Y:S01]  /*7bcb0*/  LDL.LU R223, [R1+0x7dac] ;  /* 0x007dac0001df7983 */ /* 0x000ee20000300800 */
[----:B------:R-:W-:-:S03]  /*7bcc0*/  IMAD.MOV.U32 R37, RZ, RZ, R226 ;  /* 0x000000ffff257224 */ /* 0x000fc600078e00e2 */
[----:B------:R-:W3:Y:S01]  /*7bcd0*/  LDL.LU R222, [R1+0x7da8] ;  /* 0x007da80001de7983 */ /* 0x000ee20000300800 */
[----:B--2---:R-:W-:-:S03]  /*7bce0*/  MOV R38, R225 ;  /* 0x000000e100267202 */ /* 0x004fc60000000f00 */
[----:B------:R-:W2:Y:S01]  /*7bcf0*/  LDL.LU R221, [R1+0x7da4] ;  /* 0x007da40001dd7983 */ /* 0x000ea20000300800 */
[----:B------:R-:W-:-:S03]  /*7bd00*/  IMAD.MOV.U32 R39, RZ, RZ, R224 ;  /* 0x000000ffff277224 */ /* 0x000fc600078e00e0 */
[----:B------:R-:W2:Y:S01]  /*7bd10*/  LDL.LU R220, [R1+0x7da0] ;  /* 0x007da00001dc7983 */ /* 0x000ea20000300800 */
[----:B----4-:R-:W-:-:S03]  /*7bd20*/  IMAD.MOV.U32 R28, RZ, RZ, R231 ;  /* 0x000000ffff1c7224 */ /* 0x010fc600078e00e7 */
[----:B------:R-:W4:Y:S01]  /*7bd30*/  LDL.LU R227, [R1+0x7d9c] ;  /* 0x007d9c0001e37983 */ /* 0x000f220000300800 */
[----:B------:R-:W-:-:S03]  /*7bd40*/  IMAD.MOV.U32 R29, RZ, RZ, R230 ;  /* 0x000000ffff1d7224 */ /* 0x000fc600078e00e6 */
[----:B------:R-:W2:Y:S01]  /*7bd50*/  LDL.LU R226, [R1+0x7d98] ;  /* 0x007d980001e27983 */ /* 0x000ea20000300800 */
[----:B------:R-:W-:-:S03]  /*7bd60*/  IMAD.MOV.U32 R30, RZ, RZ, R229 ;  /* 0x000000ffff1e7224 */ /* 0x000fc600078e00e5 */
[----:B------:R-:W2:Y:S01]  /*7bd70*/  LDL.LU R225, [R1+0x7d94] ;  /* 0x007d940001e17983 */ /* 0x000ea20000300800 */
[----:B------:R-:W-:-:S03]  /*7bd80*/  IMAD.MOV.U32 R31, RZ, RZ, R228 ;  /* 0x000000ffff1f7224 */ /* 0x000fc600078e00e4 */
[----:B------:R-:W2:Y:S04]  /*7bd90*/  LDL.LU R224, [R1+0x7d90] ;  /* 0x007d900001e07983 */ /* 0x000ea80000300800 */
[----:B------:R-:W2:Y:S04]  /*7bda0*/  LDL.LU R231, [R1+0x7d8c] ;  /* 0x007d8c0001e77983 */ /* 0x000ea80000300800 */
[----:B------:R-:W2:Y:S04]  /*7bdb0*/  LDL.LU R230, [R1+0x7d88] ;  /* 0x007d880001e67983 */ /* 0x000ea80000300800 */
[----:B------:R-:W2:Y:S04]  /*7bdc0*/  LDL.LU R229, [R1+0x7d84] ;  /* 0x007d840001e57983 */ /* 0x000ea80000300800 */
[----:B------:R-:W2:Y:S01]  /*7bdd0*/  LDL.LU R228, [R1+0x7d80] ;  /* 0x007d800001e47983 */ /* 0x000ea20000300800 */
[----:B------:R-:W-:-:S03]  /*7bde0*/  MOV R188, R249 ;  /* 0x000000f900bc7202 */ /* 0x000fc60000000f00 */
        /* <DEDUP_REMOVED lines=41> */
[----:B------:R-:W-:Y:S01]  /*7c080*/  IMAD.MOV.U32 R35, RZ, RZ, R235 ;  /* 0x000000ffff237224 */ /* 0x000fe200078e00eb */
[----:B------:R-:W-:Y:S01]  /*7c090*/  MOV R52, R216 ;  /* 0x000000d800347202 */ /* 0x000fe20000000f00 */
[----:B------:R-:W-:Y:S01]  /*7c0a0*/  IMAD.MOV.U32 R53, RZ, RZ, R212 ;  /* 0x000000ffff357224 */ /* 0x000fe200078e00d4 */
[----:B------:R-:W4:Y:S01]  /*7c0b0*/  LDL.LU R235, [R1+0x7d20] ;  /* 0x007d200001eb7983 */ /* 0x000f220000300800 */
[----:B------:R-:W-:-:S03]  /*7c0c0*/  IMAD.MOV.U32 R54, RZ, RZ, R213 ;  /* 0x000000ffff367224 */ /* 0x000fc600078e00d5 */
[----:B------:R-:W4:Y:S01]  /*7c0d0*/  LDL.LU R216, [R1+0x7d1c] ;  /* 0x007d1c0001d87983 */ /* 0x000f220000300800 */
[----:B------:R-:W-:-:S03]  /*7c0e0*/  IMAD.MOV.U32 R55, RZ, RZ, R214 ;  /* 0x000000ffff377224 */ /* 0x000fc600078e00d6 */
[----:B------:R-:W4:Y:S04]  /*7c0f0*/  LDL.LU R212, [R1+0x7d18] ;  /* 0x007d180001d47983 */ /* 0x000f280000300800 */
[----:B------:R-:W4:Y:S04]  /*7c100*/  LDL.LU R213, [R1+0x7d14] ;  /* 0x007d140001d57983 */ /* 0x000f280000300800 */
[----:B------:R-:W4:Y:S01]  /*7c110*/  LDL.LU R214, [R1+0x7d10] ;  /* 0x007d100001d67983 */ /* 0x000f220000300800 */
[----:B--2---:R-:W-:Y:S01]  /*7c120*/  HMMA.1688.F32.TF32 R4, R4, R182, R204 ;  /* 0x000000b60404723c */ /* 0x004fe200000810cc */
[----:B---3--:R-:W-:-:S02]  /*7c130*/  IMAD.MOV.U32 R204, RZ, RZ, R215 ;  /* 0x000000ffffcc7224 */ /* 0x008fc400078e00d7 */
[----:B------:R-:W4:Y:S01]  /*7c140*/  LDL.LU R215, [R1+0x7d0c] ;  /* 0x007d0c0001d77983 */ /* 0x000f220000300800 */
[----:B------:R-:W-:Y:S02]  /*7c150*/  IMAD.MOV.U32 R205, RZ, RZ, R217 ;  /* 0x000000ffffcd7224 */ /* 0x000fe400078e00d9 */
[----:B------:R-:W-:Y:S02]  /*7c160*/  IMAD.MOV.U32 R206, RZ, RZ, R218 ;  /* 0x000000ffffce7224 */ /* 0x000fe400078e00da */
[----:B------:R-:W-:-:S11]  /*7c170*/  IMAD.MOV.U32 R207, RZ, RZ, R219 ;  /* 0x000000ffffcf7224 */ /* 0x000fd600078e00db */
[----:B------:R-:W-:Y:S04]  /*7c180*/  STL.64 [R1+0x1990], R4 ;  /* 0x0019900401007387 */ /* 0x000fe80000100a00 */
[----:B------:R-:W-:Y:S04]  /*7c190*/  STL.64 [R1+0x1998], R6 ;  /* 0x0019980601007387 */ /* 0x000fe80000100a00 */
[----:B------:R-:W2:Y:S04]  /*7c1a0*/  LDL.LU R217, [R1+0x7d08] ;  /* 0x007d080001d97983 */ /* 0x000ea80000300800 */
[----:B------:R-:W2:Y:S04]  /*7c1b0*/  LDL.LU R218, [R1+0x7d04] ;  /* 0x007d040001da7983 */ /* 0x000ea80000300800 */
[----:B------:R-:W2:Y:S01]  /*7c1c0*/  LDL.LU R219, [R1+0x7d00] ;  /* 0x007d000001db7983 */ /* 0x000ea20000300800 */
[C---:B------:R-:W-:Y:S03]  /*7c1d0*/  HMMA.1688.F32.TF32 R32, R8.reuse, R142, R32 ;  /* 0x0000008e0820723c */ /* 0x040fe60000081020 */
[----:B------:R-:W-:Y:S04]  /*7c1e0*/  LDS R4, [R0+UR10+0x4780] ;  /* 0x0047800a00047984 */ /* 0x000fe80008000800 */
[----:B------:R-:W-:Y:S04]  /*7c1f0*/  LDS R6, [R0+UR10+0x6780] ;  /* 0x0067800a00067984 */ /* 0x000fe80008000800 */
[----:B------:R-:W-:Y:S04]  /*7c200*/  LDS R5, [R137+UR10+0x4780] ;  /* 0x0047800a89057984 */ /* 0x000fe80008000800 */
[----:B------:R-:W1:Y:S01]  /*7c210*/  LDS R7, [R137+UR10+0x6780] ;  /* 0x0067800a89077984 */ /* 0x000e620008000800 */
[----:B----4-:R-:W-:-:S15]  /*7c220*/  HMMA.1688.F32.TF32 R212, R8, R58, R212 ;  /* 0x0000003a08d4723c */ /* 0x010fde00000810d4 */
[----:B------:R-:W-:-:S04]  /*7c230*/  NOP ;  /* 0x0000000000007918 */ /* 0x000fc80000000000 */
[----:B------:R3:W-:Y:S04]  /*7c240*/  STL.64 [R1+0x1980], R212 ;  /* 0x001980d401007387 */ /* 0x0007e80000100a00 */
[----:B------:R4:W-:Y:S01]  /*7c250*/  STL.64 [R1+0x1988], R214 ;  /* 0x001988d601007387 */ /* 0x0009e20000100a00 */
[----:B---3--:R-:W-:-:S03]  /*7c260*/  IMAD.MOV.U32 R212, RZ, RZ, R220 ;  /* 0x000000ffffd47224 */ /* 0x008fc600078e00dc */
[----:B------:R-:W3:Y:S01]  /*7c270*/  LDL.LU R220, [R1+0x7cfc] ;  /* 0x007cfc0001dc7983 */ /* 0x000ee20000300800 */
[----:B------:R-:W-:Y:S01]  /*7c280*/  IMAD.MOV.U32 R213, RZ, RZ, R221 ;  /* 0x000000ffffd57224 */ /* 0x000fe200078e00dd */
[----:B----4-:R-:W-:Y:S01]  /*7c290*/  MOV R214, R222 ;  /* 0x000000de00d67202 */ /* 0x010fe20000000f00 */
[----:B------:R-:W-:Y:S01]  /*7c2a0*/  IMAD.MOV.U32 R215, RZ, RZ, R223 ;  /* 0x000000ffffd77224 */ /* 0x000fe200078e00df */
[----:B------:R-:W3:Y:S04]  /*7c2b0*/  LDL.LU R221, [R1+0x7cf8] ;  /* 0x007cf80001dd7983 */ /* 0x000ee80000300800 */
[----:B------:R-:W3:Y:S04]  /*7c2c0*/  LDL.LU R222, [R1+0x7cf4] ;  /* 0x007cf40001de7983 */ /* 0x000ee80000300800 */
[----:B------:R-:W3:Y:S01]  /*7c2d0*/  LDL.LU R223, [R1+0x7cf0] ;  /* 0x007cf00001df7983 */ /* 0x000ee20000300800 */
[----:B--2---:R-:W-:-:S15]  /*7c2e0*/  HMMA.1688.F32.TF32 R216, R8, R62, R216 ;  /* 0x0000003e08d8723c */ /* 0x004fde00000810d8 */
[----:B------:R-:W-:-:S04]  /*7c2f0*/  NOP ;  /* 0x0000000000007918 */ /* 0x000fc80000000000 */
[----:B------:R2:W-:Y:S04]  /*7c300*/  STL.64 [R1+0x1970], R216 ;  /* 0x001970d801007387 */ /* 0x0005e80000100a00 */
[----:B------:R4:W-:Y:S01]  /*7c310*/  STL.64 [R1+0x1978], R218 ;  /* 0x001978da01007387 */ /* 0x0009e20000100a00 */
[----:B--2---:R-:W-:-:S03]  /*7c320*/  IMAD.MOV.U32 R216, RZ, RZ, R224 ;  /* 0x000000ffffd87224 */ /* 0x004fc600078e00e0 */
[----:B------:R-:W2:Y:S01]  /*7c330*/  LDL.LU R224, [R1+0x7cec] ;  /* 0x007cec0001e07983 */ /* 0x000ea20000300800 */
[----:B------:R-:W-:Y:S02]  /*7c340*/  IMAD.MOV.U32 R217, RZ, RZ, R225 ;  /* 0x000000ffffd97224 */ /* 0x000fe400078e00e1 */
[----:B----4-:R-:W-:Y:S01]  /*7c350*/  IMAD.MOV.U32 R218, RZ, RZ, R226 ;  /* 0x000000ffffda7224 */ /* 0x010fe200078e00e2 */
[----:B------:R-:W2:Y:S01]  /*7c360*/  LDL.LU R225, [R1+0x7ce8] ;  /* 0x007ce80001e17983 */ /* 0x000ea20000300800 */
[----:B------:R-:W-:-:S03]  /*7c370*/  IMAD.MOV.U32 R219, RZ, RZ, R227 ;  /* 0x000000ffffdb7224 */ /* 0x000fc600078e00e3 */
[----:B------:R-:W2:Y:S04]  /*7c380*/  LDL.LU R226, [R1+0x7ce4] ;  /* 0x007ce40001e27983 */ /* 0x000ea80000300800 */
[----:B------:R-:W2:Y:S01]  /*7c390*/  LDL.LU R227, [R1+0x7ce0] ;  /* 0x007ce00001e37983 */ /* 0x000ea20000300800 */
[----:B---3--:R-:W-:-:S15]  /*7c3a0*/  HMMA.1688.F32.TF32 R220, R8, R66, R220 ;  /* 0x0000004208dc723c */ /* 0x008fde00000810dc */
[----:B------:R-:W-:-:S04]  /*7c3b0*/  NOP ;  /* 0x0000000000007918 */ /* 0x000fc80000000000 */
[----:B------:R3:W-:Y:S04]  /*7c3c0*/  STL.64 [R1+0x1960], R220 ;  /* 0x001960dc01007387 */ /* 0x0007e80000100a00 */
[----:B------:R4:W-:Y:S01]  /*7c3d0*/  STL.64 [R1+0x1968], R222 ;  /* 0x001968de01007387 */ /* 0x0009e20000100a00 */
[----:B---3--:R-:W-:-:S03]  /*7c3e0*/  IMAD.MOV.U32 R220, RZ, RZ, R228 ;  /* 0x000000ffffdc7224 */ /* 0x008fc600078e00e4 */
[----:B------:R-:W3:Y:S01]  /*7c3f0*/  LDL.LU R228, [R1+0x7cdc] ;  /* 0x007cdc0001e47983 */ /* 0x000ee20000300800 */
[----:B------:R-:W-:Y:S02]  /*7c400*/  IMAD.MOV.U32 R221, RZ, RZ, R229 ;  /* 0x000000ffffdd7224 */ /* 0x000fe400078e00e5 */
[----:B----4-:R-:W-:Y:S01]  /*7c410*/  IMAD.MOV.U32 R222, RZ, RZ, R230 ;  /* 0x000000ffffde7224 */ /* 0x010fe200078e00e6 */
[----:B------:R-:W3:Y:S01]  /*7c420*/  LDL.LU R229, [R1+0x7cd8] ;  /* 0x007cd80001e57983 */ /* 0x000ee20000300800 */
[----:B------:R-:W-:-:S03]  /*7c430*/  IMAD.MOV.U32 R223, RZ, RZ, R231 ;  /* 0x000000ffffdf7224 */ /* 0x000fc600078e00e7 */
[----:B------:R-:W3:Y:S04]  /*7c440*/  LDL.LU R230, [R1+0x7cd4] ;  /* 0x007cd40001e67983 */ /* 0x000ee80000300800 */
[----:B------:R-:W3:Y:S01]  /*7c450*/  LDL.LU R231, [R1+0x7cd0] ;  /* 0x007cd00001e77983 */ /* 0x000ee20000300800 */
[----:B--2---:R-:W-:-:S15]  /*7c460*/  HMMA.1688.F32.TF32 R224, R8, R70, R224 ;  /* 0x0000004608e0723c */ /* 0x004fde00000810e0 */
[----:B------:R-:W-:-:S04]  /*7c470*/  NOP ;  /* 0x0000000000007918 */ /* 0x000fc80000000000 */
[----:B------:R2:W-:Y:S04]  /*7c480*/  STL.64 [R1+0x1950], R224 ;  /* 0x001950e001007387 */ /* 0x0005e80000100a00 */
[----:B------:R4:W-:Y:S01]  /*7c490*/  STL.64 [R1+0x1958], R226 ;  /* 0x001958e201007387 */ /* 0x0009e20000100a00 */
[----:B--2---:R-:W-:Y:S01]  /*7c4a0*/  MOV R224, R239 ;  /* 0x000000ef00e07202 */ /* 0x004fe20000000f00 */
[----:B------:R-:W-:Y:S02]  /*7c4b0*/  IMAD.MOV.U32 R225, RZ, RZ, R243 ;  /* 0x000000ffffe17224 */ /* 0x000fe400078e00f3 */
[----:B------:R-:W2:Y:S04]  /*7c4c0*/  LDL.LU R239, [R1+0x7ccc] ;  /* 0x007ccc0001ef7983 */ /* 0x000ea80000300800 */
[----:B------:R-:W2:Y:S01]  /*7c4d0*/  LDL.LU R243, [R1+0x7cc8] ;  /* 0x007cc80001f37983 */ /* 0x000ea20000300800 */
[----:B----4-:R-:W-:-:S03]  /*7c4e0*/  IMAD.MOV.U32 R226, RZ, RZ, R247 ;  /* 0x000000ffffe27224 */ /* 0x010fc600078e00f7 */
[----:B------:R-:W4:Y:S04]  /*7c4f0*/  LDL.LU R247, [R1+0x7cc4] ;  /* 0x007cc40001f77983 */ /* 0x000f280000300800 */
[----:B------:R-:W4:Y:S01]  /*7c500*/  LDL.LU R227, [R1+0x1c7c] ;  /* 0x001c7c0001e37983 */ /* 0x000f220000300800 */
[----:B---3--:R-:W-:-:S15]  /*7c510*/  HMMA.1688.F32.TF32 R228, R8, R74, R228 ;  /* 0x0000004a08e4723c */ /* 0x008fde00000810e4 */
[----:B------:R-:W-:-:S04]  /*7c520*/  NOP ;  /* 0x0000000000007918 */ /* 0x000fc80000000000 */
[----:B------:R-:W-:Y:S04]  /*7c530*/  STL.64 [R1+0x1940], R228 ;  /* 0x001940e401007387 */ /* 0x000fe80000100a00 */
[----:B------:R3:W-:Y:S02]  /*7c540*/  STL.64 [R1+0x1948], R230 ;  /* 0x001948e601007387 */ /* 0x0007e40000100a00 */
[C---:B---3--:R-:W-:Y:S08]  /*7c550*/  HMMA.1688.F32.TF32 R228, R8.reuse, R78, R232 ;  /* 0x0000004e08e4723c */ /* 0x048ff000000810e8 */
[C---:B--2---:R-:W-:Y:S11]  /*7c560*/  HMMA.1688.F32.TF32 R232, R8.reuse, R82, R236 ;  /* 0x0000005208e8723c */ /* 0x044ff600000810ec */
[----:B------:R-:W-:Y:S04]  /*7c570*/  STL.64 [R1+0x1930], R228 ;  /* 0x001930e401007387 */ /* 0x000fe80000100a00 */
[----:B------:R2:W-:Y:S02]  /*7c580*/  STL.64 [R1+0x1938], R230 ;  /* 0x001938e601007387 */ /* 0x0005e40000100a00 */
[C---:B--2---:R-:W-:Y:S02]  /*7c590*/  HMMA.1688.F32.TF32 R228, R8.reuse, R86, R240 ;  /* 0x0000005608e4723c */ /* 0x044fe400000810f0 */
[----:B------:R-:W-:Y:S04]  /*7c5a0*/  STL.64 [R1+0x1920], R232 ;  /* 0x001920e801007387 */ /* 0x000fe80000100a00 */
[----:B------:R2:W-:Y:S02]  /*7c5b0*/  STL.64 [R1+0x1928], R234 ;  /* 0x001928ea01007387 */ /* 0x0005e40000100a00 */
[C---:B----4-:R-:W-:Y:S08]  /*7c5c0*/  HMMA.1688.F32.TF32 R236, R8.reuse, R90, R244 ;  /* 0x0000005a08ec723c */ /* 0x050ff000000810f4 */
[C---:B--2---:R-:W-:Y:S03]  /*7c5d0*/  HMMA.1688.F32.TF32 R232, R8.reuse, R94, R248 ;  /* 0x0000005e08e8723c */ /* 0x044fe600000810f8 */
[----:B------:R-:W-:Y:S04]  /*7c5e0*/  STL.64 [R1+0x1910], R228 ;  /* 0x001910e401007387 */ /* 0x000fe80000100a00 */
[----:B------:R2:W-:Y:S02]  /*7c5f0*/  STL.64 [R1+0x1918], R230 ;  /* 0x001918e601007387 */ /* 0x0005e40000100a00 */
[C---:B--2---:R-:W-:Y:S08]  /*7c600*/  HMMA.1688.F32.TF32 R228, R8.reuse, R98, R224 ;  /* 0x0000006208e4723c */ /* 0x044ff000000810e0 */
        /* <DEDUP_REMOVED lines=39> */
[----:B------:R2:W-:Y:S04]  /*7c880*/  STL.64 [R1+0x1838], R34 ;  /* 0x0018382201007387 */ /* 0x0005e80000100a00 */
[----:B------:R-:W-:Y:S04]  /*7c890*/  STL.64 [R1+0x1820], R28 ;  /* 0x0018201c01007387 */ /* 0x000fe80000100a00 */
[----:B------:R3:W-:Y:S01]  /*7c8a0*/  STL.64 [R1+0x1828], R30 ;  /* 0x0018281e01007387 */ /* 0x0007e20000100a00 */
[C---:B--2---:R-:W-:Y:S08]  /*7c8b0*/  HMMA.1688.F32.TF32 R32, R8.reuse, R154, R48 ;  /* 0x0000009a0820723c */ /* 0x044ff00000081030 */
[----:B---3--:R-:W-:Y:S01]  /*7c8c0*/  HMMA.1688.F32.TF32 R28, R8, R158, R52 ;  /* 0x0000009e081c723c */ /* 0x008fe20000081034 */
[----:B------:R-:W-:Y:S01]  /*7c8d0*/  STL.64 [R1+0x1810], R36 ;  /* 0x0018102401007387 */ /* 0x000fe20000100a00 */
[----:B------:R-:W-:-:S03]  /*7c8e0*/  IMAD.MOV.U32 R188, RZ, RZ, R113 ;  /* 0x000000ffffbc7224 */ /* 0x000fc600078e0071 */
[----:B------:R-:W-:Y:S01]  /*7c8f0*/  STL.64 [R1+0x1818], R38 ;  /* 0x0018182601007387 */ /* 0x000fe20000100a00 */
[----:B------:R-:W-:-:S05]  /*7c900*/  IMAD.MOV.U32 R189, RZ, RZ, R185 ;  /* 0x000000ffffbd7224 */ /* 0x000fca00078e00b9 */
[----:B------:R2:W-:Y:S04]  /*7c910*/  STL.64 [R1+0x1800], R32 ;  /* 0x0018002001007387 */ /* 0x0005e80000100a00 */
[----:B------:R3:W-:Y:S01]  /*7c920*/  STL.64 [R1+0x1808], R34 ;  /* 0x0018082201007387 */ /* 0x0007e20000100a00 */
[----:B------:R-:W-:-:S03]  /*7c930*/  IMAD.MOV.U32 R192, RZ, RZ, R187 ;  /* 0x000000ffffc07224 */ /* 0x000fc600078e00bb */
[----:B------:R-:W4:Y:S04]  /*7c940*/  LDL.LU R113, [R1+0x7cc0] ;  /* 0x007cc00001717983 */ /* 0x000f280000300800 */
[----:B------:R1:W-:Y:S01]  /*7c950*/  STL.64 [R1+0x17f0], R28 ;  /* 0x0017f01c01007387 */ /* 0x0003e20000100a00 */
[----:B------:R-:W-:-:S03]  /*7c960*/  IMAD.MOV.U32 R193, RZ, RZ, R186 ;  /* 0x000000ffffc17224 */ /* 0x000fc600078e00ba */
[----:B------:R1:W-:Y:S01]  /*7c970*/  STL.64 [R1+0x17f8], R30 ;  /* 0x0017f81e01007387 */ /* 0x0003e20000100a00 */
[----:B------:R-:W-:-:S03]  /*7c980*/  IMAD.MOV.U32 R204, RZ, RZ, R184 ;  /* 0x000000ffffcc7224 */ /* 0x000fc600078e00b8 */
[----:B------:R-:W2:Y:S04]  /*7c990*/  LDL.LU R185, [R1+0x7cbc] ;  /* 0x007cbc0001b97983 */ /* 0x000ea80000300800 */
[----:B------:R-:W3:Y:S04]  /*7c9a0*/  LDL.LU R187, [R1+0x7cb8] ;  /* 0x007cb80001bb7983 */ /* 0x000ee80000300800 */
[----:B------:R-:W4:Y:S04]  /*7c9b0*/  LDL.LU R186, [R1+0x7cb4] ;  /* 0x007cb40001ba7983 */ /* 0x000f280000300800 */
[----:B------:R-:W4:Y:S01]  /*7c9c0*/  LDL.LU R184, [R1+0x7cb0] ;  /* 0x007cb00001b87983 */ /* 0x000f220000300800 */
[----:B------:R-:W-:-:S03]  /*7c9d0*/  IMAD.MOV.U32 R205, RZ, RZ, R252 ;  /* 0x000000ffffcd7224 */ /* 0x000fc600078e00fc */
[----:B------:R-:W4:Y:S01]  /*7c9e0*/  LDL.LU R252, [R1+0x7cac] ;  /* 0x007cac0001fc7983 */ /* 0x000f220000300800 */
[----:B--2---:R-:W-:Y:S01]  /*7c9f0*/  MOV R213, R185 ;  /* 0x000000b900d57202 */ /* 0x004fe20000000f00 */
[----:B---3--:R-:W-:Y:S02]  /*7ca00*/  IMAD.MOV.U32 R212, RZ, RZ, R187 ;  /* 0x000000ffffd47224 */ /* 0x008fe400078e00bb */
[----:B------:R-:W2:Y:S01]  /*7ca10*/  LDL.LU R187, [R1+0x7ca8] ;  /* 0x007ca80001bb7983 */ /* 0x000ea20000300800 */
[----:B----4-:R-:W-:-:S03]  /*7ca20*/  IMAD.MOV.U32 R217, RZ, RZ, R186 ;  /* 0x000000ffffd97224 */ /* 0x010fc600078e00ba */
[----:B------:R-:W3:Y:S01]  /*7ca30*/  LDL.LU R185, [R1+0x7ca4] ;  /* 0x007ca40001b97983 */ /* 0x000ee20000300800 */
[----:B------:R-:W-:-:S03]  /*7ca40*/  IMAD.MOV.U32 R216, RZ, RZ, R184 ;  /* 0x000000ffffd87224 */ /* 0x000fc600078e00b8 */
[----:B------:R-:W4:Y:S04]  /*7ca50*/  LDL.LU R184, [R1+0x7ca0] ;  /* 0x007ca00001b87983 */ /* 0x000f280000300800 */
[----:B------:R-:W4:Y:S04]  /*7ca60*/  LDL.LU R186, [R1+0x7c9c] ;  /* 0x007c9c0001ba7983 */ /* 0x000f280000300800 */
[----:B------:R-:W4:Y:S04]  /*7ca70*/  LDL.LU R218, [R1+0x908] ;  /* 0x0009080001da7983 */ /* 0x000f280000300800 */
[----:B------:R-:W4:Y:S01]  /*7ca80*/  LDL.LU R219, [R1+0x90c] ;  /* 0x00090c0001db7983 */ /* 0x000f220000300800 */
[----:B--2---:R-:W-:-:S02]  /*7ca90*/  IMAD.MOV.U32 R225, RZ, RZ, R187 ;  /* 0x000000ffffe17224 */ /* 0x004fc400078e00bb */
        /* <DEDUP_REMOVED lines=8> */
[----:B------:R-:W4:Y:S04]  /*7cb20*/  LDL.LU R229, [R1+0x1db4] ;  /* 0x001db40001e57983 */ /* 0x000f280000300800 */
[----:B------:R-:W4:Y:S04]  /*7cb30*/  LDL.LU R230, [R1+0x1db8] ;  /* 0x001db80001e67983 */ /* 0x000f280000300800 */
[----:B------:R-:W4:Y:S01]  /*7cb40*/  LDL.LU R231, [R1+0x1dbc] ;  /* 0x001dbc0001e77983 */ /* 0x000f220000300800 */
[----:B--2---:R-:W-:-:S02]  /*7cb50*/  IMAD.MOV.U32 R235, RZ, RZ, R185 ;  /* 0x000000ffffeb7224 */ /* 0x004fc400078e00b9 */
[----:B---3--:R-:W-:Y:S02]  /*7cb60*/  IMAD.MOV.U32 R234, RZ, RZ, R187 ;  /* 0x000000ffffea7224 */ /* 0x008fe400078e00bb */
[----:B----4-:R-:W-:Y:S02]  /*7cb70*/  IMAD.MOV.U32 R232, RZ, RZ, R184 ;  /* 0x000000ffffe87224 */ /* 0x010fe400078e00b8 */
[----:B------:R-:W2:Y:S01]  /*7cb80*/  LDL.LU R184, [R1+0x7c88] ;  /* 0x007c880001b87983 */ /* 0x000ea20000300800 */
[----:B------:R-:W-:-:S03]  /*7cb90*/  MOV R233, R186 ;  /* 0x000000ba00e97202 */ /* 0x000fc60000000f00 */
[----:B------:R-:W3:Y:S04]  /*7cba0*/  LDL.LU R186, [R1+0x7c84] ;  /* 0x007c840001ba7983 */ /* 0x000ee80000300800 */
[----:B------:R-:W4:Y:S04]  /*7cbb0*/  LDL.LU R187, [R1+0x7c80] ;  /* 0x007c800001bb7983 */ /* 0x000f280000300800 */
[----:B------:R-:W4:Y:S04]  /*7cbc0*/  LDL.LU R185, [R1+0x7c7c] ;  /* 0x007c7c0001b97983 */ /* 0x000f280000300800 */
[----:B------:R-:W4:Y:S04]  /*7cbd0*/  LDL.LU R240, [R1+0x1de0] ;  /* 0x001de00001f07983 */ /* 0x000f280000300800 */
[----:B------:R-:W4:Y:S04]  /*7cbe0*/  LDL.LU R241, [R1+0x1de4] ;  /* 0x001de40001f17983 */ /* 0x000f280000300800 */
[----:B------:R-:W4:Y:S04]  /*7cbf0*/  LDL.LU R242, [R1+0x1de8] ;  /* 0x001de80001f27983 */ /* 0x000f280000300800 */
[----:B------:R-:W4:Y:S01]  /*7cc00*/  LDL.LU R243, [R1+0x1dec] ;  /* 0x001dec0001f37983 */ /* 0x000f220000300800 */
[----:B--2---:R-:W-:-:S03]  /*7cc10*/  IMAD.MOV.U32 R247, RZ, RZ, R184 ;  /* 0x000000fffff77224 */ /* 0x004fc600078e00b8 */
[----:B------:R-:W2:Y:S01]  /*7cc20*/  LDL.LU R184, [R1+0x1e60] ;  /* 0x001e600001b87983 */ /* 0x000ea20000300800 */
[----:B---3--:R-:W-:Y:S02]  /*7cc30*/  IMAD.MOV.U32 R245, RZ, RZ, R186 ;  /* 0x000000fffff57224 */ /* 0x008fe400078e00ba */
[----:B----4-:R-:W-:Y:S02]  /*7cc40*/  IMAD.MOV.U32 R244, RZ, RZ, R187 ;  /* 0x000000fffff47224 */ /* 0x010fe400078e00bb */
[----:B------:R-:W-:Y:S02]  /*7cc50*/  IMAD.MOV.U32 R246, RZ, RZ, R185 ;  /* 0x000000fffff67224 */ /* 0x000fe400078e00b9 */
        /* <DEDUP_REMOVED lines=34> */
[----:B------:R-:W-:-:S03]  /*7ce80*/  IMAD.MOV.U32 R223, RZ, RZ, R252 ;  /* 0x000000ffffdf7224 */ /* 0x000fc600078e00fc */
[----:B------:R-:W4:Y:S04]  /*7ce90*/  LDL.LU R55, [R1+0x1e4c] ;  /* 0x001e4c0001377983 */ /* 0x000f280000300800 */
[----:B------:R-:W4:Y:S04]  /*7cea0*/  LDL.LU R220, [R1+0x920] ;  /* 0x0009200001dc7983 */ /* 0x000f280000300800 */
[----:B------:R-:W4:Y:S04]  /*7ceb0*/  LDL.LU R221, [R1+0x924] ;  /* 0x0009240001dd7983 */ /* 0x000f280000300800 */
[----:B------:R-:W4:Y:S04]  /*7cec0*/  LDL.LU R222, [R1+0x928] ;  /* 0x0009280001de7983 */ /* 0x000f280000300800 */
[----:B------:R-:W4:Y:S01]  /*7ced0*/  LDL.LU R252, [R1+0x7c78] ;  /* 0x007c780001fc7983 */ /* 0x000f220000300800 */
[C---:B--2---:R-:W-:Y:S08]  /*7cee0*/  HMMA.1688.F32.TF32 R184, R8.reuse, R178, R184 ;  /* 0x000000b208b8723c */ /* 0x044ff000000810b8 */
[C---:B---3--:R-:W-:Y:S08]  /*7cef0*/  HMMA.1688.F32.TF32 R44, R8.reuse, R174, R44 ;  /* 0x000000ae082c723c */ /* 0x048ff0000008102c */
[C---:B----4-:R-:W-:Y:S08]  /*7cf00*/  HMMA.1688.F32.TF32 R32, R8.reuse, R166, R32 ;  /* 0x000000a60820723c */ /* 0x050ff00000081020 */
[C---:B------:R-:W-:Y:S08]  /*7cf10*/  HMMA.1688.F32.TF32 R28, R8.reuse, R162, R28 ;  /* 0x000000a2081c723c */ /* 0x040ff0000008101c */
[----:B------:R-:W-:Y:S11]  /*7cf20*/  HMMA.1688.F32.TF32 R36, R8, R170, R36 ;  /* 0x000000aa0824723c */ /* 0x000ff60000081024 */
[----:B------:R-:W-:Y:S04]  /*7cf30*/  STL.64 [R1+0x17e0], R28 ;  /* 0x0017e01c01007387 */ /* 0x000fe80000100a00 */
[----:B------:R1:W-:Y:S04]  /*7cf40*/  STL.64 [R1+0x17e8], R30 ;  /* 0x0017e81e01007387 */ /* 0x0003e80000100a00 */
[----:B-1----:R-:W2:Y:S04]  /*7cf50*/  LDL.LU.64 R30, [R1+0x7c70] ;  /* 0x007c7000011e7983 */ /* 0x002ea80000300a00 */
[----:B------:R-:W2:Y:S04]  /*7cf60*/  LDL.LU.64 R28, [R1+0x7c68] ;  /* 0x007c6800011c7983 */ /* 0x000ea80000300a00 */
        /* <DEDUP_REMOVED lines=15> */
[----:B------:R-:W2:Y:S01]  /*7d060*/  LDL.LU.64 R184, [R1+0x7c28] ;  /* 0x007c280001b87983 */ /* 0x000ea20000300a00 */
[----:B------:R-:W-:Y:S08]  /*7d070*/  HMMA.1688.F32.TF32 R48, R4, R58, R48 ;  /* 0x0000003a0430723c */ /* 0x000ff00000081030 */
[----:B--2---:R-:W-:Y:S01]  /*7d080*/  HMMA.1688.F32.TF32 R184, R8, R182, R184 ;  /* 0x000000b608b8723c */ /* 0x004fe200000810b8 */
[----:B------:R-:W2:-:S15]  /*7d090*/  LDL.LU R8, [R1+0x1e20] ;  /* 0x001e200001087983 */ /* 0x000e9e0000300800 */
[----:B------:R-:W-:-:S03]  /*7d0a0*/  NOP ;  /* 0x0000000000007918 */ /* 0x000fc60000000000 */
[----:B------:R-:W-:Y:S04]  /*7d0b0*/  STL.64 [R1+0x1790], R184 ;  /* 0x001790b801007387 */ /* 0x000fe80000100a00 */
[----:B------:R1:W-:Y:S04]  /*7d0c0*/  STL.64 [R1+0x1798], R186 ;  /* 0x001798ba01007387 */ /* 0x0003e80000100a00 */
[----:B------:R-:W2:Y:S04]  /*7d0d0*/  LDL.LU R9, [R1+0x1e24] ;  /* 0x001e240001097983 */ /* 0x000ea80000300800 */
[----:B------:R-:W2:Y:S04]  /*7d0e0*/  LDL.LU R10, [R1+0x1e28] ;  /* 0x001e2800010a7983 */ /* 0x000ea80000300800 */
[----:B------:R-:W2:Y:S01]  /*7d0f0*/  LDL.LU R11, [R1+0x1e2c] ;  /* 0x001e2c00010b7983 */ /* 0x000ea20000300800 */
[----:B-1----:R-:W-:-:S03]  /*7d100*/  IMAD.MOV.U32 R187, RZ, RZ, R252 ;  /* 0x000000ffffbb7224 */ /* 0x002fc600078e00fc */
[----:B------:R-:W2:Y:S04]  /*7d110*/  LDL.LU R184, [R1+0x1e10] ;  /* 0x001e100001b87983 */ /* 0x000ea80000300800 */
[----:B------:R-:W2:Y:S04]  /*7d120*/  LDL.LU R185, [R1+0x1e14] ;  /* 0x001e140001b97983 */ /* 0x000ea80000300800 */
[----:B------:R-:W2:Y:S04]  /*7d130*/  LDL.LU R186, [R1+0x1e18] ;  /* 0x001e180001ba7983 */ /* 0x000ea80000300800 */
[----:B------:R-:W2:Y:S04]  /*7d140*/  LDL.LU R252, [R1+0x7c20] ;  /* 0x007c200001fc7983 */ /* 0x000ea80000300800 */
[----:B------:R-:W-:Y:S04]  /*7d150*/  STL.64 [R1+0x1780], R48 ;  /* 0x0017803001007387 */ /* 0x000fe80000100a00 */
[----:B------:R1:W-:Y:S04]  /*7d160*/  STL.64 [R1+0x1788], R50 ;  /* 0x0017883201007387 */ /* 0x0003e80000100a00 */
[----:B-1----:R-:W3:Y:S04]  /*7d170*/  LDL.LU.64 R50, [R1+0x7c18] ;  /* 0x007c180001327983 */ /* 0x002ee80000300a00 */
[----:B------:R-:W3:Y:S04]  /*7d180*/  LDL.LU.64 R48, [R1+0x7c10] ;  /* 0x007c100001307983 */ /* 0x000ee80000300a00 */
[----:B------:R1:W-:Y:S04]  /*7d190*/  STL.64 [R1+0x7ba8], R56 ;  /* 0x007ba83801007387 */ /* 0x0003e80000100a00 */
[----:B-1----:R-:W3:Y:S04]  /*7d1a0*/  LDL.LU R56, [R1+0x1e30] ;  /* 0x001e300001387983 */ /* 0x002ee80000300800 */
[----:B------:R-:W3:Y:S04]  /*7d1b0*/  LDL.LU R57, [R1+0x1e34] ;  /* 0x001e340001397983 */ /* 0x000ee80000300800 */
[----:B------:R-:W3:Y:S01]  /*7d1c0*/  LDL.LU R58, [R1+0x1e38] ;  /* 0x001e3800013a7983 */ /* 0x000ee20000300800 */
[----:B------:R-:W-:Y:S01]  /*7d1d0*/  HMMA.1688.F32.TF32 R52, R4, R62, R52 ;  /* 0x0000003e0434723c */ /* 0x000fe20000081034 */
[----:B--2---:R-:W-:-:S02]  /*7d1e0*/  IMAD.MOV.U32 R59, RZ, RZ, R252 ;  /* 0x000000ffff3b7224 */ /* 0x004fc400078e00fc */
[----:B------:R-:W2:-:S15]  /*7d1f0*/  LDL.LU R252, [R1+0x7c08] ;  /* 0x007c080001fc7983 */ /* 0x000e9e0000300800 */
[----:B------:R-:W-:Y:S01]  /*7d200*/  NOP ;  /* 0x0000000000007918 */ /* 0x000fe20000000000 */
[----:B------:R-:W-:Y:S04]  /*7d210*/  STL.64 [R1+0x1770], R52 ;  /* 0x0017703401007387 */ /* 0x000fe80000100a00 */
[----:B------:R1:W-:Y:S04]  /*7d220*/  STL.64 [R1+0x1778], R54 ;  /* 0x0017783601007387 */ /* 0x0003e80000100a00 */
[----:B-1----:R-:W2:Y:S04]  /*7d230*/  LDL.LU.64 R54, [R1+0x7c00] ;  /* 0x007c000001367983 */ /* 0x002ea80000300a00 */
[----:B------:R-:W2:Y:S01]  /*7d240*/  LDL.LU.64 R52, [R1+0x7bf8] ;  /* 0x007bf80001347983 */ /* 0x000ea20000300a00 */
[C---:B------:R-:W-:Y:S03]  /*7d250*/  HMMA.1688.F32.TF32 R8, R4.reuse, R70, R8 ;  /* 0x000000460408723c */ /* 0x040fe60000081008 */
[----:B------:R1:W-:Y:S05]  /*7d260*/  STL.64 [R1+0x7bb0], R60 ;  /* 0x007bb03c01007387 */ /* 0x0003ea0000100a00 */
[C---:B---3--:R-:W-:Y:S01]  /*7d270*/  HMMA.1688.F32.TF32 R56, R4.reuse, R66, R56 ;  /* 0x000000420438723c */ /* 0x048fe20000081038 */
[----:B------:R-:W-:Y:S07]  /*7d280*/  STL.64 [R1+0x7bb8], R64 ;  /* 0x007bb84001007387 */ /* 0x000fee0000100a00 */
[C---:B-1----:R-:W-:Y:S11]  /*7d290*/  HMMA.1688.F32.TF32 R60, R4.reuse, R78, R248 ;  /* 0x0000004e043c723c */ /* 0x042ff600000810f8 */
[----:B------:R-:W-:Y:S04]  /*7d2a0*/  STL.64 [R1+0x1760], R56 ;  /* 0x0017603801007387 */ /* 0x000fe80000100a00 */
[----:B------:R1:W-:Y:S04]  /*7d2b0*/  STL.64 [R1+0x1768], R58 ;  /* 0x0017683a01007387 */ /* 0x0003e80000100a00 */
[----:B------:R-:W-:Y:S04]  /*7d2c0*/  STL.64 [R1+0x7bc0], R68 ;  /* 0x007bc04401007387 */ /* 0x000fe80000100a00 */
[----:B------:R-:W-:Y:S01]  /*7d2d0*/  STL.64 [R1+0x1750], R8 ;  /* 0x0017500801007387 */ /* 0x000fe20000100a00 */
[C---:B-1----:R-:W-:Y:S03]  /*7d2e0*/  HMMA.1688.F32.TF32 R56, R4.reuse, R74, R184 ;  /* 0x0000004a0438723c */ /* 0x042fe600000810b8 */
[----:B------:R1:W-:Y:S05]  /*7d2f0*/  STL.64 [R1+0x1758], R10 ;  /* 0x0017580a01007387 */ /* 0x0003ea0000100a00 */
[C---:B-1----:R-:W-:Y:S11]  /*7d300*/  HMMA.1688.F32.TF32 R8, R4.reuse, R82, R244 ;  /* 0x000000520408723c */ /* 0x042ff600000810f4 */
        /* <DEDUP_REMOVED lines=17> */
[----:B-1----:R-:W-:Y:S01]  /*7d420*/  HMMA.1688.F32.TF32 R8, R4, R106, R220 ;  /* 0x0000006a0408723c */ /* 0x002fe200000810dc */
[----:B------:R-:W-:-:S02]  /*7d430*/  IMAD.MOV.U32 R214, RZ, RZ, R113 ;  /* 0x000000ffffd67224 */ /* 0x000fc400078e0071 */
[----:B------:R-:W-:Y:S01]  /*7d440*/  IMAD.MOV.U32 R215, RZ, RZ, R112 ;  /* 0x000000ffffd77224 */ /* 0x000fe200078e0070 */
[----:B------:R-:W-:Y:S01]  /*7d450*/  STL.64 [R1+0x16e0], R56 ;  /* 0x0016e03801007387 */ /* 0x000fe20000100a00 */
[----:B------:R-:W-:Y:S02]  /*7d460*/  IMAD.MOV.U32 R206, RZ, RZ, R117 ;  /* 0x000000ffffce7224 */ /* 0x000fe400078e0075 */
[----:B------:R-:W-:Y:S01]  /*7d470*/  IMAD.MOV.U32 R207, RZ, RZ, R116 ;  /* 0x000000ffffcf7224 */ /* 0x000fe200078e0074 */
        /* <DEDUP_REMOVED lines=8> */
[----:B------:R-:W-:Y:S01]  /*7d500*/  IMAD.MOV.U32 R200, RZ, RZ, R109 ;  /* 0x000000ffffc87224 */ /* 0x000fe200078e006d */
[----:B------:R-:W-:Y:S01]  /*7d510*/  MOV R202, R105 ;  /* 0x0000006900ca7202 */ /* 0x000fe20000000f00 */
[----:B------:R-:W-:-:S02]  /*7d520*/  IMAD.MOV.U32 R201, RZ, RZ, R108 ;  /* 0x000000ffffc97224 */ /* 0x000fc400078e006c */
[----:B------:R-:W-:Y:S02]  /*7d530*/  IMAD.MOV.U32 R203, RZ, RZ, R104 ;  /* 0x000000ffffcb7224 */ /* 0x000fe400078e0068 */
[----:B------:R-:W-:Y:S02]  /*7d540*/  IMAD.MOV.U32 R196, RZ, RZ, R125 ;  /* 0x000000ffffc47224 */ /* 0x000fe400078e007d */
[----:B------:R-:W-:Y:S02]  /*7d550*/  IMAD.MOV.U32 R197, RZ, RZ, R124 ;  /* 0x000000ffffc57224 */ /* 0x000fe400078e007c */
[----:B------:R-:W-:Y:S02]  /*7d560*/  IMAD.MOV.U32 R198, RZ, RZ, R121 ;  /* 0x000000ffffc67224 */ /* 0x000fe400078e0079 */
[----:B------:R-:W-:Y:S01]  /*7d570*/  IMAD.MOV.U32 R199, RZ, RZ, R120 ;  /* 0x000000ffffc77224 */ /* 0x000fe200078e0078 */
[----:B------:R-:W-:Y:S01]  /*7d580*/  MOV R195, R128 ;  /* 0x0000008000c37202 */ /* 0x000fe20000000f00 */
[----:B------:R-:W-:Y:S01]  /*7d590*/  IMAD.MOV.U32 R194, RZ, RZ, R129 ;  /* 0x000000ffffc27224 */ /* 0x000fe200078e0081 */
        /* <DEDUP_REMOVED lines=10> */
[----:B------:R-:W-:Y:S02]  /*7d640*/  IMAD.MOV.U32 R191, RZ, RZ, R132 ;  /* 0x000000ffffbf7224 */ /* 0x000fe400078e0084 */
[----:B------:R-:W-:Y:S02]  /*7d650*/  IMAD.MOV.U32 R40, RZ, RZ, R101 ;  /* 0x000000ffff287224 */ /* 0x000fe400078e0065 */
[----:B------:R-:W-:Y:S02]  /*7d660*/  IMAD.MOV.U32 R41, RZ, RZ, R100 ;  /* 0x000000ffff297224 */ /* 0x000fe400078e0064 */
[----:B------:R-:W-:Y:S02]  /*7d670*/  IMAD.MOV.U32 R42, RZ, RZ, R97 ;  /* 0x000000ffff2a7224 */ /* 0x000fe400078e0061 */
[----:B------:R-:W-:Y:S01]  /*7d680*/  IMAD.MOV.U32 R43, RZ, RZ, R96 ;  /* 0x000000ffff2b7224 */ /* 0x000fe200078e0060 */
[----:B------:R-:W-:Y:S04]  /*7d690*/  STL.64 [R1+0x1680], R56 ;  /* 0x0016803801007387 */ /* 0x000fe80000100a00 */
[----:B------:R1:W-:Y:S02]  /*7d6a0*/  STL.64 [R1+0x1688], R58 ;  /* 0x0016883a01007387 */ /* 0x0003e40000100a00 */
[C---:B------:R-:W-:Y:S02]  /*7d6b0*/  HMMA.1688.F32.TF32 R40, R4.reuse, R138, R40 ;  /* 0x0000008a0428723c */ /* 0x040fe40000081028 */
[----:B------:R-:W-:Y:S04]  /*7d6c0*/  STL.64 [R1+0x1670], R60 ;  /* 0x0016703c01007387 */ /* 0x000fe80000100a00 */
[----:B------:R-:W-:Y:S02]  /*7d6d0*/  STL.64 [R1+0x1678], R62 ;  /* 0x0016783e01007387 */ /* 0x000fe40000100a00 */
[C---:B-1----:R-:W-:Y:S02]  /*7d6e0*/  HMMA.1688.F32.TF32 R56, R4.reuse, R134, R188 ;  /* 0x000000860438723c */ /* 0x042fe400000810bc */
[----:B------:R-:W-:Y:S04]  /*7d6f0*/  STL.64 [R1+0x1660], R8 ;  /* 0x0016600801007387 */ /* 0x000fe80000100a00 */
[----:B------:R2:W-:Y:S02]  /*7d700*/  STL.64 [R1+0x1668], R10 ;  /* 0x0016680a01007387 */ /* 0x0005e40000100a00 */
[C---:B------:R-:W-:Y:S11]  /*7d710*/  HMMA.1688.F32.TF32 R48, R4.reuse, R146, R48 ;  /* 0x000000920430723c */ /* 0x040ff60000081030 */
[----:B------:R-:W-:Y:S04]  /*7d720*/  STL.64 [R1+0x1640], R56 ;  /* 0x0016403801007387 */ /* 0x000fe80000100a00 */
[----:B------:R-:W-:Y:S01]  /*7d730*/  STL.64 [R1+0x1648], R58 ;  /* 0x0016483a01007387 */ /* 0x000fe20000100a00 */
[C---:B--2---:R-:W-:Y:S03]  /*7d740*/  HMMA.1688.F32.TF32 R8, R4.reuse, R142, R52 ;  /* 0x0000008e0408723c */ /* 0x044fe60000081034 */
[----:B------:R-:W-:Y:S04]  /*7d750*/  STL.64 [R1+0x1620], R40 ;  /* 0x0016202801007387 */ /* 0x000fe80000100a00 */
[----:B------:R1:W-:Y:S02]  /*7d760*/  STL.64 [R1+0x1628], R42 ;  /* 0x0016282a01007387 */ /* 0x0003e40000100a00 */
[C---:B-1----:R-:W-:Y:S10]  /*7d770*/  HMMA.1688.F32.TF32 R40, R4.reuse, R150, R44 ;  /* 0x000000960428723c */ /* 0x042ff4000008102c */
[----:B------:R-:W-:Y:S04]  /*7d780*/  STL.64 [R1+0x1600], R8 ;  /* 0x0016000801007387 */ /* 0x000fe80000100a00 */
[----:B------:R4:W-:Y:S02]  /*7d790*/  STL.64 [R1+0x1608], R10 ;  /* 0x0016080a01007387 */ /* 0x0009e40000100a00 */
[C---:B----4-:R-:W-:Y:S02]  /*7d7a0*/  HMMA.1688.F32.TF32 R8, R4.reuse, R154, R36 ;  /* 0x0000009a0408723c */ /* 0x050fe40000081024 */
[----:B------:R-:W-:Y:S04]  /*7d7b0*/  STL.64 [R1+0x15e0], R48 ;  /* 0x0015e03001007387 */ /* 0x000fe80000100a00 */
[----:B------:R-:W-:Y:S02]  /*7d7c0*/  STL.64 [R1+0x15e8], R50 ;  /* 0x0015e83201007387 */ /* 0x000fe40000100a00 */
[C---:B------:R-:W-:Y:S02]  /*7d7d0*/  HMMA.1688.F32.TF32 R32, R4.reuse, R158, R32 ;  /* 0x0000009e0420723c */ /* 0x040fe40000081020 */
[----:B------:R-:W-:Y:S04]  /*7d7e0*/  STL.64 [R1+0x15c0], R40 ;  /* 0x0015c02801007387 */ /* 0x000fe80000100a00 */
[----:B------:R-:W-:Y:S02]  /*7d7f0*/  STL.64 [R1+0x15c8], R42 ;  /* 0x0015c82a01007387 */ /* 0x000fe40000100a00 */
[----:B------:R-:W-:Y:S03]  /*7d800*/  HMMA.1688.F32.TF32 R28, R4, R162, R28 ;  /* 0x000000a2041c723c */ /* 0x000fe6000008101c */
[----:B------:R-:W-:Y:S04]  /*7d810*/  STL.64 [R1+0x15b0], R8 ;  /* 0x0015b00801007387 */ /* 0x000fe80000100a00 */
[----:B------:R1:W-:Y:S01]  /*7d820*/  STL.64 [R1+0x15b8], R10 ;  /* 0x0015b80a01007387 */ /* 0x0003e20000100a00 */
[----:B------:R-:W-:-:S05]  /*7d830*/  LOP3.LUT R240, R252, 0x40, RZ, 0x3c, !PT ;  /* 0x00000040fcf07812 */ /* 0x000fca00078e3cff */
[----:B------:R-:W2:Y:S04]  /*7d840*/  LDSM.16.M88.4 R196, [R240+UR11+0x80000] ;  /* 0x0800000bf0c4783b */ /* 0x000ea80008000200 */
[----:B------:R-:W3:Y:S01]  /*7d850*/  LDSM.16.M88.4 R192, [R240+UR11+0x81000] ;  /* 0x0810000bf0c0783b */ /* 0x000ee20008000200 */
[C---:B-1----:R-:W-:Y:S03]  /*7d860*/  HMMA.1688.F32.TF32 R8, R4.reuse, R166, R24 ;  /* 0x000000a60408723c */ /* 0x042fe60000081018 */
[----:B------:R-:W-:Y:S04]  /*7d870*/  STL.64 [R1+0x15a0], R32 ;  /* 0x0015a02001007387 */ /* 0x000fe80000100a00 */
[----:B------:R-:W-:Y:S04]  /*7d880*/  STL.64 [R1+0x15a8], R34 ;  /* 0x0015a82201007387 */ /* 0x000fe80000100a00 */
[----:B------:R-:W1:Y:S01]  /*7d890*/  LDSM.16.M88.4 R188, [R240+UR11+0x82000] ;  /* 0x0820000bf0bc783b */ /* 0x000e620008000200 */
[C---:B------:R-:W-:Y:S03]  /*7d8a0*/  HMMA.1688.F32.TF32 R232, R4.reuse, R182, R208 ;  /* 0x000000b604e8723c */ /* 0x040fe600000810d0 */
[----:B------:R-:W-:Y:S04]  /*7d8b0*/  STL.64 [R1+0x1590], R28 ;  /* 0x0015901c01007387 */ /* 0x000fe80000100a00 */
[----:B------:R-:W-:Y:S04]  /*7d8c0*/  STL.64 [R1+0x1598], R30 ;  /* 0x0015981e01007387 */ /* 0x000fe80000100a00 */
[----:B------:R-:W4:Y:S01]  /*7d8d0*/  LDSM.16.M88.4 R184, [R240+UR11+0x83000] ;  /* 0x0830000bf0b8783b */ /* 0x000f220008000200 */
[C---:B------:R-:W-:Y:S03]  /*7d8e0*/  HMMA.1688.F32.TF32 R20, R4.reuse, R170, R20 ;  /* 0x000000aa0414723c */ /* 0x040fe60000081014 */
[----:B------:R-:W-:Y:S04]  /*7d8f0*/  STL.64 [R1+0x1580], R8 ;  /* 0x0015800801007387 */ /* 0x000fe80000100a00 */
[----:B------:R2:W-:Y:S01]  /*7d900*/  STL.64 [R1+0x1588], R10 ;  /* 0x0015880a01007387 */ /* 0x0005e20000100a00 */
[C---:B------:R-:W-:Y:S03]  /*7d910*/  HMMA.1688.F32.TF32 R16, R4.reuse, R174, R16 ;  /* 0x000000ae0410723c */ /* 0x040fe60000081010 */
[----:B------:R-:W1:Y:S04]  /*7d920*/  LDSM.16.M88.4 R180, [R240+UR11+0x84000] ;  /* 0x0840000bf0b4783b */ /* 0x000e680008000200 */
[----:B------:R-:W-:Y:S01]  /*7d930*/  LDSM.16.M88.4 R172, [R240+UR11+0x86000] ;  /* 0x0860000bf0ac783b */ /* 0x000fe20008000200 */
[----:B--2---:R-:W-:Y:S03]  /*7d940*/  HMMA.1688.F32.TF32 R8, R4, R178, R12 ;  /* 0x000000b20408723c */ /* 0x004fe6000008100c */
[----:B------:R-:W2:Y:S04]  /*7d950*/  LDSM.16.M88.4 R176, [R240+UR11+0x85000] ;  /* 0x0850000bf0b0783b */ /* 0x000ea80008000200 */
[----:B------:R-:W1:Y:S04]  /*7d960*/  LDSM.16.M88.4 R168, [R240+UR11+0x87000] ;  /* 0x0870000bf0a8783b */ /* 0x000e680008000200 */
[----:B------:R-:W1:Y:S01]  /*7d970*/  LDSM.16.M88.4 R164, [R240+UR11+0x88000] ;  /* 0x0880000bf0a4783b */ /* 0x000e620008000200 */
[----:B------:R-:W-:-:S03]  /*7d980*/  IMAD.MOV.U32 R202, RZ, RZ, R73 ;  /* 0x000000ffffca7224 */ /* 0x000fc600078e0049 */
[----:B------:R-:W1:Y:S01]  /*7d990*/  LDSM.16.M88.4 R160, [R240+UR11+0x89000] ;  /* 0x0890000bf0a0783b */ /* 0x000e620008000200 */
[----:B------:R-:W-:-:S03]  /*7d9a0*/  IMAD.MOV.U32 R203, RZ, RZ, R72 ;  /* 0x000000ffffcb7224 */ /* 0x000fc600078e0048 */
[----:B------:R-:W1:Y:S01]  /*7d9b0*/  LDSM.16.M88.4 R156, [R240+UR11+0x8a000] ;  /* 0x08a0000bf09c783b */ /* 0x000e620008000200 */
[----:B------:R-:W-:Y:S02]  /*7d9c0*/  IMAD.MOV.U32 R200, RZ, RZ, R77 ;  /* 0x000000ffffc87224 */ /* 0x000fe400078e004d */
[----:B------:R-:W-:Y:S01]  /*7d9d0*/  IMAD.MOV.U32 R201, RZ, RZ, R76 ;  /* 0x000000ffffc97224 */ /* 0x000fe200078e004c */
[----:B------:R-:W1:Y:S04]  /*7d9e0*/  LDSM.16.M88.4 R72, [R240+UR11+0x8b000] ;  /* 0x08b0000bf048783b */ /* 0x000e680008000200 */
[----:B------:R-:W1:Y:S04]  /*7d9f0*/  LDSM.16.M88.4 R76, [R240+UR11+0x8c000] ;  /* 0x08c0000bf04c783b */ /* 0x000e680008000200 */
[----:B------:R-:W1:Y:S04]  /*7da00*/  LDSM.16.M88.4 R152, [R240+UR11+0x8d000] ;  /* 0x08d0000bf098783b */ /* 0x000e680008000200 */
[----:B------:R-:W1:Y:S04]  /*7da10*/  LDSM.16.M88.4 R148, [R240+UR11+0x8e000] ;  /* 0x08e0000bf094783b */ /* 0x000e680008000200 */
[----:B------:R-:W-:Y:S04]  /*7da20*/  STL.64 [R1+0x1570], R20 ;  /* 0x0015701401007387 */ /* 0x000fe80000100a00 */
[----:B------:R-:W-:Y:S04]  /*7da30*/  STL.64 [R1+0x1578], R22 ;  /* 0x0015781601007387 */ /* 0x000fe80000100a00 */
[----:B------:R-:W1:Y:S04]  /*7da40*/  LDSM.16.M88.4 R144, [R240+UR11+0x8f000] ;  /* 0x08f0000bf090783b */ /* 0x000e680008000200 */
[----:B------:R-:W-:Y:S04]  /*7da50*/  STL.64 [R1+0x1560], R16 ;  /* 0x0015601001007387 */ /* 0x000fe80000100a00 */
[----:B------:R-:W-:Y:S04]  /*7da60*/  STL.64 [R1+0x1568], R18 ;  /* 0x0015681201007387 */ /* 0x000fe80000100a00 */
[----:B------:R-:W1:Y:S04]  /*7da70*/  LDSM.16.M88.4 R140, [R240+UR11+0x90000] ;  /* 0x0900000bf08c783b */ /* 0x000e680008000200 */
[----:B------:R-:W-:Y:S04]  /*7da80*/  STL.64 [R1+0x1550], R8 ;  /* 0x0015500801007387 */ /* 0x000fe80000100a00 */
[----:B------:R-:W-:Y:S04]  /*7da90*/  STL.64 [R1+0x1558], R10 ;  /* 0x0015580a01007387 */ /* 0x000fe80000100a00 */
[----:B------:R-:W1:Y:S04]  /*7daa0*/  LDSM.16.M88.4 R136, [R240+UR11+0x91000] ;  /* 0x0910000bf088783b */ /* 0x000e680008000200 */
[----:B------:R-:W-:Y:S04]  /*7dab0*/  STL [R1+0x7ab8], R232 ;  /* 0x007ab8e801007387 */ /* 0x000fe80000100800 */
[----:B------:R-:W-:Y:S04]  /*7dac0*/  STL [R1+0x7ab4], R233 ;  /* 0x007ab4e901007387 */ /* 0x000fe80000100800 */
[----:B------:R-:W1:Y:S04]  /*7dad0*/  LDSM.16.M88.4 R132, [R240+UR11+0x92000] ;  /* 0x0920000bf084783b */ /* 0x000e680008000200 */
[----:B------:R-:W-:Y:S04]  /*7dae0*/  STL [R1+0x7ab0], R234 ;  /* 0x007ab0ea01007387 */ /* 0x000fe80000100800 */
[----:B------:R-:W-:Y:S04]  /*7daf0*/  STL [R1+0x7aac], R235 ;  /* 0x007aaceb01007387 */ /* 0x000fe80000100800 */
[----:B------:R-:W2:Y:S04]  /*7db00*/  LDSM.16.M88.4 R128, [R240+UR11+0x93000] ;  /* 0x0930000bf080783b */ /* 0x000ea80008000200 */
[----:B------:R3:W-:Y:S04]  /*7db10*/  STL [R1+0x7620], R252 ;  /* 0x007620fc01007387 */ /* 0x0007e80000100800 */
[----:B------:R-:W-:Y:S04]  /*7db20*/  STL [R1+0x7aa0], R198 ;  /* 0x007aa0c601007387 */ /* 0x000fe80000100800 */
[----:B------:R-:W2:Y:S01]  /*7db30*/  LDSM.16.M88.4 R124, [R240+UR11+0x94000] ;  /* 0x0940000bf07c783b */ /* 0x000ea20008000200 */
[----:B---3--:R-:W-:-:S03]  /*7db40*/  LOP3.LUT R252, R0, 0x20, RZ, 0x3c, !PT ;  /* 0x0000002000fc7812 */ /* 0x008fc600078e3cff */
[----:B------:R-:W-:Y:S04]  /*7db50*/  STL [R1+0x7a9c], R199 ;  /* 0x007a9cc701007387 */ /* 0x000fe80000100800 */
[----:B------:R-:W-:Y:S04]  /*7db60*/  STL [R1+0x7aa4], R194 ;  /* 0x007aa4c201007387 */ /* 0x000fe80000100800 */
[----:B------:R-:W3:Y:S04]  /*7db70*/  LDSM.16.M88.4 R120, [R240+UR11+0x95000] ;  /* 0x0950000bf078783b */ /* 0x000ee80008000200 */
[----:B------:R-:W-:Y:S04]  /*7db80*/  STL [R1+0x7a98], R195 ;  /* 0x007a98c301007387 */ /* 0x000fe80000100800 */
[----:B-1----:R-:W-:Y:S04]  /*7db90*/  STL [R1+0x7abc], R190 ;  /* 0x007abcbe01007387 */ /* 0x002fe80000100800 */
[----:B------:R-:W-:Y:S04]  /*7dba0*/  LDSM.16.M88.4 R116, [R240+UR11+0x96000] ;  /* 0x0960000bf074783b */ /* 0x000fe80008000200 */
[----:B------:R-:W-:Y:S04]  /*7dbb0*/  STL [R1+0x7aa8], R191 ;  /* 0x007aa8bf01007387 */ /* 0x000fe80000100800 */
[----:B----4-:R-:W-:Y:S04]  /*7dbc0*/  STL [R1+0x7ac4], R186 ;  /* 0x007ac4ba01007387 */ /* 0x010fe80000100800 */
[----:B------:R-:W-:Y:S04]  /*7dbd0*/  LDSM.16.M88.4 R112, [R240+UR11+0x97000] ;  /* 0x0970000bf070783b */ /* 0x000fe80008000200 */
[----:B------:R-:W-:Y:S04]  /*7dbe0*/  LDS R8, [R0+UR10+0x8000] ;  /* 0x0080000a00087984 */ /* 0x000fe80008000800 */
[----:B------:R-:W-:Y:S04]  /*7dbf0*/  LDS R10, [R0+UR10+0xa000] ;  /* 0x00a0000a000a7984 */ /* 0x000fe80008000800 */
[----:B------:R-:W-:Y:S04]  /*7dc00*/  LDS R9, [R252+UR10+0x8000] ;  /* 0x0080000afc097984 */ /* 0x000fe80008000800 */
[----:B------:R-:W1:Y:S04]  /*7dc10*/  LDS R11, [R252+UR10+0xa000] ;  /* 0x00a0000afc0b7984 */ /* 0x000e680008000800 */
[----:B------:R-:W-:Y:S04]  /*7dc20*/  STL [R1+0x7ac0], R187 ;  /* 0x007ac0bb01007387 */ /* 0x000fe80000100800 */
[----:B------:R-:W-:Y:S04]  /*7dc30*/  STL [R1+0x7acc], R182 ;  /* 0x007accb601007387 */ /* 0x000fe80000100800 */
[----:B------:R-:W4:Y:S04]  /*7dc40*/  LDSM.16.M88.4 R108, [R240+UR11+0x98000] ;  /* 0x0980000bf06c783b */ /* 0x000f280008000200 */
[----:B------:R-:W-:Y:S04]  /*7dc50*/  STL [R1+0x7ac8], R183 ;  /* 0x007ac8b701007387 */ /* 0x000fe80000100800 */
[----:B--2---:R-:W-:Y:S04]  /*7dc60*/  STL [R1+0x7ad4], R178 ;  /* 0x007ad4b201007387 */ /* 0x004fe80000100800 */
[----:B------:R-:W2:Y:S04]  /*7dc70*/  LDSM.16.M88.4 R104, [R240+UR11+0x99000] ;  /* 0x0990000bf068783b */ /* 0x000ea80008000200 */
[----:B------:R-:W-:Y:S01]  /*7dc80*/  STL [R1+0x7ad0], R179 ;  /* 0x007ad0b301007387 */ /* 0x000fe20000100800 */
[----:B------:R-:W-:-:S03]  /*7dc90*/  IMAD.MOV.U32 R40, RZ, RZ, R93 ;  /* 0x000000ffff287224 */ /* 0x000fc600078e005d */
[----:B------:R-:W-:Y:S01]  /*7dca0*/  STL [R1+0x7adc], R174 ;  /* 0x007adcae01007387 */ /* 0x000fe20000100800 */
[----:B------:R-:W-:-:S03]  /*7dcb0*/  IMAD.MOV.U32 R41, RZ, RZ, R92 ;  /* 0x000000ffff297224 */ /* 0x000fc600078e005c */
[----:B------:R-:W1:Y:S04]  /*7dcc0*/  LDSM.16.M88.4 R100, [R240+UR11+0x9a000] ;  /* 0x09a0000bf064783b */ /* 0x000e680008000200 */
[----:B------:R-:W-:Y:S01]  /*7dcd0*/  STL [R1+0x7ad8], R175 ;  /* 0x007ad8af01007387 */ /* 0x000fe20000100800 */
[----:B------:R-:W-:-:S03]  /*7dce0*/  MOV R42, R89 ;  /* 0x00000059002a7202 */ /* 0x000fc60000000f00 */
[----:B------:R-:W-:Y:S01]  /*7dcf0*/  STL [R1+0x7ae4], R170 ;  /* 0x007ae4aa01007387 */ /* 0x000fe20000100800 */
[----:B------:R-:W-:-:S03]  /*7dd00*/  IMAD.MOV.U32 R43, RZ, RZ, R88 ;  /* 0x000000ffff2b7224 */ /* 0x000fc600078e0058 */
[----:B------:R-:W1:Y:S04]  /*7dd10*/  LDSM.16.M88.4 R96, [R240+UR11+0x9b000] ;  /* 0x09b0000bf060783b */ /* 0x000e680008000200 */
[----:B------:R-:W-:Y:S01]  /*7dd20*/  STL [R1+0x7ae0], R171 ;  /* 0x007ae0ab01007387 */ /* 0x000fe20000100800 */
[----:B------:R-:W-:-:S03]  /*7dd30*/  IMAD.MOV.U32 R204, RZ, RZ, R85 ;  /* 0x000000ffffcc7224 */ /* 0x000fc600078e0055 */
        /* <DEDUP_REMOVED lines=33> */
[----:B---3--:R-:W-:Y:S04]  /*7df50*/  STL [R1+0x7a04], R122 ;  /* 0x007a047a01007387 */ /* 0x008fe80000100800 */
[----:B------:R-:W-:Y:S01]  /*7df60*/  STL [R1+0x7a00], R123 ;  /* 0x007a007b01007387 */ /* 0x000fe20000100800 */
[C---:B-1----:R-:W-:Y:S03]  /*7df70*/  HMMA.1688.F32.TF32 R12, R8.reuse, R196, R200 ;  /* 0x000000c4080c723c */ /* 0x042fe600000810c8 */
[----:B------:R-:W-:Y:S04]  /*7df80*/  STL [R1+0x7a0c], R118 ;  /* 0x007a0c7601007387 */ /* 0x000fe80000100800 */
[----:B------:R-:W-:Y:S04]  /*7df90*/  STL [R1+0x7a08], R119 ;  /* 0x007a087701007387 */ /* 0x000fe80000100800 */
[----:B------:R-:W-:Y:S04]  /*7dfa0*/  STL [R1+0x7a14], R114 ;  /* 0x007a147201007387 */ /* 0x000fe80000100800 */
[----:B------:R-:W-:Y:S04]  /*7dfb0*/  STL [R1+0x7a10], R115 ;  /* 0x007a107301007387 */ /* 0x000fe80000100800 */
[----:B----4-:R-:W-:Y:S04]  /*7dfc0*/  STL [R1+0x7a1c], R110 ;  /* 0x007a1c6e01007387 */ /* 0x010fe80000100800 */
[----:B------:R-:W-:Y:S04]  /*7dfd0*/  STL [R1+0x7a18], R111 ;  /* 0x007a186f01007387 */ /* 0x000fe80000100800 */
[----:B--2---:R-:W-:Y:S04]  /*7dfe0*/  STL [R1+0x7a24], R106 ;  /* 0x007a246a01007387 */ /* 0x004fe80000100800 */
        /* <DEDUP_REMOVED lines=14> */
[----:B------:R-:W2:Y:S04]  /*7e0d0*/  LDL.LU R200, [R1+0x36c0] ;  /* 0x0036c00001c87983 */ /* 0x000ea80000300800 */
[----:B------:R-:W-:Y:S04]  /*7e0e0*/  STL.64 [R1+0x1540], R12 ;  /* 0x0015400c01007387 */ /* 0x000fe80000100a00 */
[----:B------:R1:W-:Y:S04]  /*7e0f0*/  STL.64 [R1+0x1548], R14 ;  /* 0x0015480e01007387 */ /* 0x0003e80000100a00 */
[----:B------:R-:W2:Y:S04]  /*7e100*/  LDL.LU R201, [R1+0x36c4] ;  /* 0x0036c40001c97983 */ /* 0x000ea80000300800 */
[----:B------:R-:W2:Y:S04]  /*7e110*/  LDL.LU R202, [R1+0x36c8] ;  /* 0x0036c80001ca7983 */ /* 0x000ea80000300800 */
[----:B------:R-:W2:Y:S01]  /*7e120*/  LDL.LU R203, [R1+0x36cc] ;  /* 0x0036cc0001cb7983 */ /* 0x000ea20000300800 */
[C---:B-1----:R-:W-:Y:S03]  /*7e130*/  HMMA.1688.F32.TF32 R12, R8.reuse, R192, R204 ;  /* 0x000000c0080c723c */ /* 0x042fe600000810cc */
[----:B------:R-:W3:Y:S04]  /*7e140*/  LDL.LU R216, [R1+0x36b0] ;  /* 0x0036b00001d87983 */ /* 0x000ee80000300800 */
[----:B------:R-:W3:Y:S04]  /*7e150*/  LDL.LU R217, [R1+0x36b4] ;  /* 0x0036b40001d97983 */ /* 0x000ee80000300800 */
[----:B------:R-:W3:Y:S04]  /*7e160*/  LDL.LU R218, [R1+0x36b8] ;  /* 0x0036b80001da7983 */ /* 0x000ee80000300800 */
[----:B------:R-:W3:Y:S04]  /*7e170*/  LDL.LU R219, [R1+0x36bc] ;  /* 0x0036bc0001db7983 */ /* 0x000ee80000300800 */
[----:B------:R-:W-:Y:S01]  /*7e180*/  IMAD.MOV.U32 R167, RZ, RZ, R15 ;  /* 0x000000ffffa77224 */ /* 0x000fe200078e000f */
[----:B------:R-:W-:Y:S01]  /*7e190*/  LDS R4, [R0+UR10+0x8080] ;  /* 0x0080800a00047984 */ /* 0x000fe20008000800 */
[----:B------:R-:W-:Y:S01]  /*7e1a0*/  IMAD.MOV.U32 R166, RZ, RZ, R14 ;  /* 0x000000ffffa67224 */ /* 0x000fe200078e000e */
[----:B------:R-:W-:Y:S01]  /*7e1b0*/  MOV R162, R12 ;  /* 0x0000000c00a27202 */ /* 0x000fe20000000f00 */
[----:B------:R-:W-:Y:S01]  /*7e1c0*/  IMAD.MOV.U32 R163, RZ, RZ, R13 ;  /* 0x000000ffffa37224 */ /* 0x000fe200078e000d */
[----:B------:R-:W-:Y:S04]  /*7e1d0*/  STL [R1+0x7b1c], R167 ;  /* 0x007b1ca701007387 */ /* 0x000fe80000100800 */
[----:B------:R-:W-:Y:S04]  /*7e1e0*/  STL [R1+0x7b18], R166 ;  /* 0x007b18a601007387 */ /* 0x000fe80000100800 */
[----:B------:R1:W-:Y:S04]  /*7e1f0*/  STL [R1+0x7b14], R163 ;  /* 0x007b14a301007387 */ /* 0x0003e80000100800 */
[----:B------:R4:W-:Y:S04]  /*7e200*/  STL [R1+0x7b10], R162 ;  /* 0x007b10a201007387 */ /* 0x0009e80000100800 */
[----:B------:R-:W4:Y:S04]  /*7e210*/  LDL.LU R212, [R1+0x36a0] ;  /* 0x0036a00001d47983 */ /* 0x000f280000300800 */
[----:B------:R-:W4:Y:S04]  /*7e220*/  LDL.LU R213, [R1+0x36a4] ;  /* 0x0036a40001d57983 */ /* 0x000f280000300800 */
[----:B------:R-:W4:Y:S04]  /*7e230*/  LDL.LU R214, [R1+0x36a8] ;  /* 0x0036a80001d67983 */ /* 0x000f280000300800 */
[----:B------:R-:W4:Y:S01]  /*7e240*/  LDL.LU R215, [R1+0x36ac] ;  /* 0x0036ac0001d77983 */ /* 0x000f220000300800 */
[----:B------:R-:W-:Y:S03]  /*7e250*/  HMMA.1688.F32.TF32 R12, R8, R188, R40 ;  /* 0x000000bc080c723c */ /* 0x000fe60000081028 */
        /* <DEDUP_REMOVED lines=8> */
[----:B------:R-:W-:-:S02]  /*7e2e0*/  IMAD.MOV.U32 R159, RZ, RZ, R15 ;  /* 0x000000ffff9f7224 */ /* 0x000fc400078e000f */
[----:B------:R-:W-:Y:S01]  /*7e2f0*/  IMAD.MOV.U32 R158, RZ, RZ, R14 ;  /* 0x000000ffff9e7224 */ /* 0x000fe200078e000e */
[----:B------:R-:W-:Y:S01]  /*7e300*/  LDS R6, [R0+UR10+0xa080] ;  /* 0x00a0800a00067984 */ /* 0x000fe20008000800 */
[----:B------:R-:W-:Y:S02]  /*7e310*/  IMAD.MOV.U32 R75, RZ, RZ, R13 ;  /* 0x000000ffff4b7224 */ /* 0x000fe400078e000d */
[----:B------:R-:W-:Y:S01]  /*7e320*/  IMAD.MOV.U32 R74, RZ, RZ, R12 ;  /* 0x000000ffff4a7224 */ /* 0x000fe200078e000c */
[----:B------:R-:W-:Y:S04]  /*7e330*/  STL [R1+0x7b2c], R159 ;  /* 0x007b2c9f01007387 */ /* 0x000fe80000100800 */
[----:B------:R-:W-:Y:S04]  /*7e340*/  STL [R1+0x7b28], R158 ;  /* 0x007b289e01007387 */ /* 0x000fe80000100800 */
[----:B------:R1:W-:Y:S04]  /*7e350*/  STL [R1+0x7b24], R75 ;  /* 0x007b244b01007387 */ /* 0x0003e80000100800 */
[----:B------:R1:W-:Y:S04]  /*7e360*/  STL [R1+0x7b20], R74 ;  /* 0x007b204a01007387 */ /* 0x0003e80000100800 */
[----:B------:R-:W-:Y:S04]  /*7e370*/  LDS R5, [R252+UR10+0x8080] ;  /* 0x0080800afc057984 */ /* 0x000fe80008000800 */
[----:B------:R-:W1:Y:S01]  /*7e380*/  LDS R7, [R252+UR10+0xa080] ;  /* 0x00a0800afc077984 */ /* 0x000e620008000800 */
[----:B--2---:R-:W-:Y:S03]  /*7e390*/  HMMA.1688.F32.TF32 R12, R8, R184, R200 ;  /* 0x000000b8080c723c */ /* 0x004fe600000810c8 */
[----:B------:R-:W2:Y:S04]  /*7e3a0*/  LDL.LU R200, [R1+0x3670] ;  /* 0x0036700001c87983 */ /* 0x000ea80000300800 */
[----:B------:R-:W2:Y:S04]  /*7e3b0*/  LDL.LU R201, [R1+0x3674] ;  /* 0x0036740001c97983 */ /* 0x000ea80000300800 */
[----:B------:R-:W2:Y:S04]  /*7e3c0*/  LDL.LU R202, [R1+0x3678] ;  /* 0x0036780001ca7983 */ /* 0x000ea80000300800 */
[----:B------:R-:W2:Y:S04]  /*7e3d0*/  LDL.LU R203, [R1+0x367c] ;  /* 0x00367c0001cb7983 */ /* 0x000ea80000300800 */
[----:B------:R-:W-:Y:S01]  /*7e3e0*/  IMAD.MOV.U32 R178, RZ, RZ, R12 ;  /* 0x000000ffffb27224 */ /* 0x000fe200078e000c */
[----:B------:R-:W-:Y:S01]  /*7e3f0*/  MOV R182, R14 ;  /* 0x0000000e00b67202 */ /* 0x000fe20000000f00 */
[----:B------:R-:W-:-:S02]  /*7e400*/  IMAD.MOV.U32 R179, RZ, RZ, R13 ;  /* 0x000000ffffb37224 */ /* 0x000fc400078e000d */
[----:B------:R-:W-:Y:S02]  /*7e410*/  IMAD.MOV.U32 R183, RZ, RZ, R15 ;  /* 0x000000ffffb77224 */ /* 0x000fe400078e000f */
[C---:B---3--:R-:W-:Y:S03]  /*7e420*/  HMMA.1688.F32.TF32 R12, R8.reuse, R180, R216 ;  /* 0x000000b4080c723c */ /* 0x048fe600000810d8 */
[----:B------:R-:W-:Y:S04]  /*7e430*/  STL [R1+0x7b3c], R183 ;  /* 0x007b3cb701007387 */ /* 0x000fe80000100800 */
[----:B------:R-:W-:Y:S04]  /*7e440*/  STL [R1+0x7b38], R182 ;  /* 0x007b38b601007387 */ /* 0x000fe80000100800 */
[----:B------:R3:W-:Y:S01]  /*7e450*/  STL [R1+0x7b34], R179 ;  /* 0x007b34b301007387 */ /* 0x0007e20000100800 */
[----:B----4-:R-:W-:Y:S07]  /*7e460*/  HMMA.1688.F32.TF32 R240, R8, R176, R212 ;  /* 0x000000b008f0723c */ /* 0x010fee00000810d4 */
[----:B------:R-:W-:-:S02]  /*7e470*/  IMAD.MOV.U32 R171, RZ, RZ, R13 ;  /* 0x000000ffffab7224 */ /* 0x000fc400078e000d */
[----:B------:R-:W-:Y:S01]  /*7e480*/  IMAD.MOV.U32 R170, RZ, RZ, R12 ;  /* 0x000000ffffaa7224 */ /* 0x000fe200078e000c */
[----:B------:R4:W-:Y:S01]  /*7e490*/  STL [R1+0x7b30], R178 ;  /* 0x007b30b201007387 */ /* 0x0009e20000100800 */
[----:B------:R-:W-:-:S03]  /*7e4a0*/  IMAD.MOV.U32 R174, RZ, RZ, R14 ;  /* 0x000000ffffae7224 */ /* 0x000fc600078e000e */
[----:B------:R1:W-:Y:S01]  /*7e4b0*/  STL [R1+0x7b44], R171 ;  /* 0x007b44ab01007387 */ /* 0x0003e20000100800 */
[----:B------:R-:W-:-:S03]  /*7e4c0*/  IMAD.MOV.U32 R175, RZ, RZ, R15 ;  /* 0x000000ffffaf7224 */ /* 0x000fc600078e000f */
[----:B------:R1:W-:Y:S01]  /*7e4d0*/  STL [R1+0x7b40], R170 ;  /* 0x007b40aa01007387 */ /* 0x0003e20000100800 */
[----:B------:R-:W-:Y:S03]  /*7e4e0*/  HMMA.1688.F32.TF32 R12, R8, R172, R40 ;  /* 0x000000ac080c723c */ /* 0x000fe60000081028 */
[----:B------:R-:W-:Y:S04]  /*7e4f0*/  STL.64 [R1+0x7b50], R242 ;  /* 0x007b50f201007387 */ /* 0x000fe80000100a00 */
[----:B------:R-:W-:Y:S04]  /*7e500*/  STL.64 [R1+0x7b48], R240 ;  /* 0x007b48f001007387 */ /* 0x000fe80000100a00 */
        /* <DEDUP_REMOVED lines=18> */
[----:B------:R-:W-:Y:S03]  /*7e630*/  HMMA.1688.F32.TF32 R12, R8, R168, R204 ;  /* 0x000000a8080c723c */ /* 0x000fe600000810cc */
[----:B------:R-:W4:Y:S04]  /*7e640*/  LDL.LU R218, [R1+0x3638] ;  /* 0x0036380001da7983 */ /* 0x000f280000300800 */
[----:B------:R-:W4:-:S12]  /*7e650*/  LDL.LU R219, [R1+0x363c] ;  /* 0x00363c0001db7983 */ /* 0x000f180000300800 */
[----:B------:R-:W-:Y:S01]  /*7e660*/  MOV R194, R12 ;  /* 0x0000000c00c27202 */ /* 0x000fe20000000f00 */
[----:B------:R-:W-:Y:S02]  /*7e670*/  IMAD.MOV.U32 R198, RZ, RZ, R13 ;  /* 0x000000ffffc67224 */ /* 0x000fe400078e000d */
[----:B------:R-:W-:Y:S02]  /*7e680*/  IMAD.MOV.U32 R199, RZ, RZ, R14 ;  /* 0x000000ffffc77224 */ /* 0x000fe400078e000e */
[----:B------:R-:W-:Y:S02]  /*7e690*/  IMAD.MOV.U32 R195, RZ, RZ, R15 ;  /* 0x000000ffffc37224 */ /* 0x000fe400078e000f */
[----:B--2---:R-:W-:Y:S01]  /*7e6a0*/  HMMA.1688.F32.TF32 R12, R8, R164, R200 ;  /* 0x000000a4080c723c */ /* 0x004fe200000810c8 */
        /* <DEDUP_REMOVED lines=9> */
[----:B------:R-:W-:Y:S02]  /*7e740*/  IMAD.MOV.U32 R235, RZ, RZ, R14 ;  /* 0x000000ffffeb7224 */ /* 0x000fe400078e000e */
[----:B------:R-:W-:Y:S02]  /*7e750*/  IMAD.MOV.U32 R233, RZ, RZ, R12 ;  /* 0x000000ffffe97224 */ /* 0x000fe400078e000c */
[----:B------:R-:W-:Y:S01]  /*7e760*/  IMAD.MOV.U32 R191, RZ, RZ, R15 ;  /* 0x000000ffffbf7224 */ /* 0x000fe200078e000f */
[----:B------:R-:W-:Y:S04]  /*7e770*/  STL.64 [R1+0x7b60], R234 ;  /* 0x007b60ea01007387 */ /* 0x000fe80000100a00 */
[----:B------:R-:W-:Y:S01]  /*7e780*/  STL.64 [R1+0x7b58], R232 ;  /* 0x007b58e801007387 */ /* 0x000fe20000100a00 */
[----:B---3--:R-:W-:Y:S03]  /*7e790*/  HMMA.1688.F32.TF32 R12, R8, R160, R40 ;  /* 0x000000a0080c723c */ /* 0x008fe60000081028 */
[----:B------:R-:W3:Y:S04]  /*7e7a0*/  LDL.LU R40, [R1+0x3600] ;  /* 0x0036000001287983 */ /* 0x000ee80000300800 */
[----:B------:R-:W3:Y:S04]  /*7e7b0*/  LDL.LU R41, [R1+0x3604] ;  /* 0x0036040001297983 */ /* 0x000ee80000300800 */
[----:B------:R-:W3:Y:S04]  /*7e7c0*/  LDL.LU R42, [R1+0x3608] ;  /* 0x00360800012a7983 */ /* 0x000ee80000300800 */
[----:B------:R-:W3:Y:S04]  /*7e7d0*/  LDL.LU R43, [R1+0x360c] ;  /* 0x00360c00012b7983 */ /* 0x000ee80000300800 */
[----:B-1----:R-:W-:Y:S01]  /*7e7e0*/  IMAD.MOV.U32 R163, RZ, RZ, R12 ;  /* 0x000000ffffa37224 */ /* 0x002fe200078e000c */
[----:B------:R-:W-:Y:S01]  /*7e7f0*/  MOV R78, R14 ;  /* 0x0000000e004e7202 */ /* 0x000fe20000000f00 */
[----:B------:R-:W-:-:S02]  /*7e800*/  IMAD.MOV.U32 R162, RZ, RZ, R13 ;  /* 0x000000ffffa27224 */ /* 0x000fc400078e000d */
[----:B------:R-:W-:Y:S02]  /*7e810*/  IMAD.MOV.U32 R79, RZ, RZ, R15 ;  /* 0x000000ffff4f7224 */ /* 0x000fe400078e000f */
[----:B----4-:R-:W-:-:S15]  /*7e820*/  HMMA.1688.F32.TF32 R12, R8, R156, R220 ;  /* 0x0000009c080c723c */ /* 0x010fde00000810dc */
[----:B------:R-:W-:-:S04]  /*7e830*/  NOP ;  /* 0x0000000000007918 */ /* 0x000fc80000000000 */
[----:B------:R-:W-:Y:S02]  /*7e840*/  IMAD.MOV.U32 R75, RZ, RZ, R12 ;  /* 0x000000ffff4b7224 */ /* 0x000fe400078e000c */
[----:B------:R-:W-:Y:S02]  /*7e850*/  IMAD.MOV.U32 R74, RZ, RZ, R13 ;  /* 0x000000ffff4a7224 */ /* 0x000fe400078e000d */
[----:B------:R-:W-:Y:S02]  /*7e860*/  IMAD.MOV.U32 R167, RZ, RZ, R14 ;  /* 0x000000ffffa77224 */ /* 0x000fe400078e000e */
[----:B------:R-:W-:Y:S02]  /*7e870*/  IMAD.MOV.U32 R166, RZ, RZ, R15 ;  /* 0x000000ffffa67224 */ /* 0x000fe400078e000f */
[----:B------:R-:W-:Y:S01]  /*7e880*/  HMMA.1688.F32.TF32 R12, R8, R72, R212 ;  /* 0x00000048080c723c */ /* 0x000fe200000810d4 */
[----:B------:R-:W4:Y:S04]  /*7e890*/  LDL.LU R212, [R1+0x35f0] ;  /* 0x0035f00001d47983 */ /* 0x000f280000300800 */
[----:B------:R-:W4:Y:S04]  /*7e8a0*/  LDL.LU R213, [R1+0x35f4] ;  /* 0x0035f40001d57983 */ /* 0x000f280000300800 */
[----:B------:R-:W4:Y:S04]  /*7e8b0*/  LDL.LU R214, [R1+0x35f8] ;  /* 0x0035f80001d67983 */ /* 0x000f280000300800 */
[----:B------:R-:W4:Y:S06]  /*7e8c0*/  LDL.LU R215, [R1+0x35fc] ;  /* 0x0035fc0001d77983 */ /* 0x000f2c0000300800 */
[----:B------:R-:W-:-:S02]  /*7e8d0*/  IMAD.MOV.U32 R179, RZ, RZ, R12 ;  /* 0x000000ffffb37224 */ /* 0x000fc400078e000c */
[----:B------:R-:W-:Y:S02]  /*7e8e0*/  IMAD.MOV.U32 R178, RZ, RZ, R13 ;  /* 0x000000ffffb27224 */ /* 0x000fe400078e000d */
[----:B------:R-:W-:Y:S02]  /*7e8f0*/  IMAD.MOV.U32 R159, RZ, RZ, R14 ;  /* 0x000000ffff9f7224 */ /* 0x000fe400078e000e */
[----:B------:R-:W-:Y:S02]  /*7e900*/  IMAD.MOV.U32 R158, RZ, RZ, R15 ;  /* 0x000000ffff9e7224 */ /* 0x000fe400078e000f */
[----:B------:R-:W-:-:S15]  /*7e910*/  HMMA.1688.F32.TF32 R12, R8, R76, R216 ;  /* 0x0000004c080c723c */ /* 0x000fde00000810d8 */
[----:B------:R-:W-:-:S04]  /*7e920*/  NOP ;  /* 0x0000000000007918 */ /* 0x000fc80000000000 */
[----:B------:R-:W-:Y:S01]  /*7e930*/  MOV R171, R12 ;  /* 0x0000000c00ab7202 */ /* 0x000fe20000000f00 */
[----:B------:R-:W-:Y:S02]  /*7e940*/  IMAD.MOV.U32 R170, RZ, RZ, R13 ;  /* 0x000000ffffaa7224 */ /* 0x000fe400078e000d */
[----:B------:R-:W-:Y:S02]  /*7e950*/  IMAD.MOV.U32 R183, RZ, RZ, R14 ;  /* 0x000000ffffb77224 */ /* 0x000fe400078e000e */
[----:B------:R-:W-:Y:S02]  /*7e960*/  IMAD.MOV.U32 R182, RZ, RZ, R15 ;  /* 0x000000ffffb67224 */ /* 0x000fe400078e000f */
[----:B--2---:R-:W-:Y:S01]  /*7e970*/  HMMA.1688.F32.TF32 R12, R8, R152, R204 ;  /* 0x00000098080c723c */ /* 0x004fe200000810cc */
[----:B------:R-:W2:-:S15]  /*7e980*/  LDL.LU R204, [R1+0x35e0] ;  /* 0x0035e00001cc7983 */ /* 0x000e9e0000300800 */
[----:B------:R-:W-:-:S03]  /*7e990*/  NOP ;  /* 0x0000000000007918 */ /* 0x000fc60000000000 */
[----:B------:R-:W-:Y:S04]  /*7e9a0*/  STL.64 [R1+0x450], R12 ;  /* 0x0004500c01007387 */ /* 0x000fe80000100a00 */
[----:B------:R1:W-:Y:S04]  /*7e9b0*/  STL.64 [R1+0x458], R14 ;  /* 0x0004580e01007387 */ /* 0x0003e80000100a00 */
[----:B------:R-:W2:Y:S04]  /*7e9c0*/  LDL.LU R205, [R1+0x35e4] ;  /* 0x0035e40001cd7983 */ /* 0x000ea80000300800 */
[----:B------:R-:W2:Y:S01]  /*7e9d0*/  LDL.LU R206, [R1+0x35e8] ;  /* 0x0035e80001ce7983 */ /* 0x000ea20000300800 */
[----:B-1----:R-:W-:Y:S03]  /*7e9e0*/  HMMA.1688.F32.TF32 R12, R8, R148, R200 ;  /* 0x00000094080c723c */ /* 0x002fe600000810c8 */
[----:B------:R-:W2:-:S15]  /*7e9f0*/  LDL.LU R207, [R1+0x35ec] ;  /* 0x0035ec0001cf7983 */ /* 0x000e9e0000300800 */
[----:B------:R-:W-:Y:S01]  /*7ea00*/  NOP ;  /* 0x0000000000007918 */ /* 0x000fe20000000000 */
[----:B------:R3:W-:Y:S04]  /*7ea10*/  STL.64 [R1+0x440], R12 ;  /* 0x0004400c01007387 */ /* 0x0007e80000100a00 */
[----:B------:R-:W2:Y:S04]  /*7ea20*/  LDL.LU R200, [R1+0x35d0] ;  /* 0x0035d00001c87983 */ /* 0x000ea80000300800 */
[----:B------:R-:W2:Y:S04]  /*7ea30*/  LDL.LU R201, [R1+0x35d4] ;  /* 0x0035d40001c97983 */ /* 0x000ea80000300800 */
[----:B------:R-:W2:Y:S04]  /*7ea40*/  LDL.LU R202, [R1+0x35d8] ;  /* 0x0035d80001ca7983 */ /* 0x000ea80000300800 */
[----:B------:R-:W2:Y:S01]  /*7ea50*/  LDL.LU R203, [R1+0x35dc] ;  /* 0x0035dc0001cb7983 */ /* 0x000ea20000300800 */
[----:B------:R-:W-:-:S02]  /*7ea60*/  IMAD.MOV.U32 R99, RZ, RZ, R15 ;  /* 0x000000ffff637224 */ /* 0x000fc400078e000f */
[----:B------:R-:W-:Y:S02]  /*7ea70*/  IMAD.MOV.U32 R98, RZ, RZ, R14 ;  /* 0x000000ffff627224 */ /* 0x000fe400078e000e */
[----:B---3--:R-:W-:Y:S01]  /*7ea80*/  HMMA.1688.F32.TF32 R12, R8, R144, R40 ;  /* 0x00000090080c723c */ /* 0x008fe20000081028 */
[----:B------:R-:W-:Y:S04]  /*7ea90*/  STL [R1+0x7a3c], R99 ;  /* 0x007a3c6301007387 */ /* 0x000fe80000100800 */
[----:B------:R-:W-:Y:S04]  /*7eaa0*/  STL [R1+0x7a38], R98 ;  /* 0x007a386201007387 */ /* 0x000fe80000100800 */
[----:B------:R-:W3:Y:S04]  /*7eab0*/  LDL.LU R40, [R1+0x35c0] ;  /* 0x0035c00001287983 */ /* 0x000ee80000300800 */
[----:B------:R-:W3:Y:S04]  /*7eac0*/  LDL.LU R41, [R1+0x35c4] ;  /* 0x0035c40001297983 */ /* 0x000ee80000300800 */
[----:B------:R-:W3:Y:S04]  /*7ead0*/  LDL.LU R42, [R1+0x35c8] ;  /* 0x0035c800012a7983 */ /* 0x000ee80000300800 */
[----:B------:R-:W3:Y:S01]  /*7eae0*/  LDL.LU R43, [R1+0x35cc] ;  /* 0x0035cc00012b7983 */ /* 0x000ee20000300800 */
[----:B------:R-:W-:-:S02]  /*7eaf0*/  IMAD.MOV.U32 R110, RZ, RZ, R12 ;  /* 0x000000ffff6e7224 */ /* 0x000fc400078e000c */
[----:B------:R-:W-:Y:S02]  /*7eb00*/  IMAD.MOV.U32 R111, RZ, RZ, R13 ;  /* 0x000000ffff6f7224 */ /* 0x000fe400078e000d */
[----:B------:R-:W-:Y:S02]  /*7eb10*/  IMAD.MOV.U32 R114, RZ, RZ, R14 ;  /* 0x000000ffff727224 */ /* 0x000fe400078e000e */
[----:B------:R-:W-:Y:S02]  /*7eb20*/  IMAD.MOV.U32 R115, RZ, RZ, R15 ;  /* 0x000000ffff737224 */ /* 0x000fe400078e000f */
[----:B----4-:R-:W-:Y:S03]  /*7eb30*/  HMMA.1688.F32.TF32 R12, R8, R140, R212 ;  /* 0x0000008c080c723c */ /* 0x010fe600000810d4 */
[----:B------:R-:W-:-:S15]  /*7eb40*/  STL [R1+0x7a4c], R115 ;  /* 0x007a4c7301007387 */ /* 0x000fde0000100800 */
[----:B------:R-:W-:Y:S01]  /*7eb50*/  NOP ;  /* 0x0000000000007918 */ /* 0x000fe20000000000 */
[----:B------:R-:W-:Y:S01]  /*7eb60*/  MOV R118, R12 ;  /* 0x0000000c00767202 */ /* 0x000fe20000000f00 */
[----:B------:R-:W-:Y:S02]  /*7eb70*/  IMAD.MOV.U32 R119, RZ, RZ, R13 ;  /* 0x000000ffff777224 */ /* 0x000fe400078e000d */
[----:B------:R-:W-:Y:S02]  /*7eb80*/  IMAD.MOV.U32 R122, RZ, RZ, R14 ;  /* 0x000000ffff7a7224 */ /* 0x000fe400078e000e */
[----:B------:R-:W-:Y:S01]  /*7eb90*/  IMAD.MOV.U32 R123, RZ, RZ, R15 ;  /* 0x000000ffff7b7224 */ /* 0x000fe200078e000f */
[----:B------:R-:W-:Y:S04]  /*7eba0*/  STL [R1+0x7a48], R114 ;  /* 0x007a487201007387 */ /* 0x000fe80000100800 */
[----:B------:R1:W-:Y:S04]  /*7ebb0*/  STL [R1+0x7a44], R111 ;  /* 0x007a446f01007387 */ /* 0x0003e80000100800 */
[----:B------:R4:W-:Y:S04]  /*7ebc0*/  STL [R1+0x7a40], R110 ;  /* 0x007a406e01007387 */ /* 0x0009e80000100800 */
[----:B------:R-:W-:Y:S04]  /*7ebd0*/  STL [R1+0x7a5c], R123 ;  /* 0x007a5c7b01007387 */ /* 0x000fe80000100800 */
[----:B------:R-:W-:Y:S04]  /*7ebe0*/  STL [R1+0x7a58], R122 ;  /* 0x007a587a01007387 */ /* 0x000fe80000100800 */
[----:B------:R1:W-:Y:S04]  /*7ebf0*/  STL [R1+0x7a54], R119 ;  /* 0x007a547701007387 */ /* 0x0003e80000100800 */
[----:B------:R1:W-:Y:S01]  /*7ec00*/  STL [R1+0x7a50], R118 ;  /* 0x007a507601007387 */ /* 0x0003e20000100800 */
[----:B--2---:R-:W-:-:S15]  /*7ec10*/  HMMA.1688.F32.TF32 R12, R8, R136, R204 ;  /* 0x00000088080c723c */ /* 0x004fde00000810cc */
[----:B------:R-:W-:-:S04]  /*7ec20*/  NOP ;  /* 0x0000000000007918 */ /* 0x000fc80000000000 */
[----:B------:R-:W-:Y:S02]  /*7ec30*/  IMAD.MOV.U32 R134, RZ, RZ, R12 ;  /* 0x000000ffff867224 */ /* 0x000fe400078e000c */
[----:B------:R-:W-:Y:S02]  /*7ec40*/  IMAD.MOV.U32 R135, RZ, RZ, R13 ;  /* 0x000000ffff877224 */ /* 0x000fe400078e000d */
[----:B------:R-:W-:Y:S02]  /*7ec50*/  IMAD.MOV.U32 R138, RZ, RZ, R14 ;  /* 0x000000ffff8a7224 */ /* 0x000fe400078e000e */
[----:B------:R-:W-:-:S05]  /*7ec60*/  IMAD.MOV.U32 R139, RZ, RZ, R15 ;  /* 0x000000ffff8b7224 */ /* 0x000fca00078e000f */
[----:B------:R-:W-:Y:S01]  /*7ec70*/  STL [R1+0x7a6c], R139 ;  /* 0x007a6c8b01007387 */ /* 0x000fe20000100800 */
[----:B------:R-:W-:Y:S03]  /*7ec80*/  HMMA.1688.F32.TF32 R12, R8, R132, R200 ;  /* 0x00000084080c723c */ /* 0x000fe600000810c8 */
[----:B------:R-:W-:Y:S04]  /*7ec90*/  STL [R1+0x7a68], R138 ;  /* 0x007a688a01007387 */ /* 0x000fe80000100800 */
[----:B------:R2:W-:Y:S04]  /*7eca0*/  STL [R1+0x7a64], R135 ;  /* 0x007a648701007387 */ /* 0x0005e80000100800 */
[----:B------:R1:W-:Y:S04]  /*7ecb0*/  STL [R1+0x7a60], R134 ;  /* 0x007a608601007387 */ /* 0x0003e80000100800 */
[----:B------:R-:W2:Y:S04]  /*7ecc0*/  LDL.LU R224, [R1+0x35b0] ;  /* 0x0035b00001e07983 */ /* 0x000ea80000300800 */
[----:B------:R-:W2:Y:S04]  /*7ecd0*/  LDL.LU R225, [R1+0x35b4] ;  /* 0x0035b40001e17983 */ /* 0x000ea80000300800 */
[----:B------:R-:W2:Y:S04]  /*7ece0*/  LDL.LU R226, [R1+0x35b8] ;  /* 0x0035b80001e27983 */ /* 0x000ea80000300800 */
[----:B------:R-:W2:Y:S01]  /*7ecf0*/  LDL.LU R227, [R1+0x35bc] ;  /* 0x0035bc0001e37983 */ /* 0x000ea20000300800 */
[----:B------:R-:W-:Y:S01]  /*7ed00*/  IMAD.MOV.U32 R131, RZ, RZ, R15 ;  /* 0x000000ffff837224 */ /* 0x000fe200078e000f */
[----:B------:R-:W-:Y:S01]  /*7ed10*/  MOV R130, R14 ;  /* 0x0000000e00827202 */ /* 0x000fe20000000f00 */
[----:B------:R-:W-:-:S02]  /*7ed20*/  IMAD.MOV.U32 R127, RZ, RZ, R13 ;  /* 0x000000ffff7f7224 */ /* 0x000fc400078e000d */
        /* <DEDUP_REMOVED lines=17> */
[----:B---3--:R-:W-:Y:S03]  /*7ee40*/  HMMA.1688.F32.TF32 R12, R8, R128, R40 ;  /* 0x00000080080c723c */ /* 0x008fe60000081028 */
        /* <DEDUP_REMOVED lines=11> */
[----:B------:R-:W3:Y:S01]  /*7ef00*/  LDL.LU R203, [R1+0x356c] ;  /* 0x00356c0001cb7983 */ /* 0x000ee20000300800 */
[----:B------:R-:W-:-:S02]  /*7ef10*/  IMAD.MOV.U32 R102, RZ, RZ, R12 ;  /* 0x000000ffff667224 */ /* 0x000fc400078e000c */
[----:B------:R-:W-:Y:S02]  /*7ef20*/  IMAD.MOV.U32 R103, RZ, RZ, R13 ;  /* 0x000000ffff677224 */ /* 0x000fe400078e000d */
[----:B------:R-:W-:Y:S02]  /*7ef30*/  IMAD.MOV.U32 R106, RZ, RZ, R14 ;  /* 0x000000ffff6a7224 */ /* 0x000fe400078e000e */
[----:B------:R-:W-:-:S05]  /*7ef40*/  IMAD.MOV.U32 R107, RZ, RZ, R15 ;  /* 0x000000ffff6b7224 */ /* 0x000fca00078e000f */
[----:B------:R-:W-:Y:S04]  /*7ef50*/  STL [R1+0x7a8c], R107 ;  /* 0x007a8c6b01007387 */ /* 0x000fe80000100800 */
[----:B------:R-:W-:Y:S04]  /*7ef60*/  STL [R1+0x7a88], R106 ;  /* 0x007a886a01007387 */ /* 0x000fe80000100800 */
[----:B------:R1:W-:Y:S04]  /*7ef70*/  STL [R1+0x7a84], R103 ;  /* 0x007a846701007387 */ /* 0x0003e80000100800 */
[----:B------:R1:W-:Y:S01]  /*7ef80*/  STL [R1+0x7a80], R102 ;  /* 0x007a806601007387 */ /* 0x0003e20000100800 */
[----:B--2---:R-:W-:-:S15]  /*7ef90*/  HMMA.1688.F32.TF32 R12, R8, R124, R224 ;  /* 0x0000007c080c723c */ /* 0x004fde00000810e0 */
[----:B------:R-:W-:-:S04]  /*7efa0*/  NOP ;  /* 0x0000000000007918 */ /* 0x000fc80000000000 */
[----:B-1----:R-:W-:Y:S02]  /*7efb0*/  IMAD.MOV.U32 R111, RZ, RZ, R12 ;  /* 0x000000ffff6f7224 */ /* 0x002fe400078e000c */
[----:B----4-:R-:W-:Y:S02]  /*7efc0*/  IMAD.MOV.U32 R110, RZ, RZ, R13 ;  /* 0x000000ffff6e7224 */ /* 0x010fe400078e000d */
        /* <DEDUP_REMOVED lines=8> */
[----:B------:R-:W-:-:S15]  /*7f050*/  HMMA.1688.F32.TF32 R12, R8, R116, R216 ;  /* 0x00000074080c723c */ /* 0x000fde00000810d8 */
[----:B------:R-:W-:-:S04]  /*7f060*/  NOP ;  /* 0x0000000000007918 */ /* 0x000fc80000000000 */
[----:B------:R-:W-:Y:S02]  /*7f070*/  IMAD.MOV.U32 R119, RZ, RZ, R12 ;  /* 0x000000ffff777224 */ /* 0x000fe400078e000c */
[----:B------:R-:W-:Y:S02]  /*7f080*/  IMAD.MOV.U32 R118, RZ, RZ, R13 ;  /* 0x000000ffff767224 */ /* 0x000fe400078e000d */
[----:B------:R-:W-:Y:S02]  /*7f090*/  IMAD.MOV.U32 R115, RZ, RZ, R14 ;  /* 0x000000ffff737224 */ /* 0x000fe400078e000e */
[----:B------:R-:W-:Y:S02]  /*7f0a0*/  IMAD.MOV.U32 R114, RZ, RZ, R15 ;  /* 0x000000ffff727224 */ /* 0x000fe400078e000f */
[----:B------:R-:W-:Y:S01]  /*7f0b0*/  HMMA.1688.F32.TF32 R12, R8, R112, R212 ;  /* 0x00000070080c723c */ /* 0x000fe200000810d4 */
[----:B------:R1:W-:Y:S04]  /*7f0c0*/  STL [R1+0x7a94], R110 ;  /* 0x007a946e01007387 */ /* 0x0003e80000100800 */
[----:B------:R2:W-:-:S14]  /*7f0d0*/  STL [R1+0x7a90], R111 ;  /* 0x007a906f01007387 */ /* 0x0005dc0000100800 */
[----:B------:R-:W-:Y:S01]  /*7f0e0*/  IMAD.MOV.U32 R135, RZ, RZ, R12 ;  /* 0x000000ffff877224 */ /* 0x000fe200078e000c */
[----:B------:R-:W-:Y:S01]  /*7f0f0*/  MOV R123, R14 ;  /* 0x0000000e007b7202 */ /* 0x000fe20000000f00 */
[----:B------:R-:W-:Y:S02]  /*7f100*/  IMAD.MOV.U32 R134, RZ, RZ, R13 ;  /* 0x000000ffff867224 */ /* 0x000fe400078e000d */
[----:B------:R-:W-:Y:S02]  /*7f110*/  IMAD.MOV.U32 R122, RZ, RZ, R15 ;  /* 0x000000ffff7a7224 */ /* 0x000fe400078e000f */
[----:B---3--:R-:W-:Y:S01]  /*7f120*/  HMMA.1688.F32.TF32 R12, R8, R108, R204 ;  /* 0x0000006c080c723c */ /* 0x008fe200000810cc */
        /* <DEDUP_REMOVED lines=20> */
[----:B------:R-:W-:-:S03]  /*7f270*/  IMAD.MOV.U32 R127, RZ, RZ, R12 ;  /* 0x000000ffff7f7224 */ /* 0x000fc600078e000c */
[----:B------:R-:W3:Y:S01]  /*7f280*/  LDL.LU R56, [R1+0x3530] ;  /* 0x0035300001387983 */ /* 0x000ee20000300800 */
[----:B------:R-:W-:Y:S02]  /*7f290*/  IMAD.MOV.U32 R126, RZ, RZ, R13 ;  /* 0x000000ffff7e7224 */ /* 0x000fe400078e000d */
[----:B------:R-:W-:Y:S01]  /*7f2a0*/  IMAD.MOV.U32 R139, RZ, RZ, R14 ;  /* 0x000000ffff8b7224 */ /* 0x000fe200078e000e */
[----:B------:R-:W3:Y:S01]  /*7f2b0*/  LDL.LU R57, [R1+0x3534] ;  /* 0x0035340001397983 */ /* 0x000ee20000300800 */
[----:B------:R-:W-:Y:S02]  /*7f2c0*/  IMAD.MOV.U32 R138, RZ, RZ, R15 ;  /* 0x000000ffff8a7224 */ /* 0x000fe400078e000f */
[----:B------:R-:W-:Y:S01]  /*7f2d0*/  HMMA.1688.F32.TF32 R12, R8, R104, R200 ;  /* 0x00000068080c723c */ /* 0x000fe200000810c8 */
        /* <DEDUP_REMOVED lines=35> */
[----:B------:R-:W-:Y:S01]  /*7f510*/  MOV R103, R12 ;  /* 0x0000000c00677202 */ /* 0x000fe20000000f00 */
[----:B------:R-:W-:-:S02]  /*7f520*/  IMAD.MOV.U32 R102, RZ, RZ, R13 ;  /* 0x000000ffff667224 */ /* 0x000fc400078e000d */
[----:B------:R-:W-:Y:S02]  /*7f530*/  IMAD.MOV.U32 R131, RZ, RZ, R14 ;  /* 0x000000ffff837224 */ /* 0x000fe400078e000e */
[----:B------:R-:W-:Y:S02]  /*7f540*/  IMAD.MOV.U32 R130, RZ, RZ, R15 ;  /* 0x000000ffff827224 */ /* 0x000fe400078e000f */
[C---:B--2---:R-:W-:Y:S08]  /*7f550*/  HMMA.1688.F32.TF32 R12, R8.reuse, R96, R60 ;  /* 0x00000060080c723c */ /* 0x044ff0000008103c */
[----:B---3--:R-:W-:Y:S11]  /*7f560*/  HMMA.1688.F32.TF32 R16, R8, R92, R56 ;  /* 0x0000005c0810723c */ /* 0x008ff60000081038 */
[----:B-1----:R-:W-:-:S02]  /*7f570*/  IMAD.MOV.U32 R110, RZ, RZ, R12 ;  /* 0x000000ffff6e7224 */ /* 0x002fc400078e000c */
[----:B------:R-:W-:Y:S02]  /*7f580*/  IMAD.MOV.U32 R111, RZ, RZ, R13 ;  /* 0x000000ffff6f7224 */ /* 0x000fe400078e000d */
[----:B------:R-:W-:Y:S02]  /*7f590*/  IMAD.MOV.U32 R107, RZ, RZ, R14 ;  /* 0x000000ffff6b7224 */ /* 0x000fe400078e000e */
[----:B------:R-:W-:Y:S02]  /*7f5a0*/  IMAD.MOV.U32 R106, RZ, RZ, R15 ;  /* 0x000000ffff6a7224 */ /* 0x000fe400078e000f */
[C---:B----4-:R-:W-:Y:S01]  /*7f5b0*/  HMMA.1688.F32.TF32 R12, R8.reuse, R88, R200 ;  /* 0x00000058080c723c */ /* 0x050fe200000810c8 */
[----:B------:R-:W2:Y:S04]  /*7f5c0*/  LDL.LU R200, [R1+0x2220] ;  /* 0x0022200001c87983 */ /* 0x000ea80000300800 */
[----:B------:R-:W-:Y:S04]  /*7f5d0*/  STL.64 [R1+0x90], R16 ;  /* 0x0000901001007387 */ /* 0x000fe80000100a00 */
[----:B------:R1:W-:Y:S10]  /*7f5e0*/  STL.64 [R1+0x98], R18 ;  /* 0x0000981201007387 */ /* 0x0003f40000100a00 */
[----:B------:R-:W-:Y:S01]  /*7f5f0*/  STL.64 [R1+0x80], R12 ;  /* 0x0000800c01007387 */ /* 0x000fe20000100a00 */
[C---:B-1----:R-:W-:Y:S03]  /*7f600*/  HMMA.1688.F32.TF32 R16, R8.reuse, R84, R248 ;  /* 0x000000540810723c */ /* 0x042fe600000810f8 */
[----:B------:R1:W-:Y:S04]  /*7f610*/  STL.64 [R1+0x88], R14 ;  /* 0x0000880e01007387 */ /* 0x0003e80000100a00 */
[----:B------:R-:W2:Y:S04]  /*7f620*/  LDL.LU R201, [R1+0x2224] ;  /* 0x0022240001c97983 */ /* 0x000ea80000300800 */
[----:B------:R-:W2:Y:S01]  /*7f630*/  LDL.LU R202, [R1+0x2228] ;  /* 0x0022280001ca7983 */ /* 0x000ea20000300800 */
[----:B-1----:R-:W-:Y:S03]  /*7f640*/  HMMA.1688.F32.TF32 R12, R8, R80, R244 ;  /* 0x00000050080c723c */ /* 0x002fe600000810f4 */
[----:B------:R-:W2:Y:S05]  /*7f650*/  LDL.LU R203, [R1+0x222c] ;  /* 0x00222c0001cb7983 */ /* 0x000eaa0000300800 */
[C---:B------:R-:W-:Y:S01]  /*7f660*/  HMMA.1688.F32.TF32 R8, R4.reuse, R196, R236 ;  /* 0x000000c40408723c */ /* 0x040fe200000810ec */
        /* <DEDUP_REMOVED lines=10> */
[----:B------:R-:W-:Y:S04]  /*7f710*/  STL.64 [R1+0x48], R18 ;  /* 0x0000481201007387 */ /* 0x000fe80000100a00 */
[----:B------:R-:W3:Y:S04]  /*7f720*/  LDL.LU R212, [R1+0x3500] ;  /* 0x0035000001d47983 */ /* 0x000ee80000300800 */
[----:B------:R-:W-:Y:S04]  /*7f730*/  STL.64 [R1+0x30], R12 ;  /* 0x0000300c01007387 */ /* 0x000fe80000100a00 */
[----:B------:R1:W-:Y:S04]  /*7f740*/  STL.64 [R1+0x38], R14 ;  /* 0x0000380e01007387 */ /* 0x0003e80000100a00 */
[----:B------:R-:W-:Y:S04]  /*7f750*/  STL.64 [R1+0x20], R8 ;  /* 0x0000200801007387 */ /* 0x000fe80000100a00 */
[----:B------:R4:W-:Y:S04]  /*7f760*/  STL.64 [R1+0x28], R10 ;  /* 0x0000280a01007387 */ /* 0x0009e80000100a00 */
[----:B------:R-:W3:Y:S04]  /*7f770*/  LDL.LU R213, [R1+0x3504] ;  /* 0x0035040001d57983 */ /* 0x000ee80000300800 */
[----:B------:R-:W3:Y:S04]  /*7f780*/  LDL.LU R214, [R1+0x3508] ;  /* 0x0035080001d67983 */ /* 0x000ee80000300800 */
[----:B------:R-:W3:Y:S01]  /*7f790*/  LDL.LU R215, [R1+0x350c] ;  /* 0x00350c0001d77983 */ /* 0x000ee20000300800 */
[C---:B-1----:R-:W-:Y:S03]  /*7f7a0*/  HMMA.1688.F32.TF32 R12, R4.reuse, R180, R224 ;  /* 0x000000b4040c723c */ /* 0x042fe600000810e0 */
[----:B------:R-:W3:Y:S04]  /*7f7b0*/  LDL.LU R204, [R1+0x34f0] ;  /* 0x0034f00001cc7983 */ /* 0x000ee80000300800 */
[----:B------:R-:W3:Y:S01]  /*7f7c0*/  LDL.LU R205, [R1+0x34f4] ;  /* 0x0034f40001cd7983 */ /* 0x000ee20000300800 */
[C---:B------:R-:W-:Y:S03]  /*7f7d0*/  HMMA.1688.F32.TF32 R248, R4.reuse, R172, R216 ;  /* 0x000000ac04f8723c */ /* 0x040fe600000810d8 */
[----:B------:R-:W3:Y:S04]  /*7f7e0*/  LDL.LU R206, [R1+0x34f8] ;  /* 0x0034f80001ce7983 */ /* 0x000ee80000300800 */
[----:B------:R-:W3:Y:S01]  /*7f7f0*/  LDL.LU R207, [R1+0x34fc] ;  /* 0x0034fc0001cf7983 */ /* 0x000ee20000300800 */
[C---:B----4-:R-:W-:Y:S03]  /*7f800*/  HMMA.1688.F32.TF32 R8, R4.reuse, R176, R220 ;  /* 0x000000b00408723c */ /* 0x050fe600000810dc */
[----:B------:R-:W-:Y:S04]  /*7f810*/  STL.64 [R1+0x10], R12 ;  /* 0x0000100c01007387 */ /* 0x000fe80000100a00 */
[----:B------:R1:W-:Y:S04]  /*7f820*/  STL.64 [R1+0x18], R14 ;  /* 0x0000180e01007387 */ /* 0x0003e80000100a00 */
[----:B------:R-:W-:Y:S01]  /*7f830*/  STL [R1+0x791c], R248 ;  /* 0x00791cf801007387 */ /* 0x000fe20000100800 */
[C---:B------:R-:W-:Y:S07]  /*7f840*/  HMMA.1688.F32.TF32 R244, R4.reuse, R168, R40 ;  /* 0x000000a804f4723c */ /* 0x040fee0000081028 */
[----:B------:R-:W-:Y:S04]  /*7f850*/  STL.64 [R1], R8 ;  /* 0x0000000801007387 */ /* 0x000fe80000100a00 */
[----:B------:R-:W-:Y:S04]  /*7f860*/  STL.64 [R1+0x8], R10 ;  /* 0x0000080a01007387 */ /* 0x000fe80000100a00 */
[----:B------:R-:W-:Y:S04]  /*7f870*/  STL [R1+0x78f8], R249 ;  /* 0x0078f8f901007387 */ /* 0x000fe80000100800 */
[----:B------:R-:W-:Y:S04]  /*7f880*/  STL [R1+0x78f4], R250 ;  /* 0x0078f4fa01007387 */ /* 0x000fe80000100800 */
[----:B------:R-:W-:Y:S04]  /*7f890*/  STL [R1+0x78f0], R251 ;  /* 0x0078f0fb01007387 */ /* 0x000fe80000100800 */
[----:B------:R-:W4:Y:S04]  /*7f8a0*/  LDL.LU R40, [R1+0x34e0] ;  /* 0x0034e00001287983 */ /* 0x000f280000300800 */
[----:B------:R-:W4:Y:S04]  /*7f8b0*/  LDL.LU R41, [R1+0x34e4] ;  /* 0x0034e40001297983 */ /* 0x000f280000300800 */
[----:B------:R-:W4:Y:S04]  /*7f8c0*/  LDL.LU R42, [R1+0x34e8] ;  /* 0x0034e800012a7983 */ /* 0x000f280000300800 */
[----:B------:R-:W4:Y:S04]  /*7f8d0*/  LDL.LU R43, [R1+0x34ec] ;  /* 0x0034ec00012b7983 */ /* 0x000f280000300800 */
[----:B------:R-:W-:Y:S04]  /*7f8e0*/  STL [R1+0x792c], R244 ;  /* 0x00792cf401007387 */ /* 0x000fe80000100800 */
[----:B------:R-:W-:Y:S04]  /*7f8f0*/  STL [R1+0x7928], R245 ;  /* 0x007928f501007387 */ /* 0x000fe80000100800 */
[----:B------:R-:W-:Y:S04]  /*7f900*/  STL [R1+0x7924], R246 ;  /* 0x007924f601007387 */ /* 0x000fe80000100800 */
[----:B------:R1:W-:Y:S04]  /*7f910*/  STL [R1+0x7920], R247 ;  /* 0x007920f701007387 */ /* 0x0003e80000100800 */
[----:B------:R-:W-:Y:S04]  /*7f920*/  LDS R8, [R0+UR10+0x8100] ;  /* 0x0081000a00087984 */ /* 0x000fe80008000800 */
[----:B------:R-:W-:Y:S04]  /*7f930*/  LDS R10, [R0+UR10+0xa100] ;  /* 0x00a1000a000a7984 */ /* 0x000fe80008000800 */
[----:B------:R-:W-:Y:S04]  /*7f940*/  LDS R9, [R252+UR10+0x8100] ;  /* 0x0081000afc097984 */ /* 0x000fe80008000800 */
[----:B------:R-:W1:Y:S01]  /*7f950*/  LDS R11, [R252+UR10+0xa100] ;  /* 0x00a1000afc0b7984 */ /* 0x000e620008000800 */
[C---:B--2---:R-:W-:Y:S03]  /*7f960*/  HMMA.1688.F32.TF32 R236, R4.reuse, R164, R200 ;  /* 0x000000a404ec723c */ /* 0x044fe600000810c8 */
[----:B------:R-:W2:Y:S04]  /*7f970*/  LDL.LU R200, [R1+0x34d0] ;  /* 0x0034d00001c87983 */ /* 0x000ea80000300800 */
[----:B------:R-:W2:Y:S04]  /*7f980*/  LDL.LU R201, [R1+0x34d4] ;  /* 0x0034d40001c97983 */ /* 0x000ea80000300800 */
[----:B------:R-:W2:Y:S04]  /*7f990*/  LDL.LU R202, [R1+0x34d8] ;  /* 0x0034d80001ca7983 */ /* 0x000ea80000300800 */
[----:B------:R-:W2:Y:S04]  /*7f9a0*/  LDL.LU R203, [R1+0x34dc] ;  /* 0x0034dc0001cb7983 */ /* 0x000ea80000300800 */
[----:B------:R-:W-:Y:S04]  /*7f9b0*/  STL [R1+0x793c], R236 ;  /* 0x00793cec01007387 */ /* 0x000fe80000100800 */
[----:B------:R-:W-:Y:S04]  /*7f9c0*/  STL [R1+0x7938], R237 ;  /* 0x007938ed01007387 */ /* 0x000fe80000100800 */
[----:B------:R-:W-:Y:S04]  /*7f9d0*/  STL [R1+0x7934], R238 ;  /* 0x007934ee01007387 */ /* 0x000fe80000100800 */
[----:B------:R1:W-:Y:S01]  /*7f9e0*/  STL [R1+0x7930], R239 ;  /* 0x007930ef01007387 */ /* 0x0003e20000100800 */
[C---:B---3--:R-:W-:Y:S08]  /*7f9f0*/  HMMA.1688.F32.TF32 R16, R4.reuse, R160, R212 ;  /* 0x000000a00410723c */ /* 0x048ff000000810d4 */
[----:B-1----:R-:W-:Y:S11]  /*7fa00*/  HMMA.1688.F32.TF32 R12, R4, R156, R204 ;  /* 0x0000009c040c723c */ /* 0x002ff600000810cc */
[----:B------:R-:W-:Y:S04]  /*7fa10*/  STL.64 [R1+0x14b0], R16 ;  /* 0x0014b01001007387 */ /* 0x000fe80000100a00 */
[----:B------:R-:W-:Y:S04]  /*7fa20*/  STL.64 [R1+0x14b8], R18 ;  /* 0x0014b81201007387 */ /* 0x000fe80000100a00 */
[----:B------:R-:W3:Y:S04]  /*7fa30*/  LDL.LU R212, [R1+0x34c0] ;  /* 0x0034c00001d47983 */ /* 0x000ee80000300800 */
[----:B------:R-:W3:Y:S04]  /*7fa40*/  LDL.LU R213, [R1+0x34c4] ;  /* 0x0034c40001d57983 */ /* 0x000ee80000300800 */
[----:B------:R-:W3:Y:S04]  /*7fa50*/  LDL.LU R214, [R1+0x34c8] ;  /* 0x0034c80001d67983 */ /* 0x000ee80000300800 */
[----:B------:R-:W3:Y:S01]  /*7fa60*/  LDL.LU R215, [R1+0x34cc] ;  /* 0x0034cc0001d77983 */ /* 0x000ee20000300800 */
[----:B------:R-:W-:Y:S01]  /*7fa70*/  IMAD.MOV.U32 R247, RZ, RZ, R15 ;  /* 0x000000fffff77224 */ /* 0x000fe200078e000f */
[----:B------:R-:W-:Y:S01]  /*7fa80*/  MOV R246, R14 ;  /* 0x0000000e00f67202 */ /* 0x000fe20000000f00 */
[----:B------:R-:W-:-:S02]  /*7fa90*/  IMAD.MOV.U32 R245, RZ, RZ, R13 ;  /* 0x000000fffff57224 */ /* 0x000fc400078e000d */
[----:B------:R-:W-:Y:S01]  /*7faa0*/  IMAD.MOV.U32 R244, RZ, RZ, R12 ;  /* 0x000000fffff47224 */ /* 0x000fe200078e000c */
[----:B------:R1:W-:Y:S04]  /*7fab0*/  STL [R1+0x794c], R247 ;  /* 0x00794cf701007387 */ /* 0x0003e80000100800 */
[----:B------:R1:W-:Y:S04]  /*7fac0*/  STL [R1+0x7948], R246 ;  /* 0x007948f601007387 */ /* 0x0003e80000100800 */
[----:B------:R1:W-:Y:S04]  /*7fad0*/  STL [R1+0x7944], R245 ;  /* 0x007944f501007387 */ /* 0x0003e80000100800 */
[----:B------:R1:W-:Y:S01]  /*7fae0*/  STL [R1+0x7940], R244 ;  /* 0x007940f401007387 */ /* 0x0003e20000100800 */
[----:B----4-:R-:W-:Y:S03]  /*7faf0*/  HMMA.1688.F32.TF32 R12, R4, R72, R40 ;  /* 0x00000048040c723c */ /* 0x010fe60000081028 */
[----:B------:R-:W4:Y:S04]  /*7fb00*/  LDL.LU R40, [R1+0x34b0] ;  /* 0x0034b00001287983 */ /* 0x000f280000300800 */
[----:B------:R-:W4:Y:S04]  /*7fb10*/  LDL.LU R41, [R1+0x34b4] ;  /* 0x0034b40001297983 */ /* 0x000f280000300800 */
[----:B------:R-:W4:Y:S04]  /*7fb20*/  LDL.LU R42, [R1+0x34b8] ;  /* 0x0034b800012a7983 */ /* 0x000f280000300800 */
[----:B------:R-:W4:Y:S04]  /*7fb30*/  LDL.LU R43, [R1+0x34bc] ;  /* 0x0034bc00012b7983 */ /* 0x000f280000300800 */
[----:B------:R-:W-:-:S02]  /*7fb40*/  IMAD.MOV.U32 R239, RZ, RZ, R15 ;  /* 0x000000ffffef7224 */ /* 0x000fc400078e000f */
[----:B------:R-:W-:Y:S02]  /*7fb50*/  IMAD.MOV.U32 R238, RZ, RZ, R14 ;  /* 0x000000ffffee7224 */ /* 0x000fe400078e000e */
[----:B------:R-:W-:Y:S02]  /*7fb60*/  IMAD.MOV.U32 R237, RZ, RZ, R13 ;  /* 0x000000ffffed7224 */ /* 0x000fe400078e000d */
[----:B------:R-:W-:Y:S01]  /*7fb70*/  IMAD.MOV.U32 R236, RZ, RZ, R12 ;  /* 0x000000ffffec7224 */ /* 0x000fe200078e000c */
[----:B------:R-:W-:Y:S04]  /*7fb80*/  STL [R1+0x795c], R239 ;  /* 0x00795cef01007387 */ /* 0x000fe80000100800 */
[----:B------:R-:W-:Y:S04]  /*7fb90*/  STL [R1+0x7958], R238 ;  /* 0x007958ee01007387 */ /* 0x000fe80000100800 */
[----:B------:R-:W-:Y:S04]  /*7fba0*/  STL [R1+0x7954], R237 ;  /* 0x007954ed01007387 */ /* 0x000fe80000100800 */
[----:B------:R1:W-:Y:S04]  /*7fbb0*/  STL [R1+0x7950], R236 ;  /* 0x007950ec01007387 */ /* 0x0003e80000100800 */
[----:B------:R-:W4:Y:S04]  /*7fbc0*/  LDL.LU R204, [R1+0x34a0] ;  /* 0x0034a00001cc7983 */ /* 0x000f280000300800 */
[----:B------:R-:W4:Y:S04]  /*7fbd0*/  LDL.LU R205, [R1+0x34a4] ;  /* 0x0034a40001cd7983 */ /* 0x000f280000300800 */
[----:B------:R-:W4:Y:S04]  /*7fbe0*/  LDL.LU R206, [R1+0x34a8] ;  /* 0x0034a80001ce7983 */ /* 0x000f280000300800 */
[----:B------:R-:W4:Y:S01]  /*7fbf0*/  LDL.LU R207, [R1+0x34ac] ;  /* 0x0034ac0001cf7983 */ /* 0x000f220000300800 */
[----:B--2---:R-:W-:Y:S03]  /*7fc00*/  HMMA.1688.F32.TF32 R12, R4, R76, R200 ;  /* 0x0000004c040c723c */ /* 0x004fe600000810c8 */
[----:B------:R-:W2:Y:S04]  /*7fc10*/  LDL.LU R200, [R1+0x3490] ;  /* 0x0034900001c87983 */ /* 0x000ea80000300800 */
[----:B------:R-:W2:Y:S04]  /*7fc20*/  LDL.LU R201, [R1+0x3494] ;  /* 0x0034940001c97983 */ /* 0x000ea80000300800 */
[----:B------:R-:W2:Y:S04]  /*7fc30*/  LDL.LU R202, [R1+0x3498] ;  /* 0x0034980001ca7983 */ /* 0x000ea80000300800 */
[----:B------:R-:W2:Y:S04]  /*7fc40*/  LDL.LU R203, [R1+0x349c] ;  /* 0x00349c0001cb7983 */ /* 0x000ea80000300800 */
[----:B-1----:R-:W-:-:S02]  /*7fc50*/  IMAD.MOV.U32 R247, RZ, RZ, R12 ;  /* 0x000000fffff77224 */ /* 0x002fc400078e000c */
[----:B------:R-:W-:Y:S02]  /*7fc60*/  IMAD.MOV.U32 R246, RZ, RZ, R13 ;  /* 0x000000fffff67224 */ /* 0x000fe400078e000d */
[----:B------:R-:W-:Y:S02]  /*7fc70*/  IMAD.MOV.U32 R245, RZ, RZ, R14 ;  /* 0x000000fffff57224 */ /* 0x000fe400078e000e */
[----:B------:R-:W-:-:S05]  /*7fc80*/  IMAD.MOV.U32 R244, RZ, RZ, R15 ;  /* 0x000000fffff47224 */ /* 0x000fca00078e000f */
[----:B------:R-:W-:Y:S04]  /*7fc90*/  STL [R1+0x796c], R244 ;  /* 0x00796cf401007387 */ /* 0x000fe80000100800 */
[----:B------:R-:W-:Y:S04]  /*7fca0*/  STL [R1+0x7968], R245 ;  /* 0x007968f501007387 */ /* 0x000fe80000100800 */
[----:B------:R-:W-:Y:S04]  /*7fcb0*/  STL [R1+0x7964], R247 ;  /* 0x007964f701007387 */ /* 0x000fe80000100800 */
[----:B------:R1:W-:Y:S01]  /*7fcc0*/  STL [R1+0x7960], R246 ;  /* 0x007960f601007387 */ /* 0x0003e20000100800 */
[----:B---3--:R-:W-:-:S15]  /*7fcd0*/  HMMA.1688.F32.TF32 R12, R4, R152, R212 ;  /* 0x00000098040c723c */ /* 0x008fde00000810d4 */
[----:B------:R-:W-:-:S04]  /*7fce0*/  NOP ;  /* 0x0000000000007918 */ /* 0x000fc80000000000 */
[----:B------:R-:W-:Y:S01]  /*7fcf0*/  IMAD.MOV.U32 R236, RZ, RZ, R15 ;  /* 0x000000ffffec7224 */ /* 0x000fe200078e000f */
[----:B------:R-:W-:Y:S01]  /*7fd00*/  MOV R239, R12 ;  /* 0x0000000c00ef7202 */ /* 0x000fe20000000f00 */
[----:B------:R-:W-:Y:S02]  /*7fd10*/  IMAD.MOV.U32 R237, RZ, RZ, R14 ;  /* 0x000000ffffed7224 */ /* 0x000fe400078e000e */
[----:B------:R-:W-:Y:S01]  /*7fd20*/  IMAD.MOV.U32 R238, RZ, RZ, R13 ;  /* 0x000000ffffee7224 */ /* 0x000fe200078e000d */
[----:B------:R-:W-:Y:S04]  /*7fd30*/  STL [R1+0x797c], R236 ;  /* 0x00797cec01007387 */ /* 0x000fe80000100800 */
[----:B------:R-:W-:Y:S04]  /*7fd40*/  STL [R1+0x7978], R237 ;  /* 0x007978ed01007387 */ /* 0x000fe80000100800 */
[----:B------:R-:W-:Y:S04]  /*7fd50*/  STL [R1+0x7974], R239 ;  /* 0x007974ef01007387 */ /* 0x000fe80000100800 */
        /* <DEDUP_REMOVED lines=9> */
[----:B------:R-:W-:Y:S02]  /*7fdf0*/  IMAD.MOV.U32 R90, RZ, RZ, R15 ;  /* 0x000000ffff5a7224 */ /* 0x000fe400078e000f */
[----:B------:R-:W-:Y:S03]  /*7fe00*/  HMMA.1688.F32.TF32 R12, R4, R144, R204 ;  /* 0x00000090040c723c */ /* 0x000fe600000810cc */
[----:B------:R1:W-:Y:S04]  /*7fe10*/  STL [R1+0x798c], R90 ;  /* 0x00798c5a01007387 */ /* 0x0003e80000100800 */
[----:B------:R1:W-:Y:S04]  /*7fe20*/  STL [R1+0x7988], R86 ;  /* 0x0079885601007387 */ /* 0x0003e80000100800 */
[----:B------:R1:W-:Y:S04]  /*7fe30*/  STL [R1+0x7984], R82 ;  /* 0x0079845201007387 */ /* 0x0003e80000100800 */
[----:B------:R2:W-:Y:S04]  /*7fe40*/  STL [R1+0x7980], R248 ;  /* 0x007980f801007387 */ /* 0x0005e80000100800 */
[----:B-1----:R-:W-:Y:S01]  /*7fe50*/  IMAD.MOV.U32 R246, RZ, RZ, R15 ;  /* 0x000000fffff67224 */ /* 0x002fe200078e000f */
[----:B------:R-:W-:Y:S01]  /*7fe60*/  MOV R247, R14 ;  /* 0x0000000e00f77202 */ /* 0x000fe20000000f00 */
[----:B------:R-:W-:-:S02]  /*7fe70*/  IMAD.MOV.U32 R245, RZ, RZ, R13 ;  /* 0x000000fffff57224 */ /* 0x000fc400078e000d */
[----:B------:R-:W-:Y:S01]  /*7fe80*/  IMAD.MOV.U32 R244, RZ, RZ, R12 ;  /* 0x000000fffff47224 */ /* 0x000fe200078e000c */
[----:B------:R1:W-:Y:S04]  /*7fe90*/  STL [R1+0x799c], R246 ;  /* 0x00799cf601007387 */ /* 0x0003e80000100800 */
[----:B------:R1:W-:Y:S04]  /*7fea0*/  STL [R1+0x7998], R247 ;  /* 0x007998f701007387 */ /* 0x0003e80000100800 */
        /* <DEDUP_REMOVED lines=10> */
[----:B--2---:R-:W-:-:S15]  /*7ff50*/  HMMA.1688.F32.TF32 R12, R4, R140, R200 ;  /* 0x0000008c040c723c */ /* 0x004fde00000810c8 */
[----:B------:R-:W-:-:S04]  /*7ff60*/  NOP ;  /* 0x0000000000007918 */ /* 0x000fc80000000000 */
[----:B---3--:R-:W-:Y:S02]  /*7ff70*/  IMAD.MOV.U32 R238, RZ, RZ, R15 ;  /* 0x000000ffffee7224 */ /* 0x008fe400078e000f */
[----:B------:R-:W-:Y:S02]  /*7ff80*/  IMAD.MOV.U32 R239, RZ, RZ, R14 ;  /* 0x000000ffffef7224 */ /* 0x000fe400078e000e */
[----:B------:R-:W-:Y:S02]  /*7ff90*/  IMAD.MOV.U32 R237, RZ, RZ, R13 ;  /* 0x000000ffffed7224 */ /* 0x000fe400078e000d */
[----:B------:R-:W-:Y:S01]  /*7ffa0*/  IMAD.MOV.U32 R236, RZ, RZ, R12 ;  /* 0x000000ffffec7224 */ /* 0x000fe200078e000c */
[----:B------:R2:W-:Y:S04]  /*7ffb0*/  STL [R1+0x79ac], R238 ;  /* 0x0079acee01007387 */ /* 0x0005e80000100800 */
[----:B------:R-:W-:Y:S04]  /*7ffc0*/  STL [R1+0x79a8], R239 ;  /* 0x0079a8ef01007387 */ /* 0x000fe80000100800 */
[----:B------:R3:W-:Y:S04]  /*7ffd0*/  STL [R1+0x79a4], R237 ;  /* 0x0079a4ed01007387 */ /* 0x0007e80000100800 */
[----:B------:R1:W-:Y:S04]  /*7ffe0*/  STL [R1+0x79a0], R236 ;  /* 0x0079a0ec01007387 */ /* 0x0003e80000100800 */
[----:B------:R-:W2:Y:S04]  /*7fff0*/  LDL.LU R216, [R1+0x3450] ;  /* 0x0034500001d87983 */ /* 0x000ea80000300800 */
[----:B------:R-:W2:Y:S04]  /*80000*/  LDL.LU R217, [R1+0x3454] ;  /* 0x0034540001d97983 */ /* 0x000ea80000300800 */
[----:B------:R-:W2:Y:S04]  /*80010*/  LDL.LU R218, [R1+0x3458] ;  /* 0x0034580001da7983 */ /* 0x000ea80000300800 */
[----:B------:R-:W2:Y:S01]  /*80020*/  LDL.LU R219, [R1+0x345c] ;  /* 0x00345c0001db7983 */ /* 0x000ea20000300800 */
[----:B----4-:R-:W-:Y:S03]  /*80030*/  HMMA.1688.F32.TF32 R12, R4, R136, R40 ;  /* 0x00000088040c723c */ /* 0x010fe60000081028 */
        /* <DEDUP_REMOVED lines=28> */
[----:B-1----:R-:W-:Y:S02]  /*80200*/  IMAD.MOV.U32 R246, RZ, RZ, R12 ;  /* 0x000000fffff67224 */ /* 0x002fe400078e000c */
[----:B------:R-:W-:Y:S02]  /*80210*/  IMAD.MOV.U32 R247, RZ, RZ, R13 ;  /* 0x000000fffff77224 */ /* 0x000fe400078e000d */
[----:B------:R-:W-:Y:S02]  /*80220*/  IMAD.MOV.U32 R245, RZ, RZ, R14 ;  /* 0x000000fffff57224 */ /* 0x000fe400078e000e */
[----:B------:R-:W-:Y:S01]  /*80230*/  IMAD.MOV.U32 R244, RZ, RZ, R15 ;  /* 0x000000fffff47224 */ /* 0x000fe200078e000f */
[----:B------:R1:W-:Y:S04]  /*80240*/  STL [R1+0x79bc], R248 ;  /* 0x0079bcf801007387 */ /* 0x0003e80000100800 */
[----:B------:R1:W-:Y:S04]  /*80250*/  STL [R1+0x79b8], R82 ;  /* 0x0079b85201007387 */ /* 0x0003e80000100800 */
[----:B------:R1:W-:Y:S04]  /*80260*/  STL [R1+0x79b4], R86 ;  /* 0x0079b45601007387 */ /* 0x0003e80000100800 */
[----:B------:R1:W-:Y:S01]  /*80270*/  STL [R1+0x79b0], R90 ;  /* 0x0079b05a01007387 */ /* 0x0003e20000100800 */
[----:B--2---:R-:W-:-:S15]  /*80280*/  HMMA.1688.F32.TF32 R12, R4, R124, R216 ;  /* 0x0000007c040c723c */ /* 0x004fde00000810d8 */
[----:B------:R-:W-:-:S04]  /*80290*/  NOP ;  /* 0x0000000000007918 */ /* 0x000fc80000000000 */
[----:B------:R-:W-:Y:S01]  /*802a0*/  IMAD.MOV.U32 R238, RZ, RZ, R12 ;  /* 0x000000ffffee7224 */ /* 0x000fe200078e000c */
[----:B---3--:R-:W-:Y:S01]  /*802b0*/  MOV R237, R14 ;  /* 0x0000000e00ed7202 */ /* 0x008fe20000000f00 */
[----:B------:R-:W-:Y:S02]  /*802c0*/  IMAD.MOV.U32 R239, RZ, RZ, R13 ;  /* 0x000000ffffef7224 */ /* 0x000fe400078e000d */
[----:B------:R-:W-:Y:S01]  /*802d0*/  IMAD.MOV.U32 R236, RZ, RZ, R15 ;  /* 0x000000ffffec7224 */ /* 0x000fe200078e000f */
[----:B------:R-:W-:Y:S04]  /*802e0*/  STL.64 [R1+0x7b70], R246 ;  /* 0x007b70f601007387 */ /* 0x000fe80000100a00 */
[----:B------:R-:W-:Y:S04]  /*802f0*/  STL.64 [R1+0x7b68], R244 ;  /* 0x007b68f401007387 */ /* 0x000fe80000100a00 */
[----:B------:R-:W-:Y:S04]  /*80300*/  STL.64 [R1+0x7b80], R238 ;  /* 0x007b80ee01007387 */ /* 0x000fe80000100a00 */
[----:B------:R-:W-:Y:S01]  /*80310*/  STL.64 [R1+0x7b78], R236 ;  /* 0x007b78ec01007387 */ /* 0x000fe20000100a00 */
[----:B----4-:R-:W-:-:S15]  /*80320*/  HMMA.1688.F32.TF32 R12, R4, R120, R212 ;  /* 0x00000078040c723c */ /* 0x010fde00000810d4 */
[----:B------:R-:W-:-:S04]  /*80330*/  NOP ;  /* 0x0000000000007918 */ /* 0x000fc80000000000 */
[----:B-1----:R-:W-:Y:S02]  /*80340*/  IMAD.MOV.U32 R248, RZ, RZ, R12 ;  /* 0x000000fffff87224 */ /* 0x002fe400078e000c */
[----:B------:R-:W-:Y:S02]  /*80350*/  IMAD.MOV.U32 R82, RZ, RZ, R13 ;  /* 0x000000ffff527224 */ /* 0x000fe400078e000d */
[----:B------:R-:W-:Y:S02]  /*80360*/  IMAD.MOV.U32 R86, RZ, RZ, R14 ;  /* 0x000000ffff567224 */ /* 0x000fe400078e000e */
[----:B------:R-:W-:Y:S02]  /*80370*/  IMAD.MOV.U32 R90, RZ, RZ, R15 ;  /* 0x000000ffff5a7224 */ /* 0x000fe400078e000f */
[C---:B------:R-:W-:Y:S08]  /*80380*/  HMMA.1688.F32.TF32 R12, R4.reuse, R116, R204 ;  /* 0x00000074040c723c */ /* 0x040ff000000810cc */
[----:B------:R-:W-:Y:S11]  /*80390*/  HMMA.1688.F32.TF32 R16, R4, R112, R200 ;  /* 0x000000700410723c */ /* 0x000ff600000810c8 */
[----:B------:R-:W-:-:S02]  /*803a0*/  IMAD.MOV.U32 R83, RZ, RZ, R12 ;  /* 0x000000ffff537224 */ /* 0x000fc400078e000c */
[----:B------:R-:W-:Y:S02]  /*803b0*/  IMAD.MOV.U32 R249, RZ, RZ, R13 ;  /* 0x000000fffff97224 */ /* 0x000fe400078e000d */
[----:B------:R-:W-:Y:S02]  /*803c0*/  IMAD.MOV.U32 R250, RZ, RZ, R14 ;  /* 0x000000fffffa7224 */ /* 0x000fe400078e000e */
[----:B------:R-:W-:Y:S02]  /*803d0*/  IMAD.MOV.U32 R251, RZ, RZ, R15 ;  /* 0x000000fffffb7224 */ /* 0x000fe400078e000f */
[C---:B------:R-:W-:Y:S03]  /*803e0*/  HMMA.1688.F32.TF32 R12, R4.reuse, R108, R40 ;  /* 0x0000006c040c723c */ /* 0x040fe60000081028 */
[----:B------:R-:W-:Y:S04]  /*803f0*/  STL.64 [R1+0x7bd0], R250 ;  /* 0x007bd0fa01007387 */ /* 0x000fe80000100a00 */
[----:B------:R-:W-:Y:S04]  /*80400*/  STL.64 [R1+0x7bc8], R248 ;  /* 0x007bc8f801007387 */ /* 0x000fe80000100a00 */
[----:B------:R-:W2:Y:S04]  /*80410*/  LDL.LU R200, [R1+0x3280] ;  /* 0x0032800001c87983 */ /* 0x000ea80000300800 */
[----:B------:R-:W-:Y:S04]  /*80420*/  STL.64 [R1+0x13d0], R16 ;  /* 0x0013d01001007387 */ /* 0x000fe80000100a00 */
[----:B------:R-:W-:Y:S04]  /*80430*/  STL.64 [R1+0x13d8], R18 ;  /* 0x0013d81201007387 */ /* 0x000fe80000100a00 */
[----:B------:R1:W-:Y:S04]  /*80440*/  STL.64 [R1+0x13c0], R12 ;  /* 0x0013c00c01007387 */ /* 0x0003e80000100a00 */
        /* <DEDUP_REMOVED lines=56> */
[----:B-1----:R-:W2:Y:S04]  /*807d0*/  LDL.LU R12, [R1+0x33b0] ;  /* 0x0033b000010c7983 */ /* 0x002ea80000300800 */
[----:B------:R-:W2:Y:S04]  /*807e0*/  LDL.LU R13, [R1+0x33b4] ;  /* 0x0033b400010d7983 */ /* 0x000ea80000300800 */
[----:B---3--:R-:W2:Y:S04]  /*807f0*/  LDL.LU R14, [R1+0x33b8] ;  /* 0x0033b800010e7983 */ /* 0x008ea80000300800 */
[----:B------:R-:W2:Y:S04]  /*80800*/  LDL.LU R15, [R1+0x33bc] ;  /* 0x0033bc00010f7983 */ /* 0x000ea80000300800 */
[----:B------:R-:W3:Y:S04]  /*80810*/  LDL.LU R208, [R1+0x33c0] ;  /* 0x0033c00001d07983 */ /* 0x000ee80000300800 */
        /* <DEDUP_REMOVED lines=48> */
[C---:B------:R-:W-:Y:S08]  /*80b20*/  HMMA.1688.F32.TF32 R248, R4.reuse, R100, R244 ;  /* 0x0000006404f8723c */ /* 0x040ff000000810f4 */
[C---:B---3--:R-:W-:Y:S03]  /*80b30*/  HMMA.1688.F32.TF32 R244, R4.reuse, R96, R232 ;  /* 0x0000006004f4723c */ /* 0x048fe600000810e8 */
[----:B------:R-:W-:Y:S04]  /*80b40*/  STL.64 [R1+0x13b0], R236 ;  /* 0x0013b0ec01007387 */ /* 0x000fe80000100a00 */
[----:B------:R1:W-:Y:S01]  /*80b50*/  STL.64 [R1+0x13b8], R238 ;  /* 0x0013b8ee01007387 */ /* 0x0003e20000100a00 */
[C---:B------:R-:W-:Y:S08]  /*80b60*/  HMMA.1688.F32.TF32 R232, R4.reuse, R88, R208 ;  /* 0x0000005804e8723c */ /* 0x040ff000000810d0 */
[C---:B-1----:R-:W-:Y:S08]  /*80b70*/  HMMA.1688.F32.TF32 R236, R4.reuse, R92, R240 ;  /* 0x0000005c04ec723c */ /* 0x042ff000000810f0 */
[C---:B------:R-:W-:Y:S08]  /*80b80*/  HMMA.1688.F32.TF32 R208, R4.reuse, R84, R12 ;  /* 0x0000005404d0723c */ /* 0x040ff0000008100c */
[----:B----4-:R-:W-:Y:S01]  /*80b90*/  HMMA.1688.F32.TF32 R12, R4, R80, R16 ;  /* 0x00000050040c723c */ /* 0x010fe20000081010 */
        /* <DEDUP_REMOVED lines=16> */
[----:B------:R-:W-:Y:S04]  /*80ca0*/  STL.64 [R1+0x1350], R16 ;  /* 0x0013501001007387 */ /* 0x000fe80000100a00 */
[----:B------:R1:W-:Y:S01]  /*80cb0*/  STL.64 [R1+0x1358], R18 ;  /* 0x0013581201007387 */ /* 0x0003e20000100a00 */
[C---:B------:R-:W-:Y:S03]  /*80cc0*/  HMMA.1688.F32.TF32 R20, R8.reuse, R188, R28 ;  /* 0x000000bc0814723c */ /* 0x040fe6000008101c */
[----:B------:R-:W-:Y:S04]  /*80cd0*/  LDS R5, [R252+UR10+0x8180] ;  /* 0x0081800afc057984 */ /* 0x000fe80008000800 */
[----:B------:R-:W2:Y:S01]  /*80ce0*/  LDS R7, [R252+UR10+0xa180] ;  /* 0x00a1800afc077984 */ /* 0x000ea20008000800 */
[C---:B-1----:R-:W-:Y:S03]  /*80cf0*/  HMMA.1688.F32.TF32 R16, R8.reuse, R184, R32 ;  /* 0x000000b80810723c */ /* 0x042fe60000081020 */
        /* <DEDUP_REMOVED lines=10> */
[C---:B---3--:R-:W-:Y:S08]  /*80da0*/  HMMA.1688.F32.TF32 R16, R8.reuse, R172, R48 ;  /* 0x000000ac0810723c */ /* 0x048ff00000081030 */
        /* <DEDUP_REMOVED lines=153> */
[C---:B------:R-:W-:Y:S08]  /*81740*/  HMMA.1688.F32.TF32 R248, R8.reuse, R120, R244 ;  /* 0x0000007808f8723c */ /* 0x040ff000000810f4 */
[C---:B----4-:R-:W-:Y:S03]  /*81750*/  HMMA.1688.F32.TF32 R244, R8.reuse, R116, R232 ;  /* 0x0000007408f4723c */ /* 0x050fe600000810e8 */
[----:B------:R-:W-:Y:S04]  /*81760*/  STL.64 [R1+0x1210], R236 ;  /* 0x001210ec01007387 */ /* 0x000fe80000100a00 */
[----:B------:R1:W-:Y:S01]  /*81770*/  STL.64 [R1+0x1218], R238 ;  /* 0x001218ee01007387 */ /* 0x0003e20000100a00 */
[C---:B------:R-:W-:Y:S08]  /*81780*/  HMMA.1688.F32.TF32 R232, R8.reuse, R108, R208 ;  /* 0x0000006c08e8723c */ /* 0x040ff000000810d0 */
[C---:B-1----:R-:W-:Y:S01]  /*81790*/  HMMA.1688.F32.TF32 R236, R8.reuse, R112, R240 ;  /* 0x0000007008ec723c */ /* 0x042fe200000810f0 */
[----:B------:R-:W-:Y:S04]  /*817a0*/  STL.64 [R1+0x1200], R248 ;  /* 0x001200f801007387 */ /* 0x000fe80000100a00 */
[----:B------:R-:W-:Y:S04]  /*817b0*/  STL.64 [R1+0x1208], R250 ;  /* 0x001208fa01007387 */ /* 0x000fe80000100a00 */
[----:B------:R-:W-:Y:S01]  /*817c0*/  STL.64 [R1+0x11f0], R244 ;  /* 0x0011f0f401007387 */ /* 0x000fe20000100a00 */
[C---:B------:R-:W-:Y:S03]  /*817d0*/  HMMA.1688.F32.TF32 R208, R8.reuse, R100, R16 ;  /* 0x0000006408d0723c */ /* 0x040fe60000081010 */
[----:B------:R-:W-:Y:S06]  /*817e0*/  STL.64 [R1+0x11f8], R246 ;  /* 0x0011f8f601007387 */ /* 0x000fec0000100a00 */
        /* <DEDUP_REMOVED lines=16> */
[----:B--2---:R-:W-:Y:S01]  /*818f0*/  HMMA.1688.F32.TF32 R12, R8, R80, R36 ;  /* 0x00000050080c723c */ /* 0x004fe20000081024 */
[----:B------:R-:W-:Y:S04]  /*81900*/  STL.64 [R1+0x1180], R20 ;  /* 0x0011801401007387 */ /* 0x000fe80000100a00 */
[----:B------:R-:W-:Y:S03]  /*81910*/  STL.64 [R1+0x1188], R22 ;  /* 0x0011881601007387 */ /* 0x000fe60000100a00 */
        /* <DEDUP_REMOVED lines=42> */
[----:B------:R2:W-:Y:S02]  /*81bc0*/  STL.64 [R1+0x1158], R18 ;  /* 0x0011581201007387 */ /* 0x0005e40000100a00 */
[C---:B--2---:R-:W-:Y:S11]  /*81bd0*/  HMMA.1688.F32.TF32 R16, R4.reuse, R152, R200 ;  /* 0x000000980410723c */ /* 0x044ff600000810c8 */
[----:B------:R-:W-:Y:S04]  /*81be0*/  STL.64 [R1+0x1140], R12 ;  /* 0x0011400c01007387 */ /* 0x000fe80000100a00 */
[----:B------:R2:W-:Y:S02]  /*81bf0*/  STL.64 [R1+0x1148], R14 ;  /* 0x0011480e01007387 */ /* 0x0005e40000100a00 */
        /* <DEDUP_REMOVED lines=123> */
[C---:B----4-:R-:W-:Y:S01]  /*823b0*/  HMMA.1688.F32.TF32 R16, R4.reuse, R120, R16 ;  /* 0x000000780410723c */ /* 0x050fe20000081010 */
[----:B------:R-:W-:Y:S07]  /*823c0*/  STL.64 [R1+0x10f0], R248 ;  /* 0x0010f0f801007387 */ /* 0x000fee0000100a00 */
[C---:B------:R-:W-:Y:S01]  /*823d0*/  HMMA.1688.F32.TF32 R12, R4.reuse, R116, R20 ;  /* 0x00000074040c723c */ /* 0x040fe20000081014 */
        /* <DEDUP_REMOVED lines=38> */
[----:B------:R-:W-:Y:S04]  /*82640*/  STL.64 [R1+0x1018], R18 ;  /* 0x0010181201007387 */ /* 0x000fe80000100a00 */
[----:B------:R-:W-:Y:S04]  /*82650*/  STL.64 [R1+0x340], R12 ;  /* 0x0003400c01007387 */ /* 0x000fe80000100a00 */
[----:B------:R1:W-:Y:S04]  /*82660*/  STL.64 [R1+0x348], R14 ;  /* 0x0003480e01007387 */ /* 0x0003e80000100a00 */
[----:B------:R-:W-:Y:S04]  /*82670*/  LDS R6, [R0+UR10+0xa280] ;  /* 0x00a2800a00067984 */ /* 0x000fe80008000800 */
[----:B------:R-:W-:Y:S01]  /*82680*/  LDS R5, [R252+UR10+0x8280] ;  /* 0x0082800afc057984 */ /* 0x000fe20008000800 */
[C---:B-1----:R-:W-:Y:S03]  /*82690*/  HMMA.1688.F32.TF32 R12, R8.reuse, R196, R60 ;  /* 0x000000c4080c723c */ /* 0x042fe6000008103c */
[----:B------:R-:W1:Y:S05]  /*826a0*/  LDS R7, [R252+UR10+0xa280] ;  /* 0x00a2800afc077984 */ /* 0x000e6a0008000800 */
[C---:B------:R-:W-:Y:S08]  /*826b0*/  HMMA.1688.F32.TF32 R20, R8.reuse, R192, R56 ;  /* 0x000000c00814723c */ /* 0x040ff00000081038 */
        /* <DEDUP_REMOVED lines=197> */
[----:B--2---:R-:W-:Y:S08]  /*83310*/  HMMA.1688.F32.TF32 R16, R8, R80, R220 ;  /* 0x000000500810723c */ /* 0x004ff000000810dc */
[C---:B-1----:R-:W-:Y:S08]  /*83320*/  HMMA.1688.F32.TF32 R12, R4.reuse, R196, R216 ;  /* 0x000000c4040c723c */ /* 0x042ff000000810d8 */
        /* <DEDUP_REMOVED lines=14> */
[C---:B------:R-:W-:Y:S11]  /*83410*/  HMMA.1688.F32.TF32 R12, R4.reuse, R184, R200 ;  /* 0x000000b8040c723c */ /* 0x040ff600000810c8 */
[----:B------:R-:W-:Y:S04]  /*83420*/  STL.64 [R1+0x300], R8 ;  /* 0x0003000801007387 */ /* 0x000fe80000100a00 */
[----:B------:R1:W-:Y:S04]  /*83430*/  STL.64 [R1+0x308], R10 ;  /* 0x0003080a01007387 */ /* 0x0003e80000100a00 */
[----:B------:R-:W2:Y:S01]  /*83440*/  LDL.LU R200, [R1+0x2d10] ;  /* 0x002d100001c87983 */ /* 0x000ea20000300800 */
[----:B-1----:R-:W-:Y:S03]  /*83450*/  HMMA.1688.F32.TF32 R8, R4, R180, R40 ;  /* 0x000000b40408723c */ /* 0x002fe60000081028 */
[----:B------:R1:W-:Y:S04]  /*83460*/  STL.64 [R1+0x2f0], R12 ;  /* 0x0002f00c01007387 */ /* 0x0003e80000100a00 */
[----:B------:R3:W-:-:S12]  /*83470*/  STL.64 [R1+0x2f8], R14 ;  /* 0x0002f80e01007387 */ /* 0x0007d80000100a00 */
[----:B------:R-:W-:Y:S04]  /*83480*/  STL.64 [R1+0x2e0], R8 ;  /* 0x0002e00801007387 */ /* 0x000fe80000100a00 */
        /* <DEDUP_REMOVED lines=108> */
[C---:B--2---:R-:W-:Y:S08]  /*83b50*/  HMMA.1688.F32.TF32 R188, R4.reuse, R176, R236 ;  /* 0x000000b004bc723c */ /* 0x044ff000000810ec */
[C---:B----4-:R-:W-:Y:S08]  /*83b60*/  HMMA.1688.F32.TF32 R8, R4.reuse, R172, R244 ;  /* 0x000000ac0408723c */ /* 0x050ff000000810f4 */
[C---:B---3--:R-:W-:Y:S03]  /*83b70*/  HMMA.1688.F32.TF32 R192, R4.reuse, R168, R232 ;  /* 0x000000a804c0723c */ /* 0x048fe600000810e8 */
[----:B------:R-:W-:Y:S04]  /*83b80*/  STL.64 [R1+0x2d0], R188 ;  /* 0x0002d0bc01007387 */ /* 0x000fe80000100a00 */
[----:B------:R1:W-:Y:S02]  /*83b90*/  STL.64 [R1+0x2d8], R190 ;  /* 0x0002d8be01007387 */ /* 0x0003e40000100a00 */
[C---:B-1----:R-:W-:Y:S02]  /*83ba0*/  HMMA.1688.F32.TF32 R188, R4.reuse, R164, R240 ;  /* 0x000000a404bc723c */ /* 0x042fe400000810f0 */
        /* <DEDUP_REMOVED lines=12> */
[----:B------:R-:W1:Y:S05]  /*83c70*/  LDS R11, [R252+UR10+0xa300] ;  /* 0x00a3000afc0b7984 */ /* 0x000e6a0008000800 */
[C---:B------:R-:W-:Y:S01]  /*83c80*/  HMMA.1688.F32.TF32 R12, R4.reuse, R76, R20 ;  /* 0x0000004c040c723c */ /* 0x040fe20000081014 */
[----:B------:R-:W-:Y:S04]  /*83c90*/  STL.64 [R1+0xe10], R192 ;  /* 0x000e10c001007387 */ /* 0x000fe80000100a00 */
[----:B------:R-:W-:Y:S03]  /*83ca0*/  STL.64 [R1+0xe18], R194 ;  /* 0x000e18c201007387 */ /* 0x000fe60000100a00 */
[C---:B------:R-:W-:Y:S03]  /*83cb0*/  HMMA.1688.F32.TF32 R20, R4.reuse, R152, R24 ;  /* 0x000000980414723c */ /* 0x040fe60000081018 */
[----:B------:R-:W-:Y:S04]  /*83cc0*/  STL.64 [R1+0xe00], R188 ;  /* 0x000e00bc01007387 */ /* 0x000fe80000100a00 */
[----:B------:R-:W-:Y:S04]  /*83cd0*/  STL.64 [R1+0xe08], R190 ;  /* 0x000e08be01007387 */ /* 0x000fe80000100a00 */
        /* <DEDUP_REMOVED lines=52> */
[----:B------:R-:W-:Y:S04]  /*84020*/  STL.64 [R1+0xce0], R20 ;  /* 0x000ce01401007387 */ /* 0x000fe80000100a00 */
[----:B------:R-:W-:Y:S04]  /*84030*/  STL.64 [R1+0xce8], R22 ;  /* 0x000ce81601007387 */ /* 0x000fe80000100a00 */
[----:B------:R2:W-:Y:S04]  /*84040*/  STL.64 [R1+0xcd0], R16 ;  /* 0x000cd01001007387 */ /* 0x0005e80000100a00 */
[----:B------:R3:W-:Y:S04]  /*84050*/  STL.64 [R1+0xcd8], R18 ;  /* 0x000cd81201007387 */ /* 0x0007e80000100a00 */
        /* <DEDUP_REMOVED lines=132> */
[----:B--2---:R-:W2:Y:S04]  /*848a0*/  LDL.LU.64 R194, [R1+0x7bf0] ;  /* 0x007bf00001c27983 */ /* 0x004ea80000300a00 */
[----:B------:R-:W2:Y:S02]  /*848b0*/  LDL.LU.64 R192, [R1+0x7be8] ;  /* 0x007be80001c07983 */ /* 0x000ea40000300a00 */
[----:B--2---:R-:W-:-:S15]  /*848c0*/  HMMA.1688.F32.TF32 R188, R8, R192, R188 ;  /* 0x000000c008bc723c */ /* 0x004fde00000810bc */
[----:B------:R-:W-:-:S04]  /*848d0*/  NOP ;  /* 0x0000000000007918 */ /* 0x000fc80000000000 */
[----:B------:R-:W-:Y:S04]  /*848e0*/  STL.64 [R1+0xca0], R188 ;  /* 0x000ca0bc01007387 */ /* 0x000fe80000100a00 */
[----:B------:R2:W-:Y:S04]  /*848f0*/  STL.64 [R1+0xca8], R190 ;  /* 0x000ca8be01007387 */ /* 0x0005e80000100a00 */
[----:B--2---:R-:W2:Y:S04]  /*84900*/  LDL.LU.64 R190, [R1+0x7be0] ;  /* 0x007be00001be7983 */ /* 0x004ea80000300a00 */
[----:B------:R-:W2:Y:S01]  /*84910*/  LDL.LU.64 R188, [R1+0x7bd8] ;  /* 0x007bd80001bc7983 */ /* 0x000ea20000300a00 */
[C---:B------:R-:W-:Y:S08]  /*84920*/  HMMA.1688.F32.TF32 R236, R8.reuse, R184, R236 ;  /* 0x000000b808ec723c */ /* 0x040ff000000810ec */
[C---:B---3--:R-:W-:Y:S08]  /*84930*/  HMMA.1688.F32.TF32 R12, R8.reuse, R164, R12 ;  /* 0x000000a4080c723c */ /* 0x048ff0000008100c */
[----:B--2---:R-:W-:-:S15]  /*84940*/  HMMA.1688.F32.TF32 R248, R8, R188, R248 ;  /* 0x000000bc08f8723c */ /* 0x004fde00000810f8 */
[----:B------:R-:W-:-:S04]  /*84950*/  NOP ;  /* 0x0000000000007918 */ /* 0x000fc80000000000 */
[----:B------:R-:W-:Y:S04]  /*84960*/  STL.64 [R1+0xc90], R248 ;  /* 0x000c90f801007387 */ /* 0x000fe80000100a00 */
[----:B------:R2:W-:Y:S04]  /*84970*/  STL.64 [R1+0xc98], R250 ;  /* 0x000c98fa01007387 */ /* 0x0005e80000100a00 */
[----:B--2---:R-:W2:Y:S04]  /*84980*/  LDL.LU.64 R250, [R1+0x7bd0] ;  /* 0x007bd00001fa7983 */ /* 0x004ea80000300a00 */
[----:B------:R-:W3:Y:S04]  /*84990*/  LDL.LU.64 R248, [R1+0x7bc8] ;  /* 0x007bc80001f87983 */ /* 0x000ee80000300a00 */
[----:B------:R-:W-:Y:S04]  /*849a0*/  STL.64 [R1+0xc80], R236 ;  /* 0x000c80ec01007387 */ /* 0x000fe80000100a00 */
[----:B------:R1:W-:Y:S02]  /*849b0*/  STL.64 [R1+0xc88], R238 ;  /* 0x000c88ee01007387 */ /* 0x0003e40000100a00 */
[C---:B-1----:R-:W-:Y:S08]  /*849c0*/  HMMA.1688.F32.TF32 R236, R8.reuse, R180, R244 ;  /* 0x000000b408ec723c */ /* 0x042ff000000810f4 */
[C---:B------:R-:W-:Y:S11]  /*849d0*/  HMMA.1688.F32.TF32 R244, R8.reuse, R176, R232 ;  /* 0x000000b008f4723c */ /* 0x040ff600000810e8 */
[----:B------:R-:W-:Y:S01]  /*849e0*/  STL.64 [R1+0xc70], R236 ;  /* 0x000c70ec01007387 */ /* 0x000fe20000100a00 */
[C---:B------:R-:W-:Y:S03]  /*849f0*/  HMMA.1688.F32.TF32 R232, R8.reuse, R168, R208 ;  /* 0x000000a808e8723c */ /* 0x040fe600000810d0 */
[----:B------:R1:W-:Y:S05]  /*84a00*/  STL.64 [R1+0xc78], R238 ;  /* 0x000c78ee01007387 */ /* 0x0003ea0000100a00 */
[C---:B-1----:R-:W-:Y:S01]  /*84a10*/  HMMA.1688.F32.TF32 R236, R8.reuse, R172, R240 ;  /* 0x000000ac08ec723c */ /* 0x042fe200000810f0 */
[----:B------:R-:W-:Y:S04]  /*84a20*/  STL.64 [R1+0xc60], R244 ;  /* 0x000c60f401007387 */ /* 0x000fe80000100a00 */
[----:B------:R-:W-:Y:S03]  /*84a30*/  STL.64 [R1+0xc68], R246 ;  /* 0x000c68f601007387 */ /* 0x000fe60000100a00 */
[C---:B------:R-:W-:Y:S11]  /*84a40*/  HMMA.1688.F32.TF32 R208, R8.reuse, R160, R16 ;  /* 0x000000a008d0723c */ /* 0x040ff60000081010 */
[----:B------:R-:W-:Y:S01]  /*84a50*/  STL.64 [R1+0xc50], R236 ;  /* 0x000c50ec01007387 */ /* 0x000fe20000100a00 */
[C---:B------:R-:W-:Y:S03]  /*84a60*/  HMMA.1688.F32.TF32 R16, R8.reuse, R156, R20 ;  /* 0x0000009c0810723c */ /* 0x040fe60000081014 */
[----:B------:R-:W-:Y:S04]  /*84a70*/  STL.64 [R1+0xc58], R238 ;  /* 0x000c58ee01007387 */ /* 0x000fe80000100a00 */
[----:B------:R-:W-:Y:S04]  /*84a80*/  STL.64 [R1+0xc40], R232 ;  /* 0x000c40e801007387 */ /* 0x000fe80000100a00 */
[----:B------:R-:W-:Y:S04]  /*84a90*/  STL.64 [R1+0xc48], R234 ;  /* 0x000c48ea01007387 */ /* 0x000fe80000100a00 */
[----:B------:R-:W-:Y:S04]  /*84aa0*/  STL.64 [R1+0xc30], R12 ;  /* 0x000c300c01007387 */ /* 0x000fe80000100a00 */
[----:B------:R4:W-:Y:S02]  /*84ab0*/  STL.64 [R1+0xc38], R14 ;  /* 0x000c380e01007387 */ /* 0x0009e40000100a00 */
[C---:B----4-:R-:W-:Y:S02]  /*84ac0*/  HMMA.1688.F32.TF32 R12, R8.reuse, R72, R24 ;  /* 0x00000048080c723c */ /* 0x050fe40000081018 */
        /* <DEDUP_REMOVED lines=8> */
[C---:B----4-:R-:W-:Y:S01]  /*84b50*/  HMMA.1688.F32.TF32 R12, R8.reuse, R148, R36 ;  /* 0x00000094080c723c */ /* 0x050fe20000081024 */
[----:B------:R-:W-:Y:S04]  /*84b60*/  STL.64 [R1+0xbf0], R20 ;  /* 0x000bf01401007387 */ /* 0x000fe80000100a00 */
[----:B------:R1:W-:Y:S06]  /*84b70*/  STL.64 [R1+0xbf8], R22 ;  /* 0x000bf81601007387 */ /* 0x0003ec0000100a00 */
[----:B------:R-:W-:Y:S04]  /*84b80*/  STL.64 [R1+0xbe0], R16 ;  /* 0x000be01001007387 */ /* 0x000fe80000100a00 */
[----:B------:R4:W-:Y:S01]  /*84b90*/  STL.64 [R1+0xbe8], R18 ;  /* 0x000be81201007387 */ /* 0x0009e20000100a00 */
[C---:B-1----:R-:W-:Y:S03]  /*84ba0*/  HMMA.1688.F32.TF32 R20, R8.reuse, R144, R44 ;  /* 0x000000900814723c */ /* 0x042fe6000008102c */
[----:B------:R-:W-:Y:S04]  /*84bb0*/  STL.64 [R1+0xbd0], R12 ;  /* 0x000bd00c01007387 */ /* 0x000fe80000100a00 */
[----:B------:R1:W-:Y:S01]  /*84bc0*/  STL.64 [R1+0xbd8], R14 ;  /* 0x000bd80e01007387 */ /* 0x0003e20000100a00 */
[C---:B----4-:R-:W-:Y:S08]  /*84bd0*/  HMMA.1688.F32.TF32 R16, R8.reuse, R140, R48 ;  /* 0x0000008c0810723c */ /* 0x050ff00000081030 */
        /* <DEDUP_REMOVED lines=36> */
[----:B-1----:R-:W-:Y:S03]  /*84e20*/  HMMA.1688.F32.TF32 R12, R8, R88, R40 ;  /* 0x00000058080c723c */ /* 0x002fe60000081028 */
[----:B------:R1:W-:Y:S04]  /*84e30*/  STL.64 [R1+0xb00], R20 ;  /* 0x000b001401007387 */ /* 0x0003e80000100a00 */
[----:B------:R4:W-:Y:S04]  /*84e40*/  STL.64 [R1+0xb08], R22 ;  /* 0x000b081601007387 */ /* 0x0009e80000100a00 */
        /* <DEDUP_REMOVED lines=58> */
[----:B----4-:R-:W2:Y:S04]  /*851f0*/  LDL.LU R22, [R1+0x2048] ;  /* 0x0020480001167983 */ /* 0x010ea80000300800 */
        /* <DEDUP_REMOVED lines=54> */
[----:B---3--:R-:W-:-:S15]  /*85560*/  HMMA.1688.F32.TF32 R236, R8, R84, R236 ;  /* 0x0000005408ec723c */ /* 0x008fde00000810ec */
[----:B------:R-:W-:-:S04]  /*85570*/  NOP ;  /* 0x0000000000007918 */ /* 0x000fc80000000000 */
[----:B------:R-:W-:Y:S04]  /*85580*/  STL.64 [R1+0xad0], R236 ;  /* 0x000ad0ec01007387 */ /* 0x000fe80000100a00 */
[----:B------:R1:W-:Y:S02]  /*85590*/  STL.64 [R1+0xad8], R238 ;  /* 0x000ad8ee01007387 */ /* 0x0003e40000100a00 */
[----:B-1----:R-:W-:Y:S08]  /*855a0*/  HMMA.1688.F32.TF32 R236, R8, R80, R244 ;  /* 0x0000005008ec723c */ /* 0x002ff000000810f4 */
[C---:B----4-:R-:W-:Y:S08]  /*855b0*/  HMMA.1688.F32.TF32 R8, R4.reuse, R196, R232 ;  /* 0x000000c40408723c */ /* 0x050ff000000810e8 */
[C---:B------:R-:W-:Y:S03]  /*855c0*/  HMMA.1688.F32.TF32 R232, R4.reuse, R192, R240 ;  /* 0x000000c004e8723c */ /* 0x040fe600000810f0 */
[----:B------:R-:W-:Y:S04]  /*855d0*/  STL.64 [R1+0x280], R236 ;  /* 0x000280ec01007387 */ /* 0x000fe80000100a00 */
[----:B------:R-:W-:Y:S04]  /*855e0*/  STL.64 [R1+0x288], R238 ;  /* 0x000288ee01007387 */ /* 0x000fe80000100a00 */
[----:B------:R-:W-:Y:S01]  /*855f0*/  STL.64 [R1+0x270], R8 ;  /* 0x0002700801007387 */ /* 0x000fe20000100a00 */
[C---:B------:R-:W-:Y:S03]  /*85600*/  HMMA.1688.F32.TF32 R16, R4.reuse, R180, R16 ;  /* 0x000000b40410723c */ /* 0x040fe60000081010 */
[----:B------:R1:W-:Y:S05]  /*85610*/  STL.64 [R1+0x278], R10 ;  /* 0x0002780a01007387 */ /* 0x0003ea0000100a00 */
[C---:B-1----:R-:W-:Y:S08]  /*85620*/  HMMA.1688.F32.TF32 R8, R4.reuse, R184, R12 ;  /* 0x000000b80408723c */ /* 0x042ff0000008100c */
[C---:B------:R-:W-:Y:S01]  /*85630*/  HMMA.1688.F32.TF32 R12, R4.reuse, R176, R20 ;  /* 0x000000b0040c723c */ /* 0x040fe20000081014 */
        /* <DEDUP_REMOVED lines=169> */
[----:B------:R-:W-:Y:S01]  /*860d0*/  MOV R42, R3 ;  /* 0x00000003002a7202 */ /* 0x000fe20000000f00 */
[----:B------:R-:W-:Y:S01]  /*860e0*/  IMAD.MOV.U32 R43, RZ, RZ, R2 ;  /* 0x000000ffff2b7224 */ /* 0x000fe200078e0002 */
[C---:B--2---:R-:W-:Y:S08]  /*860f0*/  HMMA.1688.F32.TF32 R12, R4.reuse, R92, R12 ;  /* 0x0000005c040c723c */ /* 0x044ff0000008100c */
[C---:B---3--:R-:W-:Y:S08]  /*86100*/  HMMA.1688.F32.TF32 R236, R4.reuse, R100, R240 ;  /* 0x0000006404ec723c */ /* 0x048ff000000810f0 */
[C---:B----4-:R-:W-:Y:S08]  /*86110*/  HMMA.1688.F32.TF32 R244, R4.reuse, R104, R232 ;  /* 0x0000006804f4723c */ /* 0x050ff000000810e8 */
[C---:B------:R-:W-:Y:S11]  /*86120*/  HMMA.1688.F32.TF32 R232, R4.reuse, R96, R208 ;  /* 0x0000006004e8723c */ /* 0x040ff600000810d0 */
        /* <DEDUP_REMOVED lines=9> */
[----:B------:R1:W-:Y:S02]  /*861c0*/  STL.64 [R1+0x998], R14 ;  /* 0x0009980e01007387 */ /* 0x0003e40000100a00 */
[----:B-1----:R-:W-:Y:S02]  /*861d0*/  HMMA.1688.F32.TF32 R12, R4, R80, R24 ;  /* 0x00000050040c723c */ /* 0x002fe40000081018 */
        /* <DEDUP_REMOVED lines=11> */
[----:B-1----:R-:W-:Y:S03]  /*86290*/  HMMA.1688.F32.TF32 R12, R8, R192, R32 ;  /* 0x000000c0080c723c */ /* 0x002fe60000081020 */
[----:B------:R-:W1:Y:S04]  /*862a0*/  LDS R7, [R252+UR10+0xa480] ;  /* 0x00a4800afc077984 */ /* 0x000e680008000800 */
[----:B------:R-:W-:Y:S04]  /*862b0*/  STL.64 [R1+0x960], R16 ;  /* 0x0009601001007387 */ /* 0x000fe80000100a00 */
[----:B------:R-:W-:Y:S08]  /*862c0*/  STL.64 [R1+0x968], R18 ;  /* 0x0009681201007387 */ /* 0x000ff00000100a00 */
[----:B------:R-:W-:Y:S01]  /*862d0*/  IMAD.MOV.U32 R3, RZ, RZ, R14 ;  /* 0x000000ffff037224 */ /* 0x000fe200078e000e */
[----:B------:R2:W-:Y:S01]  /*862e0*/  STL.64 [R1+0x950], R12 ;  /* 0x0009500c01007387 */ /* 0x0005e20000100a00 */
[----:B------:R-:W-:-:S02]  /*862f0*/  IMAD.MOV.U32 R2, RZ, RZ, R15 ;  /* 0x000000ffff027224 */ /* 0x000fc400078e000f */
[C---:B--2---:R-:W-:Y:S08]  /*86300*/  HMMA.1688.F32.TF32 R12, R8.reuse, R188, R36 ;  /* 0x000000bc080c723c */ /* 0x044ff00000081024 */
        /* <DEDUP_REMOVED lines=158> */
[----:B------:R1:W-:Y:S02]  /*86cf0*/  STL.64 [R1+0x848], R238 ;  /* 0x000848ee01007387 */ /* 0x0003e40000100a00 */
[C---:B-1----:R-:W-:Y:S08]  /*86d00*/  HMMA.1688.F32.TF32 R236, R8.reuse, R128, R244 ;  /* 0x0000008008ec723c */ /* 0x042ff000000810f4 */
[C---:B----4-:R-:W-:Y:S11]  /*86d10*/  HMMA.1688.F32.TF32 R244, R8.reuse, R124, R232 ;  /* 0x0000007c08f4723c */ /* 0x050ff600000810e8 */
[----:B------:R-:W-:Y:S01]  /*86d20*/  STL.64 [R1+0x830], R236 ;  /* 0x000830ec01007387 */ /* 0x000fe20000100a00 */
[C---:B------:R-:W-:Y:S03]  /*86d30*/  HMMA.1688.F32.TF32 R232, R8.reuse, R116, R208 ;  /* 0x0000007408e8723c */ /* 0x040fe600000810d0 */
[----:B------:R1:W-:Y:S05]  /*86d40*/  STL.64 [R1+0x838], R238 ;  /* 0x000838ee01007387 */ /* 0x0003ea0000100a00 */
[C---:B------:R-:W-:Y:S08]  /*86d50*/  HMMA.1688.F32.TF32 R208, R8.reuse, R112, R12 ;  /* 0x0000007008d0723c */ /* 0x040ff0000008100c */
[C---:B-1----:R-:W-:Y:S08]  /*86d60*/  HMMA.1688.F32.TF32 R236, R8.reuse, R120, R240 ;  /* 0x0000007808ec723c */ /* 0x042ff000000810f0 */
[C---:B------:R-:W-:Y:S01]  /*86d70*/  HMMA.1688.F32.TF32 R12, R8.reuse, R108, R16 ;  /* 0x0000006c080c723c */ /* 0x040fe20000081010 */
[----:B------:R-:W-:Y:S04]  /*86d80*/  STL.64 [R1+0x820], R244 ;  /* 0x000820f401007387 */ /* 0x000fe80000100a00 */
[----:B------:R-:W-:Y:S06]  /*86d90*/  STL.64 [R1+0x828], R246 ;  /* 0x000828f601007387 */ /* 0x000fec0000100a00 */
        /* <DEDUP_REMOVED lines=22> */
[----:B------:R-:W1:Y:S05]  /*86f00*/  LDS R35, [R252+UR10+0xa500] ;  /* 0x00a5000afc237984 */ /* 0x000e6a0008000800 */
[----:B------:R-:W-:Y:S01]  /*86f10*/  HMMA.1688.F32.TF32 R8, R8, R80, R48 ;  /* 0x000000500808723c */ /* 0x000fe20000081030 */
[----:B------:R-:W-:Y:S04]  /*86f20*/  STL.64 [R1+0x7a0], R20 ;  /* 0x0007a01401007387 */ /* 0x000fe80000100a00 */
[----:B------:R-:W-:Y:S04]  /*86f30*/  STL.64 [R1+0x7a8], R22 ;  /* 0x0007a81601007387 */ /* 0x000fe80000100a00 */
        /* <DEDUP_REMOVED lines=29> */
[----:B------:R-:W-:Y:S04]  /*87110*/  STL.64 [R1+0x150], R12 ;  /* 0x0001500c01007387 */ /* 0x000fe80000100a00 */
[----:B------:R-:W-:Y:S04]  /*87120*/  STL.64 [R1+0x158], R14 ;  /* 0x0001580e01007387 */ /* 0x000fe80000100a00 */
[----:B------:R-:W-:Y:S04]  /*87130*/  STL.64 [R1+0x140], R8 ;  /* 0x0001400801007387 */ /* 0x000fe80000100a00 */
[----:B------:R2:W-:Y:S02]  /*87140*/  STL.64 [R1+0x148], R10 ;  /* 0x0001480a01007387 */ /* 0x0005e40000100a00 */
[C---:B--2---:R-:W-:Y:S08]  /*87150*/  HMMA.1688.F32.TF32 R8, R4.reuse, R160, R212 ;  /* 0x000000a00408723c */ /* 0x044ff000000810d4 */
[C---:B------:R-:W-:Y:S08]  /*87160*/  HMMA.1688.F32.TF32 R16, R4.reuse, R156, R204 ;  /* 0x0000009c0410723c */ /* 0x040ff000000810cc */
[C---:B------:R-:W-:Y:S03]  /*87170*/  HMMA.1688.F32.TF32 R12, R4.reuse, R72, R200 ;  /* 0x00000048040c723c */ /* 0x040fe600000810c8 */
[----:B------:R-:W-:Y:S04]  /*87180*/  STL.64 [R1+0x770], R8 ;  /* 0x0007700801007387 */ /* 0x000fe80000100a00 */
[----:B------:R2:W-:Y:S02]  /*87190*/  STL.64 [R1+0x778], R10 ;  /* 0x0007780a01007387 */ /* 0x0005e40000100a00 */
[C---:B--2---:R-:W-:Y:S02]  /*871a0*/  HMMA.1688.F32.TF32 R8, R4.reuse, R76, R40 ;  /* 0x0000004c0408723c */ /* 0x044fe40000081028 */
        /* <DEDUP_REMOVED lines=120> */
[C---:B------:R-:W-:Y:S11]  /*87930*/  HMMA.1688.F32.TF32 R60, R4.reuse, R144, R60 ;  /* 0x00000090043c723c */ /* 0x040ff6000008103c */
[----:B------:R1:W-:Y:S04]  /*87940*/  STL.64 [R1+0x730], R68 ;  /* 0x0007304401007387 */ /* 0x0003e80000100a00 */
[----:B------:R-:W-:Y:S04]  /*87950*/  STL.64 [R1+0x738], R70 ;  /* 0x0007384601007387 */ /* 0x000fe80000100a00 */
[----:B-1----:R-:W2:Y:S04]  /*87960*/  LDL.LU.64 R68, [R1+0x7bc0] ;  /* 0x007bc00001447983 */ /* 0x002ea80000300a00 */
[----:B------:R1:W-:Y:S04]  /*87970*/  STL.64 [R1+0x720], R64 ;  /* 0x0007204001007387 */ /* 0x0003e80000100a00 */
[----:B------:R-:W-:Y:S04]  /*87980*/  STL.64 [R1+0x728], R66 ;  /* 0x0007284201007387 */ /* 0x000fe80000100a00 */
[----:B-1----:R-:W3:Y:S04]  /*87990*/  LDL.LU.64 R64, [R1+0x7bb8] ;  /* 0x007bb80001407983 */ /* 0x002ee80000300a00 */
[----:B------:R1:W-:Y:S04]  /*879a0*/  STL.64 [R1+0x710], R60 ;  /* 0x0007103c01007387 */ /* 0x0003e80000100a00 */
[----:B------:R-:W-:Y:S04]  /*879b0*/  STL.64 [R1+0x718], R62 ;  /* 0x0007183e01007387 */ /* 0x000fe80000100a00 */
[----:B-1----:R-:W4:Y:S04]  /*879c0*/  LDL.LU.64 R60, [R1+0x7bb0] ;  /* 0x007bb000013c7983 */ /* 0x002f280000300a00 */
[----:B------:R1:W-:Y:S04]  /*879d0*/  STL.64 [R1+0x700], R56 ;  /* 0x0007003801007387 */ /* 0x0003e80000100a00 */
[----:B------:R-:W-:Y:S04]  /*879e0*/  STL.64 [R1+0x708], R58 ;  /* 0x0007083a01007387 */ /* 0x000fe80000100a00 */
[----:B-1----:R-:W2:Y:S04]  /*879f0*/  LDL.LU.64 R56, [R1+0x7ba8] ;  /* 0x007ba80001387983 */ /* 0x002ea80000300a00 */
[----:B------:R-:W-:Y:S04]  /*87a00*/  STL.64 [R1+0x6f0], R40 ;  /* 0x0006f02801007387 */ /* 0x000fe80000100a00 */
[----:B------:R1:W-:Y:S04]  /*87a10*/  STL.64 [R1+0x6f8], R42 ;  /* 0x0006f82a01007387 */ /* 0x0003e80000100a00 */
[----:B-1----:R-:W2:Y:S04]  /*87a20*/  LDL.LU.64 R42, [R1+0x7ba0] ;  /* 0x007ba000012a7983 */ /* 0x002ea80000300a00 */
[----:B------:R-:W2:Y:S04]  /*87a30*/  LDL.LU.64 R40, [R1+0x7b98] ;  /* 0x007b980001287983 */ /* 0x000ea80000300a00 */
[----:B------:R-:W-:Y:S04]  /*87a40*/  STL.64 [R1+0x6e0], R8 ;  /* 0x0006e00801007387 */ /* 0x000fe80000100a00 */
[----:B------:R1:W-:Y:S02]  /*87a50*/  STL.64 [R1+0x6e8], R10 ;  /* 0x0006e80a01007387 */ /* 0x0003e40000100a00 */
[C---:B-1----:R-:W-:Y:S08]  /*87a60*/  HMMA.1688.F32.TF32 R8, R4.reuse, R128, R236 ;  /* 0x000000800408723c */ /* 0x042ff000000810ec */
[C---:B------:R-:W-:Y:S11]  /*87a70*/  HMMA.1688.F32.TF32 R236, R4.reuse, R124, R244 ;  /* 0x0000007c04ec723c */ /* 0x040ff600000810f4 */
[----:B------:R-:W-:Y:S04]  /*87a80*/  STL.64 [R1+0x6d0], R8 ;  /* 0x0006d00801007387 */ /* 0x000fe80000100a00 */
[----:B------:R1:W-:Y:S02]  /*87a90*/  STL.64 [R1+0x6d8], R10 ;  /* 0x0006d80a01007387 */ /* 0x0003e40000100a00 */
[C---:B-1----:R-:W-:Y:S02]  /*87aa0*/  HMMA.1688.F32.TF32 R8, R4.reuse, R120, R232 ;  /* 0x000000780408723c */ /* 0x042fe400000810e8 */
[----:B------:R-:W-:Y:S04]  /*87ab0*/  STL.64 [R1+0x6c0], R236 ;  /* 0x0006c0ec01007387 */ /* 0x000fe80000100a00 */
[----:B------:R-:W-:Y:S02]  /*87ac0*/  STL.64 [R1+0x6c8], R238 ;  /* 0x0006c8ee01007387 */ /* 0x000fe40000100a00 */
[C---:B------:R-:W-:Y:S08]  /*87ad0*/  HMMA.1688.F32.TF32 R232, R4.reuse, R116, R240 ;  /* 0x0000007404e8723c */ /* 0x040ff000000810f0 */
[C---:B------:R-:W-:Y:S03]  /*87ae0*/  HMMA.1688.F32.TF32 R208, R4.reuse, R112, R208 ;  /* 0x0000007004d0723c */ /* 0x040fe600000810d0 */
[----:B------:R-:W-:Y:S04]  /*87af0*/  STL.64 [R1+0x6b0], R8 ;  /* 0x0006b00801007387 */ /* 0x000fe80000100a00 */
[----:B------:R1:W-:Y:S02]  /*87b00*/  STL.64 [R1+0x6b8], R10 ;  /* 0x0006b80a01007387 */ /* 0x0003e40000100a00 */
[C---:B-1----:R-:W-:Y:S02]  /*87b10*/  HMMA.1688.F32.TF32 R8, R4.reuse, R108, R12 ;  /* 0x0000006c0408723c */ /* 0x042fe4000008100c */
[----:B------:R-:W-:Y:S04]  /*87b20*/  STL.64 [R1+0x6a0], R232 ;  /* 0x0006a0e801007387 */ /* 0x000fe80000100a00 */
[----:B------:R-:W-:Y:S04]  /*87b30*/  STL.64 [R1+0x6a8], R234 ;  /* 0x0006a8ea01007387 */ /* 0x000fe80000100a00 */
[----:B------:R-:W-:Y:S01]  /*87b40*/  STL.64 [R1+0x690], R208 ;  /* 0x000690d001007387 */ /* 0x000fe20000100a00 */
[C---:B------:R-:W-:Y:S03]  /*87b50*/  HMMA.1688.F32.TF32 R12, R4.reuse, R100, R20 ;  /* 0x00000064040c723c */ /* 0x040fe60000081014 */
[----:B------:R-:W-:Y:S05]  /*87b60*/  STL.64 [R1+0x698], R210 ;  /* 0x000698d201007387 */ /* 0x000fea0000100a00 */
[----:B------:R-:W-:Y:S04]  /*87b70*/  STL.64 [R1+0x680], R8 ;  /* 0x0006800801007387 */ /* 0x000fe80000100a00 */
[----:B------:R1:W-:Y:S02]  /*87b80*/  STL.64 [R1+0x688], R10 ;  /* 0x0006880a01007387 */ /* 0x0003e40000100a00 */
[C---:B-1----:R-:W-:Y:S02]  /*87b90*/  HMMA.1688.F32.TF32 R8, R4.reuse, R96, R24 ;  /* 0x000000600408723c */ /* 0x042fe40000081018 */
[----:B------:R-:W-:Y:S04]  /*87ba0*/  STL.64 [R1+0x670], R16 ;  /* 0x0006701001007387 */ /* 0x000fe80000100a00 */
[----:B------:R1:W-:Y:S04]  /*87bb0*/  STL.64 [R1+0x678], R18 ;  /* 0x0006781201007387 */ /* 0x0003e80000100a00 */
[----:B------:R-:W-:Y:S04]  /*87bc0*/  STL.64 [R1+0x660], R12 ;  /* 0x0006600c01007387 */ /* 0x000fe80000100a00 */
[----:B------:R1:W-:Y:S02]  /*87bd0*/  STL.64 [R1+0x668], R14 ;  /* 0x0006680e01007387 */ /* 0x0003e40000100a00 */
[C---:B-1----:R-:W-:Y:S03]  /*87be0*/  HMMA.1688.F32.TF32 R16, R4.reuse, R92, R28 ;  /* 0x0000005c0410723c */ /* 0x042fe6000008101c */
[----:B------:R-:W-:Y:S04]  /*87bf0*/  STL.64 [R1+0x650], R8 ;  /* 0x0006500801007387 */ /* 0x000fe80000100a00 */
[----:B------:R1:W-:Y:S01]  /*87c00*/  STL.64 [R1+0x658], R10 ;  /* 0x0006580a01007387 */ /* 0x0003e20000100a00 */
[C---:B------:R-:W-:Y:S08]  /*87c10*/  HMMA.1688.F32.TF32 R12, R4.reuse, R88, R36 ;  /* 0x00000058040c723c */ /* 0x040ff00000081024 */
[C---:B-1----:R-:W-:Y:S08]  /*87c20*/  HMMA.1688.F32.TF32 R8, R4.reuse, R84, R44 ;  /* 0x000000540408723c */ /* 0x042ff0000008102c */
[----:B------:R-:W-:Y:S01]  /*87c30*/  HMMA.1688.F32.TF32 R4, R4, R80, R224 ;  /* 0x000000500404723c */ /* 0x000fe200000810e0 */
[----:B------:R-:W-:Y:S04]  /*87c40*/  STL.64 [R1+0x640], R16 ;  /* 0x0006401001007387 */ /* 0x000fe80000100a00 */
[----:B------:R-:W-:Y:S04]  /*87c50*/  STL.64 [R1+0x648], R18 ;  /* 0x0006481201007387 */ /* 0x000fe80000100a00 */
[----:B------:R-:W-:Y:S04]  /*87c60*/  STL.64 [R1+0x630], R12 ;  /* 0x0006300c01007387 */ /* 0x000fe80000100a00 */
[----:B------:R-:W-:Y:S04]  /*87c70*/  STL.64 [R1+0x638], R14 ;  /* 0x0006380e01007387 */ /* 0x000fe80000100a00 */
[----:B------:R-:W-:Y:S04]  /*87c80*/  STL.64 [R1+0x620], R8 ;  /* 0x0006200801007387 */ /* 0x000fe80000100a00 */
[----:B------:R1:W-:Y:S04]  /*87c90*/  STL.64 [R1+0x628], R10 ;  /* 0x0006280a01007387 */ /* 0x0003e80000100a00 */
[----:B------:R-:W-:Y:S04]  /*87ca0*/  STL.64 [R1+0x130], R4 ;  /* 0x0001300401007387 */ /* 0x000fe80000100a00 */
[----:B------:R1:W-:Y:S02]  /*87cb0*/  STL.64 [R1+0x138], R6 ;  /* 0x0001380601007387 */ /* 0x0003e40000100a00 */
[C---:B-1----:R-:W-:Y:S02]  /*87cc0*/  HMMA.1688.F32.TF32 R8, R32.reuse, R196, R48 ;  /* 0x000000c42008723c */ /* 0x042fe40000081030 */
[----:B------:R-:W-:Y:S04]  /*87cd0*/  LDS R224, [R0+UR10+0x8580] ;  /* 0x0085800a00e07984 */ /* 0x000fe80008000800 */
[----:B------:R-:W-:Y:S02]  /*87ce0*/  LDS R226, [R0+UR10+0xa580] ;  /* 0x00a5800a00e27984 */ /* 0x000fe40008000800 */
[C---:B------:R-:W-:Y:S02]  /*87cf0*/  HMMA.1688.F32.TF32 R4, R32.reuse, R192, R52 ;  /* 0x000000c02004723c */ /* 0x040fe40000081034 */
[----:B------:R-:W-:Y:S04]  /*87d00*/  LDS R225, [R252+UR10+0x8580] ;  /* 0x0085800afce17984 */ /* 0x000fe80008000800 */
[----:B------:R-:W1:Y:S02]  /*87d10*/  LDS R227, [R252+UR10+0xa580] ;  /* 0x00a5800afce37984 */ /* 0x000e640008000800 */
[C---:B------:R-:W-:Y:S03]  /*87d20*/  HMMA.1688.F32.TF32 R12, R32.reuse, R188, R228 ;  /* 0x000000bc200c723c */ /* 0x040fe600000810e4 */
[----:B------:R-:W-:Y:S04]  /*87d30*/  STL.64 [R1+0x610], R8 ;  /* 0x0006100801007387 */ /* 0x000fe80000100a00 */
[----:B------:R3:W-:Y:S04]  /*87d40*/  STL.64 [R1+0x618], R10 ;  /* 0x0006180a01007387 */ /* 0x0007e80000100a00 */
[----:B------:R-:W-:Y:S04]  /*87d50*/  STL.64 [R1+0x600], R4 ;  /* 0x0006000401007387 */ /* 0x000fe80000100a00 */
[----:B------:R3:W-:Y:S02]  /*87d60*/  STL.64 [R1+0x608], R6 ;  /* 0x0006080601007387 */ /* 0x0007e40000100a00 */
[C---:B---3--:R-:W-:Y:S08]  /*87d70*/  HMMA.1688.F32.TF32 R8, R32.reuse, R184, R220 ;  /* 0x000000b82008723c */ /* 0x048ff000000810dc */
[C---:B------:R-:W-:Y:S01]  /*87d80*/  HMMA.1688.F32.TF32 R4, R32.reuse, R180, R216 ;  /* 0x000000b42004723c */ /* 0x040fe200000810d8 */
[----:B------:R-:W-:Y:S04]  /*87d90*/  STL.64 [R1+0x5f0], R12 ;  /* 0x0005f00c01007387 */ /* 0x000fe80000100a00 */
[----:B------:R3:W-:Y:S06]  /*87da0*/  STL.64 [R1+0x5f8], R14 ;  /* 0x0005f80e01007387 */ /* 0x0007ec0000100a00 */
[----:B------:R-:W-:Y:S04]  /*87db0*/  STL.64 [R1+0x5e0], R8 ;  /* 0x0005e00801007387 */ /* 0x000fe80000100a00 */
[----:B------:R1:W-:Y:S01]  /*87dc0*/  STL.64 [R1+0x5e8], R10 ;  /* 0x0005e80a01007387 */ /* 0x0003e20000100a00 */
[C---:B---3--:R-:W-:Y:S03]  /*87dd0*/  HMMA.1688.F32.TF32 R12, R32.reuse, R176, R212 ;  /* 0x000000b0200c723c */ /* 0x048fe600000810d4 */
[----:B------:R-:W-:Y:S04]  /*87de0*/  STL.64 [R1+0x5d0], R4 ;  /* 0x0005d00401007387 */ /* 0x000fe80000100a00 */
[----:B------:R3:W-:Y:S01]  /*87df0*/  STL.64 [R1+0x5d8], R6 ;  /* 0x0005d80601007387 */ /* 0x0007e20000100a00 */
[C---:B-1----:R-:W-:Y:S08]  /*87e00*/  HMMA.1688.F32.TF32 R8, R32.reuse, R172, R204 ;  /* 0x000000ac2008723c */ /* 0x042ff000000810cc */
[C---:B---3--:R-:W-:Y:S03]  /*87e10*/  HMMA.1688.F32.TF32 R4, R32.reuse, R168, R200 ;  /* 0x000000a82004723c */ /* 0x048fe600000810c8 */
[----:B------:R1:W-:Y:S04]  /*87e20*/  STL.64 [R1+0x5c0], R12 ;  /* 0x0005c00c01007387 */ /* 0x0003e80000100a00 */
[----:B------:R3:W-:Y:S04]  /*87e30*/  STL.64 [R1+0x5c8], R14 ;  /* 0x0005c80e01007387 */ /* 0x0007e80000100a00 */
[----:B------:R-:W2:Y:S04]  /*87e40*/  LDL.LU R220, [R1+0x24e0] ;  /* 0x0024e00001dc7983 */ /* 0x000ea80000300800 */
[----:B------:R-:W-:Y:S04]  /*87e50*/  STL.64 [R1+0x5b0], R8 ;  /* 0x0005b00801007387 */ /* 0x000fe80000100a00 */
[----:B------:R1:W-:Y:S04]  /*87e60*/  STL.64 [R1+0x5b8], R10 ;  /* 0x0005b80a01007387 */ /* 0x0003e80000100a00 */
        /* <DEDUP_REMOVED lines=59> */
[----:B---3--:R-:W3:Y:S04]  /*88220*/  LDL.LU R14, [R1+0x2588] ;  /* 0x00258800010e7983 */ /* 0x008ee80000300800 */
        /* <DEDUP_REMOVED lines=19> */
[C---:B------:R-:W-:Y:S11]  /*88360*/  HMMA.1688.F32.TF32 R4, R32.reuse, R156, R200 ;  /* 0x0000009c2004723c */ /* 0x040ff600000810c8 */
[----:B------:R-:W-:Y:S04]  /*88370*/  STL.64 [R1+0x590], R236 ;  /* 0x000590ec01007387 */ /* 0x000fe80000100a00 */
[----:B------:R-:W-:Y:S04]  /*88380*/  STL.64 [R1+0x598], R238 ;  /* 0x000598ee01007387 */ /* 0x000fe80000100a00 */
[----:B------:R-:W2:Y:S04]  /*88390*/  LDL.LU R200, [R1+0x24b0] ;  /* 0x0024b00001c87983 */ /* 0x000ea80000300800 */
[----:B------:R-:W-:Y:S04]  /*883a0*/  STL.64 [R1+0x580], R8 ;  /* 0x0005800801007387 */ /* 0x000fe80000100a00 */
[----:B------:R1:W-:Y:S04]  /*883b0*/  STL.64 [R1+0x588], R10 ;  /* 0x0005880a01007387 */ /* 0x0003e80000100a00 */
[----:B------:R-:W-:Y:S04]  /*883c0*/  STL.64 [R1+0x570], R4 ;  /* 0x0005700401007387 */ /* 0x000fe80000100a00 */
[----:B------:R4:W-:Y:S04]  /*883d0*/  STL.64 [R1+0x578], R6 ;  /* 0x0005780601007387 */ /* 0x0009e80000100a00 */
[----:B------:R-:W2:Y:S04]  /*883e0*/  LDL.LU R201, [R1+0x24b4] ;  /* 0x0024b40001c97983 */ /* 0x000ea80000300800 */
[----:B------:R-:W2:Y:S04]  /*883f0*/  LDL.LU R202, [R1+0x24b8] ;  /* 0x0024b80001ca7983 */ /* 0x000ea80000300800 */
[----:B------:R-:W2:Y:S01]  /*88400*/  LDL.LU R203, [R1+0x24bc] ;  /* 0x0024bc0001cb7983 */ /* 0x000ea20000300800 */
[C---:B------:R-:W-:Y:S08]  /*88410*/  HMMA.1688.F32.TF32 R232, R32.reuse, R72, R240 ;  /* 0x0000004820e8723c */ /* 0x040ff000000810f0 */
[C---:B-1----:R-:W-:Y:S08]  /*88420*/  HMMA.1688.F32.TF32 R8, R32.reuse, R76, R208 ;  /* 0x0000004c2008723c */ /* 0x042ff000000810d0 */
[C---:B----4-:R-:W-:Y:S03]  /*88430*/  HMMA.1688.F32.TF32 R4, R32.reuse, R152, R212 ;  /* 0x000000982004723c */ /* 0x050fe600000810d4 */
[----:B------:R-:W-:Y:S04]  /*88440*/  STL.64 [R1+0x560], R232 ;  /* 0x000560e801007387 */ /* 0x000fe80000100a00 */
[----:B------:R-:W-:Y:S04]  /*88450*/  STL.64 [R1+0x568], R234 ;  /* 0x000568ea01007387 */ /* 0x000fe80000100a00 */
[----:B------:R-:W4:Y:S04]  /*88460*/  LDL.LU R212, [R1+0x24a0] ;  /* 0x0024a00001d47983 */ /* 0x000f280000300800 */
[----:B------:R-:W-:Y:S04]  /*88470*/  STL.64 [R1+0x550], R8 ;  /* 0x0005500801007387 */ /* 0x000fe80000100a00 */
[----:B------:R3:W-:Y:S04]  /*88480*/  STL.64 [R1+0x558], R10 ;  /* 0x0005580a01007387 */ /* 0x0007e80000100a00 */
[----:B------:R-:W-:Y:S04]  /*88490*/  STL.64 [R1+0x540], R4 ;  /* 0x0005400401007387 */ /* 0x000fe80000100a00 */
[----:B------:R1:W-:Y:S01]  /*884a0*/  STL.64 [R1+0x548], R6 ;  /* 0x0005480601007387 */ /* 0x0003e20000100a00 */
[C---:B---3--:R-:W-:Y:S03]  /*884b0*/  HMMA.1688.F32.TF32 R8, R32.reuse, R148, R12 ;  /* 0x000000942008723c */ /* 0x048fe6000008100c */
[----:B------:R-:W4:Y:S04]  /*884c0*/  LDL.LU R213, [R1+0x24a4] ;  /* 0x0024a40001d57983 */ /* 0x000f280000300800 */
[----:B------:R-:W4:Y:S01]  /*884d0*/  LDL.LU R214, [R1+0x24a8] ;  /* 0x0024a80001d67983 */ /* 0x000f220000300800 */
[C---:B-1----:R-:W-:Y:S03]  /*884e0*/  HMMA.1688.F32.TF32 R4, R32.reuse, R144, R16 ;  /* 0x000000902004723c */ /* 0x042fe60000081010 */
[----:B------:R-:W4:Y:S05]  /*884f0*/  LDL.LU R215, [R1+0x24ac] ;  /* 0x0024ac0001d77983 */ /* 0x000f2a0000300800 */
[C---:B------:R-:W-:Y:S03]  /*88500*/  HMMA.1688.F32.TF32 R12, R32.reuse, R140, R20 ;  /* 0x0000008c200c723c */ /* 0x040fe60000081014 */
        /* <DEDUP_REMOVED lines=23> */
[----:B-1----:R-:W-:Y:S03]  /*88680*/  HMMA.1688.F32.TF32 R4, R32, R108, R220 ;  /* 0x0000006c2004723c */ /* 0x002fe600000810dc */
[----:B------:R-:W-:Y:S04]  /*88690*/  STL.64 [R1+0x4b0], R12 ;  /* 0x0004b00c01007387 */ /* 0x000fe80000100a00 */
[----:B------:R-:W-:-:S12]  /*886a0*/  STL.64 [R1+0x4b8], R14 ;  /* 0x0004b80e01007387 */ /* 0x000fd80000100a00 */
[----:B------:R-:W-:Y:S04]  /*886b0*/  STL.64 [R1+0x7728], R6 ;  /* 0x0077280601007387 */ /* 0x000fe80000100a00 */
[----:B------:R-:W-:Y:S04]  /*886c0*/  STL.64 [R1+0x4a0], R8 ;  /* 0x0004a00801007387 */ /* 0x000fe80000100a00 */
[----:B------:R1:W-:Y:S02]  /*886d0*/  STL.64 [R1+0x4a8], R10 ;  /* 0x0004a80a01007387 */ /* 0x0003e40000100a00 */
[C---:B-1----:R-:W-:Y:S02]  /*886e0*/  HMMA.1688.F32.TF32 R8, R32.reuse, R104, R216 ;  /* 0x000000682008723c */ /* 0x042fe400000810d8 */
[----:B------:R-:W-:Y:S06]  /*886f0*/  STL.64 [R1+0x7720], R4 ;  /* 0x0077200401007387 */ /* 0x000fec0000100a00 */
[C---:B------:R-:W-:Y:S11]  /*88700*/  HMMA.1688.F32.TF32 R12, R32.reuse, R100, R204 ;  /* 0x00000064200c723c */ /* 0x040ff600000810cc */
[----:B------:R-:W-:Y:S04]  /*88710*/  STL.64 [R1+0x7738], R10 ;  /* 0x0077380a01007387 */ /* 0x000fe80000100a00 */
[----:B------:R-:W-:Y:S04]  /*88720*/  STL.64 [R1+0x7730], R8 ;  /* 0x0077300801007387 */ /* 0x000fe80000100a00 */
[----:B------:R-:W3:Y:S04]  /*88730*/  LDL.LU R204, [R1+0x2490] ;  /* 0x0024900001cc7983 */ /* 0x000ee80000300800 */
[----:B------:R-:W3:Y:S04]  /*88740*/  LDL.LU R205, [R1+0x2494] ;  /* 0x0024940001cd7983 */ /* 0x000ee80000300800 */
[----:B------:R-:W3:Y:S04]  /*88750*/  LDL.LU R206, [R1+0x2498] ;  /* 0x0024980001ce7983 */ /* 0x000ee80000300800 */
[----:B------:R-:W3:Y:S04]  /*88760*/  LDL.LU R207, [R1+0x249c] ;  /* 0x00249c0001cf7983 */ /* 0x000ee80000300800 */
[----:B------:R-:W-:Y:S04]  /*88770*/  STL.64 [R1+0x7748], R14 ;  /* 0x0077480e01007387 */ /* 0x000fe80000100a00 */
[----:B------:R1:W-:Y:S01]  /*88780*/  STL.64 [R1+0x7740], R12 ;  /* 0x0077400c01007387 */ /* 0x0003e20000100a00 */
[C---:B--2---:R-:W-:Y:S03]  /*88790*/  HMMA.1688.F32.TF32 R16, R32.reuse, R96, R200 ;  /* 0x000000602010723c */ /* 0x044fe600000810c8 */
[----:B------:R-:W2:Y:S04]  /*887a0*/  LDL.LU R200, [R1+0x2480] ;  /* 0x0024800001c87983 */ /* 0x000ea80000300800 */
[----:B------:R-:W2:Y:S04]  /*887b0*/  LDL.LU R201, [R1+0x2484] ;  /* 0x0024840001c97983 */ /* 0x000ea80000300800 */
[----:B------:R-:W2:Y:S04]  /*887c0*/  LDL.LU R202, [R1+0x2488] ;  /* 0x0024880001ca7983 */ /* 0x000ea80000300800 */
[----:B------:R-:W2:Y:S04]  /*887d0*/  LDL.LU R203, [R1+0x248c] ;  /* 0x00248c0001cb7983 */ /* 0x000ea80000300800 */
        /* <DEDUP_REMOVED lines=10> */
[C---:B----4-:R-:W-:Y:S03]  /*88880*/  HMMA.1688.F32.TF32 R20, R32.reuse, R92, R212 ;  /* 0x0000005c2014723c */ /* 0x050fe600000810d4 */
        /* <DEDUP_REMOVED lines=10> */
[----:B------:R-:W-:Y:S04]  /*88930*/  STL.64 [R1+0x7768], R22 ;  /* 0x0077681601007387 */ /* 0x000fe80000100a00 */
[----:B------:R-:W-:Y:S01]  /*88940*/  STL.64 [R1+0x7760], R20 ;  /* 0x0077601401007387 */ /* 0x000fe20000100a00 */
[C---:B---3--:R-:W-:Y:S03]  /*88950*/  HMMA.1688.F32.TF32 R24, R32.reuse, R88, R204 ;  /* 0x000000582018723c */ /* 0x048fe600000810cc */
[----:B------:R-:W3:Y:S04]  /*88960*/  LDL.LU R204, [R1+0x1630] ;  /* 0x0016300001cc7983 */ /* 0x000ee80000300800 */
[----:B------:R-:W3:Y:S04]  /*88970*/  LDL.LU R205, [R1+0x1634] ;  /* 0x0016340001cd7983 */ /* 0x000ee80000300800 */
[----:B------:R-:W3:Y:S04]  /*88980*/  LDL.LU R206, [R1+0x1638] ;  /* 0x0016380001ce7983 */ /* 0x000ee80000300800 */
[----:B------:R-:W3:Y:S04]  /*88990*/  LDL.LU R207, [R1+0x163c] ;  /* 0x00163c0001cf7983 */ /* 0x000ee80000300800 */
[----:B------:R-:W-:Y:S04]  /*889a0*/  STL.64 [R1+0x7778], R26 ;  /* 0x0077781a01007387 */ /* 0x000fe80000100a00 */
[----:B------:R1:W-:Y:S01]  /*889b0*/  STL.64 [R1+0x7770], R24 ;  /* 0x0077701801007387 */ /* 0x0003e20000100a00 */
[----:B--2---:R-:W-:Y:S01]  /*889c0*/  HMMA.1688.F32.TF32 R28, R32, R84, R200 ;  /* 0x00000054201c723c */ /* 0x004fe200000810c8 */
[----:B------:R-:W-:-:S02]  /*889d0*/  IMAD.MOV.U32 R200, RZ, RZ, R40 ;  /* 0x000000ffffc87224 */ /* 0x000fc400078e0028 */
[----:B------:R-:W2:Y:S01]  /*889e0*/  LDL.LU R40, [R1+0x7b94] ;  /* 0x007b940001287983 */ /* 0x000ea20000300800 */
[----:B------:R-:W-:Y:S02]  /*889f0*/  IMAD.MOV.U32 R201, RZ, RZ, R41 ;  /* 0x000000ffffc97224 */ /* 0x000fe400078e0029 */
[----:B------:R-:W-:Y:S01]  /*88a00*/  IMAD.MOV.U32 R202, RZ, RZ, R42 ;  /* 0x000000ffffca7224 */ /* 0x000fe200078e002a */
[----:B------:R-:W2:Y:S01]  /*88a10*/  LDL.LU R41, [R1+0x7b90] ;  /* 0x007b900001297983 */ /* 0x000ea20000300800 */
[----:B------:R-:W-:-:S03]  /*88a20*/  IMAD.MOV.U32 R203, RZ, RZ, R43 ;  /* 0x000000ffffcb7224 */ /* 0x000fc600078e002b */
[----:B------:R-:W2:Y:S04]  /*88a30*/  LDL.LU R42, [R1+0x7b8c] ;  /* 0x007b8c00012a7983 */ /* 0x000ea80000300800 */
[----:B------:R-:W2:Y:S01]  /*88a40*/  LDL.LU R43, [R1+0x7b88] ;  /* 0x007b8800012b7983 */ /* 0x000ea20000300800 */
[----:B------:R-:W-:Y:S03]  /*88a50*/  HMMA.1688.F32.TF32 R32, R32, R80, R68 ;  /* 0x000000502020723c */ /* 0x000fe60000081044 */
[----:B------:R-:W-:Y:S05]  /*88a60*/  STL.64 [R1+0x7788], R30 ;  /* 0x0077881e01007387 */ /* 0x000fea0000100a00 */
[C---:B------:R-:W-:Y:S01]  /*88a70*/  HMMA.1688.F32.TF32 R36, R224.reuse, R196, R228 ;  /* 0x000000c4e024723c */ /* 0x040fe200000810e4 */
[----:B------:R-:W-:Y:S07]  /*88a80*/  STL.64 [R1+0x7780], R28 ;  /* 0x0077801c01007387 */ /* 0x000fee0000100a00 */
[C---:B----4-:R-:W-:Y:S03]  /*88a90*/  HMMA.1688.F32.TF32 R68, R224.reuse, R192, R220 ;  /* 0x000000c0e044723c */ /* 0x050fe600000810dc */
[----:B------:R-:W-:Y:S05]  /*88aa0*/  STL.64 [R1+0x7798], R34 ;  /* 0x0077982201007387 */ /* 0x000fea0000100a00 */
[C---:B------:R-:W-:Y:S01]  /*88ab0*/  HMMA.1688.F32.TF32 R44, R224.reuse, R184, R216 ;  /* 0x000000b8e02c723c */ /* 0x040fe200000810d8 */
[----:B------:R4:W-:Y:S04]  /*88ac0*/  STL.64 [R1+0x7790], R32 ;  /* 0x0077902001007387 */ /* 0x0009e80000100a00 */
[----:B------:R-:W-:Y:S03]  /*88ad0*/  STL.64 [R1+0x77a8], R38 ;  /* 0x0077a82601007387 */ /* 0x000fe60000100a00 */
[----:B------:R-:W-:Y:S01]  /*88ae0*/  HMMA.1688.F32.TF32 R48, R224, R180, R212 ;  /* 0x000000b4e030723c */ /* 0x000fe200000810d4 */
[----:B------:R1:W-:Y:S04]  /*88af0*/  STL.64 [R1+0x77a0], R36 ;  /* 0x0077a02401007387 */ /* 0x0003e80000100a00 */
[----:B------:R-:W-:Y:S04]  /*88b00*/  STL.64 [R1+0x77b8], R70 ;  /* 0x0077b84601007387 */ /* 0x000fe80000100a00 */
[----:B------:R-:W-:Y:S01]  /*88b10*/  STL.64 [R1+0x77b0], R68 ;  /* 0x0077b04401007387 */ /* 0x000fe20000100a00 */
[----:B------:R-:W-:-:S02]  /*88b20*/  IMAD.MOV.U32 R230, RZ, RZ, R57 ;  /* 0x000000ffffe67224 */ /* 0x000fc400078e0039 */
[----:B------:R-:W-:Y:S02]  /*88b30*/  IMAD.MOV.U32 R231, RZ, RZ, R56 ;  /* 0x000000ffffe77224 */ /* 0x000fe400078e0038 */
[C---:B------:R-:W-:Y:S08]  /*88b40*/  HMMA.1688.F32.TF32 R56, R224.reuse, R172, R200 ;  /* 0x000000ace038723c */ /* 0x040ff000000810c8 */
[C---:B---3--:R-:W-:Y:S08]  /*88b50*/  HMMA.1688.F32.TF32 R52, R224.reuse, R176, R204 ;  /* 0x000000b0e034723c */ /* 0x048ff000000810cc */
[----:B--2---:R-:W-:-:S15]  /*88b60*/  HMMA.1688.F32.TF32 R40, R224, R188, R40 ;  /* 0x000000bce028723c */ /* 0x004fde0000081028 */
[----:B------:R-:W-:-:S04]  /*88b70*/  NOP ;  /* 0x0000000000007918 */ /* 0x000fc80000000000 */
[----:B------:R-:W-:Y:S04]  /*88b80*/  STL.64 [R1+0x77c8], R42 ;  /* 0x0077c82a01007387 */ /* 0x000fe80000100a00 */
[----:B------:R2:W-:Y:S04]  /*88b90*/  STL.64 [R1+0x77c0], R40 ;  /* 0x0077c02801007387 */ /* 0x0005e80000100a00 */
[----:B------:R-:W-:Y:S04]  /*88ba0*/  STL.64 [R1+0x77d8], R46 ;  /* 0x0077d82e01007387 */ /* 0x000fe80000100a00 */
[----:B------:R-:W-:Y:S04]  /*88bb0*/  STL.64 [R1+0x77d0], R44 ;  /* 0x0077d02c01007387 */ /* 0x000fe80000100a00 */
[----:B------:R-:W3:Y:S04]  /*88bc0*/  LDL.LU R220, [R1+0x15f0] ;  /* 0x0015f00001dc7983 */ /* 0x000ee80000300800 */
[----:B------:R-:W3:Y:S04]  /*88bd0*/  LDL.LU R221, [R1+0x15f4] ;  /* 0x0015f40001dd7983 */ /* 0x000ee80000300800 */
[----:B------:R-:W3:Y:S04]  /*88be0*/  LDL.LU R222, [R1+0x15f8] ;  /* 0x0015f80001de7983 */ /* 0x000ee80000300800 */
[----:B------:R-:W3:Y:S04]  /*88bf0*/  LDL.LU R223, [R1+0x15fc] ;  /* 0x0015fc0001df7983 */ /* 0x000ee80000300800 */
[----:B------:R-:W-:Y:S04]  /*88c00*/  STL.64 [R1+0x77e8], R50 ;  /* 0x0077e83201007387 */ /* 0x000fe80000100a00 */
[----:B------:R-:W-:Y:S04]  /*88c10*/  STL.64 [R1+0x77e0], R48 ;  /* 0x0077e03001007387 */ /* 0x000fe80000100a00 */
[----:B------:R-:W2:Y:S04]  /*88c20*/  LDL.LU R228, [R1+0x15d0] ;  /* 0x0015d00001e47983 */ /* 0x000ea80000300800 */
[----:B------:R-:W2:Y:S04]  /*88c30*/  LDL.LU R229, [R1+0x15d4] ;  /* 0x0015d40001e57983 */ /* 0x000ea80000300800 */
        /* <DEDUP_REMOVED lines=21> */
[----:B------:R-:W-:-:S02]  /*88d90*/  IMAD.MOV.U32 R219, RZ, RZ, R60 ;  /* 0x000000ffffdb7224 */ /* 0x000fc400078e003c */
[----:B------:R-:W-:Y:S04]  /*88da0*/  STL.64 [R1+0x7808], R58 ;  /* 0x0078083a01007387 */ /* 0x000fe80000100a00 */
[----:B------:R-:W-:Y:S01]  /*88db0*/  STL.64 [R1+0x7800], R56 ;  /* 0x0078003801007387 */ /* 0x000fe20000100a00 */
[----:B---3--:R-:W-:Y:S01]  /*88dc0*/  HMMA.1688.F32.TF32 R60, R224, R168, R220 ;  /* 0x000000a8e03c723c */ /* 0x008fe200000810dc */
[----:B------:R-:W-:Y:S02]  /*88dd0*/  IMAD.MOV.U32 R222, RZ, RZ, R65 ;  /* 0x000000ffffde7224 */ /* 0x000fe400078e0041 */
[----:B------:R-:W3:Y:S01]  /*88de0*/  LDL.LU R220, [R1+0x2420] ;  /* 0x0024200001dc7983 */ /* 0x000ee20000300800 */
[----:B------:R-:W-:-:S03]  /*88df0*/  IMAD.MOV.U32 R223, RZ, RZ, R64 ;  /* 0x000000ffffdf7224 */ /* 0x000fc600078e0040 */
[----:B------:R-:W3:Y:S01]  /*88e00*/  LDL.LU R221, [R1+0x2424] ;  /* 0x0024240001dd7983 */ /* 0x000ee20000300800 */
[C---:B--2---:R-:W-:Y:S03]  /*88e10*/  HMMA.1688.F32.TF32 R64, R224.reuse, R164, R228 ;  /* 0x000000a4e040723c */ /* 0x044fe600000810e4 */
[----:B------:R-:W-:Y:S08]  /*88e20*/  LDS R228, [R0+UR10+0x8600] ;  /* 0x0086000a00e47984 */ /* 0x000ff00008000800 */
[----:B------:R-:W-:Y:S01]  /*88e30*/  STL.64 [R1+0x7818], R62 ;  /* 0x0078183e01007387 */ /* 0x000fe20000100a00 */
[C---:B----4-:R-:W-:Y:S03]  /*88e40*/  HMMA.1688.F32.TF32 R200, R224.reuse, R160, R200 ;  /* 0x000000a0e0c8723c */ /* 0x050fe600000810c8 */
[----:B------:R-:W-:Y:S05]  /*88e50*/  STL.64 [R1+0x7810], R60 ;  /* 0x0078103c01007387 */ /* 0x000fea0000100a00 */
[C---:B------:R-:W-:Y:S01]  /*88e60*/  HMMA.1688.F32.TF32 R204, R224.reuse, R156, R204 ;  /* 0x0000009ce0cc723c */ /* 0x040fe200000810cc */
[----:B------:R-:W-:Y:S07]  /*88e70*/  STL.64 [R1+0x7828], R66 ;  /* 0x0078284201007387 */ /* 0x000fee0000100a00 */
[C---:B------:R-:W-:Y:S01]  /*88e80*/  HMMA.1688.F32.TF32 R208, R224.reuse, R72, R208 ;  /* 0x00000048e0d0723c */ /* 0x040fe200000810d0 */
[----:B------:R-:W-:Y:S04]  /*88e90*/  STL.64 [R1+0x7820], R64 ;  /* 0x0078204001007387 */ /* 0x000fe80000100a00 */
[----:B------:R-:W-:Y:S03]  /*88ea0*/  STL.64 [R1+0x7838], R202 ;  /* 0x007838ca01007387 */ /* 0x000fe60000100a00 */
[C---:B------:R-:W-:Y:S08]  /*88eb0*/  HMMA.1688.F32.TF32 R212, R224.reuse, R76, R212 ;  /* 0x0000004ce0d4723c */ /* 0x040ff000000810d4 */
[C---:B------:R-:W-:Y:S01]  /*88ec0*/  HMMA.1688.F32.TF32 R216, R224.reuse, R152, R216 ;  /* 0x00000098e0d8723c */ /* 0x040fe200000810d8 */
[----:B------:R-:W-:Y:S04]  /*88ed0*/  STL.64 [R1+0x7830], R200 ;  /* 0x007830c801007387 */ /* 0x000fe80000100a00 */
[----:B------:R-:W-:Y:S04]  /*88ee0*/  STL.64 [R1+0x7848], R206 ;  /* 0x007848ce01007387 */ /* 0x000fe80000100a00 */
[----:B------:R-:W-:Y:S04]  /*88ef0*/  STL.64 [R1+0x7840], R204 ;  /* 0x007840cc01007387 */ /* 0x000fe80000100a00 */
        /* <DEDUP_REMOVED lines=13> */
[----:B------:R-:W2:Y:S04]  /*88fd0*/  LDL.LU R241, [R1+0x2384] ;  /* 0x0023840001f17983 */ /* 0x000ea80000300800 */
[----:B------:R-:W2:Y:S04]  /*88fe0*/  LDL.LU R242, [R1+0x2388] ;  /* 0x0023880001f27983 */ /* 0x000ea80000300800 */
[----:B------:R-:W2:Y:S04]  /*88ff0*/  LDL.LU R243, [R1+0x238c] ;  /* 0x00238c0001f37983 */ /* 0x000ea80000300800 */
        /* <DEDUP_REMOVED lines=37> */
[C---:B---3--:R-:W-:Y:S03]  /*89250*/  HMMA.1688.F32.TF32 R220, R224.reuse, R148, R220 ;  /* 0x00000094e0dc723c */ /* 0x048fe600000810dc */
        /* <DEDUP_REMOVED lines=11> */
[----:B------:R-:W-:Y:S04]  /*89310*/  STL [R1+0x76c4], R220 ;  /* 0x0076c4dc01007387 */ /* 0x000fe80000100800 */
[----:B------:R-:W-:Y:S04]  /*89320*/  STL [R1+0x76c0], R221 ;  /* 0x0076c0dd01007387 */ /* 0x000fe80000100800 */
[----:B------:R-:W-:Y:S04]  /*89330*/  STL [R1+0x76bc], R222 ;  /* 0x0076bcde01007387 */ /* 0x000fe80000100800 */
[----:B------:R-:W-:Y:S04]  /*89340*/  STL [R1+0x7688], R223 ;  /* 0x007688df01007387 */ /* 0x000fe80000100800 */
[----:B------:R-:W-:Y:S04]  /*89350*/  LDS R230, [R0+UR10+0xa600] ;  /* 0x00a6000a00e67984 */ /* 0x000fe80008000800 */
[----:B------:R-:W-:Y:S04]  /*89360*/  LDS R229, [R252+UR10+0x8600] ;  /* 0x0086000afce57984 */ /* 0x000fe80008000800 */
[----:B------:R-:W1:Y:S01]  /*89370*/  LDS R231, [R252+UR10+0xa600] ;  /* 0x00a6000afce77984 */ /* 0x000e620008000800 */
[C---:B--2---:R-:W-:Y:S08]  /*89380*/  HMMA.1688.F32.TF32 R40, R224.reuse, R144, R36 ;  /* 0x00000090e028723c */ /* 0x044ff00000081024 */
[C---:B------:R-:W-:Y:S08]  /*89390*/  HMMA.1688.F32.TF32 R36, R224.reuse, R140, R32 ;  /* 0x0000008ce024723c */ /* 0x040ff00000081020 */
[C---:B----4-:R-:W-:Y:S03]  /*893a0*/  HMMA.1688.F32.TF32 R32, R224.reuse, R136, R244 ;  /* 0x00000088e020723c */ /* 0x050fe600000810f4 */
        /* <DEDUP_REMOVED lines=8> */
[----:B------:R-:W2:Y:S01]  /*89430*/  LDL.LU R246, [R1+0x2348] ;  /* 0x0023480001f67983 */ /* 0x000ea20000300800 */
[----:B----4-:R-:W-:Y:S03]  /*89440*/  HMMA.1688.F32.TF32 R32, R224, R132, R232 ;  /* 0x00000084e020723c */ /* 0x010fe600000810e8 */
[----:B------:R-:W2:Y:S04]  /*89450*/  LDL.LU R247, [R1+0x234c] ;  /* 0x00234c0001f77983 */ /* 0x000ea80000300800 */
[----:B------:R-:W4:-:S12]  /*89460*/  LDL.LU R232, [R1+0x2330] ;  /* 0x0023300001e87983 */ /* 0x000f180000300800 */
[----:B------:R-:W-:Y:S04]  /*89470*/  STL.64 [R1+0x1630], R32 ;  /* 0x0016302001007387 */ /* 0x000fe80000100a00 */
[----:B------:R1:W-:Y:S04]  /*89480*/  STL.64 [R1+0x1638], R34 ;  /* 0x0016382201007387 */ /* 0x0003e80000100a00 */
[----:B------:R-:W4:Y:S04]  /*89490*/  LDL.LU R233, [R1+0x2334] ;  /* 0x0023340001e97983 */ /* 0x000f280000300800 */
[----:B------:R-:W4:Y:S01]  /*894a0*/  LDL.LU R234, [R1+0x2338] ;  /* 0x0023380001ea7983 */ /* 0x000f220000300800 */
[C---:B-1----:R-:W-:Y:S03]  /*894b0*/  HMMA.1688.F32.TF32 R32, R224.reuse, R128, R28 ;  /* 0x00000080e020723c */ /* 0x042fe6000008101c */
[----:B------:R-:W4:Y:S05]  /*894c0*/  LDL.LU R235, [R1+0x233c] ;  /* 0x00233c0001eb7983 */ /* 0x000f2a0000300800 */
        /* <DEDUP_REMOVED lines=13> */
[----:B------:R-:W4:Y:S04]  /*895a0*/  LDL.LU R240, [R1+0x2320] ;  /* 0x0023200001f07983 */ /* 0x000f280000300800 */
[----:B------:R-:W-:Y:S04]  /*895b0*/  STL.64 [R1+0x1ac0], R16 ;  /* 0x001ac01001007387 */ /* 0x000fe80000100a00 */
[----:B------:R-:W-:Y:S04]  /*895c0*/  STL.64 [R1+0x1ac8], R18 ;  /* 0x001ac81201007387 */ /* 0x000fe80000100a00 */
[----:B------:R-:W-:Y:S04]  /*895d0*/  STL.64 [R1+0x1ae0], R12 ;  /* 0x001ae00c01007387 */ /* 0x000fe80000100a00 */
[----:B------:R-:W-:Y:S04]  /*895e0*/  STL.64 [R1+0x1ae8], R14 ;  /* 0x001ae80e01007387 */ /* 0x000fe80000100a00 */
[----:B------:R-:W4:Y:S04]  /*895f0*/  LDL.LU R241, [R1+0x2324] ;  /* 0x0023240001f17983 */ /* 0x000f280000300800 */
[----:B------:R-:W4:Y:S04]  /*89600*/  LDL.LU R242, [R1+0x2328] ;  /* 0x0023280001f27983 */ /* 0x000f280000300800 */
[----:B------:R-:W4:Y:S01]  /*89610*/  LDL.LU R243, [R1+0x232c] ;  /* 0x00232c0001f37983 */ /* 0x000f220000300800 */
[----:B---3--:R-:W-:-:S15]  /*89620*/  HMMA.1688.F32.TF32 R8, R224, R104, R8 ;  /* 0x00000068e008723c */ /* 0x008fde0000081008 */
[----:B------:R-:W-:-:S04]  /*89630*/  NOP ;  /* 0x0000000000007918 */ /* 0x000fc80000000000 */
[----:B------:R-:W-:Y:S01]  /*89640*/  IMAD.MOV.U32 R220, RZ, RZ, R9 ;  /* 0x000000ffffdc7224 */ /* 0x000fe200078e0009 */
[----:B------:R1:W-:Y:S01]  /*89650*/  STL [R1+0x1b00], R8 ;  /* 0x001b000801007387 */ /* 0x0003e20000100800 */
[----:B------:R-:W-:Y:S02]  /*89660*/  IMAD.MOV.U32 R221, RZ, RZ, R10 ;  /* 0x000000ffffdd7224 */ /* 0x000fe400078e000a */
[----:B------:R-:W-:Y:S02]  /*89670*/  IMAD.MOV.U32 R222, RZ, RZ, R11 ;  /* 0x000000ffffde7224 */ /* 0x000fe400078e000b */
[C---:B-1----:R-:W-:Y:S03]  /*89680*/  HMMA.1688.F32.TF32 R8, R224.reuse, R100, R4 ;  /* 0x00000064e008723c */ /* 0x042fe60000081004 */
[----:B------:R-:W-:Y:S05]  /*89690*/  STL [R1+0x76d0], R222 ;  /* 0x0076d0de01007387 */ /* 0x000fea0000100800 */
[----:B------:R-:W-:Y:S01]  /*896a0*/  HMMA.1688.F32.TF32 R4, R224, R96, R236 ;  /* 0x00000060e004723c */ /* 0x000fe200000810ec */
[----:B------:R-:W-:Y:S04]  /*896b0*/  STL [R1+0x76cc], R221 ;  /* 0x0076ccdd01007387 */ /* 0x000fe80000100800 */
[----:B------:R1:W-:Y:S06]  /*896c0*/  STL [R1+0x76c8], R220 ;  /* 0x0076c8dc01007387 */ /* 0x0003ec0000100800 */
[----:B------:R-:W-:Y:S04]  /*896d0*/  STL.64 [R1+0x1b20], R8 ;  /* 0x001b200801007387 */ /* 0x000fe80000100a00 */
[----:B------:R-:W-:Y:S04]  /*896e0*/  STL.64 [R1+0x1b28], R10 ;  /* 0x001b280a01007387 */ /* 0x000fe80000100a00 */
[----:B-1----:R-:W-:-:S02]  /*896f0*/  IMAD.MOV.U32 R220, RZ, RZ, R7 ;  /* 0x000000ffffdc7224 */ /* 0x002fc400078e0007 */
[----:B------:R-:W-:Y:S02]  /*89700*/  IMAD.MOV.U32 R221, RZ, RZ, R6 ;  /* 0x000000ffffdd7224 */ /* 0x000fe400078e0006 */
[----:B------:R-:W-:Y:S01]  /*89710*/  IMAD.MOV.U32 R222, RZ, RZ, R5 ;  /* 0x000000ffffde7224 */ /* 0x000fe200078e0005 */
[----:B------:R1:W-:Y:S04]  /*89720*/  STL [R1+0x1b40], R4 ;  /* 0x001b400401007387 */ /* 0x0003e80000100800 */
[----:B------:R-:W-:Y:S04]  /*89730*/  STL [R1+0x76dc], R220 ;  /* 0x0076dcdc01007387 */ /* 0x000fe80000100800 */
[----:B------:R-:W-:Y:S04]  /*89740*/  STL [R1+0x76d8], R221 ;  /* 0x0076d8dd01007387 */ /* 0x000fe80000100800 */
[----:B------:R-:W-:Y:S04]  /*89750*/  STL [R1+0x76d4], R222 ;  /* 0x0076d4de01007387 */ /* 0x000fe80000100800 */
[----:B-1----:R-:W3:Y:S01]  /*89760*/  LDL.LU R4, [R1+0x1bb0] ;  /* 0x001bb00001047983 */ /* 0x002ee20000300800 */
[----:B--2---:R-:W-:-:S15]  /*89770*/  HMMA.1688.F32.TF32 R8, R224, R92, R244 ;  /* 0x0000005ce008723c */ /* 0x004fde00000810f4 */
[----:B------:R-:W-:-:S04]  /*89780*/  NOP ;  /* 0x0000000000007918 */ /* 0x000fc80000000000 */
[----:B------:R-:W-:Y:S04]  /*89790*/  STL.64 [R1+0x1b60], R8 ;  /* 0x001b600801007387 */ /* 0x000fe80000100a00 */
[----:B------:R4:W-:Y:S04]  /*897a0*/  STL.64 [R1+0x1b68], R10 ;  /* 0x001b680a01007387 */ /* 0x0009e80000100a00 */
[----:B------:R-:W3:Y:S04]  /*897b0*/  LDL.LU R5, [R1+0x1bb4] ;  /* 0x001bb40001057983 */ /* 0x000ee80000300800 */
[----:B------:R-:W3:Y:S01]  /*897c0*/  LDL.LU R6, [R1+0x1bb8] ;  /* 0x001bb80001067983 */ /* 0x000ee20000300800 */
[----:B----4-:R-:W-:Y:S03]  /*897d0*/  HMMA.1688.F32.TF32 R8, R224, R88, R232 ;  /* 0x00000058e008723c */ /* 0x010fe600000810e8 */
[----:B------:R-:W3:Y:S04]  /*897e0*/  LDL.LU R7, [R1+0x1bbc] ;  /* 0x001bbc0001077983 */ /* 0x000ee80000300800 */
[----:B------:R-:W2:Y:S04]  /*897f0*/  LDL.LU R236, [R1+0x2310] ;  /* 0x0023100001ec7983 */ /* 0x000ea80000300800 */
[----:B------:R-:W2:Y:S04]  /*89800*/  LDL.LU R237, [R1+0x2314] ;  /* 0x0023140001ed7983 */ /* 0x000ea80000300800 */
[----:B------:R-:W2:Y:S04]  /*89810*/  LDL.LU R238, [R1+0x2318] ;  /* 0x0023180001ee7983 */ /* 0x000ea80000300800 */
[----:B------:R-:W2:Y:S01]  /*89820*/  LDL.LU R239, [R1+0x231c] ;  /* 0x00231c0001ef7983 */ /* 0x000ea20000300800 */
[----:B------:R-:W-:Y:S01]  /*89830*/  MOV R216, R8 ;  /* 0x0000000800d87202 */ /* 0x000fe20000000f00 */
[----:B------:R-:W-:-:S02]  /*89840*/  IMAD.MOV.U32 R217, RZ, RZ, R9 ;  /* 0x000000ffffd97224 */ /* 0x000fc400078e0009 */
[----:B------:R-:W-:Y:S02]  /*89850*/  IMAD.MOV.U32 R218, RZ, RZ, R10 ;  /* 0x000000ffffda7224 */ /* 0x000fe400078e000a */
[----:B------:R-:W-:-:S05]  /*89860*/  IMAD.MOV.U32 R212, RZ, RZ, R11 ;  /* 0x000000ffffd47224 */ /* 0x000fca00078e000b */
[----:B------:R1:W-:Y:S04]  /*89870*/  STL [R1+0x76ec], R212 ;  /* 0x0076ecd401007387 */ /* 0x0003e80000100800 */
[----:B------:R-:W-:Y:S04]  /*89880*/  STL [R1+0x76e8], R218 ;  /* 0x0076e8da01007387 */ /* 0x000fe80000100800 */
[----:B------:R-:W-:Y:S04]  /*89890*/  STL [R1+0x76e4], R217 ;  /* 0x0076e4d901007387 */ /* 0x000fe80000100800 */
[----:B------:R4:W-:Y:S01]  /*898a0*/  STL [R1+0x76e0], R216 ;  /* 0x0076e0d801007387 */ /* 0x0009e20000100800 */
[----:B------:R-:W-:-:S15]  /*898b0*/  HMMA.1688.F32.TF32 R8, R224, R84, R240 ;  /* 0x00000054e008723c */ /* 0x000fde00000810f0 */
[----:B------:R-:W-:-:S04]  /*898c0*/  NOP ;  /* 0x0000000000007918 */ /* 0x000fc80000000000 */
[----:B------:R-:W-:Y:S04]  /*898d0*/  STL [R1+0x1bc0], R8 ;  /* 0x001bc00801007387 */ /* 0x000fe80000100800 */
        /* <DEDUP_REMOVED lines=14> */
[----:B------:R-:W-:Y:S01]  /*899c0*/  IMAD.MOV.U32 R220, RZ, RZ, R9 ;  /* 0x000000ffffdc7224 */ /* 0x000fe200078e0009 */
[----:B------:R-:W-:Y:S04]  /*899d0*/  STL [R1+0x76f8], R222 ;  /* 0x0076f8de01007387 */ /* 0x000fe80000100800 */
[----:B------:R-:W-:Y:S04]  /*899e0*/  STL [R1+0x76f4], R221 ;  /* 0x0076f4dd01007387 */ /* 0x000fe80000100800 */
[----:B------:R-:W-:Y:S01]  /*899f0*/  STL [R1+0x76f0], R220 ;  /* 0x0076f0dc01007387 */ /* 0x000fe20000100800 */
[----:B---3--:R-:W-:Y:S03]  /*89a00*/  HMMA.1688.F32.TF32 R4, R224, R80, R4 ;  /* 0x00000050e004723c */ /* 0x008fe60000081004 */
[----:B------:R-:W-:Y:S04]  /*89a10*/  LDS R224, [R0+UR10+0x8680] ;  /* 0x0086800a00e07984 */ /* 0x000fe80008000800 */
[----:B------:R-:W-:Y:S04]  /*89a20*/  LDS R226, [R0+UR10+0xa680] ;  /* 0x00a6800a00e27984 */ /* 0x000fe80008000800 */
[----:B------:R-:W-:Y:S04]  /*89a30*/  LDS R225, [R252+UR10+0x8680] ;  /* 0x0086800afce17984 */ /* 0x000fe80008000800 */
[----:B------:R-:W3:Y:S04]  /*89a40*/  LDS R227, [R252+UR10+0xa680] ;  /* 0x00a6800afce37984 */ /* 0x000ee80008000800 */
[----:B-1----:R-:W-:Y:S01]  /*89a50*/  IMAD.MOV.U32 R212, RZ, RZ, R4 ;  /* 0x000000ffffd47224 */ /* 0x002fe200078e0004 */
[----:B----4-:R-:W-:Y:S01]  /*89a60*/  MOV R216, R7 ;  /* 0x0000000700d87202 */ /* 0x010fe20000000f00 */
[----:B------:R-:W-:-:S02]  /*89a70*/  IMAD.MOV.U32 R218, RZ, RZ, R5 ;  /* 0x000000ffffda7224 */ /* 0x000fc400078e0005 */
[----:B------:R-:W-:Y:S02]  /*89a80*/  IMAD.MOV.U32 R217, RZ, RZ, R6 ;  /* 0x000000ffffd97224 */ /* 0x000fe400078e0006 */
[----:B--2---:R-:W-:-:S15]  /*89a90*/  HMMA.1688.F32.TF32 R4, R228, R196, R236 ;  /* 0x000000c4e404723c */ /* 0x004fde00000810ec */
[----:B------:R-:W-:-:S04]  /*89aa0*/  NOP ;  /* 0x0000000000007918 */ /* 0x000fc80000000000 */
[----:B------:R-:W-:Y:S02]  /*89ab0*/  IMAD.MOV.U32 R213, RZ, RZ, R4 ;  /* 0x000000ffffd57224 */ /* 0x000fe400078e0004 */
[----:B------:R-:W-:Y:S02]  /*89ac0*/  IMAD.MOV.U32 R214, RZ, RZ, R5 ;  /* 0x000000ffffd67224 */ /* 0x000fe400078e0005 */
[----:B------:R-:W-:Y:S02]  /*89ad0*/  IMAD.MOV.U32 R215, RZ, RZ, R6 ;  /* 0x000000ffffd77224 */ /* 0x000fe400078e0006 */
[----:B------:R-:W-:Y:S01]  /*89ae0*/  IMAD.MOV.U32 R208, RZ, RZ, R7 ;  /* 0x000000ffffd07224 */ /* 0x000fe200078e0007 */
[----:B------:R-:W-:Y:S04]  /*89af0*/  STL [R1+0x7708], R216 ;  /* 0x007708d801007387 */ /* 0x000fe80000100800 */
[----:B------:R-:W-:Y:S04]  /*89b00*/  STL [R1+0x7704], R212 ;  /* 0x007704d401007387 */ /* 0x000fe80000100800 */
[----:B------:R-:W-:Y:S04]  /*89b10*/  STL [R1+0x7700], R218 ;  /* 0x007700da01007387 */ /* 0x000fe80000100800 */
[----:B------:R1:W-:Y:S04]  /*89b20*/  STL [R1+0x76fc], R217 ;  /* 0x0076fcd901007387 */ /* 0x0003e80000100800 */
[----:B------:R-:W-:Y:S04]  /*89b30*/  STL [R1+0x7718], R208 ;  /* 0x007718d001007387 */ /* 0x000fe80000100800 */
[----:B------:R-:W-:Y:S04]  /*89b40*/  STL [R1+0x7714], R215 ;  /* 0x007714d701007387 */ /* 0x000fe80000100800 */
[----:B------:R-:W-:Y:S04]  /*89b50*/  STL [R1+0x7710], R214 ;  /* 0x007710d601007387 */ /* 0x000fe80000100800 */
[----:B------:R2:W-:Y:S01]  /*89b60*/  STL [R1+0x770c], R213 ;  /* 0x00770cd501007387 */ /* 0x0005e20000100800 */
[----:B------:R-:W-:-:S15]  /*89b70*/  HMMA.1688.F32.TF32 R4, R228, R192, R244 ;  /* 0x000000c0e404723c */ /* 0x000fde00000810f4 */
[----:B------:R-:W-:-:S04]  /*89b80*/  NOP ;  /* 0x0000000000007918 */ /* 0x000fc80000000000 */
[----:B------:R-:W-:Y:S02]  /*89b90*/  IMAD.MOV.U32 R209, RZ, RZ, R4 ;  /* 0x000000ffffd17224 */ /* 0x000fe400078e0004 */
[----:B------:R-:W-:Y:S02]  /*89ba0*/  IMAD.MOV.U32 R210, RZ, RZ, R5 ;  /* 0x000000ffffd27224 */ /* 0x000fe400078e0005 */
[----:B------:R-:W-:Y:S02]  /*89bb0*/  IMAD.MOV.U32 R211, RZ, RZ, R6 ;  /* 0x000000ffffd37224 */ /* 0x000fe400078e0006 */
[----:B------:R-:W-:Y:S02]  /*89bc0*/  IMAD.MOV.U32 R219, RZ, RZ, R7 ;  /* 0x000000ffffdb7224 */ /* 0x000fe400078e0007 */
[----:B------:R-:W-:Y:S01]  /*89bd0*/  HMMA.1688.F32.TF32 R4, R228, R188, R232 ;  /* 0x000000bce404723c */ /* 0x000fe200000810e8 */
[----:B------:R4:W-:-:S15]  /*89be0*/  STL [R1+0x771c], R209 ;  /* 0x00771cd101007387 */ /* 0x0009de0000100800 */
[----:B------:R-:W-:-:S03]  /*89bf0*/  NOP ;  /* 0x0000000000007918 */ /* 0x000fc60000000000 */
[----:B-1----:R-:W-:Y:S01]  /*89c00*/  IMAD.MOV.U32 R217, RZ, RZ, R4 ;  /* 0x000000ffffd97224 */ /* 0x002fe200078e0004 */
[----:B------:R-:W-:Y:S01]  /*89c10*/  MOV R222, R5 ;  /* 0x0000000500de7202 */ /* 0x000fe20000000f00 */
[----:B------:R-:W-:Y:S02]  /*89c20*/  IMAD.MOV.U32 R221, RZ, RZ, R6 ;  /* 0x000000ffffdd7224 */ /* 0x000fe400078e0006 */
[----:B------:R-:W-:Y:S02]  /*89c30*/  IMAD.MOV.U32 R220, RZ, RZ, R7 ;  /* 0x000000ffffdc7224 */ /* 0x000fe400078e0007 */
[----:B------:R-:W-:Y:S01]  /*89c40*/  HMMA.1688.F32.TF32 R4, R228, R184, R240 ;  /* 0x000000b8e404723c */ /* 0x000fe200000810f0 */
        /* <DEDUP_REMOVED lines=8> */
[----:B--2---:R-:W-:-:S03]  /*89cd0*/  IMAD.MOV.U32 R213, RZ, RZ, R4 ;  /* 0x000000ffffd57224 */ /* 0x004fc600078e0004 */
        /* <DEDUP_REMOVED lines=73> */
[----:B--2---:R-:W-:-:S15]  /*8a170*/  HMMA.1688.F32.TF32 R56, R228, R180, R56 ;  /* 0x000000b4e438723c */ /* 0x004fde0000081038 */
[----:B------:R-:W-:-:S04]  /*8a180*/  NOP ;  /* 0x0000000000007918 */ /* 0x000fc80000000000 */
[----:B------:R-:W-:Y:S01]  /*8a190*/  IMAD.MOV.U32 R215, RZ, RZ, R58 ;  /* 0x000000ffffd77224 */ /* 0x000fe200078e003a */
[----:B------:R-:W-:Y:S01]  /*8a1a0*/  MOV R214, R59 ;  /* 0x0000003b00d67202 */ /* 0x000fe20000000f00 */
[C---:B---3--:R-:W-:Y:S01]  /*8a1b0*/  HMMA.1688.F32.TF32 R52, R228.reuse, R176, R52 ;  /* 0x000000b0e434723c */ /* 0x048fe20000081034 */
[----:B----4-:R-:W-:Y:S02]  /*8a1c0*/  IMAD.MOV.U32 R209, RZ, RZ, R56 ;  /* 0x000000ffffd17224 */ /* 0x010fe400078e0038 */
[----:B------:R-:W-:Y:S01]  /*8a1d0*/  IMAD.MOV.U32 R208, RZ, RZ, R57 ;  /* 0x000000ffffd07224 */ /* 0x000fe200078e0039 */
[----:B------:R-:W-:Y:S04]  /*8a1e0*/  STL.64 [R1+0x7878], R214 ;  /* 0x007878d601007387 */ /* 0x000fe80000100a00 */
[----:B------:R-:W-:Y:S04]  /*8a1f0*/  STL.64 [R1+0x7870], R212 ;  /* 0x007870d401007387 */ /* 0x000fe80000100a00 */
[----:B------:R-:W-:Y:S04]  /*8a200*/  STL.64 [R1+0x7868], R210 ;  /* 0x007868d201007387 */ /* 0x000fe80000100a00 */
[----:B------:R-:W-:Y:S01]  /*8a210*/  STL.64 [R1+0x7860], R208 ;  /* 0x007860d001007387 */ /* 0x000fe20000100a00 */
[C---:B------:R-:W-:Y:S02]  /*8a220*/  HMMA.1688.F32.TF32 R56, R228.reuse, R172, R48 ;  /* 0x000000ace438723c */ /* 0x040fe40000081030 */
[----:B------:R-:W-:Y:S01]  /*8a230*/  IMAD.MOV.U32 R223, RZ, RZ, R52 ;  /* 0x000000ffffdf7224 */ /* 0x000fe200078e0034 */
[----:B------:R-:W-:Y:S04]  /*8a240*/  STL [R1+0x22c4], R53 ;  /* 0x0022c43501007387 */ /* 0x000fe80000100800 */
[----:B------:R1:W-:Y:S01]  /*8a250*/  STL.64 [R1+0x22c8], R54 ;  /* 0x0022c83601007387 */ /* 0x0003e20000100a00 */
[C---:B------:R-:W-:Y:S08]  /*8a260*/  HMMA.1688.F32.TF32 R48, R228.reuse, R164, R40 ;  /* 0x000000a4e430723c */ /* 0x040ff00000081028 */
[C---:B-1----:R-:W-:Y:S08]  /*8a270*/  HMMA.1688.F32.TF32 R52, R228.reuse, R168, R44 ;  /* 0x000000a8e434723c */ /* 0x042ff0000008102c */
        /* <DEDUP_REMOVED lines=150> */
[----:B----4-:R-:W4:Y:S04]  /*8abe0*/  LDL.LU R4, [R1+0x1b10] ;  /* 0x001b100001047983 */ /* 0x010f280000300800 */
        /* <DEDUP_REMOVED lines=9> */
[----:B------:R-:W-:Y:S08]  /*8ac80*/  HMMA.1688.F32.TF32 R24, R224, R164, R24 ;  /* 0x000000a4e018723c */ /* 0x000ff00000081018 */
[C---:B---3--:R-:W-:Y:S08]  /*8ac90*/  HMMA.1688.F32.TF32 R208, R228.reuse, R108, R208 ;  /* 0x0000006ce4d0723c */ /* 0x048ff000000810d0 */
[----:B------:R-:W-:-:S15]  /*8aca0*/  HMMA.1688.F32.TF32 R220, R228, R112, R220 ;  /* 0x00000070e4dc723c */ /* 0x000fde00000810dc */
[----:B------:R-:W-:-:S04]  /*8acb0*/  NOP ;  /* 0x0000000000007918 */ /* 0x000fc80000000000 */
[----:B------:R-:W-:Y:S04]  /*8acc0*/  STL.64 [R1+0x21a0], R220 ;  /* 0x0021a0dc01007387 */ /* 0x000fe80000100a00 */
[----:B------:R1:W-:Y:S04]  /*8acd0*/  STL.64 [R1+0x21a8], R222 ;  /* 0x0021a8de01007387 */ /* 0x0003e80000100a00 */
[----:B------:R-:W-:Y:S04]  /*8ace0*/  STL.64 [R1+0x2190], R208 ;  /* 0x002190d001007387 */ /* 0x000fe80000100a00 */
[----:B------:R2:W-:Y:S01]  /*8acf0*/  STL.64 [R1+0x2198], R210 ;  /* 0x002198d201007387 */ /* 0x0005e20000100a00 */
[C---:B-1----:R-:W-:Y:S08]  /*8ad00*/  HMMA.1688.F32.TF32 R220, R228.reuse, R104, R212 ;  /* 0x00000068e4dc723c */ /* 0x042ff000000810d4 */
[C---:B------:R-:W-:Y:S08]  /*8ad10*/  HMMA.1688.F32.TF32 R212, R228.reuse, R100, R216 ;  /* 0x00000064e4d4723c */ /* 0x040ff000000810d8 */
[C---:B--2---:R-:W-:Y:S08]  /*8ad20*/  HMMA.1688.F32.TF32 R208, R228.reuse, R96, R204 ;  /* 0x00000060e4d0723c */ /* 0x044ff000000810cc */
[C---:B------:R-:W-:Y:S08]  /*8ad30*/  HMMA.1688.F32.TF32 R204, R228.reuse, R92, R200 ;  /* 0x0000005ce4cc723c */ /* 0x040ff000000810c8 */
[C---:B------:R-:W-:Y:S08]  /*8ad40*/  HMMA.1688.F32.TF32 R200, R228.reuse, R88, R64 ;  /* 0x00000058e4c8723c */ /* 0x040ff00000081040 */
[C---:B------:R-:W-:Y:S01]  /*8ad50*/  HMMA.1688.F32.TF32 R64, R228.reuse, R84, R60 ;  /* 0x00000054e440723c */ /* 0x040fe2000008103c */
[----:B------:R-:W-:Y:S07]  /*8ad60*/  STL.64 [R1+0x2180], R220 ;  /* 0x002180dc01007387 */ /* 0x000fee0000100a00 */
[----:B------:R-:W-:Y:S01]  /*8ad70*/  HMMA.1688.F32.TF32 R60, R228, R80, R56 ;  /* 0x00000050e43c723c */ /* 0x000fe20000081038 */
[----:B------:R-:W-:Y:S04]  /*8ad80*/  STL.64 [R1+0x2188], R222 ;  /* 0x002188de01007387 */ /* 0x000fe80000100a00 */
[----:B------:R-:W-:Y:S03]  /*8ad90*/  LDS R228, [R0+UR10+0x8700] ;  /* 0x0087000a00e47984 */ /* 0x000fe60008000800 */
[C---:B------:R-:W-:Y:S01]  /*8ada0*/  HMMA.1688.F32.TF32 R56, R224.reuse, R196, R52 ;  /* 0x000000c4e038723c */ /* 0x040fe20000081034 */
[----:B------:R-:W-:Y:S04]  /*8adb0*/  STL.64 [R1+0x2170], R212 ;  /* 0x002170d401007387 */ /* 0x000fe80000100a00 */
[----:B------:R-:W-:Y:S03]  /*8adc0*/  LDS R230, [R0+UR10+0xa700] ;  /* 0x00a7000a00e67984 */ /* 0x000fe60008000800 */
[C---:B------:R-:W-:Y:S01]  /*8add0*/  HMMA.1688.F32.TF32 R52, R224.reuse, R192, R48 ;  /* 0x000000c0e034723c */ /* 0x040fe20000081030 */
[----:B------:R-:W-:Y:S04]  /*8ade0*/  STL.64 [R1+0x2178], R214 ;  /* 0x002178d601007387 */ /* 0x000fe80000100a00 */
[----:B------:R-:W-:Y:S03]  /*8adf0*/  LDS R229, [R252+UR10+0x8700] ;  /* 0x0087000afce57984 */ /* 0x000fe60008000800 */
[C---:B------:R-:W-:Y:S01]  /*8ae00*/  HMMA.1688.F32.TF32 R48, R224.reuse, R188, R44 ;  /* 0x000000bce030723c */ /* 0x040fe2000008102c */
[----:B------:R-:W-:Y:S04]  /*8ae10*/  STL.64 [R1+0x2160], R208 ;  /* 0x002160d001007387 */ /* 0x000fe80000100a00 */
[----:B------:R-:W1:Y:S03]  /*8ae20*/  LDS R231, [R252+UR10+0xa700] ;  /* 0x00a7000afce77984 */ /* 0x000e660008000800 */
        /* <DEDUP_REMOVED lines=32> */
[C---:B------:R-:W-:Y:S08]  /*8b030*/  HMMA.1688.F32.TF32 R16, R224.reuse, R72, R12 ;  /* 0x00000048e010723c */ /* 0x040ff0000008100c */
[C---:B------:R-:W-:Y:S08]  /*8b040*/  HMMA.1688.F32.TF32 R12, R224.reuse, R76, R8 ;  /* 0x0000004ce00c723c */ /* 0x040ff00000081008 */
[C---:B----4-:R-:W-:Y:S08]  /*8b050*/  HMMA.1688.F32.TF32 R8, R224.reuse, R152, R4 ;  /* 0x00000098e008723c */ /* 0x050ff00000081004 */
        /* <DEDUP_REMOVED lines=135> */
[----:B------:R-:W-:Y:S04]  /*8b8d0*/  STL.64 [R1+0x2080], R208 ;  /* 0x002080d001007387 */ /* 0x000fe80000100a00 */
[----:B------:R1:W-:Y:S01]  /*8b8e0*/  STL.64 [R1+0x2088], R210 ;  /* 0x002088d201007387 */ /* 0x0003e20000100a00 */
[C---:B----4-:R-:W-:Y:S08]  /*8b8f0*/  HMMA.1688.F32.TF32 R220, R224.reuse, R124, R212 ;  /* 0x0000007ce0dc723c */ /* 0x050ff000000810d4 */
[C---:B------:R-:W-:Y:S08]  /*8b900*/  HMMA.1688.F32.TF32 R212, R224.reuse, R120, R216 ;  /* 0x00000078e0d4723c */ /* 0x040ff000000810d8 */
[C---:B-1----:R-:W-:Y:S08]  /*8b910*/  HMMA.1688.F32.TF32 R208, R224.reuse, R116, R204 ;  /* 0x00000074e0d0723c */ /* 0x042ff000000810cc */
        /* <DEDUP_REMOVED lines=72> */
[----:B--2---:R-:W2:Y:S04]  /*8bda0*/  LDL.LU R12, [R1+0x1720] ;  /* 0x00172000010c7983 */ /* 0x004ea80000300800 */
[----:B------:R4:W-:Y:S04]  /*8bdb0*/  STL.64 [R1+0x1f10], R8 ;  /* 0x001f100801007387 */ /* 0x0009e80000100a00 */
[----:B------:R1:W-:Y:S04]  /*8bdc0*/  STL.64 [R1+0x1f18], R10 ;  /* 0x001f180a01007387 */ /* 0x0003e80000100a00 */
[----:B------:R1:W-:Y:S04]  /*8bdd0*/  STL.64 [R1+0x1f00], R4 ;  /* 0x001f000401007387 */ /* 0x0003e80000100a00 */
[----:B------:R1:W-:Y:S04]  /*8bde0*/  STL.64 [R1+0x1f08], R6 ;  /* 0x001f080601007387 */ /* 0x0003e80000100a00 */
        /* <DEDUP_REMOVED lines=109> */
[C---:B------:R-:W-:Y:S08]  /*8c4c0*/  HMMA.1688.F32.TF32 R232, R228.reuse, R140, R232 ;  /* 0x0000008ce4e8723c */ /* 0x040ff000000810e8 */
[C---:B----4-:R-:W-:Y:S08]  /*8c4d0*/  HMMA.1688.F32.TF32 R8, R228.reuse, R152, R8 ;  /* 0x00000098e408723c */ /* 0x050ff00000081008 */
[C---:B------:R-:W-:Y:S11]  /*8c4e0*/  HMMA.1688.F32.TF32 R236, R228.reuse, R148, R236 ;  /* 0x00000094e4ec723c */ /* 0x040ff600000810ec */
[----:B------:R1:W-:Y:S01]  /*8c4f0*/  STL.64 [R1+0x1ef0], R8 ;  /* 0x001ef00801007387 */ /* 0x0003e20000100a00 */
[C---:B------:R-:W-:Y:S03]  /*8c500*/  HMMA.1688.F32.TF32 R244, R228.reuse, R144, R244 ;  /* 0x00000090e4f4723c */ /* 0x040fe600000810f4 */
[----:B------:R2:W-:Y:S04]  /*8c510*/  STL.64 [R1+0x1ef8], R10 ;  /* 0x001ef80a01007387 */ /* 0x0005e80000100a00 */
[----:B-1----:R-:W3:Y:S04]  /*8c520*/  LDL.LU R8, [R1+0x1700] ;  /* 0x0017000001087983 */ /* 0x002ee80000300800 */
[----:B------:R-:W3:Y:S04]  /*8c530*/  LDL.LU R9, [R1+0x1704] ;  /* 0x0017040001097983 */ /* 0x000ee80000300800 */
[----:B--2---:R-:W3:Y:S04]  /*8c540*/  LDL.LU R10, [R1+0x1708] ;  /* 0x00170800010a7983 */ /* 0x004ee80000300800 */
[----:B------:R-:W3:Y:S04]  /*8c550*/  LDL.LU R11, [R1+0x170c] ;  /* 0x00170c00010b7983 */ /* 0x000ee80000300800 */
[----:B------:R-:W-:Y:S04]  /*8c560*/  STL.64 [R1+0x1ee0], R236 ;  /* 0x001ee0ec01007387 */ /* 0x000fe80000100a00 */
[----:B------:R1:W-:Y:S04]  /*8c570*/  STL.64 [R1+0x1ee8], R238 ;  /* 0x001ee8ee01007387 */ /* 0x0003e80000100a00 */
[----:B-1----:R-:W2:Y:S04]  /*8c580*/  LDL.LU.64 R238, [R1+0x7b80] ;  /* 0x007b800001ee7983 */ /* 0x002ea80000300a00 */
        /* <DEDUP_REMOVED lines=36> */
[----:B------:R-:W-:Y:S01]  /*8c7d0*/  HMMA.1688.F32.TF32 R44, R228, R80, R68 ;  /* 0x00000050e42c723c */ /* 0x000fe20000081044 */
        /* <DEDUP_REMOVED lines=44> */
[----:B------:R-:W2:Y:S01]  /*8caa0*/  LDL.LU R7, [R1+0x16fc] ;  /* 0x0016fc0001077983 */ /* 0x000ea20000300800 */
[----:B---3--:R-:W-:Y:S03]  /*8cab0*/  HMMA.1688.F32.TF32 R8, R224, R164, R8 ;  /* 0x000000a4e008723c */ /* 0x008fe60000081008 */
[----:B------:R-:W-:Y:S04]  /*8cac0*/  LDS R228, [R0+UR10+0xc000] ;  /* 0x00c0000a00e47984 */ /* 0x000fe80008000800 */
[----:B------:R-:W-:-:S12]  /*8cad0*/  LDS R230, [R0+UR10+0xe000] ;  /* 0x00e0000a00e67984 */ /* 0x000fd80008000800 */
[----:B------:R3:W-:Y:S04]  /*8cae0*/  STL.64 [R1+0x1c90], R8 ;  /* 0x001c900801007387 */ /* 0x0007e80000100a00 */
        /* <DEDUP_REMOVED lines=29> */
[----:B---3--:R-:W3:Y:S01]  /*8ccc0*/  LDL.LU R8, [R1+0x1670] ;  /* 0x0016700001087983 */ /* 0x008ee20000300800 */
[----:B------:R-:W-:-:S03]  /*8ccd0*/  IMAD.MOV.U32 R176, RZ, RZ, R11 ;  /* 0x000000ffffb07224 */ /* 0x000fc600078e000b */
[----:B------:R-:W3:Y:S04]  /*8cce0*/  LDL.LU R9, [R1+0x1674] ;  /* 0x0016740001097983 */ /* 0x000ee80000300800 */
[----:B------:R-:W3:Y:S04]  /*8ccf0*/  LDL.LU R10, [R1+0x1678] ;  /* 0x00167800010a7983 */ /* 0x000ee80000300800 */
[----:B------:R-:W3:Y:S01]  /*8cd00*/  LDL.LU R11, [R1+0x167c] ;  /* 0x00167c00010b7983 */ /* 0x000ee20000300800 */
[----:B--2---:R-:W-:-:S15]  /*8cd10*/  HMMA.1688.F32.TF32 R4, R224, R160, R4 ;  /* 0x000000a0e004723c */ /* 0x004fde0000081004 */
[----:B------:R-:W-:-:S04]  /*8cd20*/  NOP ;  /* 0x0000000000007918 */ /* 0x000fc80000000000 */
[----:B------:R-:W-:Y:S02]  /*8cd30*/  IMAD.MOV.U32 R173, RZ, RZ, R4 ;  /* 0x000000ffffad7224 */ /* 0x000fe400078e0004 */
[----:B------:R-:W-:Y:S01]  /*8cd40*/  IMAD.MOV.U32 R172, RZ, RZ, R5 ;  /* 0x000000ffffac7224 */ /* 0x000fe200078e0005 */
[----:B------:R-:W2:Y:S01]  /*8cd50*/  LDL.LU R4, [R1+0x1660] ;  /* 0x0016600001047983 */ /* 0x000ea20000300800 */
[----:B------:R-:W-:Y:S02]  /*8cd60*/  IMAD.MOV.U32 R169, RZ, RZ, R6 ;  /* 0x000000ffffa97224 */ /* 0x000fe400078e0006 */
[----:B------:R-:W-:Y:S01]  /*8cd70*/  IMAD.MOV.U32 R168, RZ, RZ, R7 ;  /* 0x000000ffffa87224 */ /* 0x000fe200078e0007 */
[----:B------:R-:W2:Y:S04]  /*8cd80*/  LDL.LU R5, [R1+0x1664] ;  /* 0x0016640001057983 */ /* 0x000ea80000300800 */
[----:B------:R-:W2:Y:S04]  /*8cd90*/  LDL.LU R6, [R1+0x1668] ;  /* 0x0016680001067983 */ /* 0x000ea80000300800 */
[----:B------:R-:W2:Y:S01]  /*8cda0*/  LDL.LU R7, [R1+0x166c] ;  /* 0x00166c0001077983 */ /* 0x000ea20000300800 */
[C---:B----4-:R-:W-:Y:S08]  /*8cdb0*/  HMMA.1688.F32.TF32 R12, R224.reuse, R140, R12 ;  /* 0x0000008ce00c723c */ /* 0x050ff0000008100c */
[C---:B------:R-:W-:Y:S08]  /*8cdc0*/  HMMA.1688.F32.TF32 R16, R224.reuse, R144, R16 ;  /* 0x00000090e010723c */ /* 0x040ff00000081010 */
[----:B------:R-:W-:Y:S03]  /*8cdd0*/  HMMA.1688.F32.TF32 R24, R224, R152, R24 ;  /* 0x00000098e018723c */ /* 0x000fe60000081018 */
[----:B------:R-:W-:-:S02]  /*8cde0*/  IMAD.MOV.U32 R152, RZ, RZ, R13 ;  /* 0x000000ffff987224 */ /* 0x000fc400078e000d */
[----:B------:R-:W-:-:S03]  /*8cdf0*/  IMAD.MOV.U32 R153, RZ, RZ, R12 ;  /* 0x000000ffff997224 */ /* 0x000fc600078e000c */
[C---:B------:R-:W-:Y:S08]  /*8ce00*/  HMMA.1688.F32.TF32 R28, R224.reuse, R76, R28 ;  /* 0x0000004ce01c723c */ /* 0x040ff0000008101c */
[----:B------:R-:W-:Y:S11]  /*8ce10*/  HMMA.1688.F32.TF32 R20, R224, R148, R20 ;  /* 0x00000094e014723c */ /* 0x000ff60000081014 */
[----:B------:R-:W-:Y:S01]  /*8ce20*/  STL.64 [R1+0x1c50], R28 ;  /* 0x001c501c01007387 */ /* 0x000fe20000100a00 */
[----:B------:R-:W-:-:S03]  /*8ce30*/  IMAD.MOV.U32 R148, RZ, RZ, R15 ;  /* 0x000000ffff947224 */ /* 0x000fc600078e000f */
[----:B------:R-:W-:Y:S01]  /*8ce40*/  STL.64 [R1+0x1c58], R30 ;  /* 0x001c581e01007387 */ /* 0x000fe20000100a00 */
[----:B------:R-:W-:-:S03]  /*8ce50*/  IMAD.MOV.U32 R149, RZ, RZ, R14 ;  /* 0x000000ffff957224 */ /* 0x000fc600078e000e */
[----:B------:R-:W-:Y:S04]  /*8ce60*/  STL.64 [R1+0x1c40], R24 ;  /* 0x001c401801007387 */ /* 0x000fe80000100a00 */
[----:B------:R-:W-:Y:S04]  /*8ce70*/  STL.64 [R1+0x1c48], R26 ;  /* 0x001c481a01007387 */ /* 0x000fe80000100a00 */
[----:B------:R1:W-:Y:S04]  /*8ce80*/  STL.64 [R1+0x1be0], R20 ;  /* 0x001be01401007387 */ /* 0x0003e80000100a00 */
[----:B------:R4:W-:Y:S04]  /*8ce90*/  STL.64 [R1+0x1be8], R22 ;  /* 0x001be81601007387 */ /* 0x0009e80000100a00 */
[----:B------:R1:W-:Y:S04]  /*8cea0*/  STL.64 [R1+0x1bd0], R16 ;  /* 0x001bd01001007387 */ /* 0x0003e80000100a00 */
[----:B------:R1:W-:Y:S04]  /*8ceb0*/  STL.64 [R1+0x1bd8], R18 ;  /* 0x001bd81201007387 */ /* 0x0003e80000100a00 */
[----:B------:R-:W-:Y:S04]  /*8cec0*/  STL [R1+0x7630], R148 ;  /* 0x0076309401007387 */ /* 0x000fe80000100800 */
[----:B------:R-:W-:Y:S04]  /*8ced0*/  STL [R1+0x762c], R149 ;  /* 0x00762c9501007387 */ /* 0x000fe80000100800 */
[----:B------:R-:W-:Y:S04]  /*8cee0*/  STL [R1+0x7628], R152 ;  /* 0x0076289801007387 */ /* 0x000fe80000100800 */
[----:B------:R-:W-:Y:S04]  /*8cef0*/  STL [R1+0x7624], R153 ;  /* 0x0076249901007387 */ /* 0x000fe80000100800 */
[----:B-1----:R-:W2:Y:S01]  /*8cf00*/  LDL.LU R20, [R1+0x1590] ;  /* 0x0015900001147983 */ /* 0x002ea20000300800 */
[C---:B------:R-:W-:Y:S03]  /*8cf10*/  HMMA.1688.F32.TF32 R36, R224.reuse, R156, R36 ;  /* 0x0000009ce024723c */ /* 0x040fe60000081024 */
[----:B------:R-:W2:Y:S04]  /*8cf20*/  LDL.LU R21, [R1+0x1594] ;  /* 0x0015940001157983 */ /* 0x000ea80000300800 */
[----:B----4-:R-:W4:Y:S04]  /*8cf30*/  LDL.LU R22, [R1+0x1598] ;  /* 0x0015980001167983 */ /* 0x010f280000300800 */
[----:B------:R-:W4:Y:S04]  /*8cf40*/  LDL.LU R23, [R1+0x159c] ;  /* 0x00159c0001177983 */ /* 0x000f280000300800 */
[----:B------:R-:W4:Y:S04]  /*8cf50*/  LDL.LU R24, [R1+0x15a0] ;  /* 0x0015a00001187983 */ /* 0x000f280000300800 */
[----:B------:R-:W4:Y:S04]  /*8cf60*/  LDL.LU R25, [R1+0x15a4] ;  /* 0x0015a40001197983 */ /* 0x000f280000300800 */
[----:B------:R-:W4:Y:S04]  /*8cf70*/  LDL.LU R26, [R1+0x15a8] ;  /* 0x0015a800011a7983 */ /* 0x000f280000300800 */
[----:B------:R-:W4:Y:S04]  /*8cf80*/  LDL.LU R27, [R1+0x15ac] ;  /* 0x0015ac00011b7983 */ /* 0x000f280000300800 */
[----:B------:R-:W4:Y:S01]  /*8cf90*/  LDL.LU R28, [R1+0x15b0] ;  /* 0x0015b000011c7983 */ /* 0x000f220000300800 */
[C---:B------:R-:W-:Y:S03]  /*8cfa0*/  HMMA.1688.F32.TF32 R32, R224.reuse, R72, R32 ;  /* 0x00000048e020723c */ /* 0x040fe60000081020 */
        /* <DEDUP_REMOVED lines=11> */
[----:B------:R-:W-:Y:S01]  /*8d060*/  IMAD.MOV.U32 R165, RZ, RZ, R36 ;  /* 0x000000ffffa57224 */ /* 0x000fe200078e0024 */
[----:B---3--:R-:W-:Y:S01]  /*8d070*/  HMMA.1688.F32.TF32 R8, R224, R136, R8 ;  /* 0x00000088e008723c */ /* 0x008fe20000081008 */
[----:B------:R-:W-:Y:S01]  /*8d080*/  IMAD.MOV.U32 R164, RZ, RZ, R37 ;  /* 0x000000ffffa47224 */ /* 0x000fe200078e0025 */
[----:B------:R-:W3:Y:S01]  /*8d090*/  LDL.LU R36, [R1+0x15e0] ;  /* 0x0015e00001247983 */ /* 0x000ee20000300800 */
[----:B------:R-:W-:Y:S01]  /*8d0a0*/  MOV R161, R38 ;  /* 0x0000002600a17202 */ /* 0x000fe20000000f00 */
[----:B------:R-:W-:-:S02]  /*8d0b0*/  IMAD.MOV.U32 R160, RZ, RZ, R39 ;  /* 0x000000ffffa07224 */ /* 0x000fc400078e0027 */
[----:B------:R-:W3:Y:S04]  /*8d0c0*/  LDL.LU R37, [R1+0x15e4] ;  /* 0x0015e40001257983 */ /* 0x000ee80000300800 */
[----:B------:R-:W3:Y:S04]  /*8d0d0*/  LDL.LU R38, [R1+0x15e8] ;  /* 0x0015e80001267983 */ /* 0x000ee80000300800 */
[----:B------:R-:W3:Y:S01]  /*8d0e0*/  LDL.LU R39, [R1+0x15ec] ;  /* 0x0015ec0001277983 */ /* 0x000ee20000300800 */
[----:B------:R-:W-:-:S03]  /*8d0f0*/  IMAD.MOV.U32 R157, RZ, RZ, R32 ;  /* 0x000000ffff9d7224 */ /* 0x000fc600078e0020 */
        /* <DEDUP_REMOVED lines=15> */
[----:B--2---:R-:W-:Y:S03]  /*8d1f0*/  HMMA.1688.F32.TF32 R4, R224, R132, R4 ;  /* 0x00000084e004723c */ /* 0x004fe60000081004 */
        /* <DEDUP_REMOVED lines=19> */
[----:B------:R-:W2:Y:S01]  /*8d330*/  LDL.LU R7, [R1+0x155c] ;  /* 0x00155c0001077983 */ /* 0x000ea20000300800 */
[C---:B----4-:R-:W-:Y:S08]  /*8d340*/  HMMA.1688.F32.TF32 R20, R224.reuse, R100, R20 ;  /* 0x00000064e014723c */ /* 0x050ff00000081014 */
[C---:B------:R-:W-:Y:S08]  /*8d350*/  HMMA.1688.F32.TF32 R24, R224.reuse, R104, R24 ;  /* 0x00000068e018723c */ /* 0x040ff00000081018 */
[C---:B------:R-:W-:Y:S08]  /*8d360*/  HMMA.1688.F32.TF32 R28, R224.reuse, R108, R28 ;  /* 0x0000006ce01c723c */ /* 0x040ff0000008101c */
[C---:B------:R-:W-:Y:S08]  /*8d370*/  HMMA.1688.F32.TF32 R40, R224.reuse, R124, R40 ;  /* 0x0000007ce028723c */ /* 0x040ff00000081028 */
[C---:B------:R-:W-:Y:S08]  /*8d380*/  HMMA.1688.F32.TF32 R44, R224.reuse, R128, R44 ;  /* 0x00000080e02c723c */ /* 0x040ff0000008102c */
[----:B---3--:R-:W-:Y:S03]  /*8d390*/  HMMA.1688.F32.TF32 R36, R224, R116, R36 ;  /* 0x00000074e024723c */ /* 0x008fe60000081024 */
[----:B------:R-:W-:-:S02]  /*8d3a0*/  IMAD.MOV.U32 R133, RZ, RZ, R40 ;  /* 0x000000ffff857224 */ /* 0x000fc400078e0028 */
[----:B------:R-:W-:Y:S02]  /*8d3b0*/  IMAD.MOV.U32 R132, RZ, RZ, R41 ;  /* 0x000000ffff847224 */ /* 0x000fe400078e0029 */
[----:B------:R-:W-:Y:S02]  /*8d3c0*/  IMAD.MOV.U32 R129, RZ, RZ, R42 ;  /* 0x000000ffff817224 */ /* 0x000fe400078e002a */
[----:B------:R-:W-:Y:S02]  /*8d3d0*/  IMAD.MOV.U32 R128, RZ, RZ, R43 ;  /* 0x000000ffff807224 */ /* 0x000fe400078e002b */
[C---:B------:R-:W-:Y:S08]  /*8d3e0*/  HMMA.1688.F32.TF32 R40, R224.reuse, R120, R68 ;  /* 0x00000078e028723c */ /* 0x040ff00000081044 */
[C---:B------:R-:W-:Y:S11]  /*8d3f0*/  HMMA.1688.F32.TF32 R32, R224.reuse, R112, R32 ;  /* 0x00000070e020723c */ /* 0x040ff60000081020 */
[----:B------:R-:W-:Y:S04]  /*8d400*/  STL.64 [R1+0x1b10], R40 ;  /* 0x001b102801007387 */ /* 0x000fe80000100a00 */
[----:B------:R-:W-:Y:S04]  /*8d410*/  STL.64 [R1+0x1b18], R42 ;  /* 0x001b182a01007387 */ /* 0x000fe80000100a00 */
[----:B------:R-:W-:Y:S04]  /*8d420*/  STL.64 [R1+0x1af0], R36 ;  /* 0x001af02401007387 */ /* 0x000fe80000100a00 */
[----:B------:R-:W-:Y:S04]  /*8d430*/  STL.64 [R1+0x15c0], R32 ;  /* 0x0015c02001007387 */ /* 0x000fe80000100a00 */
[----:B------:R-:W-:Y:S04]  /*8d440*/  STL.64 [R1+0x15c8], R34 ;  /* 0x0015c82201007387 */ /* 0x000fe80000100a00 */
[----:B------:R-:W-:Y:S01]  /*8d450*/  STL.64 [R1+0x15b0], R28 ;  /* 0x0015b01c01007387 */ /* 0x000fe20000100a00 */
[C---:B--2---:R-:W-:Y:S03]  /*8d460*/  HMMA.1688.F32.TF32 R12, R224.reuse, R92, R12 ;  /* 0x0000005ce00c723c */ /* 0x044fe6000008100c */
[----:B------:R-:W-:Y:S04]  /*8d470*/  STL.64 [R1+0x15b8], R30 ;  /* 0x0015b81e01007387 */ /* 0x000fe80000100a00 */
[----:B------:R-:W-:Y:S01]  /*8d480*/  STL.64 [R1+0x15a0], R24 ;  /* 0x0015a01801007387 */ /* 0x000fe20000100a00 */
[C---:B------:R-:W-:Y:S03]  /*8d490*/  HMMA.1688.F32.TF32 R8, R224.reuse, R88, R8 ;  /* 0x00000058e008723c */ /* 0x040fe60000081008 */
[----:B------:R-:W-:Y:S05]  /*8d4a0*/  STL.64 [R1+0x15a8], R26 ;  /* 0x0015a81a01007387 */ /* 0x000fea0000100a00 */
[C---:B------:R-:W-:Y:S01]  /*8d4b0*/  HMMA.1688.F32.TF32 R4, R224.reuse, R84, R4 ;  /* 0x00000054e004723c */ /* 0x040fe20000081004 */
[----:B------:R-:W-:Y:S04]  /*8d4c0*/  STL.64 [R1+0x1590], R20 ;  /* 0x0015901401007387 */ /* 0x000fe80000100a00 */
[----:B------:R-:W-:Y:S03]  /*8d4d0*/  STL.64 [R1+0x1598], R22 ;  /* 0x0015981601007387 */ /* 0x000fe60000100a00 */
[----:B------:R-:W-:Y:S01]  /*8d4e0*/  HMMA.1688.F32.TF32 R16, R224, R96, R16 ;  /* 0x00000060e010723c */ /* 0x000fe20000081010 */
[----:B------:R-:W-:Y:S02]  /*8d4f0*/  STL [R1+0x1570], R12 ;  /* 0x0015700c01007387 */ /* 0x000fe40000100800 */
[----:B------:R-:W-:-:S02]  /*8d500*/  IMAD.MOV.U32 R109, RZ, RZ, R8 ;  /* 0x000000ffff6d7224 */ /* 0x000fc400078e0008 */
[----:B------:R-:W-:Y:S02]  /*8d510*/  IMAD.MOV.U32 R108, RZ, RZ, R9 ;  /* 0x000000ffff6c7224 */ /* 0x000fe400078e0009 */
[----:B------:R-:W-:-:S04]  /*8d520*/  IMAD.MOV.U32 R8, RZ, RZ, R179 ;  /* 0x000000ffff087224 */ /* 0x000fc800078e00b3 */
[----:B------:R1:W-:Y:S01]  /*8d530*/  STL [R1+0x1550], R4 ;  /* 0x0015500401007387 */ /* 0x0003e20000100800 */
[----:B------:R-:W-:Y:S01]  /*8d540*/  IMAD.MOV.U32 R192, RZ, RZ, R5 ;  /* 0x000000ffffc07224 */ /* 0x000fe200078e0005 */
[----:B------:R-:W-:Y:S01]  /*8d550*/  MOV R185, R6 ;  /* 0x0000000600b97202 */ /* 0x000fe20000000f00 */
[----:B------:R-:W-:Y:S02]  /*8d560*/  IMAD.MOV.U32 R5, RZ, RZ, R170 ;  /* 0x000000ffff057224 */ /* 0x000fe400078e00aa */
[----:B------:R-:W-:Y:S02]  /*8d570*/  IMAD.MOV.U32 R184, RZ, RZ, R7 ;  /* 0x000000ffffb87224 */ /* 0x000fe400078e0007 */
[----:B------:R-:W-:Y:S02]  /*8d580*/  IMAD.MOV.U32 R6, RZ, RZ, R183 ;  /* 0x000000ffff067224 */ /* 0x000fe400078e00b7 */
[----:B-1----:R-:W-:Y:S02]  /*8d590*/  IMAD.MOV.U32 R4, RZ, RZ, R171 ;  /* 0x000000ffff047224 */ /* 0x002fe400078e00ab */
[----:B------:R-:W2:Y:S01]  /*8d5a0*/  LDL.LU R171, [R1+0x7b44] ;  /* 0x007b440001ab7983 */ /* 0x000ea20000300800 */
[----:B------:R-:W-:-:S03]  /*8d5b0*/  IMAD.MOV.U32 R7, RZ, RZ, R182 ;  /* 0x000000ffff077224 */ /* 0x000fc600078e00b6 */
[----:B------:R-:W3:Y:S01]  /*8d5c0*/  LDL.LU R170, [R1+0x7b40] ;  /* 0x007b400001aa7983 */ /* 0x000ee20000300800 */
[----:B------:R-:W-:-:S03]  /*8d5d0*/  IMAD.MOV.U32 R105, RZ, RZ, R10 ;  /* 0x000000ffff697224 */ /* 0x000fc600078e000a */
[----:B------:R-:W4:Y:S01]  /*8d5e0*/  LDL.LU R183, [R1+0x7b3c] ;  /* 0x007b3c0001b77983 */ /* 0x000f220000300800 */
[----:B------:R-:W-:-:S03]  /*8d5f0*/  IMAD.MOV.U32 R9, RZ, RZ, R178 ;  /* 0x000000ffff097224 */ /* 0x000fc600078e00b2 */
[----:B------:R-:W4:Y:S01]  /*8d600*/  LDL.LU R182, [R1+0x7b38] ;  /* 0x007b380001b67983 */ /* 0x000f220000300800 */
[----:B------:R-:W-:Y:S02]  /*8d610*/  IMAD.MOV.U32 R104, RZ, RZ, R11 ;  /* 0x000000ffff687224 */ /* 0x000fe400078e000b */
[----:B------:R-:W-:Y:S01]  /*8d620*/  IMAD.MOV.U32 R10, RZ, RZ, R159 ;  /* 0x000000ffff0a7224 */ /* 0x000fe200078e009f */
[----:B------:R-:W4:Y:S01]  /*8d630*/  LDL.LU R179, [R1+0x7b34] ;  /* 0x007b340001b37983 */ /* 0x000f220000300800 */
[----:B------:R-:W-:Y:S01]  /*8d640*/  IMAD.MOV.U32 R11, RZ, RZ, R158 ;  /* 0x000000ffff0b7224 */ /* 0x000fe200078e009e */
[----:B------:R-:W-:Y:S02]  /*8d650*/  MOV R12, R75 ;  /* 0x0000004b000c7202 */ /* 0x000fe40000000f00 */
[----:B------:R-:W4:Y:S01]  /*8d660*/  LDL.LU R178, [R1+0x7b30] ;  /* 0x007b300001b27983 */ /* 0x000f220000300800 */
[----:B------:R-:W-:-:S03]  /*8d670*/  IMAD.MOV.U32 R252, RZ, RZ, R13 ;  /* 0x000000fffffc7224 */ /* 0x000fc600078e000d */
[----:B------:R-:W4:Y:S01]  /*8d680*/  LDL.LU R159, [R1+0x7b2c] ;  /* 0x007b2c00019f7983 */ /* 0x000f220000300800 */
[----:B------:R-:W-:-:S03]  /*8d690*/  IMAD.MOV.U32 R13, RZ, RZ, R74 ;  /* 0x000000ffff0d7224 */ /* 0x000fc600078e004a */
[----:B------:R-:W4:Y:S04]  /*8d6a0*/  LDL.LU R158, [R1+0x7b28] ;  /* 0x007b2800019e7983 */ /* 0x000f280000300800 */
[----:B------:R-:W4:Y:S01]  /*8d6b0*/  LDL.LU R75, [R1+0x7b24] ;  /* 0x007b2400014b7983 */ /* 0x000f220000300800 */
[----:B------:R-:W-:-:S03]  /*8d6c0*/  IMAD.MOV.U32 R113, RZ, RZ, R14 ;  /* 0x000000ffff717224 */ /* 0x000fc600078e000e */
[----:B------:R-:W4:Y:S01]  /*8d6d0*/  LDL.LU R74, [R1+0x7b20] ;  /* 0x007b2000014a7983 */ /* 0x000f220000300800 */
[----:B------:R-:W-:Y:S02]  /*8d6e0*/  IMAD.MOV.U32 R112, RZ, RZ, R15 ;  /* 0x000000ffff707224 */ /* 0x000fe400078e000f */
        /* <DEDUP_REMOVED lines=8> */
[----:B------:R-:W4:Y:S04]  /*8d770*/  LDL.LU R163, [R1+0x7b14] ;  /* 0x007b140001a37983 */ /* 0x000f280000300800 */
[----:B------:R-:W4:Y:S01]  /*8d780*/  LDL.LU R162, [R1+0x7b10] ;  /* 0x007b100001a27983 */ /* 0x000f220000300800 */
[----:B------:R-:W-:Y:S01]  /*8d790*/  MOV R117, R18 ;  /* 0x0000001200757202 */ /* 0x000fe20000000f00 */
[----:B------:R-:W-:Y:S02]  /*8d7a0*/  IMAD.MOV.U32 R116, RZ, RZ, R19 ;  /* 0x000000ffff747224 */ /* 0x000fe400078e0013 */
[----:B------:R-:W-:Y:S02]  /*8d7b0*/  IMAD.MOV.U32 R18, RZ, RZ, R78 ;  /* 0x000000ffff127224 */ /* 0x000fe400078e004e */
[----:B------:R-:W4:Y:S01]  /*8d7c0*/  LDL.LU R78, [R1+0x7b0c] ;  /* 0x007b0c00014e7983 */ /* 0x000f220000300800 */
[----:B------:R-:W-:-:S03]  /*8d7d0*/  IMAD.MOV.U32 R19, RZ, RZ, R79 ;  /* 0x000000ffff137224 */ /* 0x000fc600078e004f */
[----:B------:R-:W4:Y:S01]  /*8d7e0*/  LDL.LU R79, [R1+0x7b08] ;  /* 0x007b0800014f7983 */ /* 0x000f220000300800 */
        /* <DEDUP_REMOVED lines=20> */
[----:B--2---:R-:W-:-:S02]  /*8d930*/  IMAD.MOV.U32 R33, RZ, RZ, R171 ;  /* 0x000000ffff217224 */ /* 0x004fc400078e00ab */
[----:B---3--:R-:W-:Y:S02]  /*8d940*/  IMAD.MOV.U32 R32, RZ, RZ, R170 ;  /* 0x000000ffff207224 */ /* 0x008fe400078e00aa */
[----:B----4-:R-:W-:Y:S02]  /*8d950*/  IMAD.MOV.U32 R39, RZ, RZ, R183 ;  /* 0x000000ffff277224 */ /* 0x010fe400078e00b7 */
[----:B------:R-:W-:Y:S01]  /*8d960*/  IMAD.MOV.U32 R71, RZ, RZ, R159 ;  /* 0x000000ffff477224 */ /* 0x000fe200078e009f */
[----:B------:R-:W-:Y:S01]  /*8d970*/  MOV R70, R158 ;  /* 0x0000009e00467202 */ /* 0x000fe20000000f00 */
[----:B------:R-:W-:Y:S02]  /*8d980*/  IMAD.MOV.U32 R69, RZ, RZ, R75 ;  /* 0x000000ffff457224 */ /* 0x000fe400078e004b */
[----:B------:R-:W-:Y:S02]  /*8d990*/  IMAD.MOV.U32 R68, RZ, RZ, R74 ;  /* 0x000000ffff447224 */ /* 0x000fe400078e004a */
[----:B------:R-:W2:Y:S04]  /*8d9a0*/  LDL.LU R74, [R1+0x7b04] ;  /* 0x007b0400014a7983 */ /* 0x000ea80000300800 */
[----:B------:R-:W2:Y:S04]  /*8d9b0*/  LDL.LU R75, [R1+0x7b00] ;  /* 0x007b0000014b7983 */ /* 0x000ea80000300800 */
[----:B------:R-:W3:Y:S04]  /*8d9c0*/  LDL.LU R158, [R1+0x7afc] ;  /* 0x007afc00019e7983 */ /* 0x000ee80000300800 */
[----:B------:R-:W3:Y:S04]  /*8d9d0*/  LDL.LU R159, [R1+0x7af8] ;  /* 0x007af800019f7983 */ /* 0x000ee80000300800 */
        /* <DEDUP_REMOVED lines=35> */
[----:B------:R-:W-:-:S05]  /*8dc10*/  LOP3.LUT R193, R0, 0x20, RZ, 0x3c, !PT ;  /* 0x0000002000c17812 */ /* 0x000fca00078e3cff */
[----:B------:R-:W-:Y:S04]  /*8dc20*/  LDS R229, [R193+UR10+0xc000] ;  /* 0x00c0000ac1e57984 */ /* 0x000fe80008000800 */
[----:B------:R-:W2:Y:S02]  /*8dc30*/  LDS R231, [R193+UR10+0xe000] ;  /* 0x00e0000ac1e77984 */ /* 0x000ea40008000800 */
[C---:B--2---:R-:W-:Y:S08]  /*8dc40*/  HMMA.1688.F32.TF32 R24, R228.reuse, R170, R24 ;  /* 0x000000aae418723c */ /* 0x044ff00000081018 */
[----:B---3--:R-:W-:Y:S08]  /*8dc50*/  HMMA.1688.F32.TF32 R240, R228, R178, R240 ;  /* 0x000000b2e4f0723c */ /* 0x008ff000000810f0 */
[----:B----4-:R-:W-:Y:S08]  /*8dc60*/  HMMA.1688.F32.TF32 R232, R224, R80, R232 ;  /* 0x00000050e0e8723c */ /* 0x010ff000000810e8 */
[C---:B------:R-:W-:Y:S08]  /*8dc70*/  HMMA.1688.F32.TF32 R44, R228.reuse, R198, R44 ;  /* 0x000000c6e42c723c */ /* 0x040ff0000008102c */
[----:B------:R-:W-:Y:S03]  /*8dc80*/  HMMA.1688.F32.TF32 R40, R228, R194, R40 ;  /* 0x000000c2e428723c */ /* 0x000fe60000081028 */
[----:B------:R-:W-:Y:S04]  /*8dc90*/  STL [R1+0x761c], R232 ;  /* 0x00761ce801007387 */ /* 0x000fe80000100800 */
[----:B------:R-:W-:Y:S04]  /*8dca0*/  STL [R1+0x7618], R233 ;  /* 0x007618e901007387 */ /* 0x000fe80000100800 */
[----:B------:R1:W-:Y:S04]  /*8dcb0*/  STL [R1+0x7614], R234 ;  /* 0x007614ea01007387 */ /* 0x0003e80000100800 */
[----:B------:R2:W-:Y:S04]  /*8dcc0*/  STL [R1+0x7610], R235 ;  /* 0x007610eb01007387 */ /* 0x0005e80000100800 */
[----:B------:R-:W-:Y:S01]  /*8dcd0*/  STL.64 [R1+0x1540], R44 ;  /* 0x0015402c01007387 */ /* 0x000fe20000100a00 */
[----:B-1----:R-:W-:-:S03]  /*8dce0*/  IMAD.MOV.U32 R234, RZ, RZ, R40 ;  /* 0x000000ffffea7224 */ /* 0x002fc600078e0028 */
[----:B------:R-:W-:Y:S01]  /*8dcf0*/  STL.64 [R1+0x1548], R46 ;  /* 0x0015482e01007387 */ /* 0x000fe20000100a00 */
[----:B--2---:R-:W-:-:S03]  /*8dd00*/  IMAD.MOV.U32 R235, RZ, RZ, R41 ;  /* 0x000000ffffeb7224 */ /* 0x004fc600078e0029 */
[----:B------:R1:W-:Y:S01]  /*8dd10*/  STL.64 [R1+0x1538], R42 ;  /* 0x0015382a01007387 */ /* 0x0003e20000100a00 */
[C---:B------:R-:W-:Y:S08]  /*8dd20*/  HMMA.1688.F32.TF32 R36, R228.reuse, R186, R36 ;  /* 0x000000bae424723c */ /* 0x040ff00000081024 */
[----:B------:R-:W-:Y:S01]  /*8dd30*/  HMMA.1688.F32.TF32 R32, R228, R182, R32 ;  /* 0x000000b6e420723c */ /* 0x000fe20000081020 */
[----:B------:R-:W-:Y:S01]  /*8dd40*/  IMAD.MOV.U32 R101, RZ, RZ, R26 ;  /* 0x000000ffff657224 */ /* 0x000fe200078e001a */
[----:B------:R-:W-:Y:S01]  /*8dd50*/  LDS R224, [R0+UR10+0xc080] ;  /* 0x00c0800a00e07984 */ /* 0x000fe20008000800 */
[----:B------:R-:W-:-:S03]  /*8dd60*/  IMAD.MOV.U32 R100, RZ, RZ, R27 ;  /* 0x000000ffff647224 */ /* 0x000fc600078e001b */
[----:B------:R-:W-:Y:S02]  /*8dd70*/  LDS R226, [R0+UR10+0xe080] ;  /* 0x00e0800a00e27984 */ /* 0x000fe40008000800 */
[----:B-1----:R-:W-:Y:S02]  /*8dd80*/  HMMA.1688.F32.TF32 R40, R228, R190, R68 ;  /* 0x000000bee428723c */ /* 0x002fe40000081044 */
[----:B------:R-:W-:Y:S04]  /*8dd90*/  LDS R225, [R193+UR10+0xc080] ;  /* 0x00c0800ac1e17984 */ /* 0x000fe80008000800 */
[----:B------:R-:W1:-:S13]  /*8dda0*/  LDS R227, [R193+UR10+0xe080] ;  /* 0x00e0800ac1e37984 */ /* 0x000e5a0008000800 */
[----:B------:R-:W-:Y:S02]  /*8ddb0*/  IMAD.MOV.U32 R232, RZ, RZ, R42 ;  /* 0x000000ffffe87224 */ /* 0x000fe400078e002a */
[----:B------:R-:W-:Y:S01]  /*8ddc0*/  IMAD.MOV.U32 R233, RZ, RZ, R43 ;  /* 0x000000ffffe97224 */ /* 0x000fe200078e002b */
        /* <DEDUP_REMOVED lines=13> */
[----:B------:R-:W-:Y:S01]  /*8dea0*/  HMMA.1688.F32.TF32 R8, R228, R78, R4 ;  /* 0x0000004ee408723c */ /* 0x000fe20000081004 */
[----:B------:R-:W-:Y:S04]  /*8deb0*/  STL.64 [R1+0x2500], R24 ;  /* 0x0025001801007387 */ /* 0x000fe80000100a00 */
[----:B------:R-:W-:Y:S04]  /*8dec0*/  STL.64 [R1+0x2508], R26 ;  /* 0x0025081a01007387 */ /* 0x000fe80000100a00 */
[----:B------:R-:W-:Y:S04]  /*8ded0*/  STL.64 [R1+0x3170], R20 ;  /* 0x0031701401007387 */ /* 0x000fe80000100a00 */
[----:B------:R-:W-:Y:S01]  /*8dee0*/  STL.64 [R1+0x3178], R22 ;  /* 0x0031781601007387 */ /* 0x000fe20000100a00 */
[----:B------:R-:W-:-:S03]  /*8def0*/  IMAD.MOV.U32 R4, RZ, RZ, R110 ;  /* 0x000000ffff047224 */ /* 0x000fc600078e006e */
[----:B------:R-:W-:Y:S04]  /*8df00*/  STL.64 [R1+0x3160], R16 ;  /* 0x0031601001007387 */ /* 0x000fe80000100a00 */
[----:B------:R-:W-:Y:S04]  /*8df10*/  STL.64 [R1+0x3168], R18 ;  /* 0x0031681201007387 */ /* 0x000fe80000100a00 */
[----:B------:R-:W-:Y:S01]  /*8df20*/  STL.64 [R1+0x3150], R12 ;  /* 0x0031500c01007387 */ /* 0x000fe20000100a00 */
[----:B------:R-:W-:-:S03]  /*8df30*/  IMAD.MOV.U32 R5, RZ, RZ, R111 ;  /* 0x000000ffff057224 */ /* 0x000fc600078e006f */
[----:B------:R-:W-:Y:S04]  /*8df40*/  STL.64 [R1+0x3158], R14 ;  /* 0x0031580e01007387 */ /* 0x000fe80000100a00 */
[----:B------:R-:W2:Y:S04]  /*8df50*/  LDL.LU R110, [R1+0x7a94] ;  /* 0x007a9400016e7983 */ /* 0x000ea80000300800 */
[----:B------:R3:W-:Y:S04]  /*8df60*/  STL.64 [R1+0x3140], R8 ;  /* 0x0031400801007387 */ /* 0x0007e80000100a00 */
[----:B------:R4:W-:Y:S04]  /*8df70*/  STL.64 [R1+0x3148], R10 ;  /* 0x0031480a01007387 */ /* 0x0009e80000100a00 */
[----:B------:R-:W2:Y:S01]  /*8df80*/  LDL.LU R111, [R1+0x7a90] ;  /* 0x007a9000016f7983 */ /* 0x000ea20000300800 */
[----:B------:R-:W-:Y:S01]  /*8df90*/  MOV R6, R107 ;  /* 0x0000006b00067202 */ /* 0x000fe20000000f00 */
[----:B------:R-:W-:-:S02]  /*8dfa0*/  IMAD.MOV.U32 R7, RZ, RZ, R106 ;  /* 0x000000ffff077224 */ /* 0x000fc400078e006a */
[----:B------:R-:W2:Y:S01]  /*8dfb0*/  LDL.LU R107, [R1+0x7a8c] ;  /* 0x007a8c00016b7983 */ /* 0x000ea20000300800 */
[----:B---3--:R-:W-:Y:S02]  /*8dfc0*/  IMAD.MOV.U32 R8, RZ, RZ, R103 ;  /* 0x000000ffff087224 */ /* 0x008fe400078e0067 */
[----:B------:R-:W-:Y:S01]  /*8dfd0*/  IMAD.MOV.U32 R9, RZ, RZ, R102 ;  /* 0x000000ffff097224 */ /* 0x000fe200078e0066 */
[----:B------:R-:W3:Y:S01]  /*8dfe0*/  LDL.LU R106, [R1+0x7a88] ;  /* 0x007a8800016a7983 */ /* 0x000ee20000300800 */
[----:B----4-:R-:W-:-:S03]  /*8dff0*/  IMAD.MOV.U32 R10, RZ, RZ, R131 ;  /* 0x000000ffff0a7224 */ /* 0x010fc600078e0083 */
[----:B------:R-:W4:Y:S01]  /*8e000*/  LDL.LU R103, [R1+0x7a84] ;  /* 0x007a840001677983 */ /* 0x000f220000300800 */
[----:B------:R-:W-:-:S03]  /*8e010*/  IMAD.MOV.U32 R11, RZ, RZ, R130 ;  /* 0x000000ffff0b7224 */ /* 0x000fc600078e0082 */
[----:B------:R-:W3:Y:S01]  /*8e020*/  LDL.LU R102, [R1+0x7a80] ;  /* 0x007a800001667983 */ /* 0x000ee20000300800 */
[----:B------:R-:W-:-:S03]  /*8e030*/  IMAD.MOV.U32 R16, RZ, RZ, R127 ;  /* 0x000000ffff107224 */ /* 0x000fc600078e007f */
[----:B------:R-:W3:Y:S01]  /*8e040*/  LDL.LU R131, [R1+0x7a7c] ;  /* 0x007a7c0001837983 */ /* 0x000ee20000300800 */
[----:B------:R-:W-:-:S03]  /*8e050*/  IMAD.MOV.U32 R17, RZ, RZ, R126 ;  /* 0x000000ffff117224 */ /* 0x000fc600078e007e */
[----:B------:R-:W3:Y:S01]  /*8e060*/  LDL.LU R130, [R1+0x7a78] ;  /* 0x007a780001827983 */ /* 0x000ee20000300800 */
[----:B------:R-:W-:-:S03]  /*8e070*/  IMAD.MOV.U32 R18, RZ, RZ, R139 ;  /* 0x000000ffff127224 */ /* 0x000fc600078e008b */
[----:B------:R-:W3:Y:S01]  /*8e080*/  LDL.LU R127, [R1+0x7a74] ;  /* 0x007a7400017f7983 */ /* 0x000ee20000300800 */
[----:B------:R-:W-:Y:S01]  /*8e090*/  IMAD.MOV.U32 R19, RZ, RZ, R138 ;  /* 0x000000ffff137224 */ /* 0x000fe200078e008a */
[----:B------:R-:W-:Y:S02]  /*8e0a0*/  MOV R20, R135 ;  /* 0x0000008700147202 */ /* 0x000fe40000000f00 */
        /* <DEDUP_REMOVED lines=18> */
[----:B------:R-:W-:-:S03]  /*8e1d0*/  IMAD.MOV.U32 R35, RZ, RZ, R98 ;  /* 0x000000ffff237224 */ /* 0x000fc600078e0062 */
[----:B------:R-:W4:Y:S01]  /*8e1e0*/  LDL.LU R114, [R1+0x7a48] ;  /* 0x007a480001727983 */ /* 0x000f220000300800 */
[----:B--2---:R-:W-:Y:S02]  /*8e1f0*/  IMAD.MOV.U32 R33, RZ, RZ, R110 ;  /* 0x000000ffff217224 */ /* 0x004fe400078e006e */
[----:B------:R-:W-:Y:S02]  /*8e200*/  IMAD.MOV.U32 R32, RZ, RZ, R111 ;  /* 0x000000ffff207224 */ /* 0x000fe400078e006f */
        /* <DEDUP_REMOVED lines=8> */
[----:B------:R-:W-:Y:S03]  /*8e290*/  HMMA.1688.F32.TF32 R28, R228, R174, R28 ;  /* 0x000000aee41c723c */ /* 0x000fe6000008101c */
[----:B------:R-:W2:Y:S01]  /*8e2a0*/  LDL.LU R52, [R1+0x440] ;  /* 0x0004400001347983 */ /* 0x000ea20000300800 */
[----:B---3--:R-:W-:-:S03]  /*8e2b0*/  IMAD.MOV.U32 R36, RZ, RZ, R102 ;  /* 0x000000ffff247224 */ /* 0x008fc600078e0066 */
[----:B------:R-:W3:Y:S01]  /*8e2c0*/  LDL.LU R53, [R1+0x444] ;  /* 0x0004440001357983 */ /* 0x000ee20000300800 */
[----:B------:R-:W-:Y:S01]  /*8e2d0*/  MOV R197, R38 ;  /* 0x0000002600c57202 */ /* 0x000fe20000000f00 */
[----:B----4-:R-:W-:Y:S02]  /*8e2e0*/  IMAD.MOV.U32 R37, RZ, RZ, R103 ;  /* 0x000000ffff257224 */ /* 0x010fe400078e0067 */
        /* <DEDUP_REMOVED lines=29> */
[----:B--2---:R-:W-:Y:S02]  /*8e4c0*/  IMAD.MOV.U32 R49, RZ, RZ, R111 ;  /* 0x000000ffff317224 */ /* 0x004fe400078e006f */
[----:B------:R-:W-:Y:S02]  /*8e4d0*/  IMAD.MOV.U32 R55, RZ, RZ, R99 ;  /* 0x000000ffff377224 */ /* 0x000fe400078e0063 */
[----:B------:R-:W-:Y:S02]  /*8e4e0*/  IMAD.MOV.U32 R54, RZ, RZ, R98 ;  /* 0x000000ffff367224 */ /* 0x000fe400078e0062 */
[----:B------:R-:W2:Y:S04]  /*8e4f0*/  LDL.LU R98, [R1+0x7a34] ;  /* 0x007a340001627983 */ /* 0x000ea80000300800 */
[----:B------:R-:W2:Y:S01]  /*8e500*/  LDL.LU R99, [R1+0x7a30] ;  /* 0x007a300001637983 */ /* 0x000ea20000300800 */
[----:B------:R-:W-:-:S03]  /*8e510*/  IMAD.MOV.U32 R48, RZ, RZ, R110 ;  /* 0x000000ffff307224 */ /* 0x000fc600078e006e */
[----:B------:R-:W4:Y:S04]  /*8e520*/  LDL.LU R102, [R1+0x7a2c] ;  /* 0x007a2c0001667983 */ /* 0x000f280000300800 */
[----:B------:R-:W4:Y:S04]  /*8e530*/  LDL.LU R103, [R1+0x7a28] ;  /* 0x007a280001677983 */ /* 0x000f280000300800 */
        /* <DEDUP_REMOVED lines=30> */
[----:B------:R-:W-:Y:S01]  /*8e720*/  HMMA.1688.F32.TF32 R44, R228, R142, R44 ;  /* 0x0000008ee42c723c */ /* 0x000fe2000008102c */
[----:B------:R-:W-:-:S02]  /*8e730*/  IMAD.MOV.U32 R96, RZ, RZ, R59 ;  /* 0x000000ffff607224 */ /* 0x000fc400078e003b */
[----:B------:R-:W-:Y:S02]  /*8e740*/  IMAD.MOV.U32 R97, RZ, RZ, R58 ;  /* 0x000000ffff617224 */ /* 0x000fe400078e003a */
[----:B------:R-:W-:Y:S01]  /*8e750*/  IMAD.MOV.U32 R92, RZ, RZ, R53 ;  /* 0x000000ffff5c7224 */ /* 0x000fe200078e0035 */
[----:B------:R-:W-:Y:S01]  /*8e760*/  STL.64 [R1+0x3130], R56 ;  /* 0x0031303801007387 */ /* 0x000fe20000100a00 */
[----:B------:R-:W-:-:S03]  /*8e770*/  IMAD.MOV.U32 R93, RZ, RZ, R52 ;  /* 0x000000ffff5d7224 */ /* 0x000fc600078e0034 */
[----:B------:R2:W-:Y:S01]  /*8e780*/  STL [R1+0x7604], R96 ;  /* 0x0076046001007387 */ /* 0x0005e20000100800 */
[----:B------:R-:W-:Y:S01]  /*8e790*/  IMAD.MOV.U32 R85, RZ, RZ, R48 ;  /* 0x000000ffff557224 */ /* 0x000fe200078e0030 */
[----:B------:R-:W-:Y:S01]  /*8e7a0*/  MOV R81, R50 ;  /* 0x0000003200517202 */ /* 0x000fe20000000f00 */
[----:B------:R-:W-:Y:S01]  /*8e7b0*/  IMAD.MOV.U32 R84, RZ, RZ, R49 ;  /* 0x000000ffff547224 */ /* 0x000fe200078e0031 */
[----:B------:R3:W-:Y:S01]  /*8e7c0*/  STL [R1+0x7600], R97 ;  /* 0x0076006101007387 */ /* 0x0007e20000100800 */
[----:B------:R-:W-:Y:S02]  /*8e7d0*/  IMAD.MOV.U32 R80, RZ, RZ, R51 ;  /* 0x000000ffff507224 */ /* 0x000fe400078e0033 */
[----:B------:R-:W-:Y:S01]  /*8e7e0*/  HMMA.1688.F32.TF32 R48, R228, R138, R40 ;  /* 0x0000008ae430723c */ /* 0x000fe20000081028 */
[----:B------:R4:W-:Y:S01]  /*8e7f0*/  STL [R1+0x760c], R92 ;  /* 0x00760c5c01007387 */ /* 0x0009e20000100800 */
[----:B--2---:R-:W-:-:S03]  /*8e800*/  IMAD.MOV.U32 R96, RZ, RZ, R46 ;  /* 0x000000ffff607224 */ /* 0x004fc600078e002e */
[----:B------:R2:W-:Y:S01]  /*8e810*/  STL [R1+0x7608], R93 ;  /* 0x0076085d01007387 */ /* 0x0005e20000100800 */
[----:B---3--:R-:W-:Y:S02]  /*8e820*/  IMAD.MOV.U32 R97, RZ, RZ, R47 ;  /* 0x000000ffff617224 */ /* 0x008fe400078e002f */
[----:B------:R-:W-:Y:S01]  /*8e830*/  HMMA.1688.F32.TF32 R40, R228, R130, R36 ;  /* 0x00000082e428723c */ /* 0x000fe20000081024 */
[----:B----4-:R-:W-:Y:S02]  /*8e840*/  IMAD.MOV.U32 R92, RZ, RZ, R44 ;  /* 0x000000ffff5c7224 */ /* 0x010fe400078e002c */
[----:B--2---:R-:W-:-:S05]  /*8e850*/  IMAD.MOV.U32 R93, RZ, RZ, R45 ;  /* 0x000000ffff5d7224 */ /* 0x004fca00078e002d */
        /* <DEDUP_REMOVED lines=24> */
[----:B------:R-:W-:-:S03]  /*8e9e0*/  IMAD.MOV.U32 R8, RZ, RZ, R248 ;  /* 0x000000ffff087224 */ /* 0x000fc600078e00f8 */
[----:B------:R-:W-:Y:S04]  /*8e9f0*/  STL.64 [R1+0x3070], R16 ;  /* 0x0030701001007387 */ /* 0x000fe80000100a00 */
[----:B------:R-:W-:Y:S04]  /*8ea00*/  STL.64 [R1+0x3078], R18 ;  /* 0x0030781201007387 */ /* 0x000fe80000100a00 */
[----:B------:R2:W-:Y:S01]  /*8ea10*/  STL.64 [R1+0x3060], R12 ;  /* 0x0030600c01007387 */ /* 0x0005e20000100a00 */
[----:B------:R-:W-:-:S03]  /*8ea20*/  IMAD.MOV.U32 R9, RZ, RZ, R82 ;  /* 0x000000ffff097224 */ /* 0x000fc600078e0052 */
[----:B------:R3:W-:Y:S01]  /*8ea30*/  STL.64 [R1+0x3068], R14 ;  /* 0x0030680e01007387 */ /* 0x0007e20000100a00 */
[----:B------:R-:W-:-:S03]  /*8ea40*/  IMAD.MOV.U32 R10, RZ, RZ, R86 ;  /* 0x000000ffff0a7224 */ /* 0x000fc600078e0056 */
[----:B------:R-:W4:Y:S01]  /*8ea50*/  LDL.LU R248, [R1+0x79bc] ;  /* 0x0079bc0001f87983 */ /* 0x000f220000300800 */
[----:B------:R-:W-:-:S03]  /*8ea60*/  IMAD.MOV.U32 R11, RZ, RZ, R90 ;  /* 0x000000ffff0b7224 */ /* 0x000fc600078e005a */
[----:B------:R1:W-:Y:S01]  /*8ea70*/  STL.64 [R1+0x120], R4 ;  /* 0x0001200401007387 */ /* 0x0003e20000100a00 */
[----:B--2---:R-:W-:-:S03]  /*8ea80*/  MOV R12, R238 ;  /* 0x000000ee000c7202 */ /* 0x004fc60000000f00 */
[----:B------:R2:W-:Y:S01]  /*8ea90*/  STL.64 [R1+0x128], R6 ;  /* 0x0001280601007387 */ /* 0x0005e20000100a00 */
[----:B------:R-:W-:-:S03]  /*8eaa0*/  IMAD.MOV.U32 R13, RZ, RZ, R239 ;  /* 0x000000ffff0d7224 */ /* 0x000fc600078e00ef */
[----:B------:R-:W2:Y:S01]  /*8eab0*/  LDL.LU R82, [R1+0x79b8] ;  /* 0x0079b80001527983 */ /* 0x000ea20000300800 */
[----:B---3--:R-:W-:-:S03]  /*8eac0*/  IMAD.MOV.U32 R14, RZ, RZ, R237 ;  /* 0x000000ffff0e7224 */ /* 0x008fc600078e00ed */
[----:B------:R-:W3:Y:S01]  /*8ead0*/  LDL.LU R86, [R1+0x79b4] ;  /* 0x0079b40001567983 */ /* 0x000ee20000300800 */
[----:B------:R-:W-:-:S03]  /*8eae0*/  IMAD.MOV.U32 R15, RZ, RZ, R236 ;  /* 0x000000ffff0f7224 */ /* 0x000fc600078e00ec */
[----:B------:R-:W3:Y:S04]  /*8eaf0*/  LDL.LU R90, [R1+0x79b0] ;  /* 0x0079b000015a7983 */ /* 0x000ee80000300800 */
[----:B------:R-:W3:Y:S04]  /*8eb00*/  LDL.LU R238, [R1+0x79ac] ;  /* 0x0079ac0001ee7983 */ /* 0x000ee80000300800 */
[----:B------:R-:W3:Y:S04]  /*8eb10*/  LDL.LU R239, [R1+0x79a8] ;  /* 0x0079a80001ef7983 */ /* 0x000ee80000300800 */
[----:B------:R-:W3:Y:S04]  /*8eb20*/  LDL.LU R237, [R1+0x79a4] ;  /* 0x0079a40001ed7983 */ /* 0x000ee80000300800 */
[----:B------:R-:W3:Y:S01]  /*8eb30*/  LDL.LU R236, [R1+0x79a0] ;  /* 0x0079a00001ec7983 */ /* 0x000ee20000300800 */
[----:B------:R-:W-:-:S02]  /*8eb40*/  IMAD.MOV.U32 R16, RZ, RZ, R246 ;  /* 0x000000ffff107224 */ /* 0x000fc400078e00f6 */
[----:B------:R-:W-:Y:S01]  /*8eb50*/  IMAD.MOV.U32 R17, RZ, RZ, R247 ;  /* 0x000000ffff117224 */ /* 0x000fe200078e00f7 */
[----:B------:R-:W3:Y:S01]  /*8eb60*/  LDL.LU R246, [R1+0x799c] ;  /* 0x00799c0001f67983 */ /* 0x000ee20000300800 */
[----:B------:R-:W-:Y:S02]  /*8eb70*/  IMAD.MOV.U32 R18, RZ, RZ, R245 ;  /* 0x000000ffff127224 */ /* 0x000fe400078e00f5 */
[----:B------:R-:W-:Y:S01]  /*8eb80*/  IMAD.MOV.U32 R19, RZ, RZ, R244 ;  /* 0x000000ffff137224 */ /* 0x000fe200078e00f4 */
[----:B------:R-:W3:Y:S04]  /*8eb90*/  LDL.LU R247, [R1+0x7998] ;  /* 0x0079980001f77983 */ /* 0x000ee80000300800 */
[----:B------:R-:W3:Y:S04]  /*8eba0*/  LDL.LU R245, [R1+0x7994] ;  /* 0x0079940001f57983 */ /* 0x000ee80000300800 */
[----:B------:R-:W3:Y:S01]  /*8ebb0*/  LDL.LU R244, [R1+0x7990] ;  /* 0x0079900001f47983 */ /* 0x000ee20000300800 */
[----:B----4-:R-:W-:Y:S01]  /*8ebc0*/  IMAD.MOV.U32 R27, RZ, RZ, R248 ;  /* 0x000000ffff1b7224 */ /* 0x010fe200078e00f8 */
[----:B--2---:R-:W-:Y:S01]  /*8ebd0*/  MOV R26, R82 ;  /* 0x00000052001a7202 */ /* 0x004fe20000000f00 */
[----:B---3--:R-:W-:-:S02]  /*8ebe0*/  IMAD.MOV.U32 R25, RZ, RZ, R86 ;  /* 0x000000ffff197224 */ /* 0x008fc400078e0056 */
[----:B------:R-:W-:Y:S02]  /*8ebf0*/  IMAD.MOV.U32 R24, RZ, RZ, R90 ;  /* 0x000000ffff187224 */ /* 0x000fe400078e005a */
[----:B------:R-:W2:Y:S04]  /*8ec00*/  LDL.LU R90, [R1+0x798c] ;  /* 0x00798c00015a7983 */ /* 0x000ea80000300800 */
[----:B------:R-:W3:Y:S04]  /*8ec10*/  LDL.LU R86, [R1+0x7988] ;  /* 0x0079880001567983 */ /* 0x000ee80000300800 */
[----:B------:R-:W4:Y:S01]  /*8ec20*/  LDL.LU R82, [R1+0x7984] ;  /* 0x0079840001527983 */ /* 0x000f220000300800 */
[----:B------:R-:W-:-:S02]  /*8ec30*/  IMAD.MOV.U32 R30, RZ, RZ, R239 ;  /* 0x000000ffff1e7224 */ /* 0x000fc400078e00ef */
[----:B------:R-:W-:Y:S01]  /*8ec40*/  IMAD.MOV.U32 R29, RZ, RZ, R237 ;  /* 0x000000ffff1d7224 */ /* 0x000fe200078e00ed */
[----:B------:R-:W2:Y:S01]  /*8ec50*/  LDL.LU R248, [R1+0x7980] ;  /* 0x0079800001f87983 */ /* 0x000ea20000300800 */
[----:B------:R-:W-:-:S03]  /*8ec60*/  IMAD.MOV.U32 R28, RZ, RZ, R236 ;  /* 0x000000ffff1c7224 */ /* 0x000fc600078e00ec */
[----:B------:R-:W2:Y:S01]  /*8ec70*/  LDL.LU R236, [R1+0x797c] ;  /* 0x00797c0001ec7983 */ /* 0x000ea20000300800 */
[----:B------:R-:W-:-:S03]  /*8ec80*/  IMAD.MOV.U32 R31, RZ, RZ, R238 ;  /* 0x000000ffff1f7224 */ /* 0x000fc600078e00ee */
[----:B------:R-:W3:Y:S04]  /*8ec90*/  LDL.LU R237, [R1+0x7978] ;  /* 0x0079780001ed7983 */ /* 0x000ee80000300800 */
[----:B------:R-:W4:Y:S04]  /*8eca0*/  LDL.LU R239, [R1+0x7974] ;  /* 0x0079740001ef7983 */ /* 0x000f280000300800 */
[----:B------:R-:W4:Y:S01]  /*8ecb0*/  LDL.LU R238, [R1+0x7970] ;  /* 0x0079700001ee7983 */ /* 0x000f220000300800 */
[----:B------:R-:W-:Y:S02]  /*8ecc0*/  IMAD.MOV.U32 R33, RZ, RZ, R245 ;  /* 0x000000ffff217224 */ /* 0x000fe400078e00f5 */
[----:B------:R-:W-:-:S02]  /*8ecd0*/  IMAD.MOV.U32 R32, RZ, RZ, R244 ;  /* 0x000000ffff207224 */ /* 0x000fc400078e00f4 */
[----:B------:R-:W4:Y:S01]  /*8ece0*/  LDL.LU R244, [R1+0x796c] ;  /* 0x00796c0001f47983 */ /* 0x000f220000300800 */
[----:B------:R-:W-:Y:S02]  /*8ecf0*/  IMAD.MOV.U32 R34, RZ, RZ, R247 ;  /* 0x000000ffff227224 */ /* 0x000fe400078e00f7 */
[----:B------:R-:W-:Y:S01]  /*8ed00*/  IMAD.MOV.U32 R35, RZ, RZ, R246 ;  /* 0x000000ffff237224 */ /* 0x000fe200078e00f6 */
[----:B------:R-:W4:Y:S04]  /*8ed10*/  LDL.LU R245, [R1+0x7968] ;  /* 0x0079680001f57983 */ /* 0x000f280000300800 */
[----:B------:R-:W4:Y:S04]  /*8ed20*/  LDL.LU R247, [R1+0x7964] ;  /* 0x0079640001f77983 */ /* 0x000f280000300800 */
[----:B------:R-:W4:Y:S01]  /*8ed30*/  LDL.LU R246, [R1+0x7960] ;  /* 0x0079600001f67983 */ /* 0x000f220000300800 */
[----:B--2---:R-:W-:-:S02]  /*8ed40*/  IMAD.MOV.U32 R71, RZ, RZ, R236 ;  /* 0x000000ffff477224 */ /* 0x004fc400078e00ec */
[----:B---3--:R-:W-:Y:S01]  /*8ed50*/  IMAD.MOV.U32 R70, RZ, RZ, R237 ;  /* 0x000000ffff467224 */ /* 0x008fe200078e00ed */
[----:B----4-:R-:W-:Y:S02]  /*8ed60*/  MOV R68, R239 ;  /* 0x000000ef00447202 */ /* 0x010fe40000000f00 */
        /* <DEDUP_REMOVED lines=8> */
[----:B------:R-:W-:-:S03]  /*8edf0*/  IMAD.MOV.U32 R41, RZ, RZ, R246 ;  /* 0x000000ffff297224 */ /* 0x000fc600078e00f6 */
[----:B------:R-:W4:Y:S01]  /*8ee00*/  LDL.LU R246, [R1+0x7948] ;  /* 0x0079480001f67983 */ /* 0x000f220000300800 */
[----:B------:R-:W-:-:S03]  /*8ee10*/  IMAD.MOV.U32 R43, RZ, RZ, R244 ;  /* 0x000000ffff2b7224 */ /* 0x000fc600078e00f4 */
[----:B------:R-:W4:Y:S04]  /*8ee20*/  LDL.LU R245, [R1+0x7944] ;  /* 0x0079440001f57983 */ /* 0x000f280000300800 */
[----:B------:R-:W4:Y:S04]  /*8ee30*/  LDL.LU R244, [R1+0x7940] ;  /* 0x0079400001f47983 */ /* 0x000f280000300800 */
[----:B------:R-:W4:Y:S04]  /*8ee40*/  LDL.LU R56, [R1] ;  /* 0x0000000001387983 */ /* 0x000f280000300800 */
        /* <DEDUP_REMOVED lines=49> */
[----:B-1----:R-:W-:Y:S02]  /*8f160*/  IMAD.MOV.U32 R4, RZ, RZ, R83 ;  /* 0x000000ffff047224 */ /* 0x002fe400078e0053 */
[----:B------:R-:W-:Y:S02]  /*8f170*/  IMAD.MOV.U32 R5, RZ, RZ, R249 ;  /* 0x000000ffff057224 */ /* 0x000fe400078e00f9 */
[----:B------:R-:W-:Y:S02]  /*8f180*/  IMAD.MOV.U32 R6, RZ, RZ, R250 ;  /* 0x000000ffff067224 */ /* 0x000fe400078e00fa */
[----:B------:R-:W-:-:S02]  /*8f190*/  IMAD.MOV.U32 R7, RZ, RZ, R251 ;  /* 0x000000ffff077224 */ /* 0x000fc400078e00fb */
[----:B--2---:R-:W-:Y:S01]  /*8f1a0*/  IMAD.MOV.U32 R47, RZ, RZ, R239 ;  /* 0x000000ffff2f7224 */ /* 0x004fe200078e00ef */
[----:B---3--:R-:W-:Y:S01]  /*8f1b0*/  MOV R46, R238 ;  /* 0x000000ee002e7202 */ /* 0x008fe20000000f00 */
[----:B----4-:R-:W-:Y:S02]  /*8f1c0*/  IMAD.MOV.U32 R45, RZ, RZ, R237 ;  /* 0x000000ffff2d7224 */ /* 0x010fe400078e00ed */
[----:B------:R-:W-:Y:S02]  /*8f1d0*/  IMAD.MOV.U32 R44, RZ, RZ, R236 ;  /* 0x000000ffff2c7224 */ /* 0x000fe400078e00ec */
[----:B------:R-:W2:Y:S04]  /*8f1e0*/  LDL.LU R236, [R1+0x793c] ;  /* 0x00793c0001ec7983 */ /* 0x000ea80000300800 */
[----:B------:R-:W2:Y:S04]  /*8f1f0*/  LDL.LU R237, [R1+0x7938] ;  /* 0x0079380001ed7983 */ /* 0x000ea80000300800 */
[----:B------:R-:W2:Y:S04]  /*8f200*/  LDL.LU R238, [R1+0x7934] ;  /* 0x0079340001ee7983 */ /* 0x000ea80000300800 */
[----:B------:R-:W2:Y:S04]  /*8f210*/  LDL.LU R239, [R1+0x7930] ;  /* 0x0079300001ef7983 */ /* 0x000ea80000300800 */
        /* <DEDUP_REMOVED lines=23> */
[----:B------:R-:W4:Y:S01]  /*8f390*/  LDL.LU R251, [R1+0x78f0] ;  /* 0x0078f00001fb7983 */ /* 0x000f220000300800 */
[C---:B------:R-:W-:Y:S08]  /*8f3a0*/  HMMA.1688.F32.TF32 R204, R224.reuse, R194, R204 ;  /* 0x000000c2e0cc723c */ /* 0x040ff000000810cc */
[C---:B------:R-:W-:Y:S08]  /*8f3b0*/  HMMA.1688.F32.TF32 R64, R224.reuse, R186, R64 ;  /* 0x000000bae040723c */ /* 0x040ff00000081040 */
[C---:B------:R-:W-:Y:S08]  /*8f3c0*/  HMMA.1688.F32.TF32 R60, R224.reuse, R182, R60 ;  /* 0x000000b6e03c723c */ /* 0x040ff0000008103c */
[C---:B------:R-:W-:Y:S08]  /*8f3d0*/  HMMA.1688.F32.TF32 R56, R224.reuse, R178, R56 ;  /* 0x000000b2e038723c */ /* 0x040ff00000081038 */
[C---:B------:R-:W-:Y:S08]  /*8f3e0*/  HMMA.1688.F32.TF32 R200, R224.reuse, R190, R200 ;  /* 0x000000bee0c8723c */ /* 0x040ff000000810c8 */
[C---:B------:R-:W-:Y:S08]  /*8f3f0*/  HMMA.1688.F32.TF32 R4, R224.reuse, R118, R4 ;  /* 0x00000076e004723c */ /* 0x040ff00000081004 */
[----:B---3--:R-:W-:Y:S08]  /*8f400*/  HMMA.1688.F32.TF32 R52, R224, R162, R52 ;  /* 0x000000a2e034723c */ /* 0x008ff00000081034 */
[C---:B--2---:R-:W-:Y:S08]  /*8f410*/  HMMA.1688.F32.TF32 R240, R228.reuse, R94, R232 ;  /* 0x0000005ee4f0723c */ /* 0x044ff000000810e8 */
[C---:B------:R-:W-:Y:S08]  /*8f420*/  HMMA.1688.F32.TF32 R232, R228.reuse, R90, R220 ;  /* 0x0000005ae4e8723c */ /* 0x040ff000000810dc */
[C---:B----4-:R-:W-:Y:S08]  /*8f430*/  HMMA.1688.F32.TF32 R220, R228.reuse, R86, R208 ;  /* 0x00000056e4dc723c */ /* 0x050ff000000810d0 */
        /* <DEDUP_REMOVED lines=23> */
[C---:B--2---:R-:W-:Y:S03]  /*8f5b0*/  HMMA.1688.F32.TF32 R60, R224.reuse, R170, R244 ;  /* 0x000000aae03c723c */ /* 0x044fe600000810f4 */
[----:B------:R-:W-:Y:S04]  /*8f5c0*/  LDS R228, [R0+UR10+0xc100] ;  /* 0x00c1000a00e47984 */ /* 0x000fe80008000800 */
[----:B------:R-:W-:Y:S01]  /*8f5d0*/  LDS R230, [R0+UR10+0xe100] ;  /* 0x00e1000a00e67984 */ /* 0x000fe20008000800 */
[C---:B-1----:R-:W-:Y:S03]  /*8f5e0*/  HMMA.1688.F32.TF32 R56, R224.reuse, R166, R236 ;  /* 0x000000a6e038723c */ /* 0x042fe600000810ec */
[----:B------:R-:W-:Y:S04]  /*8f5f0*/  LDS R229, [R193+UR10+0xc100] ;  /* 0x00c1000ac1e57984 */ /* 0x000fe80008000800 */
        /* <DEDUP_REMOVED lines=9> */
[----:B------:R-:W1:Y:S05]  /*8f690*/  LDS R231, [R193+UR10+0xe100] ;  /* 0x00e1000ac1e77984 */ /* 0x000e6a0008000800 */
[C---:B--2---:R-:W-:Y:S08]  /*8f6a0*/  HMMA.1688.F32.TF32 R52, R224.reuse, R74, R44 ;  /* 0x0000004ae034723c */ /* 0x044ff0000008102c */
        /* <DEDUP_REMOVED lines=140> */
[----:B-1----:R-:W3:Y:S04]  /*8ff70*/  LDL.LU R4, [R1+0x1240] ;  /* 0x0012400001047983 */ /* 0x002ee80000300800 */
[----:B------:R-:W3:Y:S04]  /*8ff80*/  LDL.LU R5, [R1+0x1244] ;  /* 0x0012440001057983 */ /* 0x000ee80000300800 */
[----:B------:R-:W3:Y:S04]  /*8ff90*/  LDL.LU R6, [R1+0x1248] ;  /* 0x0012480001067983 */ /* 0x000ee80000300800 */
[----:B------:R-:W3:Y:S01]  /*8ffa0*/  LDL.LU R7, [R1+0x124c] ;  /* 0x00124c0001077983 */ /* 0x000ee20000300800 */
[C---:B--2---:R-:W-:Y:S08]  /*8ffb0*/  HMMA.1688.F32.TF32 R32, R228.reuse, R158, R32 ;  /* 0x0000009ee420723c */ /* 0x044ff00000081020 */
[C---:B------:R-:W-:Y:S08]  /*8ffc0*/  HMMA.1688.F32.TF32 R28, R228.reuse, R74, R28 ;  /* 0x0000004ae41c723c */ /* 0x040ff0000008101c */
[C---:B------:R-:W-:Y:S08]  /*8ffd0*/  HMMA.1688.F32.TF32 R24, R228.reuse, R78, R24 ;  /* 0x0000004ee418723c */ /* 0x040ff00000081018 */
[----:B----4-:R-:W-:Y:S08]  /*8ffe0*/  HMMA.1688.F32.TF32 R16, R228, R150, R16 ;  /* 0x00000096e410723c */ /* 0x010ff00000081010 */
[----:B---3--:R-:W-:Y:S08]  /*8fff0*/  HMMA.1688.F32.TF32 R204, R224, R82, R204 ;  /* 0x00000052e0cc723c */ /* 0x008ff000000810cc */
[----:B------:R-:W-:Y:S08]  /*90000*/  HMMA.1688.F32.TF32 R12, R228, R146, R12 ;  /* 0x00000092e40c723c */ /* 0x000ff0000008100c */
[C---:B------:R-:W-:Y:S08]  /*90010*/  HMMA.1688.F32.TF32 R236, R224.reuse, R114, R244 ;  /* 0x00000072e0ec723c */ /* 0x040ff000000810f4 */
[C---:B------:R-:W-:Y:S08]  /*90020*/  HMMA.1688.F32.TF32 R244, R224.reuse, R110, R248 ;  /* 0x0000006ee0f4723c */ /* 0x040ff000000810f8 */
[C---:B------:R-:W-:Y:S03]  /*90030*/  HMMA.1688.F32.TF32 R240, R224.reuse, R106, R240 ;  /* 0x0000006ae0f0723c */ /* 0x040fe600000810f0 */
[----:B------:R-:W-:Y:S04]  /*90040*/  STL.64 [R1+0x2eb0], R236 ;  /* 0x002eb0ec01007387 */ /* 0x000fe80000100a00 */
[----:B------:R1:W-:Y:S02]  /*90050*/  STL.64 [R1+0x2eb8], R238 ;  /* 0x002eb8ee01007387 */ /* 0x0003e40000100a00 */
[C---:B-1----:R-:W-:Y:S08]  /*90060*/  HMMA.1688.F32.TF32 R236, R224.reuse, R102, R232 ;  /* 0x00000066e0ec723c */ /* 0x042ff000000810e8 */
[C---:B------:R-:W-:Y:S08]  /*90070*/  HMMA.1688.F32.TF32 R232, R224.reuse, R98, R220 ;  /* 0x00000062e0e8723c */ /* 0x040ff000000810dc */
[C---:B------:R-:W-:Y:S08]  /*90080*/  HMMA.1688.F32.TF32 R220, R224.reuse, R94, R208 ;  /* 0x0000005ee0dc723c */ /* 0x040ff000000810d0 */
        /* <DEDUP_REMOVED lines=65> */
[----:B------:R-:W-:Y:S04]  /*904a0*/  STL.64 [R1+0x2dd0], R12 ;  /* 0x002dd00c01007387 */ /* 0x000fe80000100a00 */
[----:B------:R-:W-:Y:S04]  /*904b0*/  STL.64 [R1+0x2dd8], R14 ;  /* 0x002dd80e01007387 */ /* 0x000fe80000100a00 */
[----:B--2---:R-:W2:Y:S04]  /*904c0*/  LDL.LU R16, [R1+0x370] ;  /* 0x0003700001107983 */ /* 0x004ea80000300800 */
[----:B------:R-:W-:Y:S04]  /*904d0*/  STL.64 [R1+0x2dc0], R8 ;  /* 0x002dc00801007387 */ /* 0x000fe80000100a00 */
[----:B------:R-:W-:Y:S04]  /*904e0*/  STL.64 [R1+0x2dc8], R10 ;  /* 0x002dc80a01007387 */ /* 0x000fe80000100a00 */
        /* <DEDUP_REMOVED lines=53> */
[----:B----4-:R-:W4:Y:S04]  /*90840*/  LDL.LU R4, [R1+0x1220] ;  /* 0x0012200001047983 */ /* 0x010f280000300800 */
[----:B------:R-:W4:Y:S04]  /*90850*/  LDL.LU R5, [R1+0x1224] ;  /* 0x0012240001057983 */ /* 0x000f280000300800 */
[----:B-1----:R-:W4:Y:S04]  /*90860*/  LDL.LU R6, [R1+0x1228] ;  /* 0x0012280001067983 */ /* 0x002f280000300800 */
        /* <DEDUP_REMOVED lines=38> */
[C---:B----4-:R-:W-:Y:S01]  /*90ad0*/  HMMA.1688.F32.TF32 R220, R228.reuse, R130, R4 ;  /* 0x00000082e4dc723c */ /* 0x050fe20000081004 */
[----:B------:R-:W2:Y:S10]  /*90ae0*/  LDL.LU R4, [R1+0x1160] ;  /* 0x0011600001047983 */ /* 0x000eb40000300800 */
[----:B------:R-:W-:Y:S04]  /*90af0*/  STL.64 [R1+0x2da0], R232 ;  /* 0x002da0e801007387 */ /* 0x000fe80000100a00 */
[----:B------:R-:W-:Y:S04]  /*90b00*/  STL.64 [R1+0x2da8], R234 ;  /* 0x002da8ea01007387 */ /* 0x000fe80000100a00 */
[----:B------:R-:W-:Y:S04]  /*90b10*/  STL.64 [R1+0x2d90], R220 ;  /* 0x002d90dc01007387 */ /* 0x000fe80000100a00 */
[----:B------:R1:W-:Y:S04]  /*90b20*/  STL.64 [R1+0x2d98], R222 ;  /* 0x002d98de01007387 */ /* 0x0003e80000100a00 */
[----:B------:R-:W2:Y:S04]  /*90b30*/  LDL.LU R5, [R1+0x1164] ;  /* 0x0011640001057983 */ /* 0x000ea80000300800 */
[----:B------:R-:W2:Y:S04]  /*90b40*/  LDL.LU R6, [R1+0x1168] ;  /* 0x0011680001067983 */ /* 0x000ea80000300800 */
[----:B------:R-:W2:Y:S01]  /*90b50*/  LDL.LU R7, [R1+0x116c] ;  /* 0x00116c0001077983 */ /* 0x000ea20000300800 */
[C---:B---3--:R-:W-:Y:S08]  /*90b60*/  HMMA.1688.F32.TF32 R208, R228.reuse, R126, R208 ;  /* 0x0000007ee4d0723c */ /* 0x048ff000000810d0 */
[C---:B-1----:R-:W-:Y:S08]  /*90b70*/  HMMA.1688.F32.TF32 R220, R228.reuse, R122, R212 ;  /* 0x0000007ae4dc723c */ /* 0x042ff000000810d4 */
        /* <DEDUP_REMOVED lines=68> */
[----:B------:R-:W-:Y:S04]  /*90fc0*/  LDS R230, [R0+UR10+0xe200] ;  /* 0x00e2000a00e67984 */ /* 0x000fe80008000800 */
[----:B------:R-:W-:Y:S04]  /*90fd0*/  LDS R229, [R193+UR10+0xc200] ;  /* 0x00c2000ac1e57984 */ /* 0x000fe80008000800 */
[----:B------:R-:W1:Y:S01]  /*90fe0*/  LDS R231, [R193+UR10+0xe200] ;  /* 0x00e2000ac1e77984 */ /* 0x000e620008000800 */
[----:B--2---:R-:W-:Y:S03]  /*90ff0*/  HMMA.1688.F32.TF32 R8, R224, R162, R4 ;  /* 0x000000a2e008723c */ /* 0x004fe60000081004 */
[----:B------:R-:W1:-:S15]  /*91000*/  LDL.LU R4, [R1+0xfc0] ;  /* 0x000fc00001047983 */ /* 0x000e5e0000300800 */
[----:B------:R-:W-:Y:S01]  /*91010*/  NOP ;  /* 0x0000000000007918 */ /* 0x000fe20000000000 */
[----:B------:R2:W-:Y:S04]  /*91020*/  STL.64 [R1+0x2c40], R8 ;  /* 0x002c400801007387 */ /* 0x0005e80000100a00 */
[----:B------:R3:W-:Y:S04]  /*91030*/  STL.64 [R1+0x2c48], R10 ;  /* 0x002c480a01007387 */ /* 0x0007e80000100a00 */
[----:B------:R-:W1:Y:S04]  /*91040*/  LDL.LU R5, [R1+0xfc4] ;  /* 0x000fc40001057983 */ /* 0x000e680000300800 */
[----:B------:R-:W1:Y:S04]  /*91050*/  LDL.LU R6, [R1+0xfc8] ;  /* 0x000fc80001067983 */ /* 0x000e680000300800 */
[----:B------:R-:W1:Y:S04]  /*91060*/  LDL.LU R7, [R1+0xfcc] ;  /* 0x000fcc0001077983 */ /* 0x000e680000300800 */
        /* <DEDUP_REMOVED lines=103> */
[----:B------:R-:W2:Y:S01]  /*916e0*/  LDL.LU R11, [R1+0xfdc] ;  /* 0x000fdc00010b7983 */ /* 0x000ea20000300800 */
[C---:B------:R-:W-:Y:S08]  /*916f0*/  HMMA.1688.F32.TF32 R36, R224.reuse, R94, R36 ;  /* 0x0000005ee024723c */ /* 0x040ff00000081024 */
[C---:B------:R-:W-:Y:S08]  /*91700*/  HMMA.1688.F32.TF32 R32, R224.reuse, R90, R32 ;  /* 0x0000005ae020723c */ /* 0x040ff00000081020 */
[----:B------:R-:W-:Y:S08]  /*91710*/  HMMA.1688.F32.TF32 R28, R224, R86, R28 ;  /* 0x00000056e01c723c */ /* 0x000ff0000008101c */
[----:B-1----:R-:W-:Y:S08]  /*91720*/  HMMA.1688.F32.TF32 R4, R228, R182, R4 ;  /* 0x000000b6e404723c */ /* 0x002ff00000081004 */
[C---:B----4-:R-:W-:Y:S08]  /*91730*/  HMMA.1688.F32.TF32 R168, R224.reuse, R158, R244 ;  /* 0x0000009ee0a8723c */ /* 0x050ff000000810f4 */
[C---:B------:R-:W-:Y:S11]  /*91740*/  HMMA.1688.F32.TF32 R164, R224.reuse, R74, R248 ;  /* 0x0000004ae0a4723c */ /* 0x040ff600000810f8 */
[----:B------:R-:W-:Y:S04]  /*91750*/  STL.64 [R1+0x2c30], R168 ;  /* 0x002c30a801007387 */ /* 0x000fe80000100a00 */
[----:B------:R1:W-:Y:S01]  /*91760*/  STL.64 [R1+0x2c38], R170 ;  /* 0x002c38aa01007387 */ /* 0x0003e20000100a00 */
[C---:B------:R-:W-:Y:S08]  /*91770*/  HMMA.1688.F32.TF32 R172, R224.reuse, R78, R240 ;  /* 0x0000004ee0ac723c */ /* 0x040ff000000810f0 */
[C---:B-1----:R-:W-:Y:S01]  /*91780*/  HMMA.1688.F32.TF32 R168, R224.reuse, R154, R232 ;  /* 0x0000009ae0a8723c */ /* 0x042fe200000810e8 */
[----:B------:R-:W-:Y:S04]  /*91790*/  STL.64 [R1+0x2c20], R164 ;  /* 0x002c20a401007387 */ /* 0x000fe80000100a00 */
[----:B------:R1:W-:Y:S03]  /*917a0*/  STL.64 [R1+0x2c28], R166 ;  /* 0x002c28a601007387 */ /* 0x0003e60000100a00 */
        /* <DEDUP_REMOVED lines=62> */
[C---:B--2---:R-:W-:Y:S01]  /*91b90*/  HMMA.1688.F32.TF32 R12, R228.reuse, R186, R8 ;  /* 0x000000bae40c723c */ /* 0x044fe20000081008 */
        /* <DEDUP_REMOVED lines=134> */
[----:B--2---:R-:W-:-:S15]  /*92400*/  HMMA.1688.F32.TF32 R172, R228, R178, R172 ;  /* 0x000000b2e4ac723c */ /* 0x004fde00000810ac */
[----:B------:R-:W-:-:S04]  /*92410*/  NOP ;  /* 0x0000000000007918 */ /* 0x000fc80000000000 */
[----:B------:R-:W-:Y:S04]  /*92420*/  STL.64 [R1+0xb0], R172 ;  /* 0x0000b0ac01007387 */ /* 0x000fe80000100a00 */
[----:B------:R1:W-:Y:S04]  /*92430*/  STL.64 [R1+0xb8], R174 ;  /* 0x0000b8ae01007387 */ /* 0x0003e80000100a00 */
[----:B-1----:R-:W2:Y:S04]  /*92440*/  LDL.LU.64 R174, [R1+0x78e8] ;  /* 0x0078e80001ae7983 */ /* 0x002ea80000300a00 */
[----:B------:R-:W3:Y:S01]  /*92450*/  LDL.LU.64 R172, [R1+0x78e0] ;  /* 0x0078e00001ac7983 */ /* 0x000ee20000300a00 */
[----:B--2---:R-:W-:-:S15]  /*92460*/  HMMA.1688.F32.TF32 R168, R228, R174, R168 ;  /* 0x000000aee4a8723c */ /* 0x004fde00000810a8 */
[----:B------:R-:W-:-:S04]  /*92470*/  NOP ;  /* 0x0000000000007918 */ /* 0x000fc80000000000 */
[----:B------:R-:W-:Y:S04]  /*92480*/  STL.64 [R1+0xa0], R168 ;  /* 0x0000a0a801007387 */ /* 0x000fe80000100a00 */
[----:B------:R1:W-:Y:S04]  /*92490*/  STL.64 [R1+0xa8], R170 ;  /* 0x0000a8aa01007387 */ /* 0x0003e80000100a00 */
[----:B-1----:R-:W3:Y:S04]  /*924a0*/  LDL.LU.64 R170, [R1+0x78d8] ;  /* 0x0078d80001aa7983 */ /* 0x002ee80000300a00 */
[----:B------:R-:W2:Y:S01]  /*924b0*/  LDL.LU.64 R168, [R1+0x78d0] ;  /* 0x0078d00001a87983 */ /* 0x000ea20000300a00 */
[----:B---3--:R-:W-:-:S15]  /*924c0*/  HMMA.1688.F32.TF32 R164, R228, R170, R164 ;  /* 0x000000aae4a4723c */ /* 0x008fde00000810a4 */
[----:B------:R-:W-:-:S04]  /*924d0*/  NOP ;  /* 0x0000000000007918 */ /* 0x000fc80000000000 */
[----:B------:R-:W-:Y:S04]  /*924e0*/  STL.64 [R1+0x90], R164 ;  /* 0x000090a401007387 */ /* 0x000fe80000100a00 */
[----:B------:R1:W-:Y:S04]  /*924f0*/  STL.64 [R1+0x98], R166 ;  /* 0x000098a601007387 */ /* 0x0003e80000100a00 */
[----:B-1----:R-:W3:Y:S04]  /*92500*/  LDL.LU.64 R166, [R1+0x78c8] ;  /* 0x0078c80001a67983 */ /* 0x002ee80000300a00 */
[----:B------:R-:W2:Y:S01]  /*92510*/  LDL.LU.64 R164, [R1+0x78c0] ;  /* 0x0078c00001a47983 */ /* 0x000ea20000300a00 */
[C---:B------:R-:W-:Y:S08]  /*92520*/  HMMA.1688.F32.TF32 R240, R228.reuse, R74, R240 ;  /* 0x0000004ae4f0723c */ /* 0x040ff000000810f0 */
[----:B------:R-:W-:Y:S08]  /*92530*/  HMMA.1688.F32.TF32 R216, R228, R142, R216 ;  /* 0x0000008ee4d8723c */ /* 0x000ff000000810d8 */
[----:B------:R-:W-:Y:S08]  /*92540*/  HMMA.1688.F32.TF32 R4, R224, R186, R4 ;  /* 0x000000bae004723c */ /* 0x000ff00000081004 */
[----:B---3--:R-:W-:-:S15]  /*92550*/  HMMA.1688.F32.TF32 R236, R228, R166, R236 ;  /* 0x000000a6e4ec723c */ /* 0x008fde00000810ec */
[----:B------:R-:W-:-:S04]  /*92560*/  NOP ;  /* 0x0000000000007918 */ /* 0x000fc80000000000 */
[----:B------:R-:W-:Y:S04]  /*92570*/  STL.64 [R1+0x80], R236 ;  /* 0x000080ec01007387 */ /* 0x000fe80000100a00 */
[----:B------:R1:W-:Y:S02]  /*92580*/  STL.64 [R1+0x88], R238 ;  /* 0x000088ee01007387 */ /* 0x0003e40000100a00 */
[C---:B-1----:R-:W-:Y:S08]  /*92590*/  HMMA.1688.F32.TF32 R236, R228.reuse, R162, R244 ;  /* 0x000000a2e4ec723c */ /* 0x042ff000000810f4 */
[C---:B------:R-:W-:Y:S11]  /*925a0*/  HMMA.1688.F32.TF32 R244, R228.reuse, R158, R248 ;  /* 0x0000009ee4f4723c */ /* 0x040ff600000810f8 */
[----:B------:R-:W-:Y:S04]  /*925b0*/  STL.64 [R1+0x2af0], R236 ;  /* 0x002af0ec01007387 */ /* 0x000fe80000100a00 */
[----:B------:R1:W-:Y:S02]  /*925c0*/  STL.64 [R1+0x2af8], R238 ;  /* 0x002af8ee01007387 */ /* 0x0003e40000100a00 */
[C---:B-1----:R-:W-:Y:S08]  /*925d0*/  HMMA.1688.F32.TF32 R236, R228.reuse, R78, R232 ;  /* 0x0000004ee4ec723c */ /* 0x042ff000000810e8 */
        /* <DEDUP_REMOVED lines=18> */
[C---:B-1----:R-:W-:Y:S08]  /*92700*/  HMMA.1688.F32.TF32 R208, R228.reuse, R134, R200 ;  /* 0x00000086e4d0723c */ /* 0x042ff000000810c8 */
        /* <DEDUP_REMOVED lines=25> */
[----:B------:R-:W-:Y:S01]  /*928a0*/  HMMA.1688.F32.TF32 R24, R228, R82, R20 ;  /* 0x00000052e418723c */ /* 0x000fe20000081014 */
[----:B------:R-:W-:Y:S04]  /*928b0*/  STL.64 [R1+0x2a18], R58 ;  /* 0x002a183a01007387 */ /* 0x000fe80000100a00 */
[----:B------:R-:W-:Y:S03]  /*928c0*/  STL.64 [R1+0x2a00], R52 ;  /* 0x002a003401007387 */ /* 0x000fe60000100a00 */
[C---:B----4-:R-:W-:Y:S01]  /*928d0*/  HMMA.1688.F32.TF32 R20, R224.reuse, R198, R16 ;  /* 0x000000c6e014723c */ /* 0x050fe20000081010 */
        /* <DEDUP_REMOVED lines=21> */
[----:B------:R-:W3:Y:S04]  /*92a30*/  LDL.LU R8, [R1+0xcd0] ;  /* 0x000cd00001087983 */ /* 0x000ee80000300800 */
[----:B------:R1:W-:Y:S04]  /*92a40*/  STL.64 [R1+0x2980], R12 ;  /* 0x0029800c01007387 */ /* 0x0003e80000100a00 */
[----:B------:R4:W-:Y:S04]  /*92a50*/  STL.64 [R1+0x2988], R14 ;  /* 0x0029880e01007387 */ /* 0x0009e80000100a00 */
[----:B------:R1:W-:Y:S04]  /*92a60*/  STL.64 [R1+0x2970], R4 ;  /* 0x0029700401007387 */ /* 0x0003e80000100a00 */
[----:B------:R1:W-:Y:S04]  /*92a70*/  STL.64 [R1+0x2978], R6 ;  /* 0x0029780601007387 */ /* 0x0003e80000100a00 */
[----:B------:R-:W3:Y:S04]  /*92a80*/  LDL.LU R9, [R1+0xcd4] ;  /* 0x000cd40001097983 */ /* 0x000ee80000300800 */
[----:B------:R-:W3:Y:S04]  /*92a90*/  LDL.LU R10, [R1+0xcd8] ;  /* 0x000cd800010a7983 */ /* 0x000ee80000300800 */
[----:B------:R-:W3:Y:S04]  /*92aa0*/  LDL.LU R11, [R1+0xcdc] ;  /* 0x000cdc00010b7983 */ /* 0x000ee80000300800 */
        /* <DEDUP_REMOVED lines=126> */
[C---:B------:R-:W-:Y:S03]  /*93290*/  HMMA.1688.F32.TF32 R212, R224.reuse, R78, R204 ;  /* 0x0000004ee0d4723c */ /* 0x040fe600000810cc */
[----:B------:R-:W-:Y:S04]  /*932a0*/  STL.64 [R1+0x2910], R220 ;  /* 0x002910dc01007387 */ /* 0x000fe80000100a00 */
[----:B------:R-:W-:Y:S04]  /*932b0*/  STL.64 [R1+0x2918], R222 ;  /* 0x002918de01007387 */ /* 0x000fe80000100a00 */
[----:B------:R-:W-:Y:S01]  /*932c0*/  STL.64 [R1+0x2900], R208 ;  /* 0x002900d001007387 */ /* 0x000fe20000100a00 */
[C---:B------:R-:W-:Y:S03]  /*932d0*/  HMMA.1688.F32.TF32 R204, R224.reuse, R150, R64 ;  /* 0x00000096e0cc723c */ /* 0x040fe60000081040 */
[----:B------:R2:W-:Y:S05]  /*932e0*/  STL.64 [R1+0x2908], R210 ;  /* 0x002908d201007387 */ /* 0x0005ea0000100a00 */
[C---:B------:R-:W-:Y:S08]  /*932f0*/  HMMA.1688.F32.TF32 R64, R224.reuse, R142, R56 ;  /* 0x0000008ee040723c */ /* 0x040ff00000081038 */
[C---:B--2---:R-:W-:Y:S08]  /*93300*/  HMMA.1688.F32.TF32 R208, R224.reuse, R154, R200 ;  /* 0x0000009ae0d0723c */ /* 0x044ff000000810c8 */
        /* <DEDUP_REMOVED lines=137> */
[----:B------:R-:W2:Y:S04]  /*93ba0*/  LDL.LU R6, [R1+0xb88] ;  /* 0x000b880001067983 */ /* 0x000ea80000300800 */
[----:B------:R-:W2:Y:S01]  /*93bb0*/  LDL.LU R7, [R1+0xb8c] ;  /* 0x000b8c0001077983 */ /* 0x000ea20000300800 */
[C---:B---3--:R-:W-:Y:S08]  /*93bc0*/  HMMA.1688.F32.TF32 R12, R228.reuse, R138, R12 ;  /* 0x0000008ae40c723c */ /* 0x048ff0000008100c */
[C---:B----4-:R-:W-:Y:S08]  /*93bd0*/  HMMA.1688.F32.TF32 R16, R228.reuse, R142, R16 ;  /* 0x0000008ee410723c */ /* 0x050ff00000081010 */
[C---:B--2---:R-:W-:Y:S08]  /*93be0*/  HMMA.1688.F32.TF32 R24, R228.reuse, R150, R24 ;  /* 0x00000096e418723c */ /* 0x044ff00000081018 */
[C---:B------:R-:W-:Y:S08]  /*93bf0*/  HMMA.1688.F32.TF32 R28, R228.reuse, R154, R28 ;  /* 0x0000009ae41c723c */ /* 0x040ff0000008101c */
[C---:B------:R-:W-:Y:S08]  /*93c00*/  HMMA.1688.F32.TF32 R32, R228.reuse, R78, R32 ;  /* 0x0000004ee420723c */ /* 0x040ff00000081020 */
[C---:B------:R-:W-:Y:S08]  /*93c10*/  HMMA.1688.F32.TF32 R8, R228.reuse, R134, R8 ;  /* 0x00000086e408723c */ /* 0x040ff00000081008 */
[C---:B------:R-:W-:Y:S08]  /*93c20*/  HMMA.1688.F32.TF32 R236, R228.reuse, R166, R44 ;  /* 0x000000a6e4ec723c */ /* 0x040ff0000008102c */
[C---:B------:R-:W-:Y:S08]  /*93c30*/  HMMA.1688.F32.TF32 R248, R228.reuse, R174, R52 ;  /* 0x000000aee4f8723c */ /* 0x040ff00000081034 */
[C---:B------:R-:W-:Y:S08]  /*93c40*/  HMMA.1688.F32.TF32 R60, R228.reuse, R182, R60 ;  /* 0x000000b6e43c723c */ /* 0x040ff0000008103c */
[----:B------:R-:W-:Y:S08]  /*93c50*/  HMMA.1688.F32.TF32 R64, R228, R186, R64 ;  /* 0x000000bae440723c */ /* 0x000ff00000081040 */
[----:B------:R-:W-:Y:S01]  /*93c60*/  HMMA.1688.F32.TF32 R208, R224, R82, R212 ;  /* 0x00000052e0d0723c */ /* 0x000fe200000810d4 */
[----:B------:R-:W-:Y:S04]  /*93c70*/  LDS R224, [R0+UR10+0xc380] ;  /* 0x00c3800a00e07984 */ /* 0x000fe80008000800 */
[----:B------:R-:W-:Y:S03]  /*93c80*/  LDS R226, [R0+UR10+0xe380] ;  /* 0x00e3800a00e27984 */ /* 0x000fe60008000800 */
[C---:B------:R-:W-:Y:S01]  /*93c90*/  HMMA.1688.F32.TF32 R200, R228.reuse, R190, R200 ;  /* 0x000000bee4c8723c */ /* 0x040fe200000810c8 */
[----:B------:R-:W-:Y:S04]  /*93ca0*/  LDS R225, [R193+UR10+0xc380] ;  /* 0x00c3800ac1e17984 */ /* 0x000fe80008000800 */
[----:B------:R-:W1:Y:S06]  /*93cb0*/  LDS R227, [R193+UR10+0xe380] ;  /* 0x00e3800ac1e37984 */ /* 0x000e6c0008000800 */
[----:B------:R-:W-:Y:S04]  /*93cc0*/  STL.64 [R1+0x60], R208 ;  /* 0x000060d001007387 */ /* 0x000fe80000100a00 */
[----:B------:R2:W-:Y:S01]  /*93cd0*/  STL.64 [R1+0x68], R210 ;  /* 0x000068d201007387 */ /* 0x0005e20000100a00 */
[C---:B------:R-:W-:Y:S08]  /*93ce0*/  HMMA.1688.F32.TF32 R204, R228.reuse, R194, R204 ;  /* 0x000000c2e4cc723c */ /* 0x040ff000000810cc */
[C---:B--2---:R-:W-:Y:S08]  /*93cf0*/  HMMA.1688.F32.TF32 R208, R228.reuse, R198, R216 ;  /* 0x000000c6e4d0723c */ /* 0x044ff000000810d8 */
[C---:B------:R-:W-:Y:S11]  /*93d00*/  HMMA.1688.F32.TF32 R56, R228.reuse, R178, R56 ;  /* 0x000000b2e438723c */ /* 0x040ff60000081038 */
[----:B------:R-:W-:Y:S01]  /*93d10*/  STL.64 [R1+0x50], R208 ;  /* 0x000050d001007387 */ /* 0x000fe20000100a00 */
[C---:B------:R-:W-:Y:S03]  /*93d20*/  HMMA.1688.F32.TF32 R244, R228.reuse, R170, R48 ;  /* 0x000000aae4f4723c */ /* 0x040fe60000081030 */
[----:B------:R-:W-:Y:S04]  /*93d30*/  STL.64 [R1+0x58], R210 ;  /* 0x000058d201007387 */ /* 0x000fe80000100a00 */
[----:B------:R-:W-:Y:S04]  /*93d40*/  STL.64 [R1+0x40], R204 ;  /* 0x000040cc01007387 */ /* 0x000fe80000100a00 */
[----:B------:R-:W-:Y:S01]  /*93d50*/  STL.64 [R1+0x48], R206 ;  /* 0x000048ce01007387 */ /* 0x000fe20000100a00 */
[C---:B------:R-:W-:Y:S03]  /*93d60*/  HMMA.1688.F32.TF32 R44, R228.reuse, R162, R40 ;  /* 0x000000a2e42c723c */ /* 0x040fe60000081028 */
[----:B------:R-:W-:Y:S05]  /*93d70*/  STL.64 [R1+0x30], R200 ;  /* 0x000030c801007387 */ /* 0x000fea0000100a00 */
[C---:B------:R-:W-:Y:S01]  /*93d80*/  HMMA.1688.F32.TF32 R40, R228.reuse, R158, R68 ;  /* 0x0000009ee428723c */ /* 0x040fe20000081044 */
[----:B------:R-:W-:Y:S04]  /*93d90*/  STL.64 [R1+0x38], R202 ;  /* 0x000038ca01007387 */ /* 0x000fe80000100a00 */
[----:B------:R-:W-:Y:S03]  /*93da0*/  STL.64 [R1+0x20], R64 ;  /* 0x0000204001007387 */ /* 0x000fe60000100a00 */
[C---:B------:R-:W-:Y:S01]  /*93db0*/  HMMA.1688.F32.TF32 R36, R228.reuse, R74, R36 ;  /* 0x0000004ae424723c */ /* 0x040fe20000081024 */
[----:B------:R-:W-:Y:S04]  /*93dc0*/  STL.64 [R1+0x28], R66 ;  /* 0x0000284201007387 */ /* 0x000fe80000100a00 */
[----:B------:R-:W-:Y:S04]  /*93dd0*/  STL.64 [R1+0x10], R60 ;  /* 0x0000103c01007387 */ /* 0x000fe80000100a00 */
[----:B------:R-:W-:Y:S04]  /*93de0*/  STL.64 [R1+0x18], R62 ;  /* 0x0000183e01007387 */ /* 0x000fe80000100a00 */
[----:B------:R-:W-:Y:S01]  /*93df0*/  STL.64 [R1+0x75b0], R250 ;  /* 0x0075b0fa01007387 */ /* 0x000fe20000100a00 */
[C---:B------:R-:W-:Y:S03]  /*93e00*/  HMMA.1688.F32.TF32 R20, R228.reuse, R146, R20 ;  /* 0x00000092e414723c */ /* 0x040fe60000081014 */
[----:B------:R-:W-:Y:S04]  /*93e10*/  STL.64 [R1], R56 ;  /* 0x0000003801007387 */ /* 0x000fe80000100a00 */
[----:B------:R-:W-:Y:S04]  /*93e20*/  STL.64 [R1+0x8], R58 ;  /* 0x0000083a01007387 */ /* 0x000fe80000100a00 */
[----:B------:R-:W-:Y:S04]  /*93e30*/  STL.64 [R1+0x75a8], R248 ;  /* 0x0075a8f801007387 */ /* 0x000fe80000100a00 */
[----:B------:R-:W-:Y:S04]  /*93e40*/  STL.64 [R1+0x75c0], R246 ;  /* 0x0075c0f601007387 */ /* 0x000fe80000100a00 */
[----:B------:R-:W-:Y:S04]  /*93e50*/  STL.64 [R1+0x75b8], R244 ;  /* 0x0075b8f401007387 */ /* 0x000fe80000100a00 */
[----:B------:R-:W-:Y:S01]  /*93e60*/  STL.64 [R1+0x75d0], R238 ;  /* 0x0075d0ee01007387 */ /* 0x000fe20000100a00 */
[----:B------:R-:W-:Y:S03]  /*93e70*/  HMMA.1688.F32.TF32 R4, R228, R130, R4 ;  /* 0x00000082e404723c */ /* 0x000fe60000081004 */
        /* <DEDUP_REMOVED lines=183> */
[----:B------:R-:W2:Y:S04]  /*949f0*/  LDL.LU R4, [R1+0x940] ;  /* 0x0009400001047983 */ /* 0x000ea80000300800 */
[----:B------:R-:W-:Y:S04]  /*94a00*/  LDS R229, [R193+UR10+0xc400] ;  /* 0x00c4000ac1e57984 */ /* 0x000fe80008000800 */
[----:B------:R-:W2:Y:S08]  /*94a10*/  LDS R231, [R193+UR10+0xe400] ;  /* 0x00e4000ac1e77984 */ /* 0x000eb00008000800 */
        /* <DEDUP_REMOVED lines=98> */
[----:B------:R-:W3:Y:S01]  /*95040*/  LDL.LU R9, [R1+0x954] ;  /* 0x0009540001097983 */ /* 0x000ee20000300800 */
[C---:B--2---:R-:W-:Y:S08]  /*95050*/  HMMA.1688.F32.TF32 R36, R224.reuse, R102, R36 ;  /* 0x00000066e024723c */ /* 0x044ff00000081024 */
[C---:B------:R-:W-:Y:S08]  /*95060*/  HMMA.1688.F32.TF32 R28, R224.reuse, R94, R28 ;  /* 0x0000005ee01c723c */ /* 0x040ff0000008101c */
[C---:B------:R-:W-:Y:S08]  /*95070*/  HMMA.1688.F32.TF32 R24, R224.reuse, R90, R24 ;  /* 0x0000005ae018723c */ /* 0x040ff00000081018 */
[----:B----4-:R-:W-:Y:S01]  /*95080*/  HMMA.1688.F32.TF32 R20, R224, R86, R20 ;  /* 0x00000056e014723c */ /* 0x010fe20000081014 */
[----:B---3--:R-:W-:-:S02]  /*95090*/  IMAD.MOV.U32 R10, RZ, RZ, R3 ;  /* 0x000000ffff0a7224 */ /* 0x008fc400078e0003 */
[----:B------:R-:W-:-:S05]  /*950a0*/  IMAD.MOV.U32 R11, RZ, RZ, R2 ;  /* 0x000000ffff0b7224 */ /* 0x000fca00078e0002 */
[----:B------:R-:W-:Y:S08]  /*950b0*/  HMMA.1688.F32.TF32 R4, R228, R190, R4 ;  /* 0x000000bee404723c */ /* 0x000ff00000081004 */
[C---:B------:R-:W-:Y:S08]  /*950c0*/  HMMA.1688.F32.TF32 R172, R224.reuse, R78, R220 ;  /* 0x0000004ee0ac723c */ /* 0x040ff000000810dc */
[C---:B------:R-:W-:Y:S08]  /*950d0*/  HMMA.1688.F32.TF32 R180, R224.reuse, R158, R240 ;  /* 0x0000009ee0b4723c */ /* 0x040ff000000810f0 */
[C---:B------:R-:W-:Y:S11]  /*950e0*/  HMMA.1688.F32.TF32 R176, R224.reuse, R74, R232 ;  /* 0x0000004ae0b0723c */ /* 0x040ff600000810e8 */
[----:B------:R-:W-:Y:S04]  /*950f0*/  STL.64 [R1+0x2650], R180 ;  /* 0x002650b401007387 */ /* 0x000fe80000100a00 */
[----:B------:R1:W-:Y:S02]  /*95100*/  STL.64 [R1+0x2658], R182 ;  /* 0x002658b601007387 */ /* 0x0003e40000100a00 */
[C---:B-1----:R-:W-:Y:S02]  /*95110*/  HMMA.1688.F32.TF32 R180, R224.reuse, R154, R208 ;  /* 0x0000009ae0b4723c */ /* 0x042fe400000810d0 */
        /* <DEDUP_REMOVED lines=30> */
[----:B------:R-:W-:Y:S04]  /*95300*/  STL.64 [R1+0x25c8], R66 ;  /* 0x0025c84201007387 */ /* 0x000fe80000100a00 */
[----:B------:R-:W-:Y:S01]  /*95310*/  STL.64 [R1+0x25b0], R60 ;  /* 0x0025b03c01007387 */ /* 0x000fe20000100a00 */
[----:B------:R-:W-:Y:S03]  /*95320*/  HMMA.1688.F32.TF32 R16, R224, R82, R16 ;  /* 0x00000052e010723c */ /* 0x000fe60000081010 */
        /* <DEDUP_REMOVED lines=21> */
[----:B------:R-:W-:-:S03]  /*95480*/  MOV R3, R14 ;  /* 0x0000000e00037202 */ /* 0x000fc60000000f00 */
[----:B------:R-:W-:Y:S01]  /*95490*/  STL.64 [R1+0x2518], R22 ;  /* 0x0025181601007387 */ /* 0x000fe20000100a00 */
[----:B------:R-:W-:-:S03]  /*954a0*/  IMAD.MOV.U32 R2, RZ, RZ, R15 ;  /* 0x000000ffff027224 */ /* 0x000fc600078e000f */
        /* <DEDUP_REMOVED lines=8> */
[----:B------:R-:W1:Y:S08]  /*95530*/  LDS R227, [R193+UR10+0xe480] ;  /* 0x00e4800ac1e37984 */ /* 0x000e700008000800 */
        /* <DEDUP_REMOVED lines=143> */
[----:B-1----:R-:W3:Y:S01]  /*95e30*/  LDL.LU.64 R174, [R1+0x7898] ;  /* 0x0078980001ae7983 */ /* 0x002ee20000300a00 */
[C---:B------:R-:W-:Y:S03]  /*95e40*/  HMMA.1688.F32.TF32 R236, R228.reuse, R170, R236 ;  /* 0x000000aae4ec723c */ /* 0x040fe600000810ec */
[----:B------:R-:W2:Y:S05]  /*95e50*/  LDL.LU.64 R172, [R1+0x7890] ;  /* 0x0078900001ac7983 */ /* 0x000eaa0000300a00 */
[C---:B------:R-:W-:Y:S08]  /*95e60*/  HMMA.1688.F32.TF32 R240, R228.reuse, R158, R240 ;  /* 0x0000009ee4f0723c */ /* 0x040ff000000810f0 */
[----:B------:R-:W-:Y:S08]  /*95e70*/  HMMA.1688.F32.TF32 R216, R228, R150, R216 ;  /* 0x00000096e4d8723c */ /* 0x000ff000000810d8 */
[----:B------:R-:W-:Y:S08]  /*95e80*/  HMMA.1688.F32.TF32 R4, R224, R194, R4 ;  /* 0x000000c2e004723c */ /* 0x000ff00000081004 */
[----:B---3--:R-:W-:-:S15]  /*95e90*/  HMMA.1688.F32.TF32 R220, R228, R174, R220 ;  /* 0x000000aee4dc723c */ /* 0x008fde00000810dc */
[----:B------:R-:W-:-:S04]  /*95ea0*/  NOP ;  /* 0x0000000000007918 */ /* 0x000fc80000000000 */
[----:B------:R-:W-:Y:S04]  /*95eb0*/  STL.64 [R1+0x2460], R220 ;  /* 0x002460dc01007387 */ /* 0x000fe80000100a00 */
[----:B------:R1:W-:Y:S04]  /*95ec0*/  STL.64 [R1+0x2468], R222 ;  /* 0x002468de01007387 */ /* 0x0003e80000100a00 */
[----:B-1----:R-:W3:Y:S04]  /*95ed0*/  LDL.LU.64 R222, [R1+0x7888] ;  /* 0x0078880001de7983 */ /* 0x002ee80000300a00 */
[----:B------:R-:W2:Y:S04]  /*95ee0*/  LDL.LU.64 R220, [R1+0x7880] ;  /* 0x0078800001dc7983 */ /* 0x000ea80000300a00 */
        /* <DEDUP_REMOVED lines=51> */
[C---:B----4-:R-:W-:Y:S01]  /*96220*/  HMMA.1688.F32.TF32 R20, R228.reuse, R86, R16 ;  /* 0x00000056e414723c */ /* 0x050fe20000081010 */
[----:B------:R-:W-:Y:S04]  /*96230*/  STL.64 [R1+0x2358], R54 ;  /* 0x0023583601007387 */ /* 0x000fe80000100a00 */
[----:B------:R-:W-:Y:S03]  /*96240*/  STL.64 [R1+0x2340], R48 ;  /* 0x0023403001007387 */ /* 0x000fe60000100a00 */
[----:B------:R-:W-:Y:S01]  /*96250*/  HMMA.1688.F32.TF32 R16, R228, R82, R12 ;  /* 0x00000052e410723c */ /* 0x000fe2000008100c */
        /* <DEDUP_REMOVED lines=26> */
[----:B-1----:R-:W2:Y:S04]  /*96400*/  LDL.LU R12, [R1+0x660] ;  /* 0x00066000010c7983 */ /* 0x002ea80000300800 */
        /* <DEDUP_REMOVED lines=104> */
[C---:B------:R-:W-:Y:S08]  /*96a90*/  HMMA.1688.F32.TF32 R28, R224.reuse, R118, R28 ;  /* 0x00000076e01c723c */ /* 0x040ff0000008101c */
[C---:B------:R-:W-:Y:S08]  /*96aa0*/  HMMA.1688.F32.TF32 R24, R224.reuse, R114, R24 ;  /* 0x00000072e018723c */ /* 0x040ff00000081018 */
[C---:B------:R-:W-:Y:S08]  /*96ab0*/  HMMA.1688.F32.TF32 R16, R224.reuse, R106, R16 ;  /* 0x0000006ae010723c */ /* 0x040ff00000081010 */
[C---:B------:R-:W-:Y:S08]  /*96ac0*/  HMMA.1688.F32.TF32 R12, R224.reuse, R102, R12 ;  /* 0x00000066e00c723c */ /* 0x040ff0000008100c */
[C---:B----4-:R-:W-:Y:S08]  /*96ad0*/  HMMA.1688.F32.TF32 R8, R224.reuse, R98, R8 ;  /* 0x00000062e008723c */ /* 0x050ff00000081008 */
[C---:B---3--:R-:W-:Y:S08]  /*96ae0*/  HMMA.1688.F32.TF32 R228, R224.reuse, R186, R244 ;  /* 0x000000bae0e4723c */ /* 0x048ff000000810f4 */
[C---:B------:R-:W-:Y:S08]  /*96af0*/  HMMA.1688.F32.TF32 R236, R224.reuse, R190, R236 ;  /* 0x000000bee0ec723c */ /* 0x040ff000000810ec */
[C---:B------:R-:W-:Y:S11]  /*96b00*/  HMMA.1688.F32.TF32 R244, R224.reuse, R182, R248 ;  /* 0x000000b6e0f4723c */ /* 0x040ff600000810f8 */
[----:B------:R-:W-:Y:S04]  /*96b10*/  STL.64 [R1+0x1a70], R236 ;  /* 0x001a70ec01007387 */ /* 0x000fe80000100a00 */
[----:B------:R1:W-:Y:S04]  /*96b20*/  STL.64 [R1+0x1a78], R238 ;  /* 0x001a78ee01007387 */ /* 0x0003e80000100a00 */
[----:B------:R-:W-:Y:S04]  /*96b30*/  STL.64 [R1+0x1a60], R228 ;  /* 0x001a60e401007387 */ /* 0x000fe80000100a00 */
[----:B------:R2:W-:Y:S01]  /*96b40*/  STL.64 [R1+0x1a68], R230 ;  /* 0x001a68e601007387 */ /* 0x0005e20000100a00 */
[C---:B-1----:R-:W-:Y:S08]  /*96b50*/  HMMA.1688.F32.TF32 R236, R224.reuse, R178, R240 ;  /* 0x000000b2e0ec723c */ /* 0x042ff000000810f0 */
[C---:B--2---:R-:W-:Y:S08]  /*96b60*/  HMMA.1688.F32.TF32 R228, R224.reuse, R174, R232 ;  /* 0x000000aee0e4723c */ /* 0x044ff000000810e8 */
        /* <DEDUP_REMOVED lines=98> */
[----:B------:R-:W1:Y:S04]  /*97190*/  LDL.LU R24, [R1+0x540] ;  /* 0x0005400001187983 */ /* 0x000e680000300800 */
[----:B------:R-:W1:Y:S04]  /*971a0*/  LDL.LU R25, [R1+0x544] ;  /* 0x0005440001197983 */ /* 0x000e680000300800 */
[----:B------:R-:W1:Y:S04]  /*971b0*/  LDL.LU R26, [R1+0x548] ;  /* 0x00054800011a7983 */ /* 0x000e680000300800 */
[----:B------:R-:W1:Y:S04]  /*971c0*/  LDL.LU R27, [R1+0x54c] ;  /* 0x00054c00011b7983 */ /* 0x000e680000300800 */
        /* <DEDUP_REMOVED lines=76> */
[C---:B-1----:R-:W-:Y:S08]  /*97690*/  HMMA.1688.F32.TF32 R24, R228.reuse, R154, R24 ;  /* 0x0000009ae418723c */ /* 0x042ff00000081018 */
        /* <DEDUP_REMOVED lines=8> */
[----:B------:R-:W-:Y:S08]  /*97720*/  HMMA.1688.F32.TF32 R200, R228, R194, R200 ;  /* 0x000000c2e4c8723c */ /* 0x000ff000000810c8 */
[C---:B------:R-:W-:Y:S08]  /*97730*/  HMMA.1688.F32.TF32 R208, R224.reuse, R86, R208 ;  /* 0x00000056e0d0723c */ /* 0x040ff000000810d0 */
[C---:B------:R-:W-:Y:S08]  /*97740*/  HMMA.1688.F32.TF32 R212, R224.reuse, R90, R212 ;  /* 0x0000005ae0d4723c */ /* 0x040ff000000810d4 */
[----:B------:R-:W-:Y:S11]  /*97750*/  HMMA.1688.F32.TF32 R224, R224, R82, R216 ;  /* 0x00000052e0e0723c */ /* 0x000ff600000810d8 */
[----:B------:R-:W-:Y:S04]  /*97760*/  STL.64 [R1+0x18b0], R212 ;  /* 0x0018b0d401007387 */ /* 0x000fe80000100a00 */
[----:B------:R1:W-:Y:S01]  /*97770*/  STL.64 [R1+0x18b8], R214 ;  /* 0x0018b8d601007387 */ /* 0x0003e20000100a00 */
[C---:B------:R-:W-:Y:S03]  /*97780*/  HMMA.1688.F32.TF32 R204, R228.reuse, R198, R204 ;  /* 0x000000c6e4cc723c */ /* 0x040fe600000810cc */
[----:B-1----:R-:W2:Y:S04]  /*97790*/  LDL.LU.64 R214, [R1+0x7878] ;  /* 0x0078780001d67983 */ /* 0x002ea80000300a00 */
[----:B------:R-:W3:Y:S04]  /*977a0*/  LDL.LU.64 R212, [R1+0x7870] ;  /* 0x0078700001d47983 */ /* 0x000ee80000300a00 */
[----:B------:R-:W-:Y:S04]  /*977b0*/  STL.64 [R1+0x18a0], R208 ;  /* 0x0018a0d001007387 */ /* 0x000fe80000100a00 */
[----:B------:R1:W-:Y:S01]  /*977c0*/  STL.64 [R1+0x18a8], R210 ;  /* 0x0018a8d201007387 */ /* 0x0003e20000100a00 */
[C---:B------:R-:W-:Y:S03]  /*977d0*/  HMMA.1688.F32.TF32 R60, R228.reuse, R186, R60 ;  /* 0x000000bae43c723c */ /* 0x040fe6000008103c */
[----:B-1----:R-:W4:Y:S04]  /*977e0*/  LDL.LU.64 R210, [R1+0x7868] ;  /* 0x0078680001d27983 */ /* 0x002f280000300a00 */
[----:B------:R-:W2:Y:S04]  /*977f0*/  LDL.LU.64 R208, [R1+0x7860] ;  /* 0x0078600001d07983 */ /* 0x000ea80000300a00 */
[----:B------:R-:W2:Y:S04]  /*97800*/  LDL.LU.64 R218, [R1+0x7858] ;  /* 0x0078580001da7983 */ /* 0x000ea80000300a00 */
        /* <DEDUP_REMOVED lines=89> */
[----:B------:R-:W4:Y:S01]  /*97da0*/  LDL.LU.64 R4, [R1+0x7720] ;  /* 0x0077200001047983 */ /* 0x000f220000300a00 */
[----:B------:R-:W-:-:S15]  /*97db0*/  HMMA.1688.F32.TF32 R236, R228, R130, R236 ;  /* 0x00000082e4ec723c */ /* 0x000fde00000810ec */
[----:B------:R-:W-:-:S04]  /*97dc0*/  NOP ;  /* 0x0000000000007918 */ /* 0x000fc80000000000 */
[----:B------:R-:W-:Y:S04]  /*97dd0*/  STL.64 [R1+0x1750], R236 ;  /* 0x001750ec01007387 */ /* 0x000fe80000100a00 */
[----:B------:R1:W-:Y:S02]  /*97de0*/  STL.64 [R1+0x1758], R238 ;  /* 0x001758ee01007387 */ /* 0x0003e40000100a00 */
[C---:B-1----:R-:W-:Y:S08]  /*97df0*/  HMMA.1688.F32.TF32 R236, R228.reuse, R126, R244 ;  /* 0x0000007ee4ec723c */ /* 0x042ff000000810f4 */
[C---:B------:R-:W-:Y:S08]  /*97e00*/  HMMA.1688.F32.TF32 R244, R228.reuse, R122, R248 ;  /* 0x0000007ae4f4723c */ /* 0x040ff000000810f8 */
[C---:B------:R-:W-:Y:S03]  /*97e10*/  HMMA.1688.F32.TF32 R240, R228.reuse, R118, R240 ;  /* 0x00000076e4f0723c */ /* 0x040fe600000810f0 */
[----:B------:R-:W-:Y:S04]  /*97e20*/  STL.64 [R1+0x1740], R236 ;  /* 0x001740ec01007387 */ /* 0x000fe80000100a00 */
[----:B------:R1:W-:Y:S02]  /*97e30*/  STL.64 [R1+0x1748], R238 ;  /* 0x001748ee01007387 */ /* 0x0003e40000100a00 */
[----:B-1----:R-:W-:Y:S02]  /*97e40*/  HMMA.1688.F32.TF32 R236, R228, R114, R232 ;  /* 0x00000072e4ec723c */ /* 0x002fe400000810e8 */
[----:B------:R-:W-:Y:S04]  /*97e50*/  STL.64 [R1+0x1730], R244 ;  /* 0x001730f401007387 */ /* 0x000fe80000100a00 */
[----:B------:R-:W-:Y:S04]  /*97e60*/  STL.64 [R1+0x1738], R246 ;  /* 0x001738f601007387 */ /* 0x000fe80000100a00 */
[----:B------:R2:W-:Y:S04]  /*97e70*/  STL.64 [R1+0x1720], R240 ;  /* 0x001720f001007387 */ /* 0x0005e80000100a00 */
[----:B------:R1:W-:Y:S05]  /*97e80*/  STL.64 [R1+0x1728], R242 ;  /* 0x001728f201007387 */ /* 0x0003ea0000100a00 */
[----:B------:R-:W-:Y:S04]  /*97e90*/  STL.64 [R1+0x1710], R236 ;  /* 0x001710ec01007387 */ /* 0x000fe80000100a00 */
[----:B------:R-:W-:Y:S01]  /*97ea0*/  STL.64 [R1+0x1718], R238 ;  /* 0x001718ee01007387 */ /* 0x000fe20000100a00 */
[----:B--2---:R-:W-:-:S02]  /*97eb0*/  IMAD.MOV.U32 R240, RZ, RZ, R209 ;  /* 0x000000fffff07224 */ /* 0x004fc400078e00d1 */
[----:B------:R-:W-:Y:S02]  /*97ec0*/  IMAD.MOV.U32 R241, RZ, RZ, R208 ;  /* 0x000000fffff17224 */ /* 0x000fe400078e00d0 */
[----:B-1----:R-:W-:Y:S02]  /*97ed0*/  IMAD.MOV.U32 R242, RZ, RZ, R215 ;  /* 0x000000fffff27224 */ /* 0x002fe400078e00d7 */
[----:B------:R-:W-:Y:S01]  /*97ee0*/  IMAD.MOV.U32 R243, RZ, RZ, R214 ;  /* 0x000000fffff37224 */ /* 0x000fe200078e00d6 */
[C---:B---3--:R-:W-:Y:S08]  /*97ef0*/  HMMA.1688.F32.TF32 R232, R228.reuse, R106, R8 ;  /* 0x0000006ae4e8723c */ /* 0x048ff00000081008 */
[C---:B----4-:R-:W-:Y:S08]  /*97f00*/  HMMA.1688.F32.TF32 R4, R228.reuse, R110, R4 ;  /* 0x0000006ee404723c */ /* 0x050ff00000081004 */
[C---:B------:R-:W-:Y:S11]  /*97f10*/  HMMA.1688.F32.TF32 R8, R228.reuse, R102, R12 ;  /* 0x00000066e408723c */ /* 0x040ff6000008100c */
        /* <DEDUP_REMOVED lines=16> */
[----:B-1----:R-:W-:Y:S03]  /*98020*/  HMMA.1688.F32.TF32 R12, R228, R82, R32 ;  /* 0x00000052e40c723c */ /* 0x002fe60000081020 */
        /* <DEDUP_REMOVED lines=30> */
[----:B------:R-:W-:-:S02]  /*98210*/  IMAD.MOV.U32 R248, RZ, RZ, R213 ;  /* 0x000000fffff87224 */ /* 0x000fc400078e00d5 */
[----:B------:R-:W-:Y:S02]  /*98220*/  IMAD.MOV.U32 R249, RZ, RZ, R216 ;  /* 0x000000fffff97224 */ /* 0x000fe400078e00d8 */
[----:B------:R-:W-:Y:S01]  /*98230*/  IMAD.MOV.U32 R250, RZ, RZ, R212 ;  /* 0x000000fffffa7224 */ /* 0x000fe200078e00d4 */
[----:B------:R-:W-:Y:S01]  /*98240*/  MOV R244, R217 ;  /* 0x000000d900f47202 */ /* 0x000fe20000000f00 */
[----:B------:R-:W-:Y:S01]  /*98250*/  IMAD.MOV.U32 R251, RZ, RZ, R218 ;  /* 0x000000fffffb7224 */ /* 0x000fe200078e00da */
[----:B------:R-:W-:Y:S01]  /*98260*/  LDS R8, [R0+UR10+0xc600] ;  /* 0x00c6000a00087984 */ /* 0x000fe20008000800 */
[----:B-1----:R-:W-:Y:S03]  /*98270*/  HMMA.1688.F32.TF32 R4, R224, R166, R64 ;  /* 0x000000a6e004723c */ /* 0x002fe60000081040 */
[----:B------:R-:W-:Y:S04]  /*98280*/  STL.64 [R1+0x7670], R166 ;  /* 0x007670a601007387 */ /* 0x000fe80000100a00 */
[----:B------:R-:W-:Y:S01]  /*98290*/  STL.64 [R1+0x7668], R164 ;  /* 0x007668a401007387 */ /* 0x000fe20000100a00 */
[----:B------:R-:W-:-:S02]  /*982a0*/  IMAD.MOV.U32 R245, RZ, RZ, R222 ;  /* 0x000000fffff57224 */ /* 0x000fc400078e00de */
[----:B------:R-:W-:Y:S01]  /*982b0*/  IMAD.MOV.U32 R246, RZ, RZ, R221 ;  /* 0x000000fffff67224 */ /* 0x000fe200078e00dd */
[----:B------:R-:W-:Y:S01]  /*982c0*/  LDS R10, [R0+UR10+0xe600] ;  /* 0x00e6000a000a7984 */ /* 0x000fe20008000800 */
[----:B------:R-:W-:Y:S02]  /*982d0*/  IMAD.MOV.U32 R247, RZ, RZ, R220 ;  /* 0x000000fffff77224 */ /* 0x000fe400078e00dc */
[----:B------:R-:W-:Y:S01]  /*982e0*/  IMAD.MOV.U32 R237, RZ, RZ, R210 ;  /* 0x000000ffffed7224 */ /* 0x000fe200078e00d2 */
[----:B------:R-:W-:Y:S01]  /*982f0*/  LDS R9, [R193+UR10+0xc600] ;  /* 0x00c6000ac1097984 */ /* 0x000fe20008000800 */
[----:B------:R-:W-:Y:S02]  /*98300*/  IMAD.MOV.U32 R238, RZ, RZ, R211 ;  /* 0x000000ffffee7224 */ /* 0x000fe400078e00d3 */
[----:B------:R-:W-:Y:S01]  /*98310*/  IMAD.MOV.U32 R239, RZ, RZ, R219 ;  /* 0x000000ffffef7224 */ /* 0x000fe200078e00db */
[----:B------:R-:W1:Y:S04]  /*98320*/  LDS R11, [R193+UR10+0xe600] ;  /* 0x00e6000ac10b7984 */ /* 0x000e680008000800 */
[----:B------:R-:W-:Y:S04]  /*98330*/  STL.64 [R1+0x13c0], R4 ;  /* 0x0013c00401007387 */ /* 0x000fe80000100a00 */
[----:B------:R2:W-:Y:S02]  /*98340*/  STL.64 [R1+0x13c8], R6 ;  /* 0x0013c80601007387 */ /* 0x0005e40000100a00 */
[----:B--2---:R-:W-:Y:S02]  /*98350*/  HMMA.1688.F32.TF32 R4, R224, R162, R200 ;  /* 0x000000a2e004723c */ /* 0x004fe400000810c8 */
[----:B------:R-:W-:Y:S04]  /*98360*/  STL.64 [R1+0x7660], R162 ;  /* 0x007660a201007387 */ /* 0x000fe80000100a00 */
[----:B------:R-:W-:-:S13]  /*98370*/  STL.64 [R1+0x7658], R160 ;  /* 0x007658a001007387 */ /* 0x000fda0000100a00 */
[----:B------:R-:W-:Y:S04]  /*98380*/  STL.64 [R1+0x13b0], R4 ;  /* 0x0013b00401007387 */ /* 0x000fe80000100a00 */
[----:B------:R2:W-:Y:S04]  /*98390*/  STL.64 [R1+0x13b8], R6 ;  /* 0x0013b80601007387 */ /* 0x0005e80000100a00 */
[----:B------:R-:W3:Y:S01]  /*983a0*/  LDL.LU R209, [R1+0x771c] ;  /* 0x00771c0001d17983 */ /* 0x000ee20000300800 */
[----:B--2---:R-:W-:-:S15]  /*983b0*/  HMMA.1688.F32.TF32 R4, R224, R158, R204 ;  /* 0x0000009ee004723c */ /* 0x004fde00000810cc */
[----:B------:R-:W-:-:S04]  /*983c0*/  NOP ;  /* 0x0000000000007918 */ /* 0x000fc80000000000 */
[----:B------:R-:W-:Y:S04]  /*983d0*/  STL.64 [R1+0x13a0], R4 ;  /* 0x0013a00401007387 */ /* 0x000fe80000100a00 */
[----:B------:R2:W-:Y:S04]  /*983e0*/  STL.64 [R1+0x13a8], R6 ;  /* 0x0013a80601007387 */ /* 0x0005e80000100a00 */
[----:B------:R-:W4:Y:S04]  /*983f0*/  LDL.LU R208, [R1+0x7718] ;  /* 0x0077180001d07983 */ /* 0x000f280000300800 */
[----:B------:R-:W2:Y:S04]  /*98400*/  LDL.LU R215, [R1+0x7714] ;  /* 0x0077140001d77983 */ /* 0x000ea80000300800 */
[----:B------:R-:W2:Y:S04]  /*98410*/  LDL.LU R214, [R1+0x7710] ;  /* 0x0077100001d67983 */ /* 0x000ea80000300800 */
[----:B------:R-:W2:Y:S04]  /*98420*/  LDL.LU R213, [R1+0x770c] ;  /* 0x00770c0001d57983 */ /* 0x000ea80000300800 */
[----:B------:R-:W2:Y:S04]  /*98430*/  LDL.LU R216, [R1+0x7708] ;  /* 0x0077080001d87983 */ /* 0x000ea80000300800 */
[----:B------:R-:W3:Y:S04]  /*98440*/  LDL.LU R212, [R1+0x7704] ;  /* 0x0077040001d47983 */ /* 0x000ee80000300800 */
[----:B------:R-:W4:Y:S04]  /*98450*/  LDL.LU R218, [R1+0x7700] ;  /* 0x0077000001da7983 */ /* 0x000f280000300800 */
        /* <DEDUP_REMOVED lines=11> */
[----:B------:R-:W2:Y:S01]  /*98510*/  LDL.LU R216, [R1+0x76e0] ;  /* 0x0076e00001d87983 */ /* 0x000ea20000300800 */
[----:B------:R-:W-:Y:S01]  /*98520*/  MOV R19, R222 ;  /* 0x000000de00137202 */ /* 0x000fe20000000f00 */
[----:B------:R-:W-:Y:S02]  /*98530*/  IMAD.MOV.U32 R18, RZ, RZ, R221 ;  /* 0x000000ffff127224 */ /* 0x000fe400078e00dd */
[----:B------:R-:W2:Y:S01]  /*98540*/  LDL.LU R16, [R1+0x1bc0] ;  /* 0x001bc00001107983 */ /* 0x000ea20000300800 */
[----:B------:R-:W-:-:S03]  /*98550*/  IMAD.MOV.U32 R17, RZ, RZ, R220 ;  /* 0x000000ffff117224 */ /* 0x000fc600078e00dc */
[----:B------:R-:W2:Y:S04]  /*98560*/  LDL.LU R220, [R1+0x76dc] ;  /* 0x0076dc0001dc7983 */ /* 0x000ea80000300800 */
[----:B------:R-:W3:Y:S04]  /*98570*/  LDL.LU R221, [R1+0x76d8] ;  /* 0x0076d80001dd7983 */ /* 0x000ee80000300800 */
        /* <DEDUP_REMOVED lines=67> */
[----:B--2---:R-:W-:Y:S02]  /*989b0*/  IMAD.MOV.U32 R231, RZ, RZ, R222 ;  /* 0x000000ffffe77224 */ /* 0x004fe400078e00de */
[----:B---3--:R-:W-:Y:S02]  /*989c0*/  IMAD.MOV.U32 R230, RZ, RZ, R221 ;  /* 0x000000ffffe67224 */ /* 0x008fe400078e00dd */
[----:B----4-:R-:W-:Y:S02]  /*989d0*/  IMAD.MOV.U32 R229, RZ, RZ, R220 ;  /* 0x000000ffffe57224 */ /* 0x010fe400078e00dc */
        /* <DEDUP_REMOVED lines=18> */
[----:B------:R-:W3:Y:S01]  /*98b00*/  LDL.LU R235, [R1+0x22cc] ;  /* 0x0022cc0001eb7983 */ /* 0x000ee20000300800 */
[C---:B------:R-:W-:Y:S08]  /*98b10*/  HMMA.1688.F32.TF32 R40, R224.reuse, R118, R40 ;  /* 0x00000076e028723c */ /* 0x040ff00000081028 */
[C---:B------:R-:W-:Y:S08]  /*98b20*/  HMMA.1688.F32.TF32 R48, R224.reuse, R126, R48 ;  /* 0x0000007ee030723c */ /* 0x040ff00000081030 */
[C---:B------:R-:W-:Y:S08]  /*98b30*/  HMMA.1688.F32.TF32 R52, R224.reuse, R130, R52 ;  /* 0x00000082e034723c */ /* 0x040ff00000081034 */
[C---:B------:R-:W-:Y:S08]  /*98b40*/  HMMA.1688.F32.TF32 R56, R224.reuse, R134, R56 ;  /* 0x00000086e038723c */ /* 0x040ff00000081038 */
[C---:B------:R-:W-:Y:S08]  /*98b50*/  HMMA.1688.F32.TF32 R60, R224.reuse, R138, R60 ;  /* 0x0000008ae03c723c */ /* 0x040ff0000008103c */
[C---:B------:R-:W-:Y:S08]  /*98b60*/  HMMA.1688.F32.TF32 R44, R224.reuse, R122, R44 ;  /* 0x0000007ae02c723c */ /* 0x040ff0000008102c */
[C---:B----4-:R-:W-:Y:S08]  /*98b70*/  HMMA.1688.F32.TF32 R160, R224.reuse, R78, R212 ;  /* 0x0000004ee0a0723c */ /* 0x050ff000000810d4 */
[C---:B--2---:R-:W-:Y:S08]  /*98b80*/  HMMA.1688.F32.TF32 R164, R224.reuse, R74, R208 ;  /* 0x0000004ae0a4723c */ /* 0x044ff000000810d0 */
[C---:B---3--:R-:W-:Y:S11]  /*98b90*/  HMMA.1688.F32.TF32 R200, R224.reuse, R154, R216 ;  /* 0x0000009ae0c8723c */ /* 0x048ff600000810d8 */
[----:B------:R-:W-:Y:S04]  /*98ba0*/  STL.64 [R1+0x1390], R164 ;  /* 0x001390a401007387 */ /* 0x000fe80000100a00 */
[----:B------:R2:W-:Y:S04]  /*98bb0*/  STL.64 [R1+0x1398], R166 ;  /* 0x001398a601007387 */ /* 0x0005e80000100a00 */
[----:B------:R-:W-:Y:S04]  /*98bc0*/  STL.64 [R1+0x1380], R160 ;  /* 0x001380a001007387 */ /* 0x000fe80000100a00 */
[----:B------:R3:W-:Y:S01]  /*98bd0*/  STL.64 [R1+0x1388], R162 ;  /* 0x001388a201007387 */ /* 0x0007e20000100a00 */
[C---:B--2---:R-:W-:Y:S08]  /*98be0*/  HMMA.1688.F32.TF32 R164, R224.reuse, R150, R220 ;  /* 0x00000096e0a4723c */ /* 0x044ff000000810dc */
[C---:B---3--:R-:W-:Y:S08]  /*98bf0*/  HMMA.1688.F32.TF32 R160, R224.reuse, R146, R64 ;  /* 0x00000092e0a0723c */ /* 0x048ff00000081040 */
        /* <DEDUP_REMOVED lines=52> */
[----:B------:R-:W-:Y:S04]  /*98f40*/  LDS R5, [R193+UR10+0xc680] ;  /* 0x00c6800ac1057984 */ /* 0x000fe80008000800 */
[----:B------:R-:W1:Y:S01]  /*98f50*/  LDS R7, [R193+UR10+0xe680] ;  /* 0x00e6800ac1077984 */ /* 0x000e620008000800 */
[C---:B------:R-:W-:Y:S03]  /*98f60*/  HMMA.1688.F32.TF32 R12, R8.reuse, R190, R244 ;  /* 0x000000be080c723c */ /* 0x040fe600000810f4 */
        /* <DEDUP_REMOVED lines=134> */
[----:B------:R-:W3:Y:S04]  /*997d0*/  LDL.LU R15, [R1+0x1dcc] ;  /* 0x001dcc00010f7983 */ /* 0x000ee80000300800 */
[----:B------:R-:W3:Y:S04]  /*997e0*/  LDL.LU R232, [R1+0x1d80] ;  /* 0x001d800001e87983 */ /* 0x000ee80000300800 */
        /* <DEDUP_REMOVED lines=23> */
[C---:B------:R-:W-:Y:S08]  /*99960*/  HMMA.1688.F32.TF32 R32, R8.reuse, R98, R32 ;  /* 0x000000620820723c */ /* 0x040ff00000081020 */
[C---:B------:R-:W-:Y:S08]  /*99970*/  HMMA.1688.F32.TF32 R28, R8.reuse, R94, R28 ;  /* 0x0000005e081c723c */ /* 0x040ff0000008101c */
[C---:B------:R-:W-:Y:S08]  /*99980*/  HMMA.1688.F32.TF32 R24, R8.reuse, R90, R24 ;  /* 0x0000005a0818723c */ /* 0x040ff00000081018 */
[C---:B----4-:R-:W-:Y:S08]  /*99990*/  HMMA.1688.F32.TF32 R20, R8.reuse, R86, R20 ;  /* 0x000000560814723c */ /* 0x050ff00000081014 */
[----:B------:R-:W-:Y:S08]  /*999a0*/  HMMA.1688.F32.TF32 R16, R8, R82, R16 ;  /* 0x000000520810723c */ /* 0x000ff00000081010 */
[----:B------:R-:W-:Y:S08]  /*999b0*/  HMMA.1688.F32.TF32 R12, R4, R198, R12 ;  /* 0x000000c6040c723c */ /* 0x000ff0000008100c */
[----:B---3--:R-:W-:-:S15]  /*999c0*/  HMMA.1688.F32.TF32 R240, R8, R162, R240 ;  /* 0x000000a208f0723c */ /* 0x008fde00000810f0 */
[----:B------:R-:W-:-:S04]  /*999d0*/  NOP ;  /* 0x0000000000007918 */ /* 0x000fc80000000000 */
[----:B------:R-:W-:Y:S04]  /*999e0*/  STL.64 [R1+0x1250], R240 ;  /* 0x001250f001007387 */ /* 0x000fe80000100a00 */
[----:B------:R1:W-:Y:S04]  /*999f0*/  STL.64 [R1+0x1258], R242 ;  /* 0x001258f201007387 */ /* 0x0003e80000100a00 */
[----:B-1----:R-:W3:Y:S04]  /*99a00*/  LDL.LU.64 R242, [R1+0x7650] ;  /* 0x0076500001f27983 */ /* 0x002ee80000300a00 */
[----:B------:R-:W3:Y:S04]  /*99a10*/  LDL.LU.64 R240, [R1+0x7648] ;  /* 0x0076480001f07983 */ /* 0x000ee80000300a00 */
[----:B------:R-:W-:Y:S04]  /*99a20*/  STL.64 [R1+0x1240], R224 ;  /* 0x001240e001007387 */ /* 0x000fe80000100a00 */
[----:B------:R1:W-:Y:S04]  /*99a30*/  STL.64 [R1+0x1248], R226 ;  /* 0x001248e201007387 */ /* 0x0003e80000100a00 */
[----:B------:R-:W-:Y:S04]  /*99a40*/  STL.64 [R1+0x1230], R220 ;  /* 0x001230dc01007387 */ /* 0x000fe80000100a00 */
[----:B------:R4:W-:Y:S01]  /*99a50*/  STL.64 [R1+0x1238], R222 ;  /* 0x001238de01007387 */ /* 0x0009e20000100a00 */
[C---:B-1----:R-:W-:Y:S08]  /*99a60*/  HMMA.1688.F32.TF32 R224, R8.reuse, R78, R216 ;  /* 0x0000004e08e0723c */ /* 0x042ff000000810d8 */
[C---:B----4-:R-:W-:Y:S08]  /*99a70*/  HMMA.1688.F32.TF32 R220, R8.reuse, R154, R212 ;  /* 0x0000009a08dc723c */ /* 0x050ff000000810d4 */
        /* <DEDUP_REMOVED lines=61> */
[----:B------:R1:W-:Y:S04]  /*99e50*/  STL.64 [R1+0x1130], R16 ;  /* 0x0011301001007387 */ /* 0x0003e80000100a00 */
[----:B------:R4:W-:Y:S04]  /*99e60*/  STL.64 [R1+0x1138], R18 ;  /* 0x0011381201007387 */ /* 0x0009e80000100a00 */
[----:B------:R-:W2:Y:S04]  /*99e70*/  LDL.LU R248, [R1+0x1fd0] ;  /* 0x001fd00001f87983 */ /* 0x000ea80000300800 */
[----:B------:R1:W-:Y:S04]  /*99e80*/  STL.64 [R1+0x1120], R12 ;  /* 0x0011200c01007387 */ /* 0x0003e80000100a00 */
        /* <DEDUP_REMOVED lines=112> */
[C---:B----4-:R-:W-:Y:S08]  /*9a590*/  HMMA.1688.F32.TF32 R20, R4.reuse, R106, R20 ;  /* 0x0000006a0414723c */ /* 0x050ff00000081014 */
[C---:B------:R-:W-:Y:S08]  /*9a5a0*/  HMMA.1688.F32.TF32 R16, R4.reuse, R102, R16 ;  /* 0x000000660410723c */ /* 0x040ff00000081010 */
[C---:B---3--:R-:W-:Y:S08]  /*9a5b0*/  HMMA.1688.F32.TF32 R212, R4.reuse, R166, R212 ;  /* 0x000000a604d4723c */ /* 0x048ff000000810d4 */
[C---:B------:R-:W-:Y:S08]  /*9a5c0*/  HMMA.1688.F32.TF32 R8, R4.reuse, R174, R220 ;  /* 0x000000ae0408723c */ /* 0x040ff000000810dc */
[C---:B------:R-:W-:Y:S08]  /*9a5d0*/  HMMA.1688.F32.TF32 R224, R4.reuse, R178, R224 ;  /* 0x000000b204e0723c */ /* 0x040ff000000810e0 */
[C---:B------:R-:W-:Y:S11]  /*9a5e0*/  HMMA.1688.F32.TF32 R216, R4.reuse, R170, R216 ;  /* 0x000000aa04d8723c */ /* 0x040ff600000810d8 */
        /* <DEDUP_REMOVED lines=71> */
[----:B------:R-:W-:Y:S04]  /*9aa60*/  STL.64 [R1+0x590], R16 ;  /* 0x0005901001007387 */ /* 0x000fe80000100a00 */
[----:B------:R-:W-:Y:S04]  /*9aa70*/  STL.64 [R1+0x598], R18 ;  /* 0x0005981201007387 */ /* 0x000fe80000100a00 */
[----:B------:R-:W2:Y:S04]  /*9aa80*/  LDL.LU R244, [R1+0x1e30] ;  /* 0x001e300001f47983 */ /* 0x000ea80000300800 */
[----:B------:R3:W-:Y:S04]  /*9aa90*/  STL.64 [R1+0x580], R12 ;  /* 0x0005800c01007387 */ /* 0x0007e80000100a00 */
[----:B------:R4:W-:Y:S04]  /*9aaa0*/  STL.64 [R1+0x588], R14 ;  /* 0x0005880e01007387 */ /* 0x0009e80000100a00 */
[----:B------:R-:W-:Y:S04]  /*9aab0*/  STL.64 [R1+0x570], R4 ;  /* 0x0005700401007387 */ /* 0x000fe80000100a00 */
[----:B------:R-:W-:Y:S04]  /*9aac0*/  STL.64 [R1+0x578], R6 ;  /* 0x0005780601007387 */ /* 0x000fe80000100a00 */
        /* <DEDUP_REMOVED lines=107> */
[C---:B-1----:R-:W-:Y:S03]  /*9b180*/  HMMA.1688.F32.TF32 R28, R8.reuse, R130, R28 ;  /* 0x00000082081c723c */ /* 0x042fe6000008101c */
[----:B------:R-:W-:Y:S04]  /*9b190*/  LDS R4, [R0+UR10+0xc780] ;  /* 0x00c7800a00047984 */ /* 0x000fe80008000800 */
[----:B------:R-:W-:Y:S01]  /*9b1a0*/  LDS R6, [R0+UR10+0xe780] ;  /* 0x00e7800a00067984 */ /* 0x000fe20008000800 */
[C---:B--2---:R-:W-:Y:S03]  /*9b1b0*/  HMMA.1688.F32.TF32 R24, R8.reuse, R126, R24 ;  /* 0x0000007e0818723c */ /* 0x044fe60000081018 */
[----:B------:R-:W-:Y:S04]  /*9b1c0*/  LDS R5, [R193+UR10+0xc780] ;  /* 0x00c7800ac1057984 */ /* 0x000fe80008000800 */
[----:B------:R-:W1:Y:S01]  /*9b1d0*/  LDS R7, [R193+UR10+0xe780] ;  /* 0x00e7800ac1077984 */ /* 0x000e620008000800 */
[C---:B----4-:R-:W-:Y:S08]  /*9b1e0*/  HMMA.1688.F32.TF32 R20, R8.reuse, R122, R20 ;  /* 0x0000007a0814723c */ /* 0x050ff00000081014 */
[C---:B---3--:R-:W-:Y:S08]  /*9b1f0*/  HMMA.1688.F32.TF32 R12, R8.reuse, R114, R12 ;  /* 0x00000072080c723c */ /* 0x048ff0000008100c */
[C---:B------:R-:W-:Y:S08]  /*9b200*/  HMMA.1688.F32.TF32 R224, R8.reuse, R194, R224 ;  /* 0x000000c208e0723c */ /* 0x040ff000000810e0 */
[C---:B------:R-:W-:Y:S08]  /*9b210*/  HMMA.1688.F32.TF32 R232, R8.reuse, R198, R232 ;  /* 0x000000c608e8723c */ /* 0x040ff000000810e8 */
[C---:B------:R-:W-:Y:S11]  /*9b220*/  HMMA.1688.F32.TF32 R220, R8.reuse, R190, R220 ;  /* 0x000000be08dc723c */ /* 0x040ff600000810dc */
[----:B------:R-:W-:Y:S04]  /*9b230*/  STL.64 [R1+0x560], R232 ;  /* 0x000560e801007387 */ /* 0x000fe80000100a00 */
[----:B------:R2:W-:Y:S04]  /*9b240*/  STL.64 [R1+0x568], R234 ;  /* 0x000568ea01007387 */ /* 0x0005e80000100a00 */
[----:B--2---:R-:W2:Y:S04]  /*9b250*/  LDL.LU.64 R234, [R1+0x7640] ;  /* 0x0076400001ea7983 */ /* 0x004ea80000300a00 */
[----:B------:R-:W3:Y:S04]  /*9b260*/  LDL.LU.64 R232, [R1+0x7638] ;  /* 0x0076380001e87983 */ /* 0x000ee80000300a00 */
[----:B------:R-:W-:Y:S04]  /*9b270*/  STL.64 [R1+0x550], R224 ;  /* 0x000550e001007387 */ /* 0x000fe80000100a00 */
[----:B------:R4:W-:Y:S04]  /*9b280*/  STL.64 [R1+0x558], R226 ;  /* 0x000558e201007387 */ /* 0x0009e80000100a00 */
[----:B------:R-:W-:Y:S04]  /*9b290*/  STL.64 [R1+0x540], R220 ;  /* 0x000540dc01007387 */ /* 0x000fe80000100a00 */
[----:B------:R1:W-:Y:S01]  /*9b2a0*/  STL.64 [R1+0x548], R222 ;  /* 0x000548de01007387 */ /* 0x0003e20000100a00 */
[C---:B----4-:R-:W-:Y:S08]  /*9b2b0*/  HMMA.1688.F32.TF32 R224, R8.reuse, R186, R216 ;  /* 0x000000ba08e0723c */ /* 0x050ff000000810d8 */
[C---:B-1----:R-:W-:Y:S08]  /*9b2c0*/  HMMA.1688.F32.TF32 R220, R8.reuse, R182, R212 ;  /* 0x000000b608dc723c */ /* 0x042ff000000810d4 */
        /* <DEDUP_REMOVED lines=62> */
[----:B-1----:R-:W2:Y:S04]  /*9b6b0*/  LDL.LU R20, [R1+0x1cb0] ;  /* 0x001cb00001147983 */ /* 0x002ea80000300800 */
[----:B------:R1:W-:Y:S04]  /*9b6c0*/  STL.64 [R1+0xec0], R16 ;  /* 0x000ec01001007387 */ /* 0x0003e80000100a00 */
[----:B------:R1:W-:Y:S04]  /*9b6d0*/  STL.64 [R1+0xec8], R18 ;  /* 0x000ec81201007387 */ /* 0x0003e80000100a00 */
[----:B------:R1:W-:Y:S04]  /*9b6e0*/  STL.64 [R1+0xeb0], R12 ;  /* 0x000eb00c01007387 */ /* 0x0003e80000100a00 */
[----:B------:R1:W-:Y:S04]  /*9b6f0*/  STL.64 [R1+0xeb8], R14 ;  /* 0x000eb80e01007387 */ /* 0x0003e80000100a00 */
[----:B------:R-:W2:Y:S04]  /*9b700*/  LDL.LU R21, [R1+0x1cb4] ;  /* 0x001cb40001157983 */ /* 0x000ea80000300800 */
[----:B----4-:R-:W2:Y:S04]  /*9b710*/  LDL.LU R22, [R1+0x1cb8] ;  /* 0x001cb80001167983 */ /* 0x010ea80000300800 */
[----:B------:R-:W2:Y:S04]  /*9b720*/  LDL.LU R23, [R1+0x1cbc] ;  /* 0x001cbc0001177983 */ /* 0x000ea80000300800 */
[----:B------:R-:W4:Y:S04]  /*9b730*/  LDL.LU R28, [R1+0x1cd0] ;  /* 0x001cd000011c7983 */ /* 0x000f280000300800 */
[----:B------:R-:W4:Y:S04]  /*9b740*/  LDL.LU R29, [R1+0x1cd4] ;  /* 0x001cd400011d7983 */ /* 0x000f280000300800 */
[----:B------:R-:W4:Y:S04]  /*9b750*/  LDL.LU R30, [R1+0x1cd8] ;  /* 0x001cd800011e7983 */ /* 0x000f280000300800 */
[----:B------:R-:W4:Y:S04]  /*9b760*/  LDL.LU R31, [R1+0x1cdc] ;  /* 0x001cdc00011f7983 */ /* 0x000f280000300800 */
        /* <DEDUP_REMOVED lines=45> */
[----:B------:R-:W4:Y:S01]  /*9ba40*/  LDL.LU R13, [R1+0x1c94] ;  /* 0x001c9400010d7983 */ /* 0x000f220000300800 */
        /* <DEDUP_REMOVED lines=10> */
[----:B------:R-:W-:Y:S01]  /*9baf0*/  HMMA.1688.F32.TF32 R160, R4, R162, R236 ;  /* 0x000000a204a0723c */ /* 0x000fe200000810ec */
[----:B------:R-:W-:Y:S01]  /*9bb00*/  MOV R248, R157 ;  /* 0x0000009d00f87202 */ /* 0x000fe20000000f00 */
[----:B------:R-:W-:-:S06]  /*9bb10*/  IMAD.MOV.U32 R249, RZ, RZ, R156 ;  /* 0x000000fffff97224 */ /* 0x000fcc00078e009c */
[----:B------:R-:W-:Y:S01]  /*9bb20*/  HMMA.1688.F32.TF32 R156, R4, R158, R244 ;  /* 0x0000009e049c723c */ /* 0x000fe200000810f4 */
[----:B------:R-:W-:Y:S02]  /*9bb30*/  IMAD.MOV.U32 R250, RZ, RZ, R73 ;  /* 0x000000fffffa7224 */ /* 0x000fe400078e0049 */
[----:B------:R-:W-:Y:S02]  /*9bb40*/  IMAD.MOV.U32 R251, RZ, RZ, R72 ;  /* 0x000000fffffb7224 */ /* 0x000fe400078e0048 */
[----:B------:R-:W-:-:S05]  /*9bb50*/  IMAD.MOV.U32 R244, RZ, RZ, R148 ;  /* 0x000000fffff47224 */ /* 0x000fca00078e0094 */
[----:B------:R-:W-:Y:S01]  /*9bb60*/  HMMA.1688.F32.TF32 R72, R4, R74, R248 ;  /* 0x0000004a0448723c */ /* 0x000fe200000810f8 */
[----:B------:R-:W-:Y:S02]  /*9bb70*/  IMAD.MOV.U32 R245, RZ, RZ, R149 ;  /* 0x000000fffff57224 */ /* 0x000fe400078e0095 */
[----:B------:R-:W-:Y:S02]  /*9bb80*/  IMAD.MOV.U32 R246, RZ, RZ, R152 ;  /* 0x000000fffff67224 */ /* 0x000fe400078e0098 */
[----:B------:R-:W-:-:S03]  /*9bb90*/  IMAD.MOV.U32 R247, RZ, RZ, R153 ;  /* 0x000000fffff77224 */ /* 0x000fc600078e0099 */
[C---:B--2---:R-:W-:Y:S08]  /*9bba0*/  HMMA.1688.F32.TF32 R172, R4.reuse, R174, R20 ;  /* 0x000000ae04ac723c */ /* 0x044ff00000081014 */
[----:B---3--:R-:W-:Y:S08]  /*9bbb0*/  HMMA.1688.F32.TF32 R32, R4, R186, R32 ;  /* 0x000000ba0420723c */ /* 0x008ff00000081020 */
[C---:B----4-:R-:W-:Y:S08]  /*9bbc0*/  HMMA.1688.F32.TF32 R60, R8.reuse, R98, R56 ;  /* 0x00000062083c723c */ /* 0x050ff00000081038 */
[C---:B------:R-:W-:Y:S08]  /*9bbd0*/  HMMA.1688.F32.TF32 R56, R8.reuse, R94, R52 ;  /* 0x0000005e0838723c */ /* 0x040ff00000081034 */
[C---:B------:R-:W-:Y:S08]  /*9bbe0*/  HMMA.1688.F32.TF32 R52, R8.reuse, R90, R48 ;  /* 0x0000005a0834723c */ /* 0x040ff00000081030 */
[C---:B------:R-:W-:Y:S08]  /*9bbf0*/  HMMA.1688.F32.TF32 R48, R8.reuse, R86, R44 ;  /* 0x000000560830723c */ /* 0x040ff0000008102c */
[----:B------:R-:W-:Y:S08]  /*9bc00*/  HMMA.1688.F32.TF32 R44, R8, R82, R40 ;  /* 0x00000052082c723c */ /* 0x000ff00000081028 */
[C---:B------:R-:W-:Y:S01]  /*9bc10*/  HMMA.1688.F32.TF32 R40, R4.reuse, R198, R68 ;  /* 0x000000c60428723c */ /* 0x040fe20000081044 */
[----:B------:R-:W-:Y:S07]  /*9bc20*/  STL.64 [R1+0xea0], R60 ;  /* 0x000ea03c01007387 */ /* 0x000fee0000100a00 */
        /* <DEDUP_REMOVED lines=15> */
[----:B------:R1:W-:Y:S01]  /*9bd20*/  STL.64 [R1+0x2b8], R10 ;  /* 0x0002b80a01007387 */ /* 0x0003e20000100a00 */
[C---:B------:R-:W-:Y:S08]  /*9bd30*/  HMMA.1688.F32.TF32 R168, R4.reuse, R170, R16 ;  /* 0x000000aa04a8723c */ /* 0x040ff00000081010 */
[C---:B-1----:R-:W-:Y:S01]  /*9bd40*/  HMMA.1688.F32.TF32 R8, R4.reuse, R182, R28 ;  /* 0x000000b60408723c */ /* 0x042fe2000008101c */
        /* <DEDUP_REMOVED lines=13> */
[----:B------:R-:W-:Y:S04]  /*9be20*/  STL [R1+0x72cc], R166 ;  /* 0x0072cca601007387 */ /* 0x000fe80000100800 */
[----:B------:R-:W-:Y:S04]  /*9be30*/  STL [R1+0x72c8], R167 ;  /* 0x0072c8a701007387 */ /* 0x000fe80000100800 */
[----:B------:R-:W-:Y:S04]  /*9be40*/  STL.64 [R1+0x74a0], R164 ;  /* 0x0074a0a401007387 */ /* 0x000fe80000100a00 */
[----:B------:R-:W-:Y:S04]  /*9be50*/  STL [R1+0x72b4], R163 ;  /* 0x0072b4a301007387 */ /* 0x000fe80000100800 */
[----:B------:R-:W-:Y:S04]  /*9be60*/  STL [R1+0x74b0], R162 ;  /* 0x0074b0a201007387 */ /* 0x000fe80000100800 */
[----:B------:R-:W-:Y:S04]  /*9be70*/  STL.64 [R1+0x74a8], R160 ;  /* 0x0074a8a001007387 */ /* 0x000fe80000100a00 */
[----:B------:R-:W-:Y:S04]  /*9be80*/  STL.64 [R1+0x72f8], R158 ;  /* 0x0072f89e01007387 */ /* 0x000fe80000100a00 */
[----:B------:R-:W-:Y:S04]  /*9be90*/  STL.64 [R1+0x72f0], R156 ;  /* 0x0072f09c01007387 */ /* 0x000fe80000100a00 */
        /* <DEDUP_REMOVED lines=28> */
[----:B------:R-:W-:Y:S02]  /*9c060*/  STL [R1+0x72b0], R73 ;  /* 0x0072b04901007387 */ /* 0x000fe40000100800 */
[C---:B------:R-:W-:Y:S02]  /*9c070*/  HMMA.1688.F32.TF32 R136, R4.reuse, R138, R12 ;  /* 0x0000008a0488723c */ /* 0x040fe4000008100c */
[----:B------:R-:W-:Y:S04]  /*9c080*/  STL [R1+0x72ac], R74 ;  /* 0x0072ac4a01007387 */ /* 0x000fe80000100800 */
[----:B------:R-:W-:Y:S04]  /*9c090*/  STL [R1+0x72a8], R75 ;  /* 0x0072a84b01007387 */ /* 0x000fe80000100800 */
[----:B------:R-:W-:Y:S04]  /*9c0a0*/  STL [R1+0x74b4], R72 ;  /* 0x0074b44801007387 */ /* 0x000fe80000100800 */
[----:B------:R1:W-:Y:S04]  /*9c0b0*/  LDS R9, [R193+UR10+0x10000] ;  /* 0x0100000ac1097984 */ /* 0x0003e80008000800 */
[----:B------:R-:W-:Y:S04]  /*9c0c0*/  LDS R8, [R0+UR10+0x10000] ;  /* 0x0100000a00087984 */ /* 0x000fe80008000800 */
[----:B------:R-:W-:Y:S01]  /*9c0d0*/  LDS R10, [R0+UR10+0x12000] ;  /* 0x0120000a000a7984 */ /* 0x000fe20008000800 */
[----:B--2---:R-:W-:Y:S01]  /*9c0e0*/  HMMA.1688.F32.TF32 R76, R4, R78, R28 ;  /* 0x0000004e044c723c */ /* 0x004fe2000008101c */
[----:B----4-:R-:W-:Y:S01]  /*9c0f0*/  IMAD.MOV.U32 R19, RZ, RZ, R148 ;  /* 0x000000ffff137224 */ /* 0x010fe200078e0094 */
[----:B---3--:R-:W-:Y:S01]  /*9c100*/  MOV R18, R149 ;  /* 0x0000009500127202 */ /* 0x008fe20000000f00 */
[----:B------:R-:W-:-:S02]  /*9c110*/  IMAD.MOV.U32 R17, RZ, RZ, R152 ;  /* 0x000000ffff117224 */ /* 0x000fc400078e0098 */
[----:B------:R-:W-:-:S03]  /*9c120*/  IMAD.MOV.U32 R16, RZ, RZ, R153 ;  /* 0x000000ffff107224 */ /* 0x000fc600078e0099 */
[----:B------:R-:W-:Y:S01]  /*9c130*/  HMMA.1688.F32.TF32 R152, R4, R154, R248 ;  /* 0x0000009a0498723c */ /* 0x000fe200000810f8 */
[----:B------:R-:W-:Y:S01]  /*9c140*/  MOV R248, R133 ;  /* 0x0000008500f87202 */ /* 0x000fe20000000f00 */
[----:B------:R-:W-:-:S06]  /*9c150*/  IMAD.MOV.U32 R249, RZ, RZ, R132 ;  /* 0x000000fffff97224 */ /* 0x000fcc00078e0084 */
[C---:B------:R-:W-:Y:S08]  /*9c160*/  HMMA.1688.F32.TF32 R140, R4.reuse, R142, R16 ;  /* 0x0000008e048c723c */ /* 0x040ff00000081010 */
[C---:B------:R-:W-:Y:S01]  /*9c170*/  HMMA.1688.F32.TF32 R148, R4.reuse, R150, R24 ;  /* 0x000000960494723c */ /* 0x040fe20000081018 */
[----:B------:R-:W-:Y:S07]  /*9c180*/  STL.64 [R1+0x7308], R78 ;  /* 0x0073084e01007387 */ /* 0x000fee0000100a00 */
[C---:B------:R-:W-:Y:S01]  /*9c190*/  HMMA.1688.F32.TF32 R144, R4.reuse, R146, R20 ;  /* 0x000000920490723c */ /* 0x040fe20000081014 */
[----:B------:R-:W-:Y:S07]  /*9c1a0*/  STL.64 [R1+0x7300], R76 ;  /* 0x0073004c01007387 */ /* 0x000fee0000100a00 */
[----:B------:R-:W-:Y:S01]  /*9c1b0*/  HMMA.1688.F32.TF32 R132, R4, R134, R236 ;  /* 0x000000860484723c */ /* 0x000fe200000810ec */
[----:B------:R-:W-:Y:S04]  /*9c1c0*/  STL.64 [R1+0x7318], R154 ;  /* 0x0073189a01007387 */ /* 0x000fe80000100a00 */
[----:B------:R-:W-:Y:S04]  /*9c1d0*/  STL.64 [R1+0x7310], R152 ;  /* 0x0073109801007387 */ /* 0x000fe80000100a00 */
[----:B------:R-:W-:Y:S04]  /*9c1e0*/  STL [R1+0x72a0], R148 ;  /* 0x0072a09401007387 */ /* 0x000fe80000100800 */
[----:B------:R-:W-:Y:S04]  /*9c1f0*/  STL [R1+0x729c], R149 ;  /* 0x00729c9501007387 */ /* 0x000fe80000100800 */
[----:B------:R-:W-:Y:S04]  /*9c200*/  STL [R1+0x7298], R150 ;  /* 0x0072989601007387 */ /* 0x000fe80000100800 */
[----:B------:R-:W-:Y:S04]  /*9c210*/  STL [R1+0x7294], R151 ;  /* 0x0072949701007387 */ /* 0x000fe80000100800 */
        /* <DEDUP_REMOVED lines=15> */
[----:B------:R-:W3:Y:S01]  /*9c310*/  LDL.LU R237, [R1+0x1af4] ;  /* 0x001af40001ed7983 */ /* 0x000ee20000300800 */
[----:B------:R-:W-:-:S02]  /*9c320*/  IMAD.MOV.U32 R250, RZ, RZ, R129 ;  /* 0x000000fffffa7224 */ /* 0x000fc400078e0081 */
[----:B------:R-:W-:Y:S02]  /*9c330*/  IMAD.MOV.U32 R251, RZ, RZ, R128 ;  /* 0x000000fffffb7224 */ /* 0x000fe400078e0080 */
[----:B------:R-:W-:Y:S01]  /*9c340*/  HMMA.1688.F32.TF32 R128, R4, R130, R244 ;  /* 0x000000820480723c */ /* 0x000fe200000810f4 */
[----:B------:R-:W-:Y:S02]  /*9c350*/  IMAD.MOV.U32 R238, RZ, RZ, R125 ;  /* 0x000000ffffee7224 */ /* 0x000fe400078e007d */
[----:B------:R-:W-:-:S05]  /*9c360*/  IMAD.MOV.U32 R239, RZ, RZ, R124 ;  /* 0x000000ffffef7224 */ /* 0x000fca00078e007c */
[----:B------:R-:W-:Y:S11]  /*9c370*/  HMMA.1688.F32.TF32 R124, R4, R126, R248 ;  /* 0x0000007e047c723c */ /* 0x000ff600000810f8 */
        /* <DEDUP_REMOVED lines=14> */
[----:B------:R-:W-:-:S03]  /*9c460*/  IMAD.MOV.U32 R13, RZ, RZ, R120 ;  /* 0x000000ffff0d7224 */ /* 0x000fc600078e0078 */
[----:B------:R-:W4:Y:S04]  /*9c470*/  LDL.LU R19, [R1+0x15ac] ;  /* 0x0015ac0001137983 */ /* 0x000f280000300800 */
[----:B------:R-:W4:Y:S04]  /*9c480*/  LDL.LU R244, [R1+0x1590] ;  /* 0x0015900001f47983 */ /* 0x000f280000300800 */
[----:B------:R-:W4:Y:S04]  /*9c490*/  LDL.LU R245, [R1+0x1594] ;  /* 0x0015940001f57983 */ /* 0x000f280000300800 */
[----:B------:R-:W4:Y:S04]  /*9c4a0*/  LDL.LU R246, [R1+0x1598] ;  /* 0x0015980001f67983 */ /* 0x000f280000300800 */
[----:B------:R-:W4:Y:S04]  /*9c4b0*/  LDL.LU R247, [R1+0x159c] ;  /* 0x00159c0001f77983 */ /* 0x000f280000300800 */
[----:B------:R-:W-:Y:S01]  /*9c4c0*/  STL [R1+0x726c], R124 ;  /* 0x00726c7c01007387 */ /* 0x000fe20000100800 */
[----:B------:R-:W-:-:S03]  /*9c4d0*/  IMAD.MOV.U32 R14, RZ, RZ, R117 ;  /* 0x000000ffff0e7224 */ /* 0x000fc600078e0075 */
[----:B------:R-:W-:Y:S01]  /*9c4e0*/  STL [R1+0x7268], R125 ;  /* 0x0072687d01007387 */ /* 0x000fe20000100800 */
[----:B------:R-:W-:-:S03]  /*9c4f0*/  IMAD.MOV.U32 R15, RZ, RZ, R116 ;  /* 0x000000ffff0f7224 */ /* 0x000fc600078e0074 */
[----:B------:R-:W-:Y:S04]  /*9c500*/  STL [R1+0x7264], R126 ;  /* 0x0072647e01007387 */ /* 0x000fe80000100800 */
[----:B------:R-:W-:Y:S01]  /*9c510*/  STL [R1+0x7260], R127 ;  /* 0x0072607f01007387 */ /* 0x000fe20000100800 */
[C---:B--2---:R-:W-:Y:S08]  /*9c520*/  HMMA.1688.F32.TF32 R120, R4.reuse, R122, R24 ;  /* 0x0000007a0478723c */ /* 0x044ff00000081018 */
[----:B---3--:R-:W-:Y:S01]  /*9c530*/  HMMA.1688.F32.TF32 R116, R4, R118, R236 ;  /* 0x000000760474723c */ /* 0x008fe200000810ec */
[----:B------:R-:W-:-:S10]  /*9c540*/  MOV R237, R252 ;  /* 0x000000fc00ed7202 */ /* 0x000fd40000000f00 */
[----:B------:R-:W-:Y:S04]  /*9c550*/  STL [R1+0x72a4], R122 ;  /* 0x0072a47a01007387 */ /* 0x000fe80000100800 */
[----:B------:R-:W-:Y:S04]  /*9c560*/  STL [R1+0x7290], R123 ;  /* 0x0072907b01007387 */ /* 0x000fe80000100800 */
[----:B------:R-:W1:Y:S04]  /*9c570*/  LDL.LU R236, [R1+0x1570] ;  /* 0x0015700001ec7983 */ /* 0x000e680000300800 */
[----:B------:R-:W2:Y:S01]  /*9c580*/  LDL.LU R252, [R1+0x7620] ;  /* 0x0076200001fc7983 */ /* 0x000ea20000300800 */
[----:B------:R-:W-:-:S02]  /*9c590*/  IMAD.MOV.U32 R238, RZ, RZ, R113 ;  /* 0x000000ffffee7224 */ /* 0x000fc400078e0071 */
[----:B------:R-:W-:Y:S01]  /*9c5a0*/  IMAD.MOV.U32 R239, RZ, RZ, R112 ;  /* 0x000000ffffef7224 */ /* 0x000fe200078e0070 */
[----:B------:R-:W-:Y:S01]  /*9c5b0*/  STL.64 [R1+0x7328], R118 ;  /* 0x0073287601007387 */ /* 0x000fe20000100a00 */
[C---:B----4-:R-:W-:Y:S01]  /*9c5c0*/  HMMA.1688.F32.TF32 R112, R4.reuse, R114, R248 ;  /* 0x000000720470723c */ /* 0x050fe200000810f8 */
[----:B------:R-:W-:Y:S02]  /*9c5d0*/  IMAD.MOV.U32 R248, RZ, RZ, R109 ;  /* 0x000000fffff87224 */ /* 0x000fe400078e006d */
[----:B------:R-:W-:Y:S02]  /*9c5e0*/  IMAD.MOV.U32 R249, RZ, RZ, R108 ;  /* 0x000000fffff97224 */ /* 0x000fe400078e006c */
[----:B------:R-:W-:Y:S02]  /*9c5f0*/  IMAD.MOV.U32 R250, RZ, RZ, R105 ;  /* 0x000000fffffa7224 */ /* 0x000fe400078e0069 */
[----:B------:R-:W-:Y:S01]  /*9c600*/  IMAD.MOV.U32 R251, RZ, RZ, R104 ;  /* 0x000000fffffb7224 */ /* 0x000fe200078e0068 */
[C---:B------:R-:W-:Y:S01]  /*9c610*/  HMMA.1688.F32.TF32 R108, R4.reuse, R110, R20 ;  /* 0x0000006e046c723c */ /* 0x040fe20000081014 */
[----:B------:R-:W-:Y:S07]  /*9c620*/  STL.64 [R1+0x7320], R116 ;  /* 0x0073207401007387 */ /* 0x000fee0000100a00 */
[C---:B------:R-:W-:Y:S03]  /*9c630*/  HMMA.1688.F32.TF32 R104, R4.reuse, R106, R16 ;  /* 0x0000006a0468723c */ /* 0x040fe60000081010 */
[----:B------:R-:W-:Y:S05]  /*9c640*/  STL.64 [R1+0x7338], R114 ;  /* 0x0073387201007387 */ /* 0x000fea0000100a00 */
[----:B------:R-:W-:Y:S01]  /*9c650*/  HMMA.1688.F32.TF32 R24, R4, R102, R244 ;  /* 0x000000660418723c */ /* 0x000fe200000810f4 */
[----:B------:R-:W-:Y:S04]  /*9c660*/  STL.64 [R1+0x7330], R112 ;  /* 0x0073307001007387 */ /* 0x000fe80000100a00 */
[----:B------:R-:W-:Y:S04]  /*9c670*/  STL.64 [R1+0x7348], R110 ;  /* 0x0073486e01007387 */ /* 0x000fe80000100a00 */
[----:B------:R-:W-:Y:S04]  /*9c680*/  STL.64 [R1+0x7340], R108 ;  /* 0x0073406c01007387 */ /* 0x000fe80000100a00 */
[----:B------:R-:W-:Y:S04]  /*9c690*/  STL.64 [R1+0x7358], R106 ;  /* 0x0073586a01007387 */ /* 0x000fe80000100a00 */
[----:B------:R-:W-:Y:S04]  /*9c6a0*/  STL.64 [R1+0x7350], R104 ;  /* 0x0073506801007387 */ /* 0x000fe80000100a00 */
[----:B------:R-:W3:Y:S04]  /*9c6b0*/  LDL.LU R244, [R1+0x1550] ;  /* 0x0015500001f47983 */ /* 0x000ee80000300800 */
[----:B------:R-:W-:Y:S04]  /*9c6c0*/  STL.64 [R1+0x7368], R26 ;  /* 0x0073681a01007387 */ /* 0x000fe80000100a00 */
[----:B------:R-:W-:Y:S01]  /*9c6d0*/  STL.64 [R1+0x7360], R24 ;  /* 0x0073601801007387 */ /* 0x000fe20000100a00 */
[----:B------:R-:W-:-:S02]  /*9c6e0*/  IMAD.MOV.U32 R246, RZ, RZ, R185 ;  /* 0x000000fffff67224 */ /* 0x000fc400078e00b9 */
[----:B------:R-:W-:Y:S02]  /*9c6f0*/  IMAD.MOV.U32 R247, RZ, RZ, R184 ;  /* 0x000000fffff77224 */ /* 0x000fe400078e00b8 */
[----:B------:R-:W-:Y:S01]  /*9c700*/  HMMA.1688.F32.TF32 R184, R4, R98, R12 ;  /* 0x0000006204b8723c */ /* 0x000fe2000008100c */
[----:B------:R-:W-:-:S07]  /*9c710*/  IMAD.MOV.U32 R245, RZ, RZ, R192 ;  /* 0x000000fffff57224 */ /* 0x000fce00078e00c0 */
[----:B------:R-:W-:Y:S11]  /*9c720*/  HMMA.1688.F32.TF32 R200, R4, R90, R248 ;  /* 0x0000005a04c8723c */ /* 0x000ff600000810f8 */
[----:B------:R-:W-:Y:S04]  /*9c730*/  STL.64 [R1+0x7378], R186 ;  /* 0x007378ba01007387 */ /* 0x000fe80000100a00 */
[----:B------:R-:W-:Y:S01]  /*9c740*/  STL.64 [R1+0x7370], R184 ;  /* 0x007370b801007387 */ /* 0x000fe20000100a00 */
[----:B------:R-:W-:-:S02]  /*9c750*/  IMAD.MOV.U32 R12, RZ, RZ, R234 ;  /* 0x000000ffff0c7224 */ /* 0x000fc400078e00ea */
[----:B------:R-:W-:Y:S01]  /*9c760*/  IMAD.MOV.U32 R13, RZ, RZ, R235 ;  /* 0x000000ffff0d7224 */ /* 0x000fe200078e00eb */
[----:B--2---:R-:W2:Y:S04]  /*9c770*/  LDSM.16.M88.4 R24, [R252+UR11+0x80080] ;  /* 0x0800800bfc18783b */ /* 0x004ea80008000200 */
[----:B------:R-:W4:Y:S04]  /*9c780*/  LDSM.16.M88.4 R108, [R252+UR11+0x81080] ;  /* 0x0810800bfc6c783b */ /* 0x000f280008000200 */
[----:B------:R-:W4:Y:S04]  /*9c790*/  LDSM.16.M88.4 R116, [R252+UR11+0x82080] ;  /* 0x0820800bfc74783b */ /* 0x000f280008000200 */
[----:B------:R-:W4:Y:S01]  /*9c7a0*/  LDSM.16.M88.4 R76, [R252+UR11+0x83080] ;  /* 0x0830800bfc4c783b */ /* 0x000f220008000200 */
[----:B-1----:R-:W-:Y:S01]  /*9c7b0*/  HMMA.1688.F32.TF32 R192, R4, R94, R236 ;  /* 0x0000005e04c0723c */ /* 0x002fe200000810ec */
[----:B------:R-:W-:-:S02]  /*9c7c0*/  IMAD.MOV.U32 R238, RZ, RZ, R232 ;  /* 0x000000ffffee7224 */ /* 0x000fc400078e00e8 */
[----:B------:R-:W-:Y:S01]  /*9c7d0*/  IMAD.MOV.U32 R239, RZ, RZ, R233 ;  /* 0x000000ffffef7224 */ /* 0x000fe200078e00e9 */
[----:B------:R-:W-:Y:S04]  /*9c7e0*/  LDSM.16.M88.4 R176, [R252+UR11+0x84080] ;  /* 0x0840800bfcb0783b */ /* 0x000fe80008000200 */
[----:B------:R-:W-:Y:S04]  /*9c7f0*/  LDSM.16.M88.4 R172, [R252+UR11+0x85080] ;  /* 0x0850800bfcac783b */ /* 0x000fe80008000200 */
[----:B------:R-:W1:Y:S04]  /*9c800*/  LDSM.16.M88.4 R168, [R252+UR11+0x86080] ;  /* 0x0860800bfca8783b */ /* 0x000e680008000200 */
[----:B------:R-:W-:Y:S04]  /*9c810*/  LDSM.16.M88.4 R40, [R252+UR11+0x8a080] ;  /* 0x08a0800bfc28783b */ /* 0x000fe80008000200 */
[----:B------:R-:W-:Y:S04]  /*9c820*/  LDSM.16.M88.4 R36, [R252+UR11+0x8b080] ;  /* 0x08b0800bfc24783b */ /* 0x000fe80008000200 */
[----:B------:R-:W-:Y:S04]  /*9c830*/  LDSM.16.M88.4 R28, [R252+UR11+0x8c080] ;  /* 0x08c0800bfc1c783b */ /* 0x000fe80008000200 */
[----:B--2---:R2:W-:Y:S04]  /*9c840*/  STL.64 [R1+0x1418], R26 ;  /* 0x0014181a01007387 */ /* 0x0045e80000100a00 */
[----:B------:R-:W-:Y:S04]  /*9c850*/  STL.64 [R1+0x7388], R194 ;  /* 0x007388c201007387 */ /* 0x000fe80000100a00 */
[----:B------:R-:W-:Y:S04]  /*9c860*/  STL.64 [R1+0x7380], R192 ;  /* 0x007380c001007387 */ /* 0x000fe80000100a00 */
[----:B----4-:R-:W-:Y:S04]  /*9c870*/  STL.64 [R1+0x1408], R110 ;  /* 0x0014086e01007387 */ /* 0x010fe80000100a00 */
[----:B------:R-:W4:Y:S04]  /*9c880*/  LDL.LU R248, [R1+0x1540] ;  /* 0x0015400001f87983 */ /* 0x000f280000300800 */
[----:B------:R-:W4:Y:S04]  /*9c890*/  LDL.LU R249, [R1+0x1544] ;  /* 0x0015440001f97983 */ /* 0x000f280000300800 */
[----:B------:R-:W4:Y:S04]  /*9c8a0*/  LDL.LU R250, [R1+0x1548] ;  /* 0x0015480001fa7983 */ /* 0x000f280000300800 */
[----:B------:R-:W4:Y:S04]  /*9c8b0*/  LDL.LU R251, [R1+0x154c] ;  /* 0x00154c0001fb7983 */ /* 0x000f280000300800 */
[----:B------:R-:W-:Y:S04]  /*9c8c0*/  STL.64 [R1+0x7398], R202 ;  /* 0x007398ca01007387 */ /* 0x000fe80000100a00 */
[----:B------:R-:W-:Y:S04]  /*9c8d0*/  STL.64 [R1+0x7390], R200 ;  /* 0x007390c801007387 */ /* 0x000fe80000100a00 */
        /* <DEDUP_REMOVED lines=10> */
[----:B--2---:R-:W-:Y:S01]  /*9c980*/  LOP3.LUT R27, R0, 0x20, RZ, 0x3c, !PT ;  /* 0x00000020001b7812 */ /* 0x004fe200078e3cff */
[----:B---3--:R-:W-:Y:S01]  /*9c990*/  HMMA.1688.F32.TF32 R208, R4, R86, R244 ;  /* 0x0000005604d0723c */ /* 0x008fe200000810f4 */
[----:B------:R-:W-:Y:S01]  /*9c9a0*/  MOV R151, R110 ;  /* 0x0000006e00977202 */ /* 0x000fe20000000f00 */
[----:B------:R-:W-:Y:S01]  /*9c9b0*/  IMAD.MOV.U32 R150, RZ, RZ, R79 ;  /* 0x000000ffff967224 */ /* 0x000fe200078e004f */
[----:B------:R-:W-:Y:S04]  /*9c9c0*/  LDSM.16.M88.4 R16, [R252+UR11+0x8d080] ;  /* 0x08d0800bfc10783b */ /* 0x000fe80008000200 */
[----:B------:R-:W2:Y:S01]  /*9c9d0*/  LDS R11, [R27+UR10+0x12000] ;  /* 0x0120000a1b0b7984 */ /* 0x000ea20008000800 */
[----:B------:R-:W-:-:S02]  /*9c9e0*/  IMAD.MOV.U32 R149, RZ, RZ, R78 ;  /* 0x000000ffff957224 */ /* 0x000fc400078e004e */
[----:B-1----:R-:W-:Y:S01]  /*9c9f0*/  IMAD.MOV.U32 R148, RZ, RZ, R171 ;  /* 0x000000ffff947224 */ /* 0x002fe200078e00ab */
[----:B------:R-:W-:Y:S01]  /*9ca00*/  LDSM.16.M88.4 R144, [R252+UR11+0x8e080] ;  /* 0x08e0800bfc90783b */ /* 0x000fe20008000200 */
[----:B------:R-:W-:Y:S02]  /*9ca10*/  IMAD.MOV.U32 R123, RZ, RZ, R111 ;  /* 0x000000ffff7b7224 */ /* 0x000fe400078e006f */
[----:B------:R-:W-:Y:S01]  /*9ca20*/  IMAD.MOV.U32 R122, RZ, RZ, R170 ;  /* 0x000000ffff7a7224 */ /* 0x000fe200078e00aa */
[----:B------:R-:W-:Y:S04]  /*9ca30*/  LDSM.16.M88.4 R104, [R252+UR11+0x93080] ;  /* 0x0930800bfc68783b */ /* 0x000fe80008000200 */
[----:B------:R-:W-:Y:S04]  /*9ca40*/  STL.64 [R1+0x73a8], R210 ;  /* 0x0073a8d201007387 */ /* 0x000fe80000100a00 */
[----:B------:R-:W-:Y:S04]  /*9ca50*/  STL.64 [R1+0x73a0], R208 ;  /* 0x0073a0d001007387 */ /* 0x000fe80000100a00 */
[----:B------:R-:W-:Y:S01]  /*9ca60*/  STL.64 [R1+0x1438], R178 ;  /* 0x001438b201007387 */ /* 0x000fe20000100a00 */
[----:B------:R-:W-:-:S02]  /*9ca70*/  IMAD.MOV.U32 R140, RZ, RZ, R178 ;  /* 0x000000ffff8c7224 */ /* 0x000fc400078e00b2 */
[----:B------:R-:W-:Y:S01]  /*9ca80*/  IMAD.MOV.U32 R141, RZ, RZ, R179 ;  /* 0x000000ffff8d7224 */ /* 0x000fe200078e00b3 */
[----:B------:R-:W-:Y:S04]  /*9ca90*/  LDSM.16.M88.4 R136, [R252+UR11+0x90080] ;  /* 0x0900800bfc88783b */ /* 0x000fe80008000200 */
[----:B------:R-:W-:Y:S04]  /*9caa0*/  LDSM.16.M88.4 R132, [R252+UR11+0x91080] ;  /* 0x0910800bfc84783b */ /* 0x000fe80008000200 */
[----:B------:R-:W-:Y:S01]  /*9cab0*/  LDSM.16.M88.4 R128, [R252+UR11+0x92080] ;  /* 0x0920800bfc80783b */ /* 0x000fe20008000200 */
[----:B------:R-:W-:Y:S01]  /*9cac0*/  MOV R124, R174 ;  /* 0x000000ae007c7202 */ /* 0x000fe20000000f00 */
[----:B------:R-:W-:-:S02]  /*9cad0*/  IMAD.MOV.U32 R125, RZ, RZ, R175 ;  /* 0x000000ffff7d7224 */ /* 0x000fc400078e00af */
[----:B------:R-:W-:Y:S04]  /*9cae0*/  LDSM.16.M88.4 R72, [R252+UR11+0x9c080] ;  /* 0x09c0800bfc48783b */ /* 0x000fe80008000200 */
[----:B------:R-:W-:Y:S01]  /*9caf0*/  LDSM.16.M88.4 R192, [R252+UR11+0x9f080] ;  /* 0x09f0800bfcc0783b */ /* 0x000fe20008000200 */
[----:B----4-:R-:W-:Y:S03]  /*9cb00*/  HMMA.1688.F32.TF32 R220, R4, R82, R232 ;  /* 0x0000005204dc723c */ /* 0x010fe600000810e8 */
[----:B------:R-:W1:Y:S01]  /*9cb10*/  LDSM.16.M88.4 R4, [R252+UR11+0x87080] ;  /* 0x0870800bfc04783b */ /* 0x000e620008000200 */
[----:B------:R-:W-:Y:S02]  /*9cb20*/  IMAD.MOV.U32 R246, RZ, RZ, R197 ;  /* 0x000000fffff67224 */ /* 0x000fe400078e00c5 */
[----:B------:R-:W-:Y:S01]  /*9cb30*/  IMAD.MOV.U32 R247, RZ, RZ, R196 ;  /* 0x000000fffff77224 */ /* 0x000fe200078e00c4 */
[----:B------:R-:W-:Y:S01]  /*9cb40*/  LDSM.16.M88.4 R208, [R252+UR11+0x95080] ;  /* 0x0950800bfcd0783b */ /* 0x000fe20008000200 */
[C---:B--2---:R-:W-:Y:S11]  /*9cb50*/  HMMA.1688.F32.TF32 R224, R8.reuse, R24, R248 ;  /* 0x0000001808e0723c */ /* 0x044ff600000810f8 */
        /* <DEDUP_REMOVED lines=9> */
[C---:B------:R-:W-:Y:S03]  /*9cbf0*/  HMMA.1688.F32.TF32 R216, R8.reuse, R108, R12 ;  /* 0x0000006c08d8723c */ /* 0x040fe6000008100c */
[----:B------:R-:W4:Y:S05]  /*9cc00*/  LDSM.16.M88.4 R12, [R252+UR11+0x88080] ;  /* 0x0880800bfc0c783b */ /* 0x000f2a0008000200 */
[----:B------:R-:W-:Y:S01]  /*9cc10*/  HMMA.1688.F32.TF32 R212, R8, R116, R236 ;  /* 0x0000007408d4723c */ /* 0x000fe200000810ec */
[----:B------:R-:W-:Y:S04]  /*9cc20*/  STL [R1+0x722c], R227 ;  /* 0x00722ce301007387 */ /* 0x000fe80000100800 */
        /* <DEDUP_REMOVED lines=8> */
[----:B------:R-:W-:Y:S04]  /*9ccb0*/  STL [R1+0x721c], R218 ;  /* 0x00721cda01007387 */ /* 0x000fe80000100800 */
[----:B------:R-:W-:Y:S04]  /*9ccc0*/  STL [R1+0x7218], R219 ;  /* 0x007218db01007387 */ /* 0x000fe80000100800 */
[----:B-1----:R-:W-:Y:S04]  /*9ccd0*/  STL.64 [R1+0x1450], R4 ;  /* 0x0014500401007387 */ /* 0x002fe80000100a00 */
[----:B------:R-:W-:Y:S04]  /*9cce0*/  STL.64 [R1+0x1458], R6 ;  /* 0x0014580601007387 */ /* 0x000fe80000100a00 */
[----:B------:R-:W-:Y:S04]  /*9ccf0*/  STL.64 [R1+0x75f0], R116 ;  /* 0x0075f07401007387 */ /* 0x000fe80000100a00 */
[----:B------:R-:W-:Y:S01]  /*9cd00*/  STL [R1+0x7228], R213 ;  /* 0x007228d501007387 */ /* 0x000fe20000100800 */
[----:B----4-:R-:W-:-:S03]  /*9cd10*/  IMAD.MOV.U32 R142, RZ, RZ, R14 ;  /* 0x000000ffff8e7224 */ /* 0x010fc600078e000e */
[----:B------:R-:W-:Y:S01]  /*9cd20*/  STL [R1+0x7214], R214 ;  /* 0x007214d601007387 */ /* 0x000fe20000100800 */
[----:B------:R-:W-:-:S03]  /*9cd30*/  IMAD.MOV.U32 R143, RZ, RZ, R15 ;  /* 0x000000ffff8f7224 */ /* 0x000fc600078e000f */
[----:B------:R-:W-:Y:S04]  /*9cd40*/  STL [R1+0x7210], R215 ;  /* 0x007210d701007387 */ /* 0x000fe80000100800 */
[----:B------:R-:W-:Y:S04]  /*9cd50*/  STL.64 [R1+0x1460], R12 ;  /* 0x0014600c01007387 */ /* 0x000fe80000100a00 */
[----:B------:R-:W-:Y:S04]  /*9cd60*/  STL.64 [R1+0x1468], R14 ;  /* 0x0014680e01007387 */ /* 0x000fe80000100a00 */
[----:B------:R-:W1:Y:S04]  /*9cd70*/  LDSM.16.M88.4 R12, [R252+UR11+0x89080] ;  /* 0x0890800bfc0c783b */ /* 0x000e680008000200 */
[----:B------:R-:W4:Y:S04]  /*9cd80*/  LDSM.16.M88.4 R120, [R252+UR11+0x8f080] ;  /* 0x08f0800bfc78783b */ /* 0x000f280008000200 */
[----:B------:R-:W-:Y:S04]  /*9cd90*/  STL.64 [R1+0x73e8], R142 ;  /* 0x0073e88e01007387 */ /* 0x000fe80000100a00 */
[----:B------:R-:W-:Y:S04]  /*9cda0*/  STL.64 [R1+0x73e0], R140 ;  /* 0x0073e08c01007387 */ /* 0x000fe80000100a00 */
[----:B------:R-:W2:Y:S04]  /*9cdb0*/  LDSM.16.M88.4 R220, [R252+UR11+0x94080] ;  /* 0x0940800bfcdc783b */ /* 0x000ea80008000200 */
[----:B------:R-:W-:Y:S04]  /*9cdc0*/  LDSM.16.M88.4 R140, [R252+UR11+0x9d080] ;  /* 0x09d0800bfc8c783b */ /* 0x000fe80008000200 */
[----:B------:R-:W-:Y:S01]  /*9cdd0*/  LDSM.16.M88.4 R148, [R252+UR11+0x9b080] ;  /* 0x09b0800bfc94783b */ /* 0x000fe20008000200 */
[----:B-1----:R-:W-:Y:S01]  /*9cde0*/  MOV R126, R14 ;  /* 0x0000000e007e7202 */ /* 0x002fe20000000f00 */
[----:B------:R-:W-:Y:S01]  /*9cdf0*/  IMAD.MOV.U32 R127, RZ, RZ, R15 ;  /* 0x000000ffff7f7224 */ /* 0x000fe200078e000f */
[C---:B---3--:R-:W-:Y:S08]  /*9ce00*/  HMMA.1688.F32.TF32 R204, R8.reuse, R76, R244 ;  /* 0x0000004c08cc723c */ /* 0x048ff000000810f4 */
[----:B--2---:R-:W-:Y:S11]  /*9ce10*/  HMMA.1688.F32.TF32 R196, R8, R176, R248 ;  /* 0x000000b008c4723c */ /* 0x004ff600000810f8 */
[----:B------:R-:W-:Y:S04]  /*9ce20*/  STL [R1+0x720c], R206 ;  /* 0x00720cce01007387 */ /* 0x000fe80000100800 */
[----:B------:R-:W-:Y:S04]  /*9ce30*/  STL [R1+0x7208], R207 ;  /* 0x007208cf01007387 */ /* 0x000fe80000100800 */
[----:B------:R-:W-:Y:S04]  /*9ce40*/  STL.64 [R1+0x1470], R12 ;  /* 0x0014700c01007387 */ /* 0x000fe80000100a00 */
[----:B------:R-:W-:Y:S04]  /*9ce50*/  STL.64 [R1+0x1478], R14 ;  /* 0x0014780e01007387 */ /* 0x000fe80000100a00 */
[----:B------:R-:W1:Y:S01]  /*9ce60*/  LDSM.16.M88.4 R12, [R252+UR11+0x97080] ;  /* 0x0970800bfc0c783b */ /* 0x000e620008000200 */
[----:B------:R-:W-:-:S02]  /*9ce70*/  IMAD.MOV.U32 R248, RZ, RZ, R189 ;  /* 0x000000fffff87224 */ /* 0x000fc400078e00bd */
[----:B------:R-:W-:Y:S02]  /*9ce80*/  IMAD.MOV.U32 R249, RZ, RZ, R188 ;  /* 0x000000fffff97224 */ /* 0x000fe400078e00bc */
[----:B------:R-:W-:Y:S01]  /*9ce90*/  HMMA.1688.F32.TF32 R188, R8, R172, R240 ;  /* 0x000000ac08bc723c */ /* 0x000fe200000810f0 */
[----:B------:R-:W-:Y:S01]  /*9cea0*/  IMAD.MOV.U32 R250, RZ, RZ, R181 ;  /* 0x000000fffffa7224 */ /* 0x000fe200078e00b5 */
[----:B------:R-:W-:Y:S01]  /*9ceb0*/  STL.64 [R1+0x73f8], R126 ;  /* 0x0073f87e01007387 */ /* 0x000fe20000100a00 */
[----:B------:R-:W-:-:S03]  /*9cec0*/  IMAD.MOV.U32 R251, RZ, RZ, R180 ;  /* 0x000000fffffb7224 */ /* 0x000fc600078e00b4 */
[----:B------:R-:W-:Y:S04]  /*9ced0*/  STL.64 [R1+0x73f0], R124 ;  /* 0x0073f07c01007387 */ /* 0x000fe80000100a00 */
[----:B------:R-:W-:Y:S01]  /*9cee0*/  STL.64 [R1+0x75e8], R176 ;  /* 0x0075e8b001007387 */ /* 0x000fe20000100a00 */
[----:B------:R-:W-:Y:S03]  /*9cef0*/  HMMA.1688.F32.TF32 R180, R8, R168, R248 ;  /* 0x000000a808b4723c */ /* 0x000fe600000810f8 */
[----:B------:R2:W-:Y:S04]  /*9cf00*/  STL [R1+0x7204], R198 ;  /* 0x007204c601007387 */ /* 0x0005e80000100800 */
[----:B------:R3:W-:Y:S04]  /*9cf10*/  STL [R1+0x7200], R199 ;  /* 0x007200c701007387 */ /* 0x0007e80000100800 */
[----:B------:R-:W-:Y:S04]  /*9cf20*/  STL.64 [R1+0x1480], R40 ;  /* 0x0014802801007387 */ /* 0x000fe80000100a00 */
[----:B------:R-:W-:Y:S04]  /*9cf30*/  STL.64 [R1+0x1488], R42 ;  /* 0x0014882a01007387 */ /* 0x000fe80000100a00 */
[----:B------:R-:W-:Y:S04]  /*9cf40*/  STL.64 [R1+0x1490], R36 ;  /* 0x0014902401007387 */ /* 0x000fe80000100a00 */
[----:B------:R-:W-:Y:S04]  /*9cf50*/  STL.64 [R1+0x1498], R38 ;  /* 0x0014982601007387 */ /* 0x000fe80000100a00 */
[----:B------:R-:W-:Y:S04]  /*9cf60*/  STL.64 [R1+0x14a0], R28 ;  /* 0x0014a01c01007387 */ /* 0x000fe80000100a00 */
[----:B------:R-:W-:Y:S01]  /*9cf70*/  STL.64 [R1+0x14a8], R30 ;  /* 0x0014a81e01007387 */ /* 0x000fe20000100a00 */
[----:B--2---:R-:W-:-:S03]  /*9cf80*/  IMAD.MOV.U32 R198, RZ, RZ, R106 ;  /* 0x000000ffffc67224 */ /* 0x004fc600078e006a */
[----:B------:R-:W-:Y:S01]  /*9cf90*/  STL.64 [R1+0x14b0], R16 ;  /* 0x0014b01001007387 */ /* 0x000fe20000100a00 */
[----:B---3--:R-:W-:-:S03]  /*9cfa0*/  IMAD.MOV.U32 R199, RZ, RZ, R107 ;  /* 0x000000ffffc77224 */ /* 0x008fc600078e006b */
[----:B------:R-:W-:Y:S04]  /*9cfb0*/  STL.64 [R1+0x14b8], R18 ;  /* 0x0014b81201007387 */ /* 0x000fe80000100a00 */
[----:B------:R-:W-:Y:S04]  /*9cfc0*/  STL.64 [R1+0x14c8], R146 ;  /* 0x0014c89201007387 */ /* 0x000fe80000100a00 */
[----:B----4-:R-:W-:Y:S04]  /*9cfd0*/  STL.64 [R1+0x14d8], R122 ;  /* 0x0014d87a01007387 */ /* 0x010fe80000100a00 */
[----:B------:R-:W-:Y:S04]  /*9cfe0*/  STL [R1+0x71fc], R190 ;  /* 0x0071fcbe01007387 */ /* 0x000fe80000100800 */
[----:B------:R-:W-:Y:S04]  /*9cff0*/  STL [R1+0x71f8], R191 ;  /* 0x0071f8bf01007387 */ /* 0x000fe80000100800 */
        /* <DEDUP_REMOVED lines=9> */
[----:B-1----:R-:W-:Y:S04]  /*9d090*/  STL.64 [R1+0x1550], R12 ;  /* 0x0015500c01007387 */ /* 0x002fe80000100a00 */
[----:B------:R-:W-:Y:S04]  /*9d0a0*/  STL.64 [R1+0x1558], R14 ;  /* 0x0015580e01007387 */ /* 0x000fe80000100a00 */
[----:B------:R-:W1:Y:S04]  /*9d0b0*/  LDSM.16.M88.4 R12, [R252+UR11+0x98080] ;  /* 0x0980800bfc0c783b */ /* 0x000e680008000200 */
[----:B------:R-:W-:Y:S04]  /*9d0c0*/  STL.64 [R1+0x7410], R180 ;  /* 0x007410b401007387 */ /* 0x000fe80000100a00 */
[----:B------:R-:W2:Y:S04]  /*9d0d0*/  LDL.LU R248, [R1+0x2500] ;  /* 0x0025000001f87983 */ /* 0x000ea80000300800 */
[----:B------:R-:W3:Y:S04]  /*9d0e0*/  LDSM.16.M88.4 R180, [R252+UR11+0x99080] ;  /* 0x0990800bfcb4783b */ /* 0x000ee80008000200 */
[----:B------:R-:W4:Y:S04]  /*9d0f0*/  LDSM.16.M88.4 R240, [R252+UR11+0x96080] ;  /* 0x0960800bfcf0783b */ /* 0x000f280008000200 */
[----:B------:R-:W3:Y:S04]  /*9d100*/  LDSM.16.M88.4 R124, [R252+UR11+0x9a080] ;  /* 0x09a0800bfc7c783b */ /* 0x000ee80008000200 */
[----:B------:R-:W3:Y:S04]  /*9d110*/  LDSM.16.M88.4 R196, [R252+UR11+0x9e080] ;  /* 0x09e0800bfcc4783b */ /* 0x000ee80008000200 */
[----:B-1----:R-:W-:Y:S04]  /*9d120*/  STL.64 [R1+0x1560], R12 ;  /* 0x0015600c01007387 */ /* 0x002fe80000100a00 */
[----:B------:R-:W-:Y:S04]  /*9d130*/  STL.64 [R1+0x1568], R14 ;  /* 0x0015680e01007387 */ /* 0x000fe80000100a00 */
[----:B------:R-:W2:Y:S04]  /*9d140*/  LDL.LU R249, [R1+0x2504] ;  /* 0x0025040001f97983 */ /* 0x000ea80000300800 */
[----:B------:R-:W2:Y:S04]  /*9d150*/  LDL.LU R250, [R1+0x2508] ;  /* 0x0025080001fa7983 */ /* 0x000ea80000300800 */
[----:B------:R-:W2:Y:S04]  /*9d160*/  LDL.LU R251, [R1+0x250c] ;  /* 0x00250c0001fb7983 */ /* 0x000ea80000300800 */
[----:B------:R-:W2:Y:S04]  /*9d170*/  LDL.LU R244, [R1+0x24c0] ;  /* 0x0024c00001f47983 */ /* 0x000ea80000300800 */
[----:B------:R-:W2:Y:S01]  /*9d180*/  LDL.LU R245, [R1+0x24c4] ;  /* 0x0024c40001f57983 */ /* 0x000ea20000300800 */
[----:B------:R-:W-:-:S02]  /*9d190*/  IMAD.MOV.U32 R246, RZ, RZ, R101 ;  /* 0x000000fffff67224 */ /* 0x000fc400078e0065 */
[----:B------:R-:W-:Y:S02]  /*9d1a0*/  IMAD.MOV.U32 R247, RZ, RZ, R100 ;  /* 0x000000fffff77224 */ /* 0x000fe400078e0064 */
[----:B---3--:R-:W-:Y:S02]  /*9d1b0*/  IMAD.MOV.U32 R190, RZ, RZ, R182 ;  /* 0x000000ffffbe7224 */ /* 0x008fe400078e00b6 */
[----:B------:R-:W-:Y:S01]  /*9d1c0*/  IMAD.MOV.U32 R191, RZ, RZ, R183 ;  /* 0x000000ffffbf7224 */ /* 0x000fe200078e00b7 */
[----:B----4-:R-:W-:Y:S01]  /*9d1d0*/  STL.64 [R1+0x1548], R242 ;  /* 0x001548f201007387 */ /* 0x010fe20000100a00 */
[----:B------:R-:W-:Y:S02]  /*9d1e0*/  IMAD.MOV.U32 R206, RZ, RZ, R126 ;  /* 0x000000ffffce7224 */ /* 0x000fe400078e007e */
[----:B------:R-:W-:Y:S01]  /*9d1f0*/  IMAD.MOV.U32 R207, RZ, RZ, R127 ;  /* 0x000000ffffcf7224 */ /* 0x000fe200078e007f */
[----:B------:R-:W-:Y:S04]  /*9d200*/  STL [R1+0x719c], R242 ;  /* 0x00719cf201007387 */ /* 0x000fe80000100800 */
[----:B------:R-:W-:Y:S04]  /*9d210*/  STL [R1+0x7198], R243 ;  /* 0x007198f301007387 */ /* 0x000fe80000100800 */
[----:B------:R-:W-:Y:S01]  /*9d220*/  STL.64 [R1+0x7428], R190 ;  /* 0x007428be01007387 */ /* 0x000fe20000100a00 */
[----:B------:R-:W-:-:S03]  /*9d230*/  MOV R218, R74 ;  /* 0x0000004a00da7202 */ /* 0x000fc60000000f00 */
[----:B------:R-:W-:Y:S01]  /*9d240*/  STL.64 [R1+0x7420], R188 ;  /* 0x007420bc01007387 */ /* 0x000fe20000100a00 */
[----:B------:R-:W-:-:S03]  /*9d250*/  IMAD.MOV.U32 R219, RZ, RZ, R75 ;  /* 0x000000ffffdb7224 */ /* 0x000fc600078e004b */
        /* <DEDUP_REMOVED lines=12> */
[----:B------:R-:W-:Y:S04]  /*9d320*/  STL.64 [R1+0x15b8], R142 ;  /* 0x0015b88e01007387 */ /* 0x000fe80000100a00 */
[----:B------:R-:W-:Y:S04]  /*9d330*/  STL.64 [R1+0x7448], R218 ;  /* 0x007448da01007387 */ /* 0x000fe80000100a00 */
[----:B------:R1:W-:Y:S01]  /*9d340*/  STL.64 [R1+0x7440], R216 ;  /* 0x007440d801007387 */ /* 0x0003e20000100a00 */
[----:B------:R-:W-:-:S03]  /*9d350*/  IMAD.MOV.U32 R236, RZ, RZ, R92 ;  /* 0x000000ffffec7224 */ /* 0x000fc600078e005c */
[----:B-1----:R-:W3:Y:S04]  /*9d360*/  LDL.LU.64 R216, [R1+0x1470] ;  /* 0x0014700001d87983 */ /* 0x002ee80000300a00 */
[----:B------:R-:W-:Y:S04]  /*9d370*/  STL.64 [R1+0x15c8], R198 ;  /* 0x0015c8c601007387 */ /* 0x000fe80000100a00 */
[----:B------:R-:W-:Y:S04]  /*9d380*/  STL.64 [R1+0x7468], R214 ;  /* 0x007468d601007387 */ /* 0x000fe80000100a00 */
[----:B------:R-:W-:Y:S04]  /*9d390*/  STL.64 [R1+0x7460], R212 ;  /* 0x007460d401007387 */ /* 0x000fe80000100a00 */
[----:B------:R-:W-:Y:S04]  /*9d3a0*/  STL.64 [R1+0x7458], R226 ;  /* 0x007458e201007387 */ /* 0x000fe80000100a00 */
[----:B------:R-:W-:Y:S01]  /*9d3b0*/  STL.64 [R1+0x7450], R224 ;  /* 0x007450e001007387 */ /* 0x000fe20000100a00 */
[----:B------:R-:W-:-:S02]  /*9d3c0*/  IMAD.MOV.U32 R237, RZ, RZ, R93 ;  /* 0x000000ffffed7224 */ /* 0x000fc400078e005d */
[----:B------:R-:W-:Y:S02]  /*9d3d0*/  IMAD.MOV.U32 R238, RZ, RZ, R96 ;  /* 0x000000ffffee7224 */ /* 0x000fe400078e0060 */
[----:B------:R-:W-:Y:S01]  /*9d3e0*/  IMAD.MOV.U32 R239, RZ, RZ, R97 ;  /* 0x000000ffffef7224 */ /* 0x000fe200078e0061 */
[----:B--2---:R-:W-:Y:S01]  /*9d3f0*/  HMMA.1688.F32.TF32 R20, R8, R4, R244 ;  /* 0x000000040814723c */ /* 0x004fe200000810f4 */
[----:B------:R-:W-:Y:S01]  /*9d400*/  IMAD.MOV.U32 R14, RZ, RZ, R89 ;  /* 0x000000ffff0e7224 */ /* 0x000fe200078e0059 */
[----:B------:R-:W-:Y:S01]  /*9d410*/  LDS R4, [R0+UR10+0x10080] ;  /* 0x0100800a00047984 */ /* 0x000fe20008000800 */
[----:B------:R-:W-:Y:S02]  /*9d420*/  IMAD.MOV.U32 R15, RZ, RZ, R88 ;  /* 0x000000ffff0f7224 */ /* 0x000fe400078e0058 */
[----:B------:R-:W-:Y:S01]  /*9d430*/  IMAD.MOV.U32 R171, RZ, RZ, R6 ;  /* 0x000000ffffab7224 */ /* 0x000fe200078e0006 */
[----:B------:R-:W-:Y:S01]  /*9d440*/  LDS R5, [R27+UR10+0x10080] ;  /* 0x0100800a1b057984 */ /* 0x000fe20008000800 */
[----:B------:R-:W-:-:S03]  /*9d450*/  IMAD.MOV.U32 R170, RZ, RZ, R7 ;  /* 0x000000ffffaa7224 */ /* 0x000fc600078e0007 */
[----:B------:R-:W-:Y:S04]  /*9d460*/  LDS R6, [R0+UR10+0x12080] ;  /* 0x0120800a00067984 */ /* 0x000fe80008000800 */
[----:B------:R-:W1:Y:S05]  /*9d470*/  LDS R7, [R27+UR10+0x12080] ;  /* 0x0120800a1b077984 */ /* 0x000e6a0008000800 */
[----:B------:R-:W-:Y:S04]  /*9d480*/  STL.64 [R1+0x7478], R22 ;  /* 0x0074781601007387 */ /* 0x000fe80000100a00 */
[----:B------:R2:W-:Y:S04]  /*9d490*/  STL.64 [R1+0x7470], R20 ;  /* 0x0074701401007387 */ /* 0x0005e80000100a00 */
[----:B--2---:R-:W2:Y:S04]  /*9d4a0*/  LDL.LU.64 R20, [R1+0x1460] ;  /* 0x0014600001147983 */ /* 0x004ea80000300a00 */
[----:B------:R-:W-:Y:S04]  /*9d4b0*/  STL [R1+0x7140], R252 ;  /* 0x007140fc01007387 */ /* 0x000fe80000100800 */
        /* <DEDUP_REMOVED lines=22> */
[----:B--2---:R-:W-:Y:S01]  /*9d620*/  HMMA.1688.F32.TF32 R100, R8, R20, R248 ;  /* 0x000000140864723c */ /* 0x004fe200000810f8 */
[----:B------:R-:W-:-:S02]  /*9d630*/  IMAD.MOV.U32 R248, RZ, RZ, R85 ;  /* 0x000000fffff87224 */ /* 0x000fc400078e0055 */
[----:B------:R-:W-:Y:S02]  /*9d640*/  IMAD.MOV.U32 R249, RZ, RZ, R84 ;  /* 0x000000fffff97224 */ /* 0x000fe400078e0054 */
[----:B----4-:R-:W-:Y:S02]  /*9d650*/  IMAD.MOV.U32 R13, RZ, RZ, R92 ;  /* 0x000000ffff0d7224 */ /* 0x010fe400078e005c */
[----:B---3--:R-:W-:Y:S02]  /*9d660*/  IMAD.MOV.U32 R12, RZ, RZ, R93 ;  /* 0x000000ffff0c7224 */ /* 0x008fe400078e005d */
[----:B------:R-:W-:Y:S01]  /*9d670*/  IMAD.MOV.U32 R247, RZ, RZ, R96 ;  /* 0x000000fffff77224 */ /* 0x000fe200078e0060 */
[----:B------:R-:W-:-:S09]  /*9d680*/  MOV R246, R97 ;  /* 0x0000006100f67202 */ /* 0x000fd20000000f00 */
[----:B------:R-:W-:Y:S01]  /*9d690*/  STL.64 [R1+0x7488], R102 ;  /* 0x0074886601007387 */ /* 0x000fe20000100a00 */
[C---:B------:R-:W-:Y:S03]  /*9d6a0*/  HMMA.1688.F32.TF32 R96, R8.reuse, R216, R44 ;  /* 0x000000d80860723c */ /* 0x040fe6000008102c */
[----:B------:R-:W-:Y:S04]  /*9d6b0*/  STL.64 [R1+0x7480], R100 ;  /* 0x0074806401007387 */ /* 0x000fe80000100a00 */
[----:B------:R-:W2:Y:S04]  /*9d6c0*/  LDL.LU.64 R224, [R1+0x1550] ;  /* 0x0015500001e07983 */ /* 0x000ea80000300a00 */
[----:B------:R-:W3:Y:S01]  /*9d6d0*/  LDL.LU.64 R204, [R1+0x1560] ;  /* 0x0015600001cc7983 */ /* 0x000ee20000300a00 */
[C---:B------:R-:W-:Y:S03]  /*9d6e0*/  HMMA.1688.F32.TF32 R92, R8.reuse, R40, R68 ;  /* 0x00000028085c723c */ /* 0x040fe60000081044 */
[----:B------:R-:W-:Y:S05]  /*9d6f0*/  STL.64 [R1+0x15d0], R192 ;  /* 0x0015d0c001007387 */ /* 0x000fea0000100a00 */
[C---:B------:R-:W-:Y:S01]  /*9d700*/  HMMA.1688.F32.TF32 R88, R8.reuse, R36, R228 ;  /* 0x000000240858723c */ /* 0x040fe200000810e4 */
[----:B------:R-:W-:Y:S07]  /*9d710*/  STL.64 [R1+0x15d8], R194 ;  /* 0x0015d8c201007387 */ /* 0x000fee0000100a00 */
[----:B------:R-:W-:Y:S01]  /*9d720*/  HMMA.1688.F32.TF32 R84, R8, R28, R32 ;  /* 0x0000001c0854723c */ /* 0x000fe20000081020 */
[----:B------:R-:W-:Y:S04]  /*9d730*/  STL.64 [R1+0x7498], R98 ;  /* 0x0074986201007387 */ /* 0x000fe80000100a00 */
[----:B------:R-:W-:Y:S04]  /*9d740*/  STL.64 [R1+0x7490], R96 ;  /* 0x0074906001007387 */ /* 0x000fe80000100a00 */
[----:B------:R-:W-:Y:S01]  /*9d750*/  STL.64 [R1+0x74c0], R94 ;  /* 0x0074c05e01007387 */ /* 0x000fe20000100a00 */
[----:B------:R-:W-:-:S03]  /*9d760*/  IMAD.MOV.U32 R250, RZ, RZ, R81 ;  /* 0x000000fffffa7224 */ /* 0x000fc600078e0051 */
[----:B------:R-:W-:Y:S01]  /*9d770*/  STL.64 [R1+0x74b8], R92 ;  /* 0x0074b85c01007387 */ /* 0x000fe20000100a00 */
[----:B------:R-:W-:-:S03]  /*9d780*/  IMAD.MOV.U32 R251, RZ, RZ, R80 ;  /* 0x000000fffffb7224 */ /* 0x000fc600078e0050 */
[----:B------:R-:W-:Y:S01]  /*9d790*/  STL.64 [R1+0x74d0], R90 ;  /* 0x0074d05a01007387 */ /* 0x000fe20000100a00 */
[C---:B------:R-:W-:Y:S03]  /*9d7a0*/  HMMA.1688.F32.TF32 R80, R8.reuse, R16, R244 ;  /* 0x000000100850723c */ /* 0x040fe600000810f4 */
[----:B------:R-:W-:Y:S04]  /*9d7b0*/  STL.64 [R1+0x74c8], R88 ;  /* 0x0074c85801007387 */ /* 0x000fe80000100a00 */
[----:B------:R-:W-:Y:S04]  /*9d7c0*/  STL.64 [R1+0x71f0], R86 ;  /* 0x0071f05601007387 */ /* 0x000fe80000100a00 */
[----:B------:R-:W-:Y:S04]  /*9d7d0*/  STL.64 [R1+0x71e8], R84 ;  /* 0x0071e85401007387 */ /* 0x000fe80000100a00 */
[----:B------:R-:W4:Y:S04]  /*9d7e0*/  LDL.LU R244, [R1+0x30f0] ;  /* 0x0030f00001f47983 */ /* 0x000f280000300800 */
[----:B------:R-:W4:Y:S04]  /*9d7f0*/  LDL.LU R245, [R1+0x30f4] ;  /* 0x0030f40001f57983 */ /* 0x000f280000300800 */
[----:B------:R-:W4:Y:S04]  /*9d800*/  LDL.LU R246, [R1+0x30f8] ;  /* 0x0030f80001f67983 */ /* 0x000f280000300800 */
[----:B------:R-:W4:Y:S01]  /*9d810*/  LDL.LU R247, [R1+0x30fc] ;  /* 0x0030fc0001f77983 */ /* 0x000f220000300800 */
[C---:B------:R-:W-:Y:S03]  /*9d820*/  HMMA.1688.F32.TF32 R16, R8.reuse, R144, R12 ;  /* 0x000000900810723c */ /* 0x040fe6000008100c */
[----:B------:R-:W-:Y:S04]  /*9d830*/  STL.64 [R1+0x71e0], R82 ;  /* 0x0071e05201007387 */ /* 0x000fe80000100a00 */
[----:B------:R-:W-:Y:S01]  /*9d840*/  STL.64 [R1+0x71d8], R80 ;  /* 0x0071d85001007387 */ /* 0x000fe20000100a00 */
[C---:B------:R-:W-:Y:S11]  /*9d850*/  HMMA.1688.F32.TF32 R12, R8.reuse, R120, R248 ;  /* 0x00000078080c723c */ /* 0x040ff600000810f8 */
[----:B------:R-:W-:Y:S04]  /*9d860*/  STL.64 [R1+0x71d0], R18 ;  /* 0x0071d01201007387 */ /* 0x000fe80000100a00 */
[----:B------:R-:W-:Y:S04]  /*9d870*/  STL.64 [R1+0x71c8], R16 ;  /* 0x0071c81001007387 */ /* 0x000fe80000100a00 */
[----:B------:R-:W2:Y:S04]  /*9d880*/  LDL.LU R248, [R1+0x30e0] ;  /* 0x0030e00001f87983 */ /* 0x000ea80000300800 */
[----:B------:R-:W2:Y:S04]  /*9d890*/  LDL.LU R249, [R1+0x30e4] ;  /* 0x0030e40001f97983 */ /* 0x000ea80000300800 */
[----:B------:R-:W2:Y:S04]  /*9d8a0*/  LDL.LU R250, [R1+0x30e8] ;  /* 0x0030e80001fa7983 */ /* 0x000ea80000300800 */
[----:B------:R-:W2:Y:S01]  /*9d8b0*/  LDL.LU R251, [R1+0x30ec] ;  /* 0x0030ec0001fb7983 */ /* 0x000ea20000300800 */
[C---:B------:R-:W-:Y:S03]  /*9d8c0*/  HMMA.1688.F32.TF32 R68, R8.reuse, R136, R236 ;  /* 0x000000880844723c */ /* 0x040fe600000810ec */
        /* <DEDUP_REMOVED lines=18> */
[----:B------:R-:W-:Y:S04]  /*9d9f0*/  STL.64 [R1+0x71c0], R70 ;  /* 0x0071c04601007387 */ /* 0x000fe80000100a00 */
[----:B------:R-:W-:Y:S04]  /*9da00*/  STL.64 [R1+0x71b8], R68 ;  /* 0x0071b84401007387 */ /* 0x000fe80000100a00 */
[----:B------:R-:W3:Y:S04]  /*9da10*/  LDL.LU R236, [R1+0x3090] ;  /* 0x0030900001ec7983 */ /* 0x000ee80000300800 */
[----:B------:R-:W3:Y:S04]  /*9da20*/  LDL.LU R237, [R1+0x3094] ;  /* 0x0030940001ed7983 */ /* 0x000ee80000300800 */
[----:B------:R-:W3:Y:S04]  /*9da30*/  LDL.LU R238, [R1+0x3098] ;  /* 0x0030980001ee7983 */ /* 0x000ee80000300800 */
[----:B------:R-:W3:Y:S01]  /*9da40*/  LDL.LU R239, [R1+0x309c] ;  /* 0x00309c0001ef7983 */ /* 0x000ee20000300800 */
[C---:B----4-:R-:W-:Y:S03]  /*9da50*/  HMMA.1688.F32.TF32 R64, R8.reuse, R132, R244 ;  /* 0x000000840840723c */ /* 0x050fe600000810f4 */
[----:B------:R-:W4:Y:S04]  /*9da60*/  LDL.LU R244, [R1+0x3080] ;  /* 0x0030800001f47983 */ /* 0x000f280000300800 */
[----:B------:R-:W4:Y:S04]  /*9da70*/  LDL.LU R245, [R1+0x3084] ;  /* 0x0030840001f57983 */ /* 0x000f280000300800 */
[----:B------:R-:W4:Y:S04]  /*9da80*/  LDL.LU R246, [R1+0x3088] ;  /* 0x0030880001f67983 */ /* 0x000f280000300800 */
[----:B------:R-:W4:Y:S04]  /*9da90*/  LDL.LU R247, [R1+0x308c] ;  /* 0x00308c0001f77983 */ /* 0x000f280000300800 */
[----:B------:R-:W-:Y:S04]  /*9daa0*/  STL.64 [R1+0x74f0], R66 ;  /* 0x0074f04201007387 */ /* 0x000fe80000100a00 */
[----:B------:R-:W-:Y:S01]  /*9dab0*/  STL.64 [R1+0x74e8], R64 ;  /* 0x0074e84001007387 */ /* 0x000fe20000100a00 */
[C---:B--2---:R-:W-:Y:S03]  /*9dac0*/  HMMA.1688.F32.TF32 R60, R8.reuse, R128, R248 ;  /* 0x00000080083c723c */ /* 0x044fe600000810f8 */
[----:B------:R-:W2:Y:S04]  /*9dad0*/  LDL.LU R248, [R1+0x3070] ;  /* 0x0030700001f87983 */ /* 0x000ea80000300800 */
[----:B------:R-:W2:Y:S04]  /*9dae0*/  LDL.LU R249, [R1+0x3074] ;  /* 0x0030740001f97983 */ /* 0x000ea80000300800 */
[----:B------:R-:W2:Y:S04]  /*9daf0*/  LDL.LU R250, [R1+0x3078] ;  /* 0x0030780001fa7983 */ /* 0x000ea80000300800 */
[----:B------:R-:W2:Y:S01]  /*9db00*/  LDL.LU R251, [R1+0x307c] ;  /* 0x00307c0001fb7983 */ /* 0x000ea20000300800 */
[C---:B---3--:R-:W-:Y:S03]  /*9db10*/  HMMA.1688.F32.TF32 R52, R8.reuse, R220, R228 ;  /* 0x000000dc0834723c */ /* 0x048fe600000810e4 */
[----:B------:R-:W-:Y:S05]  /*9db20*/  STL [R1+0x71b4], R60 ;  /* 0x0071b43c01007387 */ /* 0x000fea0000100800 */
[C---:B------:R-:W-:Y:S01]  /*9db30*/  HMMA.1688.F32.TF32 R56, R8.reuse, R104, R36 ;  /* 0x000000680838723c */ /* 0x040fe20000081024 */
[----:B------:R-:W-:Y:S07]  /*9db40*/  STL [R1+0x71b0], R61 ;  /* 0x0071b03d01007387 */ /* 0x000fee0000100800 */
[C---:B------:R-:W-:Y:S01]  /*9db50*/  HMMA.1688.F32.TF32 R48, R8.reuse, R208, R32 ;  /* 0x000000d00830723c */ /* 0x040fe20000081020 */
[----:B------:R-:W-:Y:S04]  /*9db60*/  STL [R1+0x71ac], R62 ;  /* 0x0071ac3e01007387 */ /* 0x000fe80000100800 */
[----:B------:R-:W-:Y:S03]  /*9db70*/  STL [R1+0x71a8], R63 ;  /* 0x0071a83f01007387 */ /* 0x000fe60000100800 */
[C---:B------:R-:W-:Y:S03]  /*9db80*/  HMMA.1688.F32.TF32 R44, R8.reuse, R240, R28 ;  /* 0x000000f0082c723c */ /* 0x040fe6000008101c */
[----:B------:R-:W-:Y:S04]  /*9db90*/  STL.64 [R1+0x7500], R58 ;  /* 0x0075003a01007387 */ /* 0x000fe80000100a00 */
[----:B------:R-:W-:Y:S04]  /*9dba0*/  STL.64 [R1+0x74f8], R56 ;  /* 0x0074f83801007387 */ /* 0x000fe80000100a00 */
[----:B------:R3:W-:Y:S04]  /*9dbb0*/  STL [R1+0x71a4], R54 ;  /* 0x0071a43601007387 */ /* 0x0007e80000100800 */
[----:B------:R1:W-:Y:S01]  /*9dbc0*/  STL [R1+0x71a0], R55 ;  /* 0x0071a03701007387 */ /* 0x0003e20000100800 */
[C---:B------:R-:W-:Y:S03]  /*9dbd0*/  HMMA.1688.F32.TF32 R40, R8.reuse, R224, R236 ;  /* 0x000000e00828723c */ /* 0x040fe600000810ec */
        /* <DEDUP_REMOVED lines=8> */
[----:B------:R-:W-:Y:S04]  /*9dc60*/  STL.64 [R1+0x7530], R42 ;  /* 0x0075302a01007387 */ /* 0x000fe80000100a00 */
[----:B------:R-:W-:Y:S04]  /*9dc70*/  STL.64 [R1+0x7528], R40 ;  /* 0x0075282801007387 */ /* 0x000fe80000100a00 */
[----:B------:R-:W3:Y:S04]  /*9dc80*/  LDL.LU R164, [R1+0x120] ;  /* 0x0001200001a47983 */ /* 0x000ee80000300800 */
[----:B------:R-:W3:Y:S04]  /*9dc90*/  LDL.LU R165, [R1+0x124] ;  /* 0x0001240001a57983 */ /* 0x000ee80000300800 */
[----:B------:R-:W3:Y:S04]  /*9dca0*/  LDL.LU R166, [R1+0x128] ;  /* 0x0001280001a67983 */ /* 0x000ee80000300800 */
[----:B------:R-:W3:Y:S04]  /*9dcb0*/  LDL.LU R167, [R1+0x12c] ;  /* 0x00012c0001a77983 */ /* 0x000ee80000300800 */
[----:B------:R-:W1:Y:S04]  /*9dcc0*/  LDL.LU R228, [R1+0x3050] ;  /* 0x0030500001e47983 */ /* 0x000e680000300800 */
[----:B------:R-:W1:Y:S04]  /*9dcd0*/  LDL.LU R229, [R1+0x3054] ;  /* 0x0030540001e57983 */ /* 0x000e680000300800 */
[----:B------:R-:W1:Y:S04]  /*9dce0*/  LDL.LU R230, [R1+0x3058] ;  /* 0x0030580001e67983 */ /* 0x000e680000300800 */
[----:B------:R-:W1:Y:S01]  /*9dcf0*/  LDL.LU R231, [R1+0x305c] ;  /* 0x00305c0001e77983 */ /* 0x000e620000300800 */
[----:B----4-:R-:W-:-:S15]  /*9dd00*/  HMMA.1688.F32.TF32 R36, R8, R204, R244 ;  /* 0x000000cc0824723c */ /* 0x010fde00000810f4 */
[----:B------:R-:W-:-:S04]  /*9dd10*/  NOP ;  /* 0x0000000000007918 */ /* 0x000fc80000000000 */
[----:B------:R-:W-:Y:S04]  /*9dd20*/  STL.64 [R1+0x7540], R38 ;  /* 0x0075402601007387 */ /* 0x000fe80000100a00 */
[----:B------:R-:W-:Y:S04]  /*9dd30*/  STL.64 [R1+0x7538], R36 ;  /* 0x0075382401007387 */ /* 0x000fe80000100a00 */
[----:B------:R-:W4:Y:S04]  /*9dd40*/  LDL.LU R236, [R1+0x3040] ;  /* 0x0030400001ec7983 */ /* 0x000f280000300800 */
[----:B------:R-:W4:Y:S04]  /*9dd50*/  LDL.LU R237, [R1+0x3044] ;  /* 0x0030440001ed7983 */ /* 0x000f280000300800 */
[----:B------:R-:W4:Y:S04]  /*9dd60*/  LDL.LU R238, [R1+0x3048] ;  /* 0x0030480001ee7983 */ /* 0x000f280000300800 */
[----:B------:R-:W4:Y:S01]  /*9dd70*/  LDL.LU R239, [R1+0x304c] ;  /* 0x00304c0001ef7983 */ /* 0x000f220000300800 */
[C---:B--2---:R-:W-:Y:S03]  /*9dd80*/  HMMA.1688.F32.TF32 R32, R8.reuse, R180, R248 ;  /* 0x000000b40820723c */ /* 0x044fe600000810f8 */
        /* <DEDUP_REMOVED lines=8> */
[----:B------:R-:W-:Y:S04]  /*9de10*/  STL.64 [R1+0x7550], R34 ;  /* 0x0075502201007387 */ /* 0x000fe80000100a00 */
[----:B------:R-:W-:Y:S01]  /*9de20*/  STL.64 [R1+0x7548], R32 ;  /* 0x0075482001007387 */ /* 0x000fe20000100a00 */
[C---:B---3--:R-:W-:Y:S08]  /*9de30*/  HMMA.1688.F32.TF32 R28, R8.reuse, R124, R28 ;  /* 0x0000007c081c723c */ /* 0x048ff0000008101c */
[----:B-1----:R-:W-:Y:S11]  /*9de40*/  HMMA.1688.F32.TF32 R12, R8, R72, R228 ;  /* 0x00000048080c723c */ /* 0x002ff600000810e4 */
[----:B------:R-:W-:Y:S04]  /*9de50*/  STL.64 [R1+0x7560], R30 ;  /* 0x0075601e01007387 */ /* 0x000fe80000100a00 */
[----:B------:R1:W-:Y:S04]  /*9de60*/  STL.64 [R1+0x7558], R28 ;  /* 0x0075581c01007387 */ /* 0x0003e80000100a00 */
[----:B------:R-:W3:Y:S04]  /*9de70*/  LDL.LU.64 R96, [R1+0x1450] ;  /* 0x0014500001607983 */ /* 0x000ee80000300a00 */
[----:B------:R-:W3:Y:S01]  /*9de80*/  LDL.LU.64 R84, [R1+0x1480] ;  /* 0x0014800001547983 */ /* 0x000ee20000300a00 */
[----:B------:R-:W-:Y:S01]  /*9de90*/  MOV R54, R12 ;  /* 0x0000000c00367202 */ /* 0x000fe20000000f00 */
[----:B------:R-:W-:-:S02]  /*9dea0*/  IMAD.MOV.U32 R55, RZ, RZ, R13 ;  /* 0x000000ffff377224 */ /* 0x000fc400078e000d */
[----:B------:R-:W-:Y:S02]  /*9deb0*/  IMAD.MOV.U32 R242, RZ, RZ, R14 ;  /* 0x000000fffff27224 */ /* 0x000fe400078e000e */
[----:B------:R-:W-:Y:S01]  /*9dec0*/  IMAD.MOV.U32 R243, RZ, RZ, R15 ;  /* 0x000000fffff37224 */ /* 0x000fe200078e000f */
[C---:B-1----:R-:W-:Y:S01]  /*9ded0*/  HMMA.1688.F32.TF32 R28, R8.reuse, R148, R164 ;  /* 0x00000094081c723c */ /* 0x042fe200000810a4 */
[----:B------:R-:W3:Y:S04]  /*9dee0*/  LDL.64 R86, [R1+0x1488] ;  /* 0x0014880001567983 */ /* 0x000ee80000100a00 */
[----:B------:R-:W3:Y:S04]  /*9def0*/  LDL.LU.64 R80, [R1+0x1490] ;  /* 0x0014900001507983 */ /* 0x000ee80000300a00 */
[----:B------:R-:W3:Y:S04]  /*9df00*/  LDL.64 R82, [R1+0x1498] ;  /* 0x0014980001527983 */ /* 0x000ee80000100a00 */
[----:B------:R-:W3:Y:S04]  /*9df10*/  LDL.LU.64 R16, [R1+0x14a0] ;  /* 0x0014a00001107983 */ /* 0x000ee80000300a00 */
[----:B------:R-:W3:Y:S04]  /*9df20*/  LDL.64 R18, [R1+0x14a8] ;  /* 0x0014a80001127983 */ /* 0x000ee80000100a00 */
[----:B------:R-:W3:Y:S04]  /*9df30*/  LDL.LU.64 R68, [R1+0x14b0] ;  /* 0x0014b00001447983 */ /* 0x000ee80000300a00 */
[----:B------:R-:W3:Y:S04]  /*9df40*/  LDL.64 R70, [R1+0x14b8] ;  /* 0x0014b80001467983 */ /* 0x000ee80000100a00 */
[----:B------:R-:W-:Y:S04]  /*9df50*/  STL.64 [R1+0x120], R28 ;  /* 0x0001201c01007387 */ /* 0x000fe80000100a00 */
[----:B------:R-:W-:Y:S04]  /*9df60*/  STL.64 [R1+0x128], R30 ;  /* 0x0001281e01007387 */ /* 0x000fe80000100a00 */
[----:B------:R-:W-:Y:S04]  /*9df70*/  STL.64 [R1+0x7570], R54 ;  /* 0x0075703601007387 */ /* 0x000fe80000100a00 */
[----:B------:R-:W-:Y:S01]  /*9df80*/  STL.64 [R1+0x7568], R52 ;  /* 0x0075683401007387 */ /* 0x000fe20000100a00 */
[----:B----4-:R-:W-:-:S15]  /*9df90*/  HMMA.1688.F32.TF32 R12, R8, R140, R236 ;  /* 0x0000008c080c723c */ /* 0x010fde00000810ec */
[----:B------:R-:W-:-:S04]  /*9dfa0*/  NOP ;  /* 0x0000000000007918 */ /* 0x000fc80000000000 */
[----:B------:R-:W-:Y:S02]  /*9dfb0*/  IMAD.MOV.U32 R60, RZ, RZ, R12 ;  /* 0x000000ffff3c7224 */ /* 0x000fe400078e000c */
[----:B------:R-:W-:Y:S02]  /*9dfc0*/  IMAD.MOV.U32 R61, RZ, RZ, R13 ;  /* 0x000000ffff3d7224 */ /* 0x000fe400078e000d */
[----:B------:R-:W-:Y:S02]  /*9dfd0*/  IMAD.MOV.U32 R62, RZ, RZ, R14 ;  /* 0x000000ffff3e7224 */ /* 0x000fe400078e000e */
[----:B------:R-:W-:Y:S02]  /*9dfe0*/  IMAD.MOV.U32 R63, RZ, RZ, R15 ;  /* 0x000000ffff3f7224 */ /* 0x000fe400078e000f */
[C---:B--2---:R-:W-:Y:S08]  /*9dff0*/  HMMA.1688.F32.TF32 R12, R8.reuse, R196, R244 ;  /* 0x000000c4080c723c */ /* 0x044ff000000810f4 */
[----:B------:R-:W-:Y:S01]  /*9e000*/  HMMA.1688.F32.TF32 R8, R8, R192, R248 ;  /* 0x000000c00808723c */ /* 0x000fe200000810f8 */
        /* <DEDUP_REMOVED lines=136> */
[----:B------:R2:W-:Y:S04]  /*9e890*/  STL.64 [R1+0xe60], R108 ;  /* 0x000e606c01007387 */ /* 0x0005e80000100a00 */
[----:B------:R-:W-:Y:S04]  /*9e8a0*/  STL.64 [R1+0xe68], R110 ;  /* 0x000e686e01007387 */ /* 0x000fe80000100a00 */
[----:B--2---:R-:W2:Y:S02]  /*9e8b0*/  LDL.LU.64 R108, [R1+0x75f8] ;  /* 0x0075f800016c7983 */ /* 0x004ea40000300a00 */
[----:B--2---:R-:W-:-:S15]  /*9e8c0*/  HMMA.1688.F32.TF32 R116, R4, R108, R116 ;  /* 0x0000006c0474723c */ /* 0x004fde0000081074 */
[----:B------:R-:W-:-:S04]  /*9e8d0*/  NOP ;  /* 0x0000000000007918 */ /* 0x000fc80000000000 */
[----:B------:R2:W-:Y:S04]  /*9e8e0*/  STL.64 [R1+0xe50], R116 ;  /* 0x000e507401007387 */ /* 0x0005e80000100a00 */
[----:B------:R-:W-:Y:S04]  /*9e8f0*/  STL.64 [R1+0xe58], R118 ;  /* 0x000e587601007387 */ /* 0x000fe80000100a00 */
[----:B--2---:R-:W3:Y:S02]  /*9e900*/  LDL.LU.64 R116, [R1+0x75f0] ;  /* 0x0075f00001747983 */ /* 0x004ee40000300a00 */
[----:B---3--:R-:W-:-:S15]  /*9e910*/  HMMA.1688.F32.TF32 R176, R4, R116, R176 ;  /* 0x0000007404b0723c */ /* 0x008fde00000810b0 */
[----:B------:R-:W-:-:S04]  /*9e920*/  NOP ;  /* 0x0000000000007918 */ /* 0x000fc80000000000 */
[----:B------:R2:W-:Y:S04]  /*9e930*/  STL.64 [R1+0xe40], R176 ;  /* 0x000e40b001007387 */ /* 0x0005e80000100a00 */
[----:B------:R-:W-:Y:S04]  /*9e940*/  STL.64 [R1+0xe48], R178 ;  /* 0x000e48b201007387 */ /* 0x000fe80000100a00 */
[----:B--2---:R-:W2:Y:S01]  /*9e950*/  LDL.LU.64 R176, [R1+0x75e8] ;  /* 0x0075e80001b07983 */ /* 0x004ea20000300a00 */
[C---:B------:R-:W-:Y:S08]  /*9e960*/  HMMA.1688.F32.TF32 R60, R4.reuse, R76, R60 ;  /* 0x0000004c043c723c */ /* 0x040ff0000008103c */
[C---:B------:R-:W-:Y:S11]  /*9e970*/  HMMA.1688.F32.TF32 R28, R4.reuse, R172, R28 ;  /* 0x000000ac041c723c */ /* 0x040ff6000008101c */
[----:B------:R-:W-:Y:S04]  /*9e980*/  STL.64 [R1+0xe30], R60 ;  /* 0x000e303c01007387 */ /* 0x000fe80000100a00 */
[----:B------:R2:W-:Y:S02]  /*9e990*/  STL.64 [R1+0xe38], R62 ;  /* 0x000e383e01007387 */ /* 0x0005e40000100a00 */
[C---:B--2---:R-:W-:Y:S08]  /*9e9a0*/  HMMA.1688.F32.TF32 R60, R4.reuse, R176, R52 ;  /* 0x000000b0043c723c */ /* 0x044ff00000081034 */
[C---:B------:R-:W-:Y:S08]  /*9e9b0*/  HMMA.1688.F32.TF32 R52, R4.reuse, R168, R32 ;  /* 0x000000a80434723c */ /* 0x040ff00000081020 */
[C---:B------:R-:W-:Y:S03]  /*9e9c0*/  HMMA.1688.F32.TF32 R32, R4.reuse, R96, R36 ;  /* 0x000000600420723c */ /* 0x040fe60000081024 */
[----:B------:R-:W-:Y:S04]  /*9e9d0*/  STL.64 [R1+0xe20], R60 ;  /* 0x000e203c01007387 */ /* 0x000fe80000100a00 */
[----:B------:R-:W-:Y:S04]  /*9e9e0*/  STL.64 [R1+0xe28], R62 ;  /* 0x000e283e01007387 */ /* 0x000fe80000100a00 */
[----:B------:R-:W-:Y:S04]  /*9e9f0*/  STL.64 [R1+0xe10], R28 ;  /* 0x000e101c01007387 */ /* 0x000fe80000100a00 */
[----:B------:R2:W-:Y:S02]  /*9ea00*/  STL.64 [R1+0xe18], R30 ;  /* 0x000e181e01007387 */ /* 0x0005e40000100a00 */
[C---:B--2---:R-:W-:Y:S02]  /*9ea10*/  HMMA.1688.F32.TF32 R28, R4.reuse, R20, R40 ;  /* 0x00000014041c723c */ /* 0x044fe40000081028 */
[----:B------:R-:W-:Y:S04]  /*9ea20*/  STL.64 [R1+0xe00], R52 ;  /* 0x000e003401007387 */ /* 0x000fe80000100a00 */
[----:B------:R-:W-:Y:S02]  /*9ea30*/  STL.64 [R1+0xe08], R54 ;  /* 0x000e083601007387 */ /* 0x000fe40000100a00 */
[C---:B------:R-:W-:Y:S02]  /*9ea40*/  HMMA.1688.F32.TF32 R36, R4.reuse, R216, R44 ;  /* 0x000000d80424723c */ /* 0x040fe4000008102c */
[----:B------:R-:W-:Y:S04]  /*9ea50*/  STL.64 [R1+0xdf0], R32 ;  /* 0x000df02001007387 */ /* 0x000fe80000100a00 */
[----:B------:R2:W-:Y:S05]  /*9ea60*/  STL.64 [R1+0xdf8], R34 ;  /* 0x000df82201007387 */ /* 0x0005ea0000100a00 */
        /* <DEDUP_REMOVED lines=8> */
[C---:B----4-:R-:W-:Y:S03]  /*9eaf0*/  HMMA.1688.F32.TF32 R36, R4.reuse, R16, R64 ;  /* 0x000000100424723c */ /* 0x050fe60000081040 */
[----:B------:R-:W-:Y:S04]  /*9eb00*/  STL.64 [R1+0xdb0], R28 ;  /* 0x000db01c01007387 */ /* 0x000fe80000100a00 */
[----:B------:R3:W-:Y:S01]  /*9eb10*/  STL.64 [R1+0xdb8], R30 ;  /* 0x000db81e01007387 */ /* 0x0007e20000100a00 */
[C---:B--2---:R-:W-:Y:S08]  /*9eb20*/  HMMA.1688.F32.TF32 R32, R4.reuse, R68, R12 ;  /* 0x000000440420723c */ /* 0x044ff0000008100c */
[C---:B------:R-:W-:Y:S08]  /*9eb30*/  HMMA.1688.F32.TF32 R12, R4.reuse, R120, R92 ;  /* 0x00000078040c723c */ /* 0x040ff0000008105c */
[C---:B---3--:R-:W-:Y:S01]  /*9eb40*/  HMMA.1688.F32.TF32 R28, R4.reuse, R144, R88 ;  /* 0x00000090041c723c */ /* 0x048fe20000081058 */
[----:B------:R-:W-:Y:S04]  /*9eb50*/  STL.64 [R1+0xda0], R36 ;  /* 0x000da02401007387 */ /* 0x000fe80000100a00 */
[----:B------:R-:W-:Y:S04]  /*9eb60*/  STL.64 [R1+0xda8], R38 ;  /* 0x000da82601007387 */ /* 0x000fe80000100a00 */
        /* <DEDUP_REMOVED lines=95> */
[----:B---3--:R-:W1:Y:S04]  /*9f160*/  LDL.LU R12, [R1+0x3f0] ;  /* 0x0003f000010c7983 */ /* 0x008e680000300800 */
[----:B------:R-:W1:Y:S04]  /*9f170*/  LDL.LU R13, [R1+0x3f4] ;  /* 0x0003f400010d7983 */ /* 0x000e680000300800 */
[----:B----4-:R-:W1:Y:S04]  /*9f180*/  LDL.LU R14, [R1+0x3f8] ;  /* 0x0003f800010e7983 */ /* 0x010e680000300800 */
[----:B------:R-:W1:Y:S04]  /*9f190*/  LDL.LU R15, [R1+0x3fc] ;  /* 0x0003fc00010f7983 */ /* 0x000e680000300800 */
        /* <DEDUP_REMOVED lines=60> */
[----:B-1----:R-:W-:Y:S08]  /*9f560*/  HMMA.1688.F32.TF32 R12, R8, R20, R12 ;  /* 0x00000014080c723c */ /* 0x002ff0000008100c */
[----:B--2---:R-:W-:Y:S08]  /*9f570*/  HMMA.1688.F32.TF32 R52, R4, R192, R52 ;  /* 0x000000c00434723c */ /* 0x004ff00000081034 */
[C---:B------:R-:W-:Y:S08]  /*9f580*/  HMMA.1688.F32.TF32 R4, R8.reuse, R24, R28 ;  /* 0x000000180804723c */ /* 0x040ff0000008101c */
[C---:B---3--:R-:W-:Y:S03]  /*9f590*/  HMMA.1688.F32.TF32 R28, R8.reuse, R108, R32 ;  /* 0x0000006c081c723c */ /* 0x048fe60000081020 */
        /* <DEDUP_REMOVED lines=13> */
[C---:B----4-:R-:W-:Y:S03]  /*9f670*/  HMMA.1688.F32.TF32 R32, R8.reuse, R172, R48 ;  /* 0x000000ac0820723c */ /* 0x050fe60000081030 */
[----:B------:R-:W-:Y:S04]  /*9f680*/  STL.64 [R1+0x4c0], R28 ;  /* 0x0004c01c01007387 */ /* 0x000fe80000100a00 */
[----:B------:R2:W-:Y:S01]  /*9f690*/  STL.64 [R1+0x4c8], R30 ;  /* 0x0004c81e01007387 */ /* 0x0005e20000100a00 */
[C---:B-1----:R-:W-:Y:S08]  /*9f6a0*/  HMMA.1688.F32.TF32 R4, R8.reuse, R168, R56 ;  /* 0x000000a80804723c */ /* 0x042ff00000081038 */
[C---:B--2---:R-:W-:Y:S03]  /*9f6b0*/  HMMA.1688.F32.TF32 R28, R8.reuse, R96, R64 ;  /* 0x00000060081c723c */ /* 0x044fe60000081040 */
        /* <DEDUP_REMOVED lines=173> */
[C---:B---3--:R-:W-:Y:S08]  /*a0190*/  HMMA.1688.F32.TF32 R28, R8.reuse, R72, R32 ;  /* 0x00000048081c723c */ /* 0x048ff00000081020 */
[C---:B------:R-:W-:Y:S08]  /*a01a0*/  HMMA.1688.F32.TF32 R36, R8.reuse, R140, R36 ;  /* 0x0000008c0824723c */ /* 0x040ff00000081024 */
[C---:B------:R-:W-:Y:S01]  /*a01b0*/  HMMA.1688.F32.TF32 R32, R8.reuse, R196, R40 ;  /* 0x000000c40820723c */ /* 0x040fe20000081028 */
[----:B------:R-:W-:Y:S04]  /*a01c0*/  STL.64 [R1+0xb60], R60 ;  /* 0x000b603c01007387 */ /* 0x000fe80000100a00 */
[----:B------:R-:W-:Y:S04]  /*a01d0*/  STL.64 [R1+0xb68], R62 ;  /* 0x000b683e01007387 */ /* 0x000fe80000100a00 */
[----:B------:R-:W-:Y:S04]  /*a01e0*/  STL.64 [R1+0xb50], R52 ;  /* 0x000b503401007387 */ /* 0x000fe80000100a00 */
[----:B------:R-:W-:Y:S04]  /*a01f0*/  STL.64 [R1+0xb58], R54 ;  /* 0x000b583601007387 */ /* 0x000fe80000100a00 */
[----:B------:R-:W-:Y:S04]  /*a0200*/  STL.64 [R1+0xb40], R28 ;  /* 0x000b401c01007387 */ /* 0x000fe80000100a00 */
[----:B------:R2:W-:Y:S02]  /*a0210*/  STL.64 [R1+0xb48], R30 ;  /* 0x000b481e01007387 */ /* 0x0005e40000100a00 */
[----:B--2---:R-:W-:Y:S02]  /*a0220*/  HMMA.1688.F32.TF32 R28, R8, R192, R44 ;  /* 0x000000c0081c723c */ /* 0x004fe4000008102c */
[----:B------:R-:W-:Y:S04]  /*a0230*/  STL.64 [R1+0xb30], R36 ;  /* 0x000b302401007387 */ /* 0x000fe80000100a00 */
[----:B------:R-:W-:Y:S04]  /*a0240*/  STL.64 [R1+0xb38], R38 ;  /* 0x000b382601007387 */ /* 0x000fe80000100a00 */
[----:B------:R-:W-:Y:S04]  /*a0250*/  STL.64 [R1+0xb20], R32 ;  /* 0x000b202001007387 */ /* 0x000fe80000100a00 */
[----:B------:R1:W-:Y:S04]  /*a0260*/  STL.64 [R1+0xb28], R34 ;  /* 0x000b282201007387 */ /* 0x0003e80000100a00 */
[----:B------:R-:W-:Y:S04]  /*a0270*/  LDS R8, [R0+UR10+0x10200] ;  /* 0x0102000a00087984 */ /* 0x000fe80008000800 */
[----:B------:R-:W-:Y:S04]  /*a0280*/  LDS R10, [R0+UR10+0x12200] ;  /* 0x0122000a000a7984 */ /* 0x000fe80008000800 */
[----:B------:R-:W-:Y:S04]  /*a0290*/  LDS R9, [R27+UR10+0x10200] ;  /* 0x0102000a1b097984 */ /* 0x000fe80008000800 */
[----:B------:R-:W2:Y:S01]  /*a02a0*/  LDS R11, [R27+UR10+0x12200] ;  /* 0x0122000a1b0b7984 */ /* 0x000ea20008000800 */
[C---:B-1----:R-:W-:Y:S03]  /*a02b0*/  HMMA.1688.F32.TF32 R32, R4.reuse, R24, R48 ;  /* 0x000000180420723c */ /* 0x042fe60000081030 */
[----:B------:R-:W-:Y:S04]  /*a02c0*/  STL.64 [R1+0x470], R28 ;  /* 0x0004701c01007387 */ /* 0x000fe80000100a00 */
[----:B------:R4:W-:Y:S02]  /*a02d0*/  STL.64 [R1+0x478], R30 ;  /* 0x0004781e01007387 */ /* 0x0009e40000100a00 */
[C---:B----4-:R-:W-:Y:S08]  /*a02e0*/  HMMA.1688.F32.TF32 R28, R4.reuse, R108, R56 ;  /* 0x0000006c041c723c */ /* 0x050ff00000081038 */
[C---:B------:R-:W-:Y:S02]  /*a02f0*/  HMMA.1688.F32.TF32 R36, R4.reuse, R116, R64 ;  /* 0x000000740424723c */ /* 0x040fe40000081040 */
[----:B------:R-:W-:Y:S04]  /*a0300*/  STL.64 [R1+0xb10], R32 ;  /* 0x000b102001007387 */ /* 0x000fe80000100a00 */
[----:B------:R1:W-:Y:S02]  /*a0310*/  STL.64 [R1+0xb18], R34 ;  /* 0x000b182201007387 */ /* 0x0003e40000100a00 */
[C---:B-1----:R-:W-:Y:S03]  /*a0320*/  HMMA.1688.F32.TF32 R32, R4.reuse, R76, R12 ;  /* 0x0000004c0420723c */ /* 0x042fe6000008100c */
[----:B------:R-:W-:Y:S04]  /*a0330*/  STL.64 [R1+0xb00], R28 ;  /* 0x000b001c01007387 */ /* 0x000fe80000100a00 */
[----:B------:R1:W-:Y:S01]  /*a0340*/  STL.64 [R1+0xb08], R30 ;  /* 0x000b081e01007387 */ /* 0x0003e20000100a00 */
[C---:B------:R-:W-:Y:S08]  /*a0350*/  HMMA.1688.F32.TF32 R12, R4.reuse, R172, R92 ;  /* 0x000000ac040c723c */ /* 0x040ff0000008105c */
[C---:B-1----:R-:W-:Y:S01]  /*a0360*/  HMMA.1688.F32.TF32 R28, R4.reuse, R176, R88 ;  /* 0x000000b0041c723c */ /* 0x042fe20000081058 */
[----:B------:R-:W-:Y:S04]  /*a0370*/  STL.64 [R1+0xaf0], R36 ;  /* 0x000af02401007387 */ /* 0x000fe80000100a00 */
[----:B------:R-:W-:Y:S04]  /*a0380*/  STL.64 [R1+0xaf8], R38 ;  /* 0x000af82601007387 */ /* 0x000fe80000100a00 */
[----:B------:R-:W-:Y:S04]  /*a0390*/  STL.64 [R1+0xae0], R32 ;  /* 0x000ae02001007387 */ /* 0x000fe80000100a00 */
[----:B------:R1:W-:Y:S02]  /*a03a0*/  STL.64 [R1+0xae8], R34 ;  /* 0x000ae82201007387 */ /* 0x0003e40000100a00 */
[C---:B-1----:R-:W-:Y:S04]  /*a03b0*/  HMMA.1688.F32.TF32 R32, R4.reuse, R168, R100 ;  /* 0x000000a80420723c */ /* 0x042fe80000081064 */
[----:B------:R-:W-:Y:S04]  /*a03c0*/  STL.64 [R1+0xad0], R28 ;  /* 0x000ad01c01007387 */ /* 0x000fe80000100a00 */
[----:B------:R1:W-:Y:S04]  /*a03d0*/  STL.64 [R1+0xad8], R30 ;  /* 0x000ad81e01007387 */ /* 0x0003e80000100a00 */
[----:B------:R-:W-:Y:S04]  /*a03e0*/  STL.64 [R1+0xac0], R12 ;  /* 0x000ac00c01007387 */ /* 0x000fe80000100a00 */
[----:B------:R3:W-:Y:S01]  /*a03f0*/  STL.64 [R1+0xac8], R14 ;  /* 0x000ac80e01007387 */ /* 0x0007e20000100a00 */
[C---:B-1----:R-:W-:Y:S08]  /*a0400*/  HMMA.1688.F32.TF32 R28, R4.reuse, R96, R212 ;  /* 0x00000060041c723c */ /* 0x042ff000000810d4 */
[C---:B---3--:R-:W-:Y:S01]  /*a0410*/  HMMA.1688.F32.TF32 R12, R4.reuse, R20, R188 ;  /* 0x00000014040c723c */ /* 0x048fe200000810bc */
[----:B------:R-:W-:Y:S04]  /*a0420*/  STL.64 [R1+0xab0], R32 ;  /* 0x000ab02001007387 */ /* 0x000fe80000100a00 */
[----:B------:R1:W-:Y:S03]  /*a0430*/  STL.64 [R1+0xab8], R34 ;  /* 0x000ab82201007387 */ /* 0x0003e60000100a00 */
[C---:B-1----:R-:W-:Y:S03]  /*a0440*/  HMMA.1688.F32.TF32 R32, R4.reuse, R216, R232 ;  /* 0x000000d80420723c */ /* 0x042fe600000810e8 */
        /* <DEDUP_REMOVED lines=142> */
[C---:B------:R-:W-:Y:S01]  /*a0d30*/  HMMA.1688.F32.TF32 R36, R4.reuse, R204, R44 ;  /* 0x000000cc0424723c */ /* 0x040fe2000008102c */
[----:B------:R-:W-:Y:S04]  /*a0d40*/  STL.64 [R1+0x9c0], R52 ;  /* 0x0009c03401007387 */ /* 0x000fe80000100a00 */
[----:B------:R-:W-:Y:S04]  /*a0d50*/  STL.64 [R1+0x9c8], R54 ;  /* 0x0009c83601007387 */ /* 0x000fe80000100a00 */
[----:B------:R-:W-:Y:S04]  /*a0d60*/  STL.64 [R1+0x9b0], R32 ;  /* 0x0009b02001007387 */ /* 0x000fe80000100a00 */
[----:B------:R1:W-:Y:S04]  /*a0d70*/  STL.64 [R1+0x9b8], R34 ;  /* 0x0009b82201007387 */ /* 0x0003e80000100a00 */
[----:B------:R-:W-:Y:S04]  /*a0d80*/  STL.64 [R1+0x9a0], R28 ;  /* 0x0009a01c01007387 */ /* 0x000fe80000100a00 */
[----:B------:R4:W-:Y:S01]  /*a0d90*/  STL.64 [R1+0x9a8], R30 ;  /* 0x0009a81e01007387 */ /* 0x0009e20000100a00 */
[C---:B-1----:R-:W-:Y:S08]  /*a0da0*/  HMMA.1688.F32.TF32 R32, R4.reuse, R180, R48 ;  /* 0x000000b40420723c */ /* 0x042ff00000081030 */
[C---:B----4-:R-:W-:Y:S01]  /*a0db0*/  HMMA.1688.F32.TF32 R28, R4.reuse, R124, R56 ;  /* 0x0000007c041c723c */ /* 0x050fe20000081038 */
        /* <DEDUP_REMOVED lines=8> */
[C---:B--2---:R-:W-:Y:S08]  /*a0e40*/  HMMA.1688.F32.TF32 R28, R4.reuse, R140, R88 ;  /* 0x0000008c041c723c */ /* 0x044ff00000081058 */
[C---:B------:R-:W-:Y:S08]  /*a0e50*/  HMMA.1688.F32.TF32 R12, R4.reuse, R196, R92 ;  /* 0x000000c4040c723c */ /* 0x040ff0000008105c */
        /* <DEDUP_REMOVED lines=8> */
[----:B------:R2:W-:Y:S04]  /*a0ee0*/  STL.64 [R1+0x938], R14 ;  /* 0x0009380e01007387 */ /* 0x0005e80000100a00 */
[----:B------:R-:W-:Y:S04]  /*a0ef0*/  STL.64 [R1+0x460], R4 ;  /* 0x0004600401007387 */ /* 0x000fe80000100a00 */
[----:B------:R3:W-:Y:S01]  /*a0f00*/  STL.64 [R1+0x468], R6 ;  /* 0x0004680601007387 */ /* 0x0007e20000100a00 */
[C---:B-1----:R-:W-:Y:S08]  /*a0f10*/  HMMA.1688.F32.TF32 R28, R8.reuse, R24, R212 ;  /* 0x00000018081c723c */ /* 0x042ff000000810d4 */
[C---:B--2---:R-:W-:Y:S08]  /*a0f20*/  HMMA.1688.F32.TF32 R12, R8.reuse, R108, R188 ;  /* 0x0000006c080c723c */ /* 0x044ff000000810bc */
[C---:B---3--:R-:W-:Y:S03]  /*a0f30*/  HMMA.1688.F32.TF32 R4, R8.reuse, R116, R232 ;  /* 0x000000740804723c */ /* 0x048fe600000810e8 */
        /* <DEDUP_REMOVED lines=17> */
[C---:B---3--:R-:W-:Y:S01]  /*a1050*/  HMMA.1688.F32.TF32 R4, R8.reuse, R20, R228 ;  /* 0x000000140804723c */ /* 0x048fe200000810e4 */
[----:B------:R-:W-:Y:S04]  /*a1060*/  LDS R228, [R0+UR10+0x10280] ;  /* 0x0102800a00e47984 */ /* 0x000fe80008000800 */
[----:B------:R-:W-:Y:S04]  /*a1070*/  LDS R230, [R0+UR10+0x12280] ;  /* 0x0122800a00e67984 */ /* 0x000fe80008000800 */
[----:B------:R-:W-:Y:S04]  /*a1080*/  LDS R229, [R27+UR10+0x10280] ;  /* 0x0102800a1be57984 */ /* 0x000fe80008000800 */
[----:B------:R-:W1:Y:S04]  /*a1090*/  LDS R231, [R27+UR10+0x12280] ;  /* 0x0122800a1be77984 */ /* 0x000e680008000800 */
[----:B------:R-:W-:Y:S04]  /*a10a0*/  STL.64 [R1+0x3f0], R28 ;  /* 0x0003f01c01007387 */ /* 0x000fe80000100a00 */
[----:B------:R-:W-:Y:S04]  /*a10b0*/  STL.64 [R1+0x3f8], R30 ;  /* 0x0003f81e01007387 */ /* 0x000fe80000100a00 */
[----:B------:R-:W-:Y:S04]  /*a10c0*/  STL.64 [R1+0x3e0], R12 ;  /* 0x0003e00c01007387 */ /* 0x000fe80000100a00 */
[----:B------:R2:W-:Y:S04]  /*a10d0*/  STL.64 [R1+0x3e8], R14 ;  /* 0x0003e80e01007387 */ /* 0x0005e80000100a00 */
[----:B------:R-:W-:Y:S04]  /*a10e0*/  STL.64 [R1+0x3d0], R4 ;  /* 0x0003d00401007387 */ /* 0x000fe80000100a00 */
[----:B------:R3:W-:Y:S01]  /*a10f0*/  STL.64 [R1+0x3d8], R6 ;  /* 0x0003d80601007387 */ /* 0x0007e20000100a00 */
[C---:B--2---:R-:W-:Y:S08]  /*a1100*/  HMMA.1688.F32.TF32 R12, R8.reuse, R216, R160 ;  /* 0x000000d8080c723c */ /* 0x044ff000000810a0 */
[C---:B---3--:R-:W-:Y:S08]  /*a1110*/  HMMA.1688.F32.TF32 R4, R8.reuse, R84, R164 ;  /* 0x000000540804723c */ /* 0x048ff000000810a4 */
[C---:B------:R-:W-:Y:S03]  /*a1120*/  HMMA.1688.F32.TF32 R28, R8.reuse, R80, R236 ;  /* 0x00000050081c723c */ /* 0x040fe600000810ec */
[----:B------:R-:W-:Y:S04]  /*a1130*/  STL.64 [R1+0x920], R12 ;  /* 0x0009200c01007387 */ /* 0x000fe80000100a00 */
[----:B------:R2:W-:Y:S04]  /*a1140*/  STL.64 [R1+0x928], R14 ;  /* 0x0009280e01007387 */ /* 0x0005e80000100a00 */
[----:B------:R-:W-:Y:S04]  /*a1150*/  STL.64 [R1+0x75e0], R86 ;  /* 0x0075e05601007387 */ /* 0x000fe80000100a00 */
[----:B------:R-:W-:Y:S04]  /*a1160*/  STL.64 [R1+0x75d8], R84 ;  /* 0x0075d85401007387 */ /* 0x000fe80000100a00 */
[----:B------:R-:W-:Y:S04]  /*a1170*/  STL.64 [R1+0x910], R4 ;  /* 0x0009100401007387 */ /* 0x000fe80000100a00 */
[----:B------:R3:W-:Y:S01]  /*a1180*/  STL.64 [R1+0x918], R6 ;  /* 0x0009180601007387 */ /* 0x0007e20000100a00 */
[C---:B--2---:R-:W-:Y:S08]  /*a1190*/  HMMA.1688.F32.TF32 R12, R8.reuse, R16, R244 ;  /* 0x00000010080c723c */ /* 0x044ff000000810f4 */
[C---:B---3--:R-:W-:Y:S01]  /*a11a0*/  HMMA.1688.F32.TF32 R4, R8.reuse, R68, R248 ;  /* 0x000000440804723c */ /* 0x048fe200000810f8 */
[----:B------:R2:W-:Y:S04]  /*a11b0*/  STL.64 [R1+0x900], R28 ;  /* 0x0009001c01007387 */ /* 0x0005e80000100a00 */
[----:B------:R3:W-:Y:S04]  /*a11c0*/  STL.64 [R1+0x908], R30 ;  /* 0x0009081e01007387 */ /* 0x0007e80000100a00 */
[----:B------:R-:W4:Y:S04]  /*a11d0*/  LDL.LU R244, [R1+0x2930] ;  /* 0x0029300001f47983 */ /* 0x000f280000300800 */
[----:B------:R1:W-:Y:S04]  /*a11e0*/  STL.64 [R1+0x8f0], R12 ;  /* 0x0008f00c01007387 */ /* 0x0003e80000100a00 */
[----:B------:R1:W-:Y:S04]  /*a11f0*/  STL.64 [R1+0x8f8], R14 ;  /* 0x0008f80e01007387 */ /* 0x0003e80000100a00 */
[----:B------:R-:W-:Y:S04]  /*a1200*/  STL.64 [R1+0x8e0], R4 ;  /* 0x0008e00401007387 */ /* 0x000fe80000100a00 */
        /* <DEDUP_REMOVED lines=108> */
[C---:B----4-:R-:W-:Y:S08]  /*a18d0*/  HMMA.1688.F32.TF32 R4, R8.reuse, R144, R60 ;  /* 0x000000900804723c */ /* 0x050ff0000008103c */
[C---:B------:R-:W-:Y:S08]  /*a18e0*/  HMMA.1688.F32.TF32 R52, R8.reuse, R120, R52 ;  /* 0x000000780834723c */ /* 0x040ff00000081034 */
        /* <DEDUP_REMOVED lines=8> */
[----:B------:R1:W-:Y:S02]  /*a1970*/  STL.64 [R1+0x8b8], R30 ;  /* 0x0008b81e01007387 */ /* 0x0003e40000100a00 */
[C---:B-1----:R-:W-:Y:S03]  /*a1980*/  HMMA.1688.F32.TF32 R28, R8.reuse, R104, R40 ;  /* 0x00000068081c723c */ /* 0x042fe60000081028 */
[----:B------:R-:W-:Y:S04]  /*a1990*/  STL.64 [R1+0x8a0], R4 ;  /* 0x0008a00401007387 */ /* 0x000fe80000100a00 */
[----:B------:R3:W-:Y:S02]  /*a19a0*/  STL.64 [R1+0x8a8], R6 ;  /* 0x0008a80601007387 */ /* 0x0007e40000100a00 */
[C---:B---3--:R-:W-:Y:S02]  /*a19b0*/  HMMA.1688.F32.TF32 R4, R8.reuse, R220, R44 ;  /* 0x000000dc0804723c */ /* 0x048fe4000008102c */
[----:B------:R-:W-:Y:S04]  /*a19c0*/  STL.64 [R1+0x890], R32 ;  /* 0x0008902001007387 */ /* 0x000fe80000100a00 */
[----:B------:R1:W-:Y:S04]  /*a19d0*/  STL.64 [R1+0x898], R34 ;  /* 0x0008982201007387 */ /* 0x0003e80000100a00 */
[----:B------:R-:W-:Y:S04]  /*a19e0*/  STL.64 [R1+0x880], R28 ;  /* 0x0008801c01007387 */ /* 0x000fe80000100a00 */
[----:B------:R2:W-:Y:S01]  /*a19f0*/  STL.64 [R1+0x888], R30 ;  /* 0x0008881e01007387 */ /* 0x0005e20000100a00 */
[C---:B------:R-:W-:Y:S08]  /*a1a00*/  HMMA.1688.F32.TF32 R12, R8.reuse, R204, R12 ;  /* 0x000000cc080c723c */ /* 0x040ff0000008100c */
[C---:B-1----:R-:W-:Y:S08]  /*a1a10*/  HMMA.1688.F32.TF32 R32, R8.reuse, R208, R48 ;  /* 0x000000d00820723c */ /* 0x042ff00000081030 */
[C---:B--2---:R-:W-:Y:S01]  /*a1a20*/  HMMA.1688.F32.TF32 R28, R8.reuse, R240, R56 ;  /* 0x000000f0081c723c */ /* 0x044fe20000081038 */
[----:B------:R-:W-:Y:S04]  /*a1a30*/  STL.64 [R1+0x870], R4 ;  /* 0x0008700401007387 */ /* 0x000fe80000100a00 */
[----:B------:R1:W-:Y:S03]  /*a1a40*/  STL.64 [R1+0x878], R6 ;  /* 0x0008780601007387 */ /* 0x0003e60000100a00 */
[C---:B-1----:R-:W-:Y:S03]  /*a1a50*/  HMMA.1688.F32.TF32 R4, R8.reuse, R224, R64 ;  /* 0x000000e00804723c */ /* 0x042fe60000081040 */
        /* <DEDUP_REMOVED lines=20> */
[----:B------:R-:W-:Y:S01]  /*a1ba0*/  HMMA.1688.F32.TF32 R8, R8, R192, R200 ;  /* 0x000000c00808723c */ /* 0x000fe200000810c8 */
[----:B------:R-:W-:Y:S04]  /*a1bb0*/  STL.64 [R1+0x7f0], R28 ;  /* 0x0007f01c01007387 */ /* 0x000fe80000100a00 */
[----:B------:R1:W-:Y:S03]  /*a1bc0*/  STL.64 [R1+0x7f8], R30 ;  /* 0x0007f81e01007387 */ /* 0x0003e60000100a00 */
[C---:B-1----:R-:W-:Y:S01]  /*a1bd0*/  HMMA.1688.F32.TF32 R28, R228.reuse, R24, R184 ;  /* 0x00000018e41c723c */ /* 0x042fe200000810b8 */
[----:B------:R-:W-:Y:S04]  /*a1be0*/  STL.64 [R1+0x7e0], R4 ;  /* 0x0007e00401007387 */ /* 0x000fe80000100a00 */
[----:B------:R-:W-:Y:S04]  /*a1bf0*/  STL.64 [R1+0x7e8], R6 ;  /* 0x0007e80601007387 */ /* 0x000fe80000100a00 */
[----:B------:R-:W-:Y:S04]  /*a1c00*/  STL.64 [R1+0x7d0], R12 ;  /* 0x0007d00c01007387 */ /* 0x000fe80000100a00 */
[----:B------:R1:W-:Y:S04]  /*a1c10*/  STL.64 [R1+0x7d8], R14 ;  /* 0x0007d80e01007387 */ /* 0x0003e80000100a00 */
[----:B------:R-:W-:Y:S04]  /*a1c20*/  STL.64 [R1+0x3c0], R8 ;  /* 0x0003c00801007387 */ /* 0x000fe80000100a00 */
[----:B------:R2:W-:Y:S04]  /*a1c30*/  STL.64 [R1+0x3c8], R10 ;  /* 0x0003c80a01007387 */ /* 0x0005e80000100a00 */
[----:B------:R-:W-:Y:S04]  /*a1c40*/  LDS R4, [R0+UR10+0x10300] ;  /* 0x0103000a00047984 */ /* 0x000fe80008000800 */
[----:B------:R-:W-:Y:S04]  /*a1c50*/  LDS R6, [R0+UR10+0x12300] ;  /* 0x0123000a00067984 */ /* 0x000fe80008000800 */
[----:B------:R-:W-:Y:S04]  /*a1c60*/  LDS R5, [R27+UR10+0x10300] ;  /* 0x0103000a1b057984 */ /* 0x000fe80008000800 */
[----:B------:R-:W3:Y:S01]  /*a1c70*/  LDS R7, [R27+UR10+0x12300] ;  /* 0x0123000a1b077984 */ /* 0x000ee20008000800 */
        /* <DEDUP_REMOVED lines=142> */
[----:B--2---:R-:W-:-:S15]  /*a2560*/  HMMA.1688.F32.TF32 R84, R228, R216, R84 ;  /* 0x000000d8e454723c */ /* 0x004fde0000081054 */
[----:B------:R-:W-:-:S04]  /*a2570*/  NOP ;  /* 0x0000000000007918 */ /* 0x000fc80000000000 */
[----:B------:R-:W-:Y:S04]  /*a2580*/  STL.64 [R1+0x730], R84 ;  /* 0x0007305401007387 */ /* 0x000fe80000100a00 */
[----:B------:R1:W-:Y:S04]  /*a2590*/  STL.64 [R1+0x738], R86 ;  /* 0x0007385601007387 */ /* 0x0003e80000100a00 */
[----:B-1----:R-:W2:Y:S04]  /*a25a0*/  LDL.LU.64 R86, [R1+0x75e0] ;  /* 0x0075e00001567983 */ /* 0x002ea80000300a00 */
[----:B------:R-:W2:Y:S01]  /*a25b0*/  LDL.LU.64 R84, [R1+0x75d8] ;  /* 0x0075d80001547983 */ /* 0x000ea20000300a00 */
[C---:B---3--:R-:W-:Y:S08]  /*a25c0*/  HMMA.1688.F32.TF32 R244, R228.reuse, R80, R244 ;  /* 0x00000050e4f4723c */ /* 0x048ff000000810f4 */
[C---:B------:R-:W-:Y:S08]  /*a25d0*/  HMMA.1688.F32.TF32 R248, R228.reuse, R16, R248 ;  /* 0x00000010e4f8723c */ /* 0x040ff000000810f8 */
[C---:B------:R-:W-:Y:S08]  /*a25e0*/  HMMA.1688.F32.TF32 R8, R228.reuse, R68, R8 ;  /* 0x00000044e408723c */ /* 0x040ff00000081008 */
[C---:B------:R-:W-:Y:S08]  /*a25f0*/  HMMA.1688.F32.TF32 R60, R228.reuse, R144, R60 ;  /* 0x00000090e43c723c */ /* 0x040ff0000008103c */
[----:B--2---:R-:W-:-:S15]  /*a2600*/  HMMA.1688.F32.TF32 R236, R228, R84, R236 ;  /* 0x00000054e4ec723c */ /* 0x004fde00000810ec */
[----:B------:R-:W-:-:S04]  /*a2610*/  NOP ;  /* 0x0000000000007918 */ /* 0x000fc80000000000 */
        /* <DEDUP_REMOVED lines=10> */
[----:B-1----:R-:W2:Y:S04]  /*a26c0*/  LDL.LU.64 R250, [R1+0x75b0] ;  /* 0x0075b00001fa7983 */ /* 0x002ea80000300a00 */
[----:B------:R-:W2:Y:S04]  /*a26d0*/  LDL.LU.64 R248, [R1+0x75a8] ;  /* 0x0075a80001f87983 */ /* 0x000ea80000300a00 */
[----:B------:R-:W-:Y:S04]  /*a26e0*/  STL.64 [R1+0x6f0], R8 ;  /* 0x0006f00801007387 */ /* 0x000fe80000100a00 */
[----:B------:R1:W-:Y:S02]  /*a26f0*/  STL.64 [R1+0x6f8], R10 ;  /* 0x0006f80a01007387 */ /* 0x0003e40000100a00 */
[C---:B-1----:R-:W-:Y:S08]  /*a2700*/  HMMA.1688.F32.TF32 R8, R228.reuse, R120, R52 ;  /* 0x00000078e408723c */ /* 0x042ff00000081034 */
[C---:B------:R-:W-:Y:S01]  /*a2710*/  HMMA.1688.F32.TF32 R52, R228.reuse, R136, R28 ;  /* 0x00000088e434723c */ /* 0x040fe2000008101c */
[----:B------:R-:W-:Y:S04]  /*a2720*/  STL.64 [R1+0x6e0], R60 ;  /* 0x0006e03c01007387 */ /* 0x000fe80000100a00 */
[----:B------:R-:W-:Y:S03]  /*a2730*/  STL.64 [R1+0x6e8], R62 ;  /* 0x0006e83e01007387 */ /* 0x000fe60000100a00 */
[C---:B------:R-:W-:Y:S03]  /*a2740*/  HMMA.1688.F32.TF32 R28, R228.reuse, R132, R32 ;  /* 0x00000084e41c723c */ /* 0x040fe60000081020 */
[----:B------:R-:W-:Y:S04]  /*a2750*/  STL.64 [R1+0x6d0], R8 ;  /* 0x0006d00801007387 */ /* 0x000fe80000100a00 */
[----:B------:R1:W-:Y:S02]  /*a2760*/  STL.64 [R1+0x6d8], R10 ;  /* 0x0006d80a01007387 */ /* 0x0003e40000100a00 */
[C---:B-1----:R-:W-:Y:S02]  /*a2770*/  HMMA.1688.F32.TF32 R8, R228.reuse, R128, R36 ;  /* 0x00000080e408723c */ /* 0x042fe40000081024 */
[----:B------:R-:W-:Y:S04]  /*a2780*/  STL.64 [R1+0x6c0], R52 ;  /* 0x0006c03401007387 */ /* 0x000fe80000100a00 */
[----:B------:R-:W-:Y:S02]  /*a2790*/  STL.64 [R1+0x6c8], R54 ;  /* 0x0006c83601007387 */ /* 0x000fe40000100a00 */
[C---:B----4-:R-:W-:Y:S02]  /*a27a0*/  HMMA.1688.F32.TF32 R32, R228.reuse, R104, R40 ;  /* 0x00000068e420723c */ /* 0x050fe40000081028 */
[----:B------:R-:W-:Y:S04]  /*a27b0*/  STL.64 [R1+0x6b0], R28 ;  /* 0x0006b01c01007387 */ /* 0x000fe80000100a00 */
[----:B------:R1:W-:Y:S02]  /*a27c0*/  STL.64 [R1+0x6b8], R30 ;  /* 0x0006b81e01007387 */ /* 0x0003e40000100a00 */
        /* <DEDUP_REMOVED lines=14> */
[----:B------:R-:W-:Y:S01]  /*a28b0*/  STL.64 [R1+0x668], R34 ;  /* 0x0006682201007387 */ /* 0x000fe20000100a00 */
[C---:B------:R-:W-:Y:S03]  /*a28c0*/  HMMA.1688.F32.TF32 R12, R228.reuse, R180, R88 ;  /* 0x000000b4e40c723c */ /* 0x040fe60000081058 */
[----:B------:R-:W-:Y:S04]  /*a28d0*/  STL.64 [R1+0x650], R28 ;  /* 0x0006501c01007387 */ /* 0x000fe80000100a00 */
[----:B------:R1:W-:Y:S02]  /*a28e0*/  STL.64 [R1+0x658], R30 ;  /* 0x0006581e01007387 */ /* 0x0003e40000100a00 */
[C---:B-1----:R-:W-:Y:S02]  /*a28f0*/  HMMA.1688.F32.TF32 R28, R228.reuse, R124, R92 ;  /* 0x0000007ce41c723c */ /* 0x042fe4000008105c */
[----:B------:R-:W-:Y:S04]  /*a2900*/  STL.64 [R1+0x640], R8 ;  /* 0x0006400801007387 */ /* 0x000fe80000100a00 */
[----:B------:R1:W-:Y:S02]  /*a2910*/  STL.64 [R1+0x648], R10 ;  /* 0x0006480a01007387 */ /* 0x0003e40000100a00 */
[C---:B-1----:R-:W-:Y:S02]  /*a2920*/  HMMA.1688.F32.TF32 R8, R228.reuse, R148, R100 ;  /* 0x00000094e408723c */ /* 0x042fe40000081064 */
[----:B------:R-:W-:Y:S04]  /*a2930*/  STL.64 [R1+0x630], R12 ;  /* 0x0006300c01007387 */ /* 0x000fe80000100a00 */
[----:B------:R1:W-:Y:S05]  /*a2940*/  STL.64 [R1+0x638], R14 ;  /* 0x0006380e01007387 */ /* 0x0003ea0000100a00 */
        /* <DEDUP_REMOVED lines=8> */
[----:B------:R-:W-:Y:S04]  /*a29d0*/  STL.64 [R1+0x608], R14 ;  /* 0x0006080e01007387 */ /* 0x000fe80000100a00 */
[----:B------:R-:W-:Y:S04]  /*a29e0*/  STL.64 [R1+0x5f0], R28 ;  /* 0x0005f01c01007387 */ /* 0x000fe80000100a00 */
[----:B------:R-:W-:Y:S04]  /*a29f0*/  STL.64 [R1+0x5f8], R30 ;  /* 0x0005f81e01007387 */ /* 0x000fe80000100a00 */
[----:B------:R-:W-:Y:S04]  /*a2a00*/  STL.64 [R1+0x5e0], R8 ;  /* 0x0005e00801007387 */ /* 0x000fe80000100a00 */
[----:B------:R1:W-:Y:S02]  /*a2a10*/  STL.64 [R1+0x5e8], R10 ;  /* 0x0005e80a01007387 */ /* 0x0003e40000100a00 */
[----:B-1----:R-:W-:Y:S08]  /*a2a20*/  HMMA.1688.F32.TF32 R8, R228, R192, R200 ;  /* 0x000000c0e408723c */ /* 0x002ff000000810c8 */
[C---:B------:R-:W-:Y:S08]  /*a2a30*/  HMMA.1688.F32.TF32 R32, R4.reuse, R24, R184 ;  /* 0x000000180420723c */ /* 0x040ff000000810b8 */
[----:B------:R-:W-:Y:S01]  /*a2a40*/  HMMA.1688.F32.TF32 R28, R4, R108, R112 ;  /* 0x0000006c041c723c */ /* 0x000fe20000081070 */
[----:B------:R-:W-:-:S02]  /*a2a50*/  IMAD.MOV.U32 R13, RZ, RZ, R196 ;  /* 0x000000ffff0d7224 */ /* 0x000fc400078e00c4 */
[----:B------:R-:W-:Y:S02]  /*a2a60*/  IMAD.MOV.U32 R12, RZ, RZ, R197 ;  /* 0x000000ffff0c7224 */ /* 0x000fe400078e00c5 */
[----:B------:R-:W-:Y:S02]  /*a2a70*/  IMAD.MOV.U32 R15, RZ, RZ, R72 ;  /* 0x000000ffff0f7224 */ /* 0x000fe400078e0048 */
[----:B------:R-:W-:Y:S01]  /*a2a80*/  IMAD.MOV.U32 R14, RZ, RZ, R73 ;  /* 0x000000ffff0e7224 */ /* 0x000fe200078e0049 */
[----:B------:R-:W-:Y:S04]  /*a2a90*/  LDS R228, [R0+UR10+0x10380] ;  /* 0x0103800a00e47984 */ /* 0x000fe80008000800 */
[----:B------:R-:W-:Y:S04]  /*a2aa0*/  LDS R230, [R0+UR10+0x12380] ;  /* 0x0123800a00e67984 */ /* 0x000fe80008000800 */
[----:B------:R-:W-:Y:S04]  /*a2ab0*/  LDS R229, [R27+UR10+0x10380] ;  /* 0x0103800a1be57984 */ /* 0x000fe80008000800 */
[----:B------:R-:W1:Y:S04]  /*a2ac0*/  LDS R231, [R27+UR10+0x12380] ;  /* 0x0123800a1be77984 */ /* 0x000e680008000800 */
[----:B------:R-:W-:Y:S04]  /*a2ad0*/  STL.64 [R1+0x3b0], R8 ;  /* 0x0003b00801007387 */ /* 0x000fe80000100a00 */
[----:B------:R4:W-:Y:S02]  /*a2ae0*/  STL.64 [R1+0x3b8], R10 ;  /* 0x0003b80a01007387 */ /* 0x0009e40000100a00 */
[C---:B----4-:R-:W-:Y:S02]  /*a2af0*/  HMMA.1688.F32.TF32 R8, R4.reuse, R116, R152 ;  /* 0x000000740408723c */ /* 0x050fe40000081098 */
[----:B------:R-:W-:Y:S04]  /*a2b00*/  STL.64 [R1+0x3a0], R32 ;  /* 0x0003a02001007387 */ /* 0x000fe80000100a00 */
[----:B------:R4:W-:Y:S04]  /*a2b10*/  STL.64 [R1+0x3a8], R34 ;  /* 0x0003a82201007387 */ /* 0x0009e80000100a00 */
[----:B------:R-:W-:Y:S04]  /*a2b20*/  STL.64 [R1+0x390], R28 ;  /* 0x0003901c01007387 */ /* 0x000fe80000100a00 */
[----:B------:R1:W-:Y:S01]  /*a2b30*/  STL.64 [R1+0x398], R30 ;  /* 0x0003981e01007387 */ /* 0x0003e20000100a00 */
[C---:B----4-:R-:W-:Y:S08]  /*a2b40*/  HMMA.1688.F32.TF32 R32, R4.reuse, R76, R156 ;  /* 0x0000004c0420723c */ /* 0x050ff0000008109c */
[C---:B-1----:R-:W-:Y:S01]  /*a2b50*/  HMMA.1688.F32.TF32 R28, R4.reuse, R176, R160 ;  /* 0x000000b0041c723c */ /* 0x042fe200000810a0 */
[----:B------:R-:W-:Y:S04]  /*a2b60*/  STL.64 [R1+0x380], R8 ;  /* 0x0003800801007387 */ /* 0x000fe80000100a00 */
[----:B------:R1:W-:Y:S03]  /*a2b70*/  STL.64 [R1+0x388], R10 ;  /* 0x0003880a01007387 */ /* 0x0003e60000100a00 */
[C---:B-1----:R-:W-:Y:S03]  /*a2b80*/  HMMA.1688.F32.TF32 R8, R4.reuse, R172, R164 ;  /* 0x000000ac0408723c */ /* 0x042fe600000810a4 */
[----:B------:R-:W-:Y:S04]  /*a2b90*/  STL.64 [R1+0x370], R32 ;  /* 0x0003702001007387 */ /* 0x000fe80000100a00 */
[----:B------:R-:W-:Y:S04]  /*a2ba0*/  STL.64 [R1+0x378], R34 ;  /* 0x0003782201007387 */ /* 0x000fe80000100a00 */
[----:B------:R-:W-:Y:S04]  /*a2bb0*/  STL.64 [R1+0x75a0], R172 ;  /* 0x0075a0ac01007387 */ /* 0x000fe80000100a00 */
[----:B------:R-:W-:Y:S04]  /*a2bc0*/  STL.64 [R1+0x360], R28 ;  /* 0x0003601c01007387 */ /* 0x000fe80000100a00 */
[----:B------:R3:W-:Y:S02]  /*a2bd0*/  STL.64 [R1+0x368], R30 ;  /* 0x0003681e01007387 */ /* 0x0007e40000100a00 */
[C---:B---3--:R-:W-:Y:S02]  /*a2be0*/  HMMA.1688.F32.TF32 R28, R4.reuse, R96, R244 ;  /* 0x00000060041c723c */ /* 0x048fe400000810f4 */
[----:B------:R-:W-:Y:S04]  /*a2bf0*/  STL.64 [R1+0x350], R8 ;  /* 0x0003500801007387 */ /* 0x000fe80000100a00 */
[----:B------:R1:W-:Y:S02]  /*a2c00*/  STL.64 [R1+0x358], R10 ;  /* 0x0003580a01007387 */ /* 0x0003e40000100a00 */
[C---:B--2---:R-:W-:Y:S08]  /*a2c10*/  HMMA.1688.F32.TF32 R32, R4.reuse, R168, R248 ;  /* 0x000000a80420723c */ /* 0x044ff000000810f8 */
[C---:B-1----:R-:W-:Y:S11]  /*a2c20*/  HMMA.1688.F32.TF32 R8, R4.reuse, R20, R236 ;  /* 0x000000140408723c */ /* 0x042ff600000810ec */
        /* <DEDUP_REMOVED lines=81> */
[----:B------:R-:W4:Y:S01]  /*a3140*/  LDL.LU R155, [R1+0x275c] ;  /* 0x00275c00019b7983 */ /* 0x000f220000300800 */
[----:B-1----:R-:W-:Y:S03]  /*a3150*/  HMMA.1688.F32.TF32 R8, R4, R216, R164 ;  /* 0x000000d80408723c */ /* 0x002fe600000810a4 */
[----:B------:R-:W4:-:S15]  /*a3160*/  LDL.LU R164, [R1+0x2720] ;  /* 0x0027200001a47983 */ /* 0x000f1e0000300800 */
[----:B------:R-:W-:Y:S01]  /*a3170*/  NOP ;  /* 0x0000000000007918 */ /* 0x000fe20000000000 */
[----:B------:R-:W-:Y:S04]  /*a3180*/  STL.64 [R1+0x110], R8 ;  /* 0x0001100801007387 */ /* 0x000fe80000100a00 */
[----:B------:R1:W-:Y:S04]  /*a3190*/  STL.64 [R1+0x118], R10 ;  /* 0x0001180a01007387 */ /* 0x0003e80000100a00 */
[----:B------:R-:W4:Y:S04]  /*a31a0*/  LDL.LU R165, [R1+0x2724] ;  /* 0x0027240001a57983 */ /* 0x000f280000300800 */
[----:B------:R-:W4:Y:S04]  /*a31b0*/  LDL.LU R166, [R1+0x2728] ;  /* 0x0027280001a67983 */ /* 0x000f280000300800 */
[----:B------:R-:W4:Y:S01]  /*a31c0*/  LDL.LU R167, [R1+0x272c] ;  /* 0x00272c0001a77983 */ /* 0x000f220000300800 */
[C---:B--2---:R-:W-:Y:S08]  /*a31d0*/  HMMA.1688.F32.TF32 R32, R4.reuse, R84, R40 ;  /* 0x000000540420723c */ /* 0x044ff00000081028 */
[C---:B------:R-:W-:Y:S08]  /*a31e0*/  HMMA.1688.F32.TF32 R28, R4.reuse, R80, R44 ;  /* 0x00000050041c723c */ /* 0x040ff0000008102c */
        /* <DEDUP_REMOVED lines=9> */
[C---:B---3--:R-:W-:Y:S03]  /*a3280*/  HMMA.1688.F32.TF32 R8, R4.reuse, R120, R88 ;  /* 0x000000780408723c */ /* 0x048fe60000081058 */
        /* <DEDUP_REMOVED lines=16> */
[----:B------:R-:W-:Y:S06]  /*a3390*/  STL.64 [R1+0x88], R10 ;  /* 0x0000880a01007387 */ /* 0x000fec0000100a00 */
[----:B------:R-:W-:Y:S04]  /*a33a0*/  STL.64 [R1+0x70], R32 ;  /* 0x0000702001007387 */ /* 0x000fe80000100a00 */
[----:B------:R-:W-:Y:S04]  /*a33b0*/  STL.64 [R1+0x78], R34 ;  /* 0x0000782201007387 */ /* 0x000fe80000100a00 */
[----:B------:R-:W-:Y:S04]  /*a33c0*/  STL.64 [R1+0x60], R28 ;  /* 0x0000601c01007387 */ /* 0x000fe80000100a00 */
[----:B------:R1:W-:Y:S02]  /*a33d0*/  STL.64 [R1+0x68], R30 ;  /* 0x0000681e01007387 */ /* 0x0003e40000100a00 */
[C---:B-1----:R-:W-:Y:S08]  /*a33e0*/  HMMA.1688.F32.TF32 R28, R4.reuse, R208, R232 ;  /* 0x000000d0041c723c */ /* 0x042ff000000810e8 */
[C---:B------:R-:W-:Y:S11]  /*a33f0*/  HMMA.1688.F32.TF32 R32, R4.reuse, R240, R200 ;  /* 0x000000f00420723c */ /* 0x040ff600000810c8 */
[----:B------:R-:W-:Y:S04]  /*a3400*/  STL.64 [R1+0x50], R28 ;  /* 0x0000501c01007387 */ /* 0x000fe80000100a00 */
[----:B------:R1:W-:Y:S02]  /*a3410*/  STL.64 [R1+0x58], R30 ;  /* 0x0000581e01007387 */ /* 0x0003e40000100a00 */
[C---:B-1----:R-:W-:Y:S08]  /*a3420*/  HMMA.1688.F32.TF32 R28, R4.reuse, R224, R184 ;  /* 0x000000e0041c723c */ /* 0x042ff000000810b8 */
[C---:B----4-:R-:W-:Y:S08]  /*a3430*/  HMMA.1688.F32.TF32 R36, R4.reuse, R204, R112 ;  /* 0x000000cc0424723c */ /* 0x050ff00000081070 */
[----:B------:R-:W-:Y:S03]  /*a3440*/  HMMA.1688.F32.TF32 R248, R4, R148, R160 ;  /* 0x0000009404f8723c */ /* 0x000fe600000810a0 */
[----:B------:R-:W-:Y:S04]  /*a3450*/  STL.64 [R1+0x30], R28 ;  /* 0x0000301c01007387 */ /* 0x000fe80000100a00 */
[----:B------:R-:W-:Y:S04]  /*a3460*/  STL.64 [R1+0x40], R32 ;  /* 0x0000402001007387 */ /* 0x000fe80000100a00 */
[----:B------:R-:W-:Y:S04]  /*a3470*/  STL.64 [R1+0x48], R34 ;  /* 0x0000482201007387 */ /* 0x000fe80000100a00 */
[----:B------:R1:W-:Y:S01]  /*a3480*/  STL [R1+0x38], R30 ;  /* 0x0000381e01007387 */ /* 0x0003e20000100800 */
[----:B------:R-:W-:-:S02]  /*a3490*/  IMAD.MOV.U32 R252, RZ, RZ, R31 ;  /* 0x000000fffffc7224 */ /* 0x000fc400078e001f */
[C---:B-1----:R-:W-:Y:S08]  /*a34a0*/  HMMA.1688.F32.TF32 R28, R4.reuse, R124, R156 ;  /* 0x0000007c041c723c */ /* 0x042ff0000008109c */
[C---:B------:R-:W-:Y:S01]  /*a34b0*/  HMMA.1688.F32.TF32 R32, R4.reuse, R180, R152 ;  /* 0x000000b40420723c */ /* 0x040fe20000081098 */
[----:B------:R-:W-:Y:S04]  /*a34c0*/  STL [R1+0x7170], R252 ;  /* 0x007170fc01007387 */ /* 0x000fe80000100800 */
[----:B------:R-:W-:Y:S04]  /*a34d0*/  STL.64 [R1+0x20], R36 ;  /* 0x0000202401007387 */ /* 0x000fe80000100a00 */
[----:B------:R-:W-:Y:S04]  /*a34e0*/  STL.64 [R1+0x28], R38 ;  /* 0x0000282601007387 */ /* 0x000fe80000100a00 */
[----:B------:R-:W-:Y:S06]  /*a34f0*/  STL.64 [R1], R28 ;  /* 0x0000001c01007387 */ /* 0x000fec0000100a00 */
[----:B------:R-:W-:Y:S04]  /*a3500*/  STL.64 [R1+0x10], R32 ;  /* 0x0000102001007387 */ /* 0x000fe80000100a00 */
[----:B------:R-:W-:Y:S04]  /*a3510*/  STL.64 [R1+0x18], R34 ;  /* 0x0000182201007387 */ /* 0x000fe80000100a00 */
[----:B------:R-:W-:Y:S04]  /*a3520*/  STL [R1+0x8], R30 ;  /* 0x0000081e01007387 */ /* 0x000fe80000100800 */
[----:B------:R-:W-:Y:S04]  /*a3530*/  STL.64 [R1+0x6f18], R250 ;  /* 0x006f18fa01007387 */ /* 0x000fe80000100a00 */
[----:B------:R1:W-:Y:S04]  /*a3540*/  STL.64 [R1+0x6f10], R248 ;  /* 0x006f10f801007387 */ /* 0x0003e80000100a00 */
        /* <DEDUP_REMOVED lines=29> */
[----:B-1----:R-:W-:-:S02]  /*a3720*/  IMAD.MOV.U32 R248, RZ, RZ, R13 ;  /* 0x000000fffff87224 */ /* 0x002fc400078e000d */
[----:B------:R-:W-:Y:S02]  /*a3730*/  IMAD.MOV.U32 R249, RZ, RZ, R12 ;  /* 0x000000fffff97224 */ /* 0x000fe400078e000c */
[----:B------:R-:W-:Y:S01]  /*a3740*/  IMAD.MOV.U32 R252, RZ, RZ, R31 ;  /* 0x000000fffffc7224 */ /* 0x000fe200078e001f */
[----:B------:R-:W-:Y:S04]  /*a3750*/  STL.64 [R1+0x6f28], R246 ;  /* 0x006f28f601007387 */ /* 0x000fe80000100a00 */
[----:B------:R-:W-:Y:S01]  /*a3760*/  STL.64 [R1+0x6f20], R244 ;  /* 0x006f20f401007387 */ /* 0x000fe20000100a00 */
[----:B------:R-:W-:Y:S02]  /*a3770*/  IMAD.MOV.U32 R13, RZ, RZ, R140 ;  /* 0x000000ffff0d7224 */ /* 0x000fe400078e008c */
[----:B------:R-:W-:Y:S01]  /*a3780*/  IMAD.MOV.U32 R12, RZ, RZ, R141 ;  /* 0x000000ffff0c7224 */ /* 0x000fe200078e008d */
[----:B------:R-:W-:Y:S01]  /*a3790*/  MOV R9, R220 ;  /* 0x000000dc00097202 */ /* 0x000fe20000000f00 */
[----:B------:R-:W-:-:S02]  /*a37a0*/  IMAD.MOV.U32 R8, RZ, RZ, R221 ;  /* 0x000000ffff087224 */ /* 0x000fc400078e00dd */
[----:B------:R-:W-:Y:S02]  /*a37b0*/  IMAD.MOV.U32 R78, RZ, RZ, R222 ;  /* 0x000000ffff4e7224 */ /* 0x000fe400078e00de */
[----:B------:R-:W-:Y:S01]  /*a37c0*/  IMAD.MOV.U32 R26, RZ, RZ, R223 ;  /* 0x000000ffff1a7224 */ /* 0x000fe200078e00df */
[C---:B--2---:R-:W-:Y:S08]  /*a37d0*/  HMMA.1688.F32.TF32 R236, R4.reuse, R140, R184 ;  /* 0x0000008c04ec723c */ /* 0x044ff000000810b8 */
[C---:B---3--:R-:W-:Y:S08]  /*a37e0*/  HMMA.1688.F32.TF32 R232, R4.reuse, R248, R112 ;  /* 0x000000f804e8723c */ /* 0x048ff00000081070 */
[----:B----4-:R-:W-:Y:S03]  /*a37f0*/  HMMA.1688.F32.TF32 R4, R4, R192, R152 ;  /* 0x000000c00404723c */ /* 0x010fe60000081098 */
[----:B------:R-:W-:Y:S04]  /*a3800*/  STL.64 [R1+0x6f38], R238 ;  /* 0x006f38ee01007387 */ /* 0x000fe80000100a00 */
[----:B------:R1:W-:Y:S04]  /*a3810*/  STL.64 [R1+0x6f30], R236 ;  /* 0x006f30ec01007387 */ /* 0x0003e80000100a00 */
[----:B------:R-:W-:Y:S04]  /*a3820*/  STL.64 [R1+0x6f48], R234 ;  /* 0x006f48ea01007387 */ /* 0x000fe80000100a00 */
[----:B------:R-:W-:Y:S04]  /*a3830*/  STL.64 [R1+0x6f40], R232 ;  /* 0x006f40e801007387 */ /* 0x000fe80000100a00 */
[----:B------:R-:W-:Y:S04]  /*a3840*/  STL.64 [R1+0x6f58], R6 ;  /* 0x006f580601007387 */ /* 0x000fe80000100a00 */
[----:B------:R2:W-:Y:S01]  /*a3850*/  STL.64 [R1+0x6f50], R4 ;  /* 0x006f500401007387 */ /* 0x0005e20000100a00 */
[----:B-1----:R-:W-:-:S02]  /*a3860*/  IMAD.MOV.U32 R236, RZ, RZ, R13 ;  /* 0x000000ffffec7224 */ /* 0x002fc400078e000d */
[----:B------:R-:W-:Y:S01]  /*a3870*/  IMAD.MOV.U32 R237, RZ, RZ, R12 ;  /* 0x000000ffffed7224 */ /* 0x000fe200078e000c */
[----:B--2---:R-:W-:Y:S01]  /*a3880*/  MOV R4, R15 ;  /* 0x0000000f00047202 */ /* 0x004fe20000000f00 */
[----:B------:R-:W-:Y:S01]  /*a3890*/  IMAD.MOV.U32 R5, RZ, RZ, R14 ;  /* 0x000000ffff057224 */ /* 0x000fe200078e000e */
[C---:B------:R-:W-:Y:S08]  /*a38a0*/  HMMA.1688.F32.TF32 R28, R228.reuse, R24, R72 ;  /* 0x00000018e41c723c */ /* 0x040ff00000081048 */
[C---:B------:R-:W-:Y:S08]  /*a38b0*/  HMMA.1688.F32.TF32 R32, R228.reuse, R108, R156 ;  /* 0x0000006ce420723c */ /* 0x040ff0000008109c */
[C---:B------:R-:W-:Y:S03]  /*a38c0*/  HMMA.1688.F32.TF32 R12, R228.reuse, R76, R164 ;  /* 0x0000004ce40c723c */ /* 0x040fe600000810a4 */
[----:B------:R-:W-:Y:S04]  /*a38d0*/  STL.64 [R1+0x15f0], R28 ;  /* 0x0015f01c01007387 */ /* 0x000fe80000100a00 */
[----:B------:R1:W-:Y:S02]  /*a38e0*/  STL.64 [R1+0x15f8], R30 ;  /* 0x0015f81e01007387 */ /* 0x0003e40000100a00 */
[----:B-1----:R-:W-:Y:S02]  /*a38f0*/  HMMA.1688.F32.TF32 R28, R228, R116, R160 ;  /* 0x00000074e41c723c */ /* 0x002fe400000810a0 */
[----:B------:R-:W-:Y:S04]  /*a3900*/  STL.64 [R1+0x1610], R32 ;  /* 0x0016102001007387 */ /* 0x000fe80000100a00 */
[----:B------:R-:W-:Y:S04]  /*a3910*/  STL.64 [R1+0x1618], R34 ;  /* 0x0016182201007387 */ /* 0x000fe80000100a00 */
[----:B------:R-:W2:Y:S09]  /*a3920*/  LDL.LU R160, [R1+0x24e0] ;  /* 0x0024e00001a07983 */ /* 0x000eb20000300800 */
        /* <DEDUP_REMOVED lines=106> */
[----:B------:R-:W-:-:S03]  /*a3fd0*/  IMAD.MOV.U32 R11, RZ, RZ, R208 ;  /* 0x000000ffff0b7224 */ /* 0x000fc600078e00d0 */
[----:B------:R-:W3:Y:S01]  /*a3fe0*/  LDL.LU R191, [R1+0x25bc] ;  /* 0x0025bc0001bf7983 */ /* 0x000ee20000300800 */
[----:B------:R-:W-:-:S03]  /*a3ff0*/  IMAD.MOV.U32 R10, RZ, RZ, R209 ;  /* 0x000000ffff0a7224 */ /* 0x000fc600078e00d1 */
[----:B------:R-:W3:Y:S01]  /*a4000*/  LDL.LU R208, [R1+0x2570] ;  /* 0x0025700001d07983 */ /* 0x000ee20000300800 */
[----:B------:R-:W-:-:S03]  /*a4010*/  MOV R106, R210 ;  /* 0x000000d2006a7202 */ /* 0x000fc60000000f00 */
        /* <DEDUP_REMOVED lines=12> */
[----:B------:R1:W-:Y:S04]  /*a40e0*/  STL.64 [R1+0x1a40], R172 ;  /* 0x001a40ac01007387 */ /* 0x0003e80000100a00 */
[----:B------:R-:W-:Y:S04]  /*a40f0*/  STL.64 [R1+0x1a48], R174 ;  /* 0x001a48ae01007387 */ /* 0x000fe80000100a00 */
[----:B-1----:R-:W2:Y:S01]  /*a4100*/  LDL.LU.64 R172, [R1+0x75a0] ;  /* 0x0075a00001ac7983 */ /* 0x002ea20000300a00 */
[----:B------:R-:W-:Y:S01]  /*a4110*/  HMMA.1688.F32.TF32 R32, R228, R20, R32 ;  /* 0x00000014e420723c */ /* 0x000fe20000081020 */
[----:B------:R-:W-:-:S02]  /*a4120*/  IMAD.MOV.U32 R166, RZ, RZ, R3 ;  /* 0x000000ffffa67224 */ /* 0x000fc400078e0003 */
[----:B------:R-:W-:Y:S02]  /*a4130*/  IMAD.MOV.U32 R167, RZ, RZ, R2 ;  /* 0x000000ffffa77224 */ /* 0x000fe400078e0002 */
[----:B------:R-:W-:Y:S02]  /*a4140*/  IMAD.MOV.U32 R232, RZ, RZ, R9 ;  /* 0x000000ffffe87224 */ /* 0x000fe400078e0009 */
[----:B------:R-:W-:Y:S01]  /*a4150*/  IMAD.MOV.U32 R233, RZ, RZ, R8 ;  /* 0x000000ffffe97224 */ /* 0x000fe200078e0008 */
[----:B------:R-:W-:Y:S01]  /*a4160*/  MOV R244, R11 ;  /* 0x0000000b00f47202 */ /* 0x000fe20000000f00 */
[----:B------:R-:W-:Y:S01]  /*a4170*/  IMAD.MOV.U32 R245, RZ, RZ, R10 ;  /* 0x000000fffff57224 */ /* 0x000fe200078e000a */
[----:B------:R-:W-:Y:S04]  /*a4180*/  LDS R8, [R0+UR10+0x10400] ;  /* 0x0104000a00087984 */ /* 0x000fe80008000800 */
[----:B------:R-:W-:Y:S04]  /*a4190*/  LDS R10, [R0+UR10+0x12400] ;  /* 0x0124000a000a7984 */ /* 0x000fe80008000800 */
[----:B------:R-:W-:Y:S04]  /*a41a0*/  LDS R9, [R27+UR10+0x10400] ;  /* 0x0104000a1b097984 */ /* 0x000fe80008000800 */
[----:B------:R-:W1:Y:S01]  /*a41b0*/  LDS R11, [R27+UR10+0x12400] ;  /* 0x0124000a1b0b7984 */ /* 0x000e620008000800 */
[----:B--2---:R-:W-:-:S15]  /*a41c0*/  HMMA.1688.F32.TF32 R60, R228, R172, R60 ;  /* 0x000000ace43c723c */ /* 0x004fde000008103c */
[----:B------:R-:W-:-:S04]  /*a41d0*/  NOP ;  /* 0x0000000000007918 */ /* 0x000fc80000000000 */
[----:B------:R-:W-:Y:S04]  /*a41e0*/  STL.64 [R1+0x1a80], R60 ;  /* 0x001a803c01007387 */ /* 0x000fe80000100a00 */
[----:B------:R3:W-:Y:S02]  /*a41f0*/  STL.64 [R1+0x1a88], R62 ;  /* 0x001a883e01007387 */ /* 0x0007e40000100a00 */
[C---:B---3--:R-:W-:Y:S08]  /*a4200*/  HMMA.1688.F32.TF32 R60, R228.reuse, R168, R52 ;  /* 0x000000a8e43c723c */ /* 0x048ff00000081034 */
[C---:B------:R-:W-:Y:S08]  /*a4210*/  HMMA.1688.F32.TF32 R52, R228.reuse, R96, R28 ;  /* 0x00000060e434723c */ /* 0x040ff0000008101c */
[----:B------:R-:W-:Y:S03]  /*a4220*/  HMMA.1688.F32.TF32 R28, R228, R216, R36 ;  /* 0x000000d8e41c723c */ /* 0x000fe60000081024 */
[----:B------:R-:W-:Y:S04]  /*a4230*/  STL.64 [R1+0x1aa0], R60 ;  /* 0x001aa03c01007387 */ /* 0x000fe80000100a00 */
[----:B------:R-:W-:Y:S04]  /*a4240*/  STL.64 [R1+0x1aa8], R62 ;  /* 0x001aa83e01007387 */ /* 0x000fe80000100a00 */
        /* <DEDUP_REMOVED lines=17> */
[C---:B--2---:R-:W-:Y:S08]  /*a4360*/  HMMA.1688.F32.TF32 R36, R228.reuse, R144, R64 ;  /* 0x00000090e424723c */ /* 0x044ff00000081040 */
[C---:B---3--:R-:W-:Y:S01]  /*a4370*/  HMMA.1688.F32.TF32 R32, R228.reuse, R120, R12 ;  /* 0x00000078e420723c */ /* 0x048fe2000008100c */
[----:B------:R-:W-:Y:S04]  /*a4380*/  STL.64 [R1+0x1c20], R28 ;  /* 0x001c201c01007387 */ /* 0x000fe80000100a00 */
[----:B------:R2:W-:Y:S03]  /*a4390*/  STL.64 [R1+0x1c28], R30 ;  /* 0x001c281e01007387 */ /* 0x0005e60000100a00 */
[C---:B------:R-:W-:Y:S08]  /*a43a0*/  HMMA.1688.F32.TF32 R12, R228.reuse, R132, R92 ;  /* 0x00000084e40c723c */ /* 0x040ff0000008105c */
[C---:B--2---:R-:W-:Y:S01]  /*a43b0*/  HMMA.1688.F32.TF32 R28, R228.reuse, R136, R88 ;  /* 0x00000088e41c723c */ /* 0x044fe20000081058 */
[----:B------:R-:W-:Y:S04]  /*a43c0*/  STL.64 [R1+0x1c10], R36 ;  /* 0x001c102401007387 */ /* 0x000fe80000100a00 */
[----:B------:R-:W-:Y:S04]  /*a43d0*/  STL.64 [R1+0x1c18], R38 ;  /* 0x001c182601007387 */ /* 0x000fe80000100a00 */
[----:B------:R-:W-:Y:S04]  /*a43e0*/  STL.64 [R1+0x1c00], R32 ;  /* 0x001c002001007387 */ /* 0x000fe80000100a00 */
[----:B------:R2:W-:Y:S02]  /*a43f0*/  STL.64 [R1+0x1c08], R34 ;  /* 0x001c082201007387 */ /* 0x0005e40000100a00 */
[C---:B--2---:R-:W-:Y:S04]  /*a4400*/  HMMA.1688.F32.TF32 R32, R228.reuse, R128, R100 ;  /* 0x00000080e420723c */ /* 0x044fe80000081064 */
        /* <DEDUP_REMOVED lines=8> */
[C---:B--2---:R-:W-:Y:S03]  /*a4490*/  HMMA.1688.F32.TF32 R32, R228.reuse, R244, R196 ;  /* 0x000000f4e420723c */ /* 0x044fe600000810c4 */
        /* <DEDUP_REMOVED lines=26> */
[C---:B----4-:R-:W-:Y:S03]  /*a4640*/  HMMA.1688.F32.TF32 R32, R228.reuse, R248, R156 ;  /* 0x000000f8e420723c */ /* 0x050fe6000008109c */
[----:B------:R-:W-:Y:S04]  /*a4650*/  STL.64 [R1+0x1b30], R28 ;  /* 0x001b301c01007387 */ /* 0x000fe80000100a00 */
[----:B------:R2:W-:Y:S04]  /*a4660*/  STL.64 [R1+0x1b38], R30 ;  /* 0x001b381e01007387 */ /* 0x0005e80000100a00 */
[----:B------:R-:W-:Y:S04]  /*a4670*/  STL.64 [R1+0x1b20], R12 ;  /* 0x001b200c01007387 */ /* 0x000fe80000100a00 */
[----:B------:R1:W-:Y:S01]  /*a4680*/  STL.64 [R1+0x1b28], R14 ;  /* 0x001b280e01007387 */ /* 0x0003e20000100a00 */
[----:B--2---:R-:W-:Y:S08]  /*a4690*/  HMMA.1688.F32.TF32 R28, R228, R192, R160 ;  /* 0x000000c0e41c723c */ /* 0x004ff000000810a0 */
[C---:B-1----:R-:W-:Y:S01]  /*a46a0*/  HMMA.1688.F32.TF32 R12, R8.reuse, R24, R164 ;  /* 0x00000018080c723c */ /* 0x042fe200000810a4 */
[----:B------:R-:W-:Y:S04]  /*a46b0*/  LDS R228, [R0+UR10+0x10480] ;  /* 0x0104800a00e47984 */ /* 0x000fe80008000800 */
[----:B------:R-:W-:Y:S04]  /*a46c0*/  STL.64 [R1+0x1b10], R32 ;  /* 0x001b102001007387 */ /* 0x000fe80000100a00 */
[----:B------:R-:W-:Y:S04]  /*a46d0*/  STL.64 [R1+0x1b18], R34 ;  /* 0x001b182201007387 */ /* 0x000fe80000100a00 */
[----:B------:R-:W2:Y:S04]  /*a46e0*/  LDL.LU R160, [R1+0x2310] ;  /* 0x0023100001a07983 */ /* 0x000ea80000300800 */
[----:B------:R-:W-:Y:S04]  /*a46f0*/  LDS R230, [R0+UR10+0x12480] ;  /* 0x0124800a00e67984 */ /* 0x000fe80008000800 */
[----:B------:R-:W-:Y:S04]  /*a4700*/  LDS R229, [R27+UR10+0x10480] ;  /* 0x0104800a1be57984 */ /* 0x000fe80008000800 */
[----:B------:R-:W1:Y:S04]  /*a4710*/  LDS R231, [R27+UR10+0x12480] ;  /* 0x0124800a1be77984 */ /* 0x000e680008000800 */
        /* <DEDUP_REMOVED lines=124> */
[----:B------:R2:W-:Y:S02]  /*a4ee0*/  STL.64 [R1+0x1e08], R34 ;  /* 0x001e082201007387 */ /* 0x0005e40000100a00 */
[C---:B--2---:R-:W-:Y:S03]  /*a4ef0*/  HMMA.1688.F32.TF32 R32, R8.reuse, R96, R48 ;  /* 0x000000600820723c */ /* 0x044fe60000081030 */
[----:B------:R-:W-:Y:S04]  /*a4f00*/  STL.64 [R1+0x1df0], R28 ;  /* 0x001df01c01007387 */ /* 0x000fe80000100a00 */
[----:B------:R2:W-:Y:S02]  /*a4f10*/  STL.64 [R1+0x1df8], R30 ;  /* 0x001df81e01007387 */ /* 0x0005e40000100a00 */
[C---:B--2---:R-:W-:Y:S02]  /*a4f20*/  HMMA.1688.F32.TF32 R28, R8.reuse, R20, R56 ;  /* 0x00000014081c723c */ /* 0x044fe40000081038 */
[----:B------:R-:W-:Y:S04]  /*a4f30*/  STL.64 [R1+0x1de0], R36 ;  /* 0x001de02401007387 */ /* 0x000fe80000100a00 */
[----:B------:R-:W-:Y:S04]  /*a4f40*/  STL.64 [R1+0x1de8], R38 ;  /* 0x001de82601007387 */ /* 0x000fe80000100a00 */
[----:B------:R-:W-:Y:S04]  /*a4f50*/  STL.64 [R1+0x1dd0], R32 ;  /* 0x001dd02001007387 */ /* 0x000fe80000100a00 */
[----:B------:R-:W-:Y:S05]  /*a4f60*/  STL.64 [R1+0x1dd8], R34 ;  /* 0x001dd82201007387 */ /* 0x000fea0000100a00 */
        /* <DEDUP_REMOVED lines=8> */
[----:B------:R-:W-:Y:S04]  /*a4ff0*/  STL.64 [R1+0x1da0], R32 ;  /* 0x001da02001007387 */ /* 0x000fe80000100a00 */
[----:B------:R2:W-:Y:S02]  /*a5000*/  STL.64 [R1+0x1da8], R34 ;  /* 0x001da82201007387 */ /* 0x0005e40000100a00 */
[C---:B--2---:R-:W-:Y:S11]  /*a5010*/  HMMA.1688.F32.TF32 R32, R8.reuse, R68, R100 ;  /* 0x000000440820723c */ /* 0x044ff60000081064 */
        /* <DEDUP_REMOVED lines=172> */
[C---:B-1----:R-:W-:Y:S08]  /*a5ae0*/  HMMA.1688.F32.TF32 R28, R228.reuse, R24, R40 ;  /* 0x00000018e41c723c */ /* 0x042ff00000081028 */
[C---:B------:R-:W-:Y:S08]  /*a5af0*/  HMMA.1688.F32.TF32 R36, R228.reuse, R108, R44 ;  /* 0x0000006ce424723c */ /* 0x040ff0000008102c */
[C---:B----4-:R-:W-:Y:S03]  /*a5b00*/  HMMA.1688.F32.TF32 R32, R228.reuse, R116, R48 ;  /* 0x00000074e420723c */ /* 0x050fe60000081030 */
        /* <DEDUP_REMOVED lines=196> */
[----:B-1----:R-:W-:Y:S08]  /*a6750*/  HMMA.1688.F32.TF32 R36, R228, R192, R64 ;  /* 0x000000c0e424723c */ /* 0x002ff00000081040 */
[C---:B--2---:R-:W-:Y:S01]  /*a6760*/  HMMA.1688.F32.TF32 R32, R8.reuse, R24, R12 ;  /* 0x000000180820723c */ /* 0x044fe2000008100c */
[----:B------:R-:W-:Y:S04]  /*a6770*/  STL.64 [R1+0x1a60], R28 ;  /* 0x001a601c01007387 */ /* 0x000fe80000100a00 */
[----:B------:R1:W-:Y:S03]  /*a6780*/  STL.64 [R1+0x1a68], R30 ;  /* 0x001a681e01007387 */ /* 0x0003e60000100a00 */
[C---:B------:R-:W-:Y:S01]  /*a6790*/  HMMA.1688.F32.TF32 R12, R8.reuse, R116, R92 ;  /* 0x00000074080c723c */ /* 0x040fe2000008105c */
[----:B------:R-:W-:Y:S04]  /*a67a0*/  LDS R228, [R0+UR10+0x10580] ;  /* 0x0105800a00e47984 */ /* 0x000fe80008000800 */
[----:B------:R-:W-:Y:S04]  /*a67b0*/  LDS R230, [R0+UR10+0x12580] ;  /* 0x0125800a00e67984 */ /* 0x000fe80008000800 */
[----:B------:R-:W-:Y:S04]  /*a67c0*/  LDS R229, [R27+UR10+0x10580] ;  /* 0x0105800a1be57984 */ /* 0x000fe80008000800 */
[----:B------:R-:W2:Y:S01]  /*a67d0*/  LDS R231, [R27+UR10+0x12580] ;  /* 0x0125800a1be77984 */ /* 0x000ea20008000800 */
        /* <DEDUP_REMOVED lines=32> */
[C---:B------:R-:W-:Y:S01]  /*a69e0*/  HMMA.1688.F32.TF32 R32, R8.reuse, R16, R112 ;  /* 0x000000100820723c */ /* 0x040fe20000081070 */
[----:B------:R-:W-:Y:S04]  /*a69f0*/  STL.64 [R1+0x2550], R28 ;  /* 0x0025501c01007387 */ /* 0x000fe80000100a00 */
[----:B------:R1:W-:Y:S03]  /*a6a00*/  STL.64 [R1+0x2558], R30 ;  /* 0x0025581e01007387 */ /* 0x0003e60000100a00 */
        /* <DEDUP_REMOVED lines=151> */
[C---:B------:R-:W-:Y:S01]  /*a7380*/  HMMA.1688.F32.TF32 R12, R8.reuse, R4, R88 ;  /* 0x00000004080c723c */ /* 0x040fe20000081058 */
        /* <DEDUP_REMOVED lines=10> */
[----:B---3--:R-:W-:Y:S01]  /*a7430*/  HMMA.1688.F32.TF32 R12, R8, R192, R212 ;  /* 0x000000c0080c723c */ /* 0x008fe200000810d4 */
[----:B------:R-:W-:Y:S04]  /*a7440*/  LDS R8, [R0+UR10+0x10600] ;  /* 0x0106000a00087984 */ /* 0x000fe80008000800 */
[----:B------:R-:W-:Y:S04]  /*a7450*/  LDS R10, [R0+UR10+0x12600] ;  /* 0x0126000a000a7984 */ /* 0x000fe80008000800 */
[----:B------:R-:W-:Y:S04]  /*a7460*/  LDS R9, [R27+UR10+0x10600] ;  /* 0x0106000a1b097984 */ /* 0x000fe80008000800 */
[----:B------:R-:W1:Y:S04]  /*a7470*/  LDS R11, [R27+UR10+0x12600] ;  /* 0x0126000a1b0b7984 */ /* 0x000e680008000800 */
        /* <DEDUP_REMOVED lines=159> */
[----:B------:R-:W-:Y:S04]  /*a7e70*/  STL.64 [R1+0x2920], R60 ;  /* 0x0029203c01007387 */ /* 0x000fe80000100a00 */
[----:B------:R3:W-:Y:S02]  /*a7e80*/  STL.64 [R1+0x2928], R62 ;  /* 0x0029283e01007387 */ /* 0x0007e40000100a00 */
[C---:B---3--:R-:W-:Y:S08]  /*a7e90*/  HMMA.1688.F32.TF32 R60, R228.reuse, R144, R52 ;  /* 0x00000090e43c723c */ /* 0x048ff00000081034 */
        /* <DEDUP_REMOVED lines=48> */
[----:B-1----:R-:W-:Y:S08]  /*a81a0*/  HMMA.1688.F32.TF32 R28, R228, R192, R220 ;  /* 0x000000c0e41c723c */ /* 0x002ff000000810dc */
[C---:B--2---:R-:W-:Y:S01]  /*a81b0*/  HMMA.1688.F32.TF32 R12, R8.reuse, R24, R208 ;  /* 0x00000018080c723c */ /* 0x044fe200000810d0 */
[----:B------:R-:W-:Y:S04]  /*a81c0*/  LDS R228, [R0+UR10+0x10680] ;  /* 0x0106800a00e47984 */ /* 0x000fe80008000800 */
[----:B------:R-:W-:Y:S04]  /*a81d0*/  STL.64 [R1+0x2810], R32 ;  /* 0x0028102001007387 */ /* 0x000fe80000100a00 */
[----:B------:R1:W-:Y:S04]  /*a81e0*/  STL.64 [R1+0x2818], R34 ;  /* 0x0028182201007387 */ /* 0x0003e80000100a00 */
[----:B------:R-:W-:Y:S04]  /*a81f0*/  LDS R230, [R0+UR10+0x12680] ;  /* 0x0126800a00e67984 */ /* 0x000fe80008000800 */
[----:B------:R-:W-:Y:S04]  /*a8200*/  LDS R229, [R27+UR10+0x10680] ;  /* 0x0106800a1be57984 */ /* 0x000fe80008000800 */
[----:B------:R-:W2:Y:S01]  /*a8210*/  LDS R231, [R27+UR10+0x12680] ;  /* 0x0126800a1be77984 */ /* 0x000ea20008000800 */
        /* <DEDUP_REMOVED lines=16> */
[----:B------:R-:W-:Y:S07]  /*a8320*/  STL.64 [R1+0x7590], R176 ;  /* 0x007590b001007387 */ /* 0x000fee0000100a00 */
[C---:B------:R-:W-:Y:S03]  /*a8330*/  HMMA.1688.F32.TF32 R32, R8.reuse, R168, R156 ;  /* 0x000000a80820723c */ /* 0x040fe6000008109c */
[----:B------:R-:W-:Y:S04]  /*a8340*/  STL.64 [R1+0x2da0], R28 ;  /* 0x002da01c01007387 */ /* 0x000fe80000100a00 */
[----:B------:R1:W-:Y:S04]  /*a8350*/  STL.64 [R1+0x2da8], R30 ;  /* 0x002da81e01007387 */ /* 0x0003e80000100a00 */
[----:B------:R-:W-:Y:S04]  /*a8360*/  STL.64 [R1+0x7588], R172 ;  /* 0x007588ac01007387 */ /* 0x000fe80000100a00 */
        /* <DEDUP_REMOVED lines=172> */
[----:B--2---:R-:W-:Y:S01]  /*a8e30*/  HMMA.1688.F32.TF32 R12, R8, R192, R156 ;  /* 0x000000c0080c723c */ /* 0x004fe2000008109c */
[----:B------:R-:W-:Y:S01]  /*a8e40*/  IMAD.MOV.U32 R234, RZ, RZ, R78 ;  /* 0x000000ffffea7224 */ /* 0x000fe200078e004e */
[----:B------:R-:W-:Y:S04]  /*a8e50*/  STL.64 [R1+0x2c10], R32 ;  /* 0x002c102001007387 */ /* 0x000fe80000100a00 */
[----:B------:R-:W-:Y:S01]  /*a8e60*/  STL.64 [R1+0x2c18], R34 ;  /* 0x002c182201007387 */ /* 0x000fe20000100a00 */
[----:B------:R-:W-:-:S03]  /*a8e70*/  IMAD.MOV.U32 R247, RZ, RZ, R79 ;  /* 0x000000fffff77224 */ /* 0x000fc600078e004f */
[----:B------:R-:W-:Y:S04]  /*a8e80*/  LDS R8, [R0+UR10+0x10700] ;  /* 0x0107000a00087984 */ /* 0x000fe80008000800 */
[----:B------:R-:W-:Y:S04]  /*a8e90*/  LDS R10, [R0+UR10+0x12700] ;  /* 0x0127000a000a7984 */ /* 0x000fe80008000800 */
[----:B------:R-:W-:Y:S04]  /*a8ea0*/  LDS R9, [R27+UR10+0x10700] ;  /* 0x0107000a1b097984 */ /* 0x000fe80008000800 */
[----:B------:R-:W1:Y:S04]  /*a8eb0*/  LDS R11, [R27+UR10+0x12700] ;  /* 0x0127000a1b0b7984 */ /* 0x000e680008000800 */
[----:B------:R-:W-:Y:S04]  /*a8ec0*/  STL.64 [R1+0x2c00], R28 ;  /* 0x002c001c01007387 */ /* 0x000fe80000100a00 */
[----:B------:R2:W-:Y:S04]  /*a8ed0*/  STL.64 [R1+0x2c08], R30 ;  /* 0x002c081e01007387 */ /* 0x0005e80000100a00 */
[----:B------:R-:W-:Y:S04]  /*a8ee0*/  STL.64 [R1+0x2bf0], R12 ;  /* 0x002bf00c01007387 */ /* 0x000fe80000100a00 */
[----:B------:R3:W-:Y:S01]  /*a8ef0*/  STL.64 [R1+0x2bf8], R14 ;  /* 0x002bf80e01007387 */ /* 0x0007e20000100a00 */
[C---:B--2---:R-:W-:Y:S08]  /*a8f00*/  HMMA.1688.F32.TF32 R28, R228.reuse, R24, R160 ;  /* 0x00000018e41c723c */ /* 0x044ff000000810a0 */
[C---:B---3--:R-:W-:Y:S01]  /*a8f10*/  HMMA.1688.F32.TF32 R12, R228.reuse, R108, R164 ;  /* 0x0000006ce40c723c */ /* 0x048fe200000810a4 */
[----:B------:R-:W2:Y:S10]  /*a8f20*/  LDL.LU R160, [R1+0x570] ;  /* 0x0005700001a07983 */ /* 0x000eb40000300800 */
        /* <DEDUP_REMOVED lines=150> */
[C---:B----4-:R-:W-:Y:S08]  /*a9890*/  HMMA.1688.F32.TF32 R64, R228.reuse, R144, R64 ;  /* 0x00000090e440723c */ /* 0x050ff00000081040 */
[C---:B------:R-:W-:Y:S08]  /*a98a0*/  HMMA.1688.F32.TF32 R12, R228.reuse, R120, R12 ;  /* 0x00000078e40c723c */ /* 0x040ff0000008100c */
[C---:B------:R-:W-:Y:S08]  /*a98b0*/  HMMA.1688.F32.TF32 R88, R228.reuse, R136, R88 ;  /* 0x00000088e458723c */ /* 0x040ff00000081058 */
[----:B--2---:R-:W-:-:S15]  /*a98c0*/  HMMA.1688.F32.TF32 R60, R228, R172, R60 ;  /* 0x000000ace43c723c */ /* 0x004fde000008103c */
[----:B------:R-:W-:-:S04]  /*a98d0*/  NOP ;  /* 0x0000000000007918 */ /* 0x000fc80000000000 */
[----:B------:R-:W-:Y:S04]  /*a98e0*/  STL.64 [R1+0x3030], R60 ;  /* 0x0030303c01007387 */ /* 0x000fe80000100a00 */
[----:B------:R2:W-:Y:S04]  /*a98f0*/  STL.64 [R1+0x3038], R62 ;  /* 0x0030383e01007387 */ /* 0x0005e80000100a00 */
[----:B--2---:R-:W2:Y:S04]  /*a9900*/  LDL.LU.64 R62, [R1+0x7580] ;  /* 0x00758000013e7983 */ /* 0x004ea80000300a00 */
[----:B------:R-:W3:Y:S04]  /*a9910*/  LDL.LU.64 R60, [R1+0x7578] ;  /* 0x00757800013c7983 */ /* 0x000ee80000300a00 */
[----:B------:R-:W-:Y:S04]  /*a9920*/  STL.64 [R1+0x3020], R52 ;  /* 0x0030203401007387 */ /* 0x000fe80000100a00 */
[----:B------:R4:W-:Y:S04]  /*a9930*/  STL.64 [R1+0x3028], R54 ;  /* 0x0030283601007387 */ /* 0x0009e80000100a00 */
[----:B----4-:R-:W4:Y:S04]  /*a9940*/  LDL.LU.64 R54, [R1+0x7570] ;  /* 0x0075700001367983 */ /* 0x010f280000300a00 */
        /* <DEDUP_REMOVED lines=35> */
[C---:B-1----:R-:W-:Y:S02]  /*a9b80*/  HMMA.1688.F32.TF32 R12, R228.reuse, R132, R92 ;  /* 0x00000084e40c723c */ /* 0x042fe4000008105c */
[----:B------:R-:W-:Y:S04]  /*a9b90*/  STL.64 [R1+0x2f80], R88 ;  /* 0x002f805801007387 */ /* 0x000fe80000100a00 */
[----:B------:R1:W-:Y:S02]  /*a9ba0*/  STL.64 [R1+0x2f88], R90 ;  /* 0x002f885a01007387 */ /* 0x0003e40000100a00 */
[C---:B------:R-:W-:Y:S08]  /*a9bb0*/  HMMA.1688.F32.TF32 R92, R228.reuse, R104, R212 ;  /* 0x00000068e45c723c */ /* 0x040ff000000810d4 */
[C---:B-1----:R-:W-:Y:S03]  /*a9bc0*/  HMMA.1688.F32.TF32 R88, R228.reuse, R128, R100 ;  /* 0x00000080e458723c */ /* 0x042fe60000081064 */
[----:B------:R-:W-:Y:S04]  /*a9bd0*/  STL.64 [R1+0x2f70], R12 ;  /* 0x002f700c01007387 */ /* 0x000fe80000100a00 */
[----:B------:R1:W-:Y:S02]  /*a9be0*/  STL.64 [R1+0x2f78], R14 ;  /* 0x002f780e01007387 */ /* 0x0003e40000100a00 */
[C---:B-1----:R-:W-:Y:S10]  /*a9bf0*/  HMMA.1688.F32.TF32 R12, R228.reuse, R232, R188 ;  /* 0x000000e8e40c723c */ /* 0x042ff400000810bc */
        /* <DEDUP_REMOVED lines=30> */
[----:B------:R-:W-:Y:S01]  /*a9de0*/  STL.64 [R1+0x2e28], R94 ;  /* 0x002e285e01007387 */ /* 0x000fe20000100a00 */
[C---:B------:R-:W-:Y:S08]  /*a9df0*/  HMMA.1688.F32.TF32 R72, R228.reuse, R192, R160 ;  /* 0x000000c0e448723c */ /* 0x040ff000000810a0 */
[----:B-1----:R-:W-:Y:S01]  /*a9e00*/  HMMA.1688.F32.TF32 R88, R228, R248, R156 ;  /* 0x000000f8e458723c */ /* 0x002fe2000008109c */
[----:B------:R-:W-:Y:S04]  /*a9e10*/  STL.64 [R1+0x2e10], R12 ;  /* 0x002e100c01007387 */ /* 0x000fe80000100a00 */
[----:B------:R1:W-:Y:S03]  /*a9e20*/  STL.64 [R1+0x2e18], R14 ;  /* 0x002e180e01007387 */ /* 0x0003e60000100a00 */
[----:B-1----:R-:W-:Y:S11]  /*a9e30*/  HMMA.1688.F32.TF32 R12, R8, R24, R164 ;  /* 0x00000018080c723c */ /* 0x002ff600000810a4 */
        /* <DEDUP_REMOVED lines=87> */
[C---:B--2---:R-:W-:Y:S08]  /*aa3b0*/  HMMA.1688.F32.TF32 R88, R8.reuse, R116, R88 ;  /* 0x000000740858723c */ /* 0x044ff00000081058 */
[C---:B---3--:R-:W-:Y:S08]  /*aa3c0*/  HMMA.1688.F32.TF32 R12, R8.reuse, R108, R12 ;  /* 0x0000006c080c723c */ /* 0x048ff0000008100c */
[C---:B----4-:R-:W-:Y:S08]  /*aa3d0*/  HMMA.1688.F32.TF32 R92, R8.reuse, R76, R92 ;  /* 0x0000004c085c723c */ /* 0x050ff0000008105c */
[C---:B------:R-:W-:Y:S08]  /*aa3e0*/  HMMA.1688.F32.TF32 R72, R8.reuse, R176, R72 ;  /* 0x000000b00848723c */ /* 0x040ff00000081048 */
[C---:B------:R-:W-:Y:S08]  /*aa3f0*/  HMMA.1688.F32.TF32 R160, R8.reuse, R172, R160 ;  /* 0x000000ac08a0723c */ /* 0x040ff000000810a0 */
[C---:B------:R-:W-:Y:S01]  /*aa400*/  HMMA.1688.F32.TF32 R164, R8.reuse, R168, R164 ;  /* 0x000000a808a4723c */ /* 0x040fe200000810a4 */
        /* <DEDUP_REMOVED lines=9> */
[----:B------:R1:W-:Y:S01]  /*aa4a0*/  STL.64 [R1+0x3408], R94 ;  /* 0x0034085e01007387 */ /* 0x0003e20000100a00 */
[----:B------:R-:W-:Y:S03]  /*aa4b0*/  HMMA.1688.F32.TF32 R228, R8, R96, R228 ;  /* 0x0000006008e4723c */ /* 0x000fe600000810e4 */
[----:B-1----:R-:W4:Y:S04]  /*aa4c0*/  LDL.LU.64 R94, [R1+0x74c0] ;  /* 0x0074c000015e7983 */ /* 0x002f280000300a00 */
[----:B------:R-:W4:Y:S04]  /*aa4d0*/  LDL.LU.64 R92, [R1+0x74b8] ;  /* 0x0074b800015c7983 */ /* 0x000f280000300a00 */
[----:B------:R1:W-:Y:S04]  /*aa4e0*/  STL.64 [R1+0x33f0], R72 ;  /* 0x0033f04801007387 */ /* 0x0003e80000100a00 */
[----:B------:R1:W-:Y:S04]  /*aa4f0*/  STL.64 [R1+0x33f8], R74 ;  /* 0x0033f84a01007387 */ /* 0x0003e80000100a00 */
[----:B-1----:R-:W2:Y:S04]  /*aa500*/  LDL.LU R72, [R1+0x74b4] ;  /* 0x0074b40001487983 */ /* 0x002ea80000300800 */
[----:B------:R-:W-:Y:S04]  /*aa510*/  STL.64 [R1+0x33e0], R160 ;  /* 0x0033e0a001007387 */ /* 0x000fe80000100a00 */
[----:B------:R1:W-:Y:S01]  /*aa520*/  STL.64 [R1+0x33e8], R162 ;  /* 0x0033e8a201007387 */ /* 0x0003e20000100a00 */
[----:B------:R-:W-:Y:S01]  /*aa530*/  MOV R74, R20 ;  /* 0x00000014004a7202 */ /* 0x000fe20000000f00 */
[----:B------:R-:W-:-:S02]  /*aa540*/  IMAD.MOV.U32 R75, RZ, RZ, R21 ;  /* 0x000000ffff4b7224 */ /* 0x000fc400078e0015 */
[----:B-1----:R-:W2:Y:S04]  /*aa550*/  LDL.LU R162, [R1+0x74b0] ;  /* 0x0074b00001a27983 */ /* 0x002ea80000300800 */
[----:B------:R-:W2:Y:S04]  /*aa560*/  LDL.LU.64 R160, [R1+0x74a8] ;  /* 0x0074a80001a07983 */ /* 0x000ea80000300a00 */
[----:B------:R1:W-:Y:S04]  /*aa570*/  STL.64 [R1+0x33d0], R164 ;  /* 0x0033d0a401007387 */ /* 0x0003e80000100a00 */
[----:B------:R1:W-:Y:S04]  /*aa580*/  STL.64 [R1+0x33d8], R166 ;  /* 0x0033d8a601007387 */ /* 0x0003e80000100a00 */
[----:B-1----:R-:W2:Y:S01]  /*aa590*/  LDL.LU.64 R164, [R1+0x74a0] ;  /* 0x0074a00001a47983 */ /* 0x002ea20000300a00 */
[----:B------:R-:W-:-:S02]  /*aa5a0*/  IMAD.MOV.U32 R166, RZ, RZ, R96 ;  /* 0x000000ffffa67224 */ /* 0x000fc400078e0060 */
[----:B------:R-:W-:Y:S02]  /*aa5b0*/  IMAD.MOV.U32 R167, RZ, RZ, R97 ;  /* 0x000000ffffa77224 */ /* 0x000fe400078e0061 */
[C---:B------:R-:W-:Y:S08]  /*aa5c0*/  HMMA.1688.F32.TF32 R96, R8.reuse, R20, R100 ;  /* 0x000000140860723c */ /* 0x040ff00000081064 */
[C---:B------:R-:W-:Y:S01]  /*aa5d0*/  HMMA.1688.F32.TF32 R20, R8.reuse, R216, R212 ;  /* 0x000000d80814723c */ /* 0x040fe200000810d4 */
[----:B------:R-:W-:Y:S04]  /*aa5e0*/  STL.64 [R1+0x33c0], R228 ;  /* 0x0033c0e401007387 */ /* 0x000fe80000100a00 */
[----:B------:R-:W-:Y:S03]  /*aa5f0*/  STL.64 [R1+0x33c8], R230 ;  /* 0x0033c8e601007387 */ /* 0x000fe60000100a00 */
        /* <DEDUP_REMOVED lines=10> */
[----:B------:R1:W-:Y:S04]  /*aa6a0*/  STL.64 [R1+0x33b8], R98 ;  /* 0x0033b86201007387 */ /* 0x0003e80000100a00 */
        /* <DEDUP_REMOVED lines=8> */
[----:B------:R1:W-:Y:S04]  /*aa730*/  STL.64 [R1+0x3388], R98 ;  /* 0x0033886201007387 */ /* 0x0003e80000100a00 */
[----:B------:R-:W-:Y:S04]  /*aa740*/  STL.64 [R1+0x3370], R20 ;  /* 0x0033701401007387 */ /* 0x000fe80000100a00 */
[----:B------:R1:W-:Y:S02]  /*aa750*/  STL.64 [R1+0x3378], R22 ;  /* 0x0033781601007387 */ /* 0x0003e40000100a00 */
[C---:B-1----:R-:W-:Y:S08]  /*aa760*/  HMMA.1688.F32.TF32 R96, R8.reuse, R144, R208 ;  /* 0x000000900860723c */ /* 0x042ff000000810d0 */
[C---:B------:R-:W-:Y:S01]  /*aa770*/  HMMA.1688.F32.TF32 R20, R8.reuse, R120, R200 ;  /* 0x000000780814723c */ /* 0x040fe200000810c8 */
[----:B------:R-:W-:Y:S04]  /*aa780*/  STL.64 [R1+0x3360], R100 ;  /* 0x0033606401007387 */ /* 0x000fe80000100a00 */
[----:B------:R-:W-:Y:S06]  /*aa790*/  STL.64 [R1+0x3368], R102 ;  /* 0x0033686601007387 */ /* 0x000fec0000100a00 */
[----:B------:R-:W-:Y:S04]  /*aa7a0*/  STL.64 [R1+0x3350], R96 ;  /* 0x0033506001007387 */ /* 0x000fe80000100a00 */
[----:B------:R-:W-:Y:S04]  /*aa7b0*/  STL.64 [R1+0x3358], R98 ;  /* 0x0033586201007387 */ /* 0x000fe80000100a00 */
        /* <DEDUP_REMOVED lines=8> */
[----:B------:R1:W-:Y:S04]  /*aa840*/  STL.64 [R1+0x3320], R100 ;  /* 0x0033206401007387 */ /* 0x0003e80000100a00 */
[----:B------:R1:W-:Y:S04]  /*aa850*/  STL.64 [R1+0x3328], R102 ;  /* 0x0033286601007387 */ /* 0x0003e80000100a00 */
[----:B------:R1:W-:Y:S04]  /*aa860*/  STL.64 [R1+0x3310], R96 ;  /* 0x0033106001007387 */ /* 0x0003e80000100a00 */
[----:B------:R1:W-:Y:S05]  /*aa870*/  STL.64 [R1+0x3318], R98 ;  /* 0x0033186201007387 */ /* 0x0003ea0000100a00 */
        /* <DEDUP_REMOVED lines=86> */
[----:B------:R1:W-:Y:S03]  /*aade0*/  STL.64 [R1+0x32f8], R98 ;  /* 0x0032f86201007387 */ /* 0x0003e60000100a00 */
[C---:B------:R-:W-:Y:S01]  /*aadf0*/  HMMA.1688.F32.TF32 R196, R8.reuse, R124, R196 ;  /* 0x0000007c08c4723c */ /* 0x040fe200000810c4 */
        /* <DEDUP_REMOVED lines=9> */
[----:B-1----:R-:W4:Y:S04]  /*aae90*/  LDL.LU.64 R22, [R1+0x7478] ;  /* 0x0074780001167983 */ /* 0x002f280000300a00 */
[----:B------:R-:W4:Y:S04]  /*aaea0*/  LDL.LU.64 R20, [R1+0x7470] ;  /* 0x0074700001147983 */ /* 0x000f280000300a00 */
[----:B------:R-:W-:Y:S04]  /*aaeb0*/  STL.64 [R1+0x32c0], R212 ;  /* 0x0032c0d401007387 */ /* 0x000fe80000100a00 */
[----:B------:R1:W-:Y:S01]  /*aaec0*/  STL.64 [R1+0x32c8], R214 ;  /* 0x0032c8d601007387 */ /* 0x0003e20000100a00 */
[C---:B------:R-:W-:Y:S03]  /*aaed0*/  HMMA.1688.F32.TF32 R120, R8.reuse, R4, R120 ;  /* 0x000000040878723c */ /* 0x040fe60000081078 */
[----:B-1----:R-:W2:Y:S04]  /*aaee0*/  LDL.LU.64 R214, [R1+0x7468] ;  /* 0x0074680001d67983 */ /* 0x002ea80000300a00 */
[----:B------:R-:W2:Y:S04]  /*aaef0*/  LDL.LU.64 R212, [R1+0x7460] ;  /* 0x0074600001d47983 */ /* 0x000ea80000300a00 */
[----:B------:R-:W2:Y:S04]  /*aaf00*/  LDL.LU.64 R226, [R1+0x7458] ;  /* 0x0074580001e27983 */ /* 0x000ea80000300a00 */
[----:B------:R-:W2:Y:S04]  /*aaf10*/  LDL.LU.64 R224, [R1+0x7450] ;  /* 0x0074500001e07983 */ /* 0x000ea80000300a00 */
        /* <DEDUP_REMOVED lines=16> */
[----:B------:R-:W-:Y:S03]  /*ab020*/  HMMA.1688.F32.TF32 R8, R8, R192, R200 ;  /* 0x000000c00808723c */ /* 0x000fe600000810c8 */
[----:B-1----:R-:W2:Y:S04]  /*ab030*/  LDL.LU.64 R198, [R1+0x7408] ;  /* 0x0074080001c67983 */ /* 0x002ea80000300a00 */
[----:B------:R-:W2:Y:S04]  /*ab040*/  LDL.LU.64 R196, [R1+0x7400] ;  /* 0x0074000001c47983 */ /* 0x000ea80000300a00 */
[----:B------:R-:W2:Y:S04]  /*ab050*/  LDL.LU.64 R126, [R1+0x73f8] ;  /* 0x0073f800017e7983 */ /* 0x000ea80000300a00 */
[----:B------:R-:W2:Y:S04]  /*ab060*/  LDL.LU.64 R124, [R1+0x73f0] ;  /* 0x0073f000017c7983 */ /* 0x000ea80000300a00 */
[----:B------:R-:W-:Y:S04]  /*ab070*/  STL.64 [R1+0x3280], R140 ;  /* 0x0032808c01007387 */ /* 0x000fe80000100a00 */
[----:B------:R1:W-:Y:S04]  /*ab080*/  STL.64 [R1+0x3288], R142 ;  /* 0x0032888e01007387 */ /* 0x0003e80000100a00 */
        /* <DEDUP_REMOVED lines=16> */
[----:B------:R-:W2:Y:S04]  /*ab190*/  LDL.LU.64 R202, [R1+0x7398] ;  /* 0x0073980001ca7983 */ /* 0x000ea80000300a00 */
[----:B------:R-:W2:Y:S04]  /*ab1a0*/  LDL.LU.64 R200, [R1+0x7390] ;  /* 0x0073900001c87983 */ /* 0x000ea80000300a00 */
[----:B------:R-:W2:Y:S04]  /*ab1b0*/  LDL.LU.64 R194, [R1+0x7388] ;  /* 0x0073880001c27983 */ /* 0x000ea80000300a00 */
[----:B------:R-:W2:Y:S04]  /*ab1c0*/  LDL.LU.64 R192, [R1+0x7380] ;  /* 0x0073800001c07983 */ /* 0x000ea80000300a00 */
[----:B------:R-:W-:Y:S04]  /*ab1d0*/  STL.64 [R1+0x3240], R8 ;  /* 0x0032400801007387 */ /* 0x000fe80000100a00 */
[----:B------:R-:W-:Y:S04]  /*ab1e0*/  STL.64 [R1+0x3248], R10 ;  /* 0x0032480a01007387 */ /* 0x000fe80000100a00 */
[----:B------:R-:W-:Y:S04]  /*ab1f0*/  LDS R9, [R27+UR10+0x14000] ;  /* 0x0140000a1b097984 */ /* 0x000fe80008000800 */
[----:B------:R1:W-:Y:S01]  /*ab200*/  LDS R11, [R27+UR10+0x16000] ;  /* 0x0160000a1b0b7984 */ /* 0x0003e20008000800 */
[C---:B------:R-:W-:Y:S08]  /*ab210*/  HMMA.1688.F32.TF32 R108, R228.reuse, R108, R104 ;  /* 0x0000006ce46c723c */ /* 0x040ff00000081068 */
[C---:B-1----:R-:W-:Y:S08]  /*ab220*/  HMMA.1688.F32.TF32 R24, R228.reuse, R24, R184 ;  /* 0x00000018e418723c */ /* 0x042ff000000810b8 */
[C---:B------:R-:W-:Y:S01]  /*ab230*/  HMMA.1688.F32.TF32 R116, R228.reuse, R116, R112 ;  /* 0x00000074e474723c */ /* 0x040fe20000081070 */
[----:B------:R-:W2:Y:S04]  /*ab240*/  LDL.LU.64 R186, [R1+0x7378] ;  /* 0x0073780001ba7983 */ /* 0x000ea80000300a00 */
[----:B------:R-:W2:Y:S03]  /*ab250*/  LDL.LU.64 R184, [R1+0x7370] ;  /* 0x0073700001b87983 */ /* 0x000ea60000300a00 */
[C---:B------:R-:W-:Y:S08]  /*ab260*/  HMMA.1688.F32.TF32 R76, R228.reuse, R76, R152 ;  /* 0x0000004ce44c723c */ /* 0x040ff00000081098 */
[C---:B------:R-:W-:Y:S01]  /*ab270*/  HMMA.1688.F32.TF32 R176, R228.reuse, R176, R156 ;  /* 0x000000b0e4b0723c */ /* 0x040fe2000008109c */
[----:B------:R-:W-:Y:S04]  /*ab280*/  LDS R8, [R0+UR10+0x14000] ;  /* 0x0140000a00087984 */ /* 0x000fe80008000800 */
[----:B------:R-:W3:Y:S04]  /*ab290*/  LDS R10, [R0+UR10+0x16000] ;  /* 0x0160000a000a7984 */ /* 0x000ee80008000800 */
        /* <DEDUP_REMOVED lines=28> */
[----:B------:R-:W3:Y:S01]  /*ab460*/  LDL.LU.64 R174, [R1+0x72d8] ;  /* 0x0072d80001ae7983 */ /* 0x000ee20000300a00 */
[----:B--2---:R-:W-:Y:S03]  /*ab470*/  HMMA.1688.F32.TF32 R176, R228, R172, R176 ;  /* 0x000000ace4b0723c */ /* 0x004fe600000810b0 */
[----:B------:R-:W3:-:S15]  /*ab480*/  LDL.LU.64 R172, [R1+0x72d0] ;  /* 0x0072d00001ac7983 */ /* 0x000ede0000300a00 */
[----:B------:R-:W-:Y:S01]  /*ab490*/  NOP ;  /* 0x0000000000007918 */ /* 0x000fe20000000000 */
[----:B------:R1:W-:Y:S04]  /*ab4a0*/  STL.64 [R1+0x37f0], R176 ;  /* 0x0037f0b001007387 */ /* 0x0003e80000100a00 */
[----:B------:R2:W-:Y:S01]  /*ab4b0*/  STL.64 [R1+0x37f8], R178 ;  /* 0x0037f8b201007387 */ /* 0x0005e20000100a00 */
[----:B-1----:R-:W-:Y:S02]  /*ab4c0*/  IMAD.MOV.U32 R176, RZ, RZ, R166 ;  /* 0x000000ffffb07224 */ /* 0x002fe400078e00a6 */
[----:B------:R-:W-:Y:S01]  /*ab4d0*/  IMAD.MOV.U32 R177, RZ, RZ, R167 ;  /* 0x000000ffffb17224 */ /* 0x000fe200078e00a7 */
[----:B------:R-:W4:Y:S04]  /*ab4e0*/  LDL.LU R166, [R1+0x72cc] ;  /* 0x0072cc0001a67983 */ /* 0x000f280000300800 */
[----:B------:R-:W4:Y:S01]  /*ab4f0*/  LDL.LU R167, [R1+0x72c8] ;  /* 0x0072c80001a77983 */ /* 0x000f220000300800 */
[----:B--2---:R-:W-:Y:S01]  /*ab500*/  MOV R178, R171 ;  /* 0x000000ab00b27202 */ /* 0x004fe20000000f00 */
[----:B------:R-:W-:-:S02]  /*ab510*/  IMAD.MOV.U32 R179, RZ, RZ, R170 ;  /* 0x000000ffffb37224 */ /* 0x000fc400078e00aa */
[----:B------:R-:W2:Y:S01]  /*ab520*/  LDL.LU.64 R170, [R1+0x72c0] ;  /* 0x0072c00001aa7983 */ /* 0x000ea20000300a00 */
[----:B---3--:R-:W-:Y:S03]  /*ab530*/  HMMA.1688.F32.TF32 R172, R228, R168, R172 ;  /* 0x000000a8e4ac723c */ /* 0x008fe600000810ac */
[----:B------:R-:W2:-:S15]  /*ab540*/  LDL.LU.64 R168, [R1+0x72b8] ;  /* 0x0072b80001a87983 */ /* 0x000e9e0000300a00 */
[----:B------:R-:W-:Y:S01]  /*ab550*/  NOP ;  /* 0x0000000000007918 */ /* 0x000fe20000000000 */
[----:B------:R1:W-:Y:S04]  /*ab560*/  STL.64 [R1+0x37e0], R172 ;  /* 0x0037e0ac01007387 */ /* 0x0003e80000100a00 */
[----:B------:R-:W-:Y:S01]  /*ab570*/  STL.64 [R1+0x37e8], R174 ;  /* 0x0037e8ae01007387 */ /* 0x000fe20000100a00 */
[----:B-1----:R-:W-:-:S03]  /*ab580*/  IMAD.MOV.U32 R172, RZ, RZ, R163 ;  /* 0x000000ffffac7224 */ /* 0x002fc600078e00a3 */
[----:B------:R-:W3:Y:S01]  /*ab590*/  LDL.LU R163, [R1+0x72b4] ;  /* 0x0072b40001a37983 */ /* 0x000ee20000300800 */
[----:B------:R-:W-:-:S03]  /*ab5a0*/  IMAD.MOV.U32 R173, RZ, RZ, R73 ;  /* 0x000000ffffad7224 */ /* 0x000fc600078e0049 */
[----:B------:R-:W3:Y:S01]  /*ab5b0*/  LDL.LU R73, [R1+0x72b0] ;  /* 0x0072b00001497983 */ /* 0x000ee20000300800 */
[----:B--2---:R-:W-:-:S15]  /*ab5c0*/  HMMA.1688.F32.TF32 R168, R228, R176, R168 ;  /* 0x000000b0e4a8723c */ /* 0x004fde00000810a8 */
[----:B------:R-:W-:-:S04]  /*ab5d0*/  NOP ;  /* 0x0000000000007918 */ /* 0x000fc80000000000 */
[----:B------:R1:W-:Y:S04]  /*ab5e0*/  STL.64 [R1+0x37d0], R168 ;  /* 0x0037d0a801007387 */ /* 0x0003e80000100a00 */
[----:B------:R-:W-:Y:S01]  /*ab5f0*/  STL.64 [R1+0x37d8], R170 ;  /* 0x0037d8aa01007387 */ /* 0x000fe20000100a00 */
[----:B-1----:R-:W-:Y:S02]  /*ab600*/  IMAD.MOV.U32 R168, RZ, RZ, R74 ;  /* 0x000000ffffa87224 */ /* 0x002fe400078e004a */
[----:B------:R-:W-:Y:S01]  /*ab610*/  IMAD.MOV.U32 R169, RZ, RZ, R75 ;  /* 0x000000ffffa97224 */ /* 0x000fe200078e004b */
[----:B------:R-:W2:Y:S04]  /*ab620*/  LDL.LU R74, [R1+0x72ac] ;  /* 0x0072ac00014a7983 */ /* 0x000ea80000300800 */
[----:B------:R-:W2:Y:S01]  /*ab630*/  LDL.LU R75, [R1+0x72a8] ;  /* 0x0072a800014b7983 */ /* 0x000ea20000300800 */
[C---:B---3--:R-:W-:Y:S08]  /*ab640*/  HMMA.1688.F32.TF32 R160, R228.reuse, R172, R160 ;  /* 0x000000ace4a0723c */ /* 0x048ff000000810a0 */
[C---:B----4-:R-:W-:Y:S08]  /*ab650*/  HMMA.1688.F32.TF32 R164, R228.reuse, R168, R164 ;  /* 0x000000a8e4a4723c */ /* 0x050ff000000810a4 */
[C---:B------:R-:W-:Y:S11]  /*ab660*/  HMMA.1688.F32.TF32 R156, R228.reuse, R84, R156 ;  /* 0x00000054e49c723c */ /* 0x040ff6000008109c */
[----:B------:R-:W-:Y:S04]  /*ab670*/  STL.64 [R1+0x37c0], R164 ;  /* 0x0037c0a401007387 */ /* 0x000fe80000100a00 */
[----:B------:R-:W-:Y:S04]  /*ab680*/  STL.64 [R1+0x37c8], R166 ;  /* 0x0037c8a601007387 */ /* 0x000fe80000100a00 */
[----:B------:R-:W-:Y:S04]  /*ab690*/  STL.64 [R1+0x37b0], R160 ;  /* 0x0037b0a001007387 */ /* 0x000fe80000100a00 */
[----:B------:R1:W-:Y:S04]  /*ab6a0*/  STL.64 [R1+0x37b8], R162 ;  /* 0x0037b8a201007387 */ /* 0x0003e80000100a00 */
[----:B------:R-:W-:Y:S04]  /*ab6b0*/  STL.64 [R1+0x37a0], R156 ;  /* 0x0037a09c01007387 */ /* 0x000fe80000100a00 */
[----:B------:R2:W-:Y:S01]  /*ab6c0*/  STL.64 [R1+0x37a8], R158 ;  /* 0x0037a89e01007387 */ /* 0x0005e20000100a00 */
[----:B------:R-:W-:Y:S01]  /*ab6d0*/  HMMA.1688.F32.TF32 R152, R228, R68, R152 ;  /* 0x00000044e498723c */ /* 0x000fe20000081098 */
[----:B-1----:R-:W-:-:S07]  /*ab6e0*/  IMAD.MOV.U32 R162, RZ, RZ, R151 ;  /* 0x000000ffffa27224 */ /* 0x002fce00078e0097 */
[----:B--2---:R-:W-:-:S15]  /*ab6f0*/  HMMA.1688.F32.TF32 R156, R228, R80, R72 ;  /* 0x00000050e49c723c */ /* 0x004fde0000081048 */
[----:B------:R-:W-:-:S04]  /*ab700*/  NOP ;  /* 0x0000000000007918 */ /* 0x000fc80000000000 */
[----:B------:R-:W-:Y:S04]  /*ab710*/  STL.64 [R1+0x3790], R156 ;  /* 0x0037909c01007387 */ /* 0x000fe80000100a00 */
[----:B------:R1:W-:Y:S02]  /*ab720*/  STL.64 [R1+0x3798], R158 ;  /* 0x0037989e01007387 */ /* 0x0003e40000100a00 */
[----:B-1----:R-:W-:-:S15]  /*ab730*/  HMMA.1688.F32.TF32 R156, R228, R16, R76 ;  /* 0x00000010e49c723c */ /* 0x002fde000008104c */
[----:B------:R-:W-:-:S04]  /*ab740*/  NOP ;  /* 0x0000000000007918 */ /* 0x000fc80000000000 */
[----:B------:R-:W-:Y:S04]  /*ab750*/  STL.64 [R1+0x3780], R156 ;  /* 0x0037809c01007387 */ /* 0x000fe80000100a00 */
[----:B------:R1:W-:Y:S02]  /*ab760*/  STL.64 [R1+0x3788], R158 ;  /* 0x0037889e01007387 */ /* 0x0003e40000100a00 */
[----:B-1----:R-:W-:Y:S02]  /*ab770*/  IMAD.MOV.U32 R158, RZ, RZ, R122 ;  /* 0x000000ffff9e7224 */ /* 0x002fe400078e007a */
[----:B------:R-:W2:Y:S04]  /*ab780*/  LDL.LU R122, [R1+0x72a4] ;  /* 0x0072a400017a7983 */ /* 0x000ea80000300800 */
[----:B------:R-:W-:Y:S04]  /*ab790*/  STL.64 [R1+0x3770], R152 ;  /* 0x0037709801007387 */ /* 0x000fe80000100a00 */
[----:B------:R1:W-:Y:S01]  /*ab7a0*/  STL.64 [R1+0x3778], R154 ;  /* 0x0037789a01007387 */ /* 0x0003e20000100a00 */
[----:B------:R-:W-:-:S03]  /*ab7b0*/  IMAD.MOV.U32 R159, RZ, RZ, R148 ;  /* 0x000000ffff9f7224 */ /* 0x000fc600078e0094 */
[----:B------:R-:W3:Y:S01]  /*ab7c0*/  LDL.LU R148, [R1+0x72a0] ;  /* 0x0072a00001947983 */ /* 0x000ee20000300800 */
[----:B-1----:R-:W-:Y:S02]  /*ab7d0*/  IMAD.MOV.U32 R154, RZ, RZ, R149 ;  /* 0x000000ffff9a7224 */ /* 0x002fe400078e0095 */
[----:B------:R-:W-:Y:S01]  /*ab7e0*/  IMAD.MOV.U32 R155, RZ, RZ, R150 ;  /* 0x000000ffff9b7224 */ /* 0x000fe200078e0096 */
[----:B------:R-:W3:Y:S04]  /*ab7f0*/  LDL.LU R149, [R1+0x729c] ;  /* 0x00729c0001957983 */ /* 0x000ee80000300800 */
[----:B------:R-:W3:Y:S04]  /*ab800*/  LDL.LU R150, [R1+0x7298] ;  /* 0x0072980001967983 */ /* 0x000ee80000300800 */
[----:B------:R-:W3:Y:S01]  /*ab810*/  LDL.LU R151, [R1+0x7294] ;  /* 0x0072940001977983 */ /* 0x000ee20000300800 */
[----:B------:R-:W-:-:S02]  /*ab820*/  IMAD.MOV.U32 R163, RZ, RZ, R123 ;  /* 0x000000ffffa37224 */ /* 0x000fc400078e007b */
[----:B------:R-:W-:Y:S01]  /*ab830*/  IMAD.MOV.U32 R174, RZ, RZ, R140 ;  /* 0x000000ffffae7224 */ /* 0x000fe200078e008c */
[----:B------:R-:W2:Y:S04]  /*ab840*/  LDL.LU R123, [R1+0x7290] ;  /* 0x00729000017b7983 */ /* 0x000ea80000300800 */
[----:B------:R-:W4:Y:S01]  /*ab850*/  LDL.LU R140, [R1+0x728c] ;  /* 0x00728c00018c7983 */ /* 0x000f220000300800 */
[----:B------:R-:W-:Y:S01]  /*ab860*/  IMAD.MOV.U32 R175, RZ, RZ, R141 ;  /* 0x000000ffffaf7224 */ /* 0x000fe200078e008d */
[----:B------:R-:W-:Y:S02]  /*ab870*/  MOV R166, R142 ;  /* 0x0000008e00a67202 */ /* 0x000fe40000000f00 */
[----:B------:R-:W4:Y:S04]  /*ab880*/  LDL.LU R141, [R1+0x7288] ;  /* 0x00728800018d7983 */ /* 0x000f280000300800 */
[----:B------:R-:W4:Y:S01]  /*ab890*/  LDL.LU R142, [R1+0x7284] ;  /* 0x00728400018e7983 */ /* 0x000f220000300800 */
[----:B------:R-:W-:Y:S01]  /*ab8a0*/  IMAD.MOV.U32 R167, RZ, RZ, R143 ;  /* 0x000000ffffa77224 */ /* 0x000fe200078e008f */
[----:B------:R-:W-:Y:S01]  /*ab8b0*/  MOV R76, R147 ;  /* 0x00000093004c7202 */ /* 0x000fe20000000f00 */
[----:B------:R-:W-:Y:S01]  /*ab8c0*/  IMAD.MOV.U32 R77, RZ, RZ, R146 ;  /* 0x000000ffff4d7224 */ /* 0x000fe200078e0092 */
[----:B------:R-:W4:Y:S04]  /*ab8d0*/  LDL.LU R143, [R1+0x7280] ;  /* 0x00728000018f7983 */ /* 0x000f280000300800 */
[----:B------:R-:W2:Y:S01]  /*ab8e0*/  LDL.LU.64 R146, [R1+0x7278] ;  /* 0x0072780001927983 */ /* 0x000ea20000300a00 */
[----:B---3--:R-:W-:Y:S03]  /*ab8f0*/  HMMA.1688.F32.TF32 R148, R228, R144, R148 ;  /* 0x00000090e494723c */ /* 0x008fe60000081094 */
[----:B------:R-:W2:-:S15]  /*ab900*/  LDL.LU.64 R144, [R1+0x7270] ;  /* 0x0072700001907983 */ /* 0x000e9e0000300a00 */
[----:B------:R-:W-:Y:S01]  /*ab910*/  NOP ;  /* 0x0000000000007918 */ /* 0x000fe20000000000 */
[----:B------:R1:W-:Y:S04]  /*ab920*/  STL.64 [R1+0x3760], R148 ;  /* 0x0037609401007387 */ /* 0x0003e80000100a00 */
[----:B------:R2:W-:Y:S01]  /*ab930*/  STL.64 [R1+0x3768], R150 ;  /* 0x0037689601007387 */ /* 0x0005e20000100a00 */
[----:B-1----:R-:W-:Y:S02]  /*ab940*/  IMAD.MOV.U32 R148, RZ, RZ, R139 ;  /* 0x000000ffff947224 */ /* 0x002fe400078e008b */
[----:B------:R-:W-:Y:S01]  /*ab950*/  IMAD.MOV.U32 R149, RZ, RZ, R138 ;  /* 0x000000ffff957224 */ /* 0x000fe200078e008a */
[C---:B----4-:R-:W-:Y:S08]  /*ab960*/  HMMA.1688.F32.TF32 R140, R228.reuse, R136, R140 ;  /* 0x00000088e48c723c */ /* 0x050ff0000008108c */
[----:B--2---:R-:W-:Y:S01]  /*ab970*/  HMMA.1688.F32.TF32 R148, R228, R148, R144 ;  /* 0x00000094e494723c */ /* 0x004fe20000081090 */
[----:B------:R-:W-:-:S02]  /*ab980*/  IMAD.MOV.U32 R146, RZ, RZ, R124 ;  /* 0x000000ffff927224 */ /* 0x000fc400078e007c */
[----:B------:R-:W2:Y:S01]  /*ab990*/  LDL.LU R124, [R1+0x726c] ;  /* 0x00726c00017c7983 */ /* 0x000ea20000300800 */
[----:B------:R-:W-:-:S15]  /*ab9a0*/  IMAD.MOV.U32 R147, RZ, RZ, R125 ;  /* 0x000000ffff937224 */ /* 0x000fde00078e007d */
[----:B------:R-:W-:Y:S04]  /*ab9b0*/  STL.64 [R1+0x3750], R148 ;  /* 0x0037509401007387 */ /* 0x000fe80000100a00 */
[----:B------:R1:W-:Y:S04]  /*ab9c0*/  STL.64 [R1+0x3758], R150 ;  /* 0x0037589601007387 */ /* 0x0003e80000100a00 */
[----:B------:R-:W2:Y:S01]  /*ab9d0*/  LDL.LU R125, [R1+0x7268] ;  /* 0x00726800017d7983 */ /* 0x000ea20000300800 */
[----:B-1----:R-:W-:Y:S02]  /*ab9e0*/  IMAD.MOV.U32 R150, RZ, RZ, R126 ;  /* 0x000000ffff967224 */ /* 0x002fe400078e007e */
[----:B------:R-:W-:Y:S01]  /*ab9f0*/  IMAD.MOV.U32 R151, RZ, RZ, R127 ;  /* 0x000000ffff977224 */ /* 0x000fe200078e007f */
[----:B------:R-:W2:Y:S04]  /*aba00*/  LDL.LU R126, [R1+0x7264] ;  /* 0x00726400017e7983 */ /* 0x000ea80000300800 */
[----:B------:R-:W2:Y:S04]  /*aba10*/  LDL.LU R127, [R1+0x7260] ;  /* 0x00726000017f7983 */ /* 0x000ea80000300800 */
[----:B------:R-:W3:Y:S04]  /*aba20*/  LDL.LU.64 R138, [R1+0x7258] ;  /* 0x00725800018a7983 */ /* 0x000ee80000300a00 */
[----:B------:R-:W3:Y:S04]  /*aba30*/  LDL.LU.64 R136, [R1+0x7250] ;  /* 0x0072500001887983 */ /* 0x000ee80000300a00 */
[----:B------:R1:W-:Y:S04]  /*aba40*/  STL.64 [R1+0x3740], R140 ;  /* 0x0037408c01007387 */ /* 0x0003e80000100a00 */
[----:B------:R-:W-:Y:S01]  /*aba50*/  STL.64 [R1+0x3748], R142 ;  /* 0x0037488e01007387 */ /* 0x000fe20000100a00 */
[----:B-1----:R-:W-:-:S02]  /*aba60*/  IMAD.MOV.U32 R140, RZ, RZ, R135 ;  /* 0x000000ffff8c7224 */ /* 0x002fc400078e0087 */
[----:B------:R-:W-:Y:S02]  /*aba70*/  IMAD.MOV.U32 R141, RZ, RZ, R134 ;  /* 0x000000ffff8d7224 */ /* 0x000fe400078e0086 */
[----:B------:R-:W4:Y:S01]  /*aba80*/  LDL.LU.64 R134, [R1+0x7248] ;  /* 0x0072480001867983 */ /* 0x000f220000300a00 */
[----:B---3--:R-:W-:Y:S03]  /*aba90*/  HMMA.1688.F32.TF32 R136, R228, R132, R136 ;  /* 0x00000084e488723c */ /* 0x008fe60000081088 */
[----:B------:R-:W4:-:S15]  /*abaa0*/  LDL.LU.64 R132, [R1+0x7240] ;  /* 0x0072400001847983 */ /* 0x000f1e0000300a00 */
[----:B------:R-:W-:Y:S01]  /*abab0*/  NOP ;  /* 0x0000000000007918 */ /* 0x000fe20000000000 */
[----:B------:R1:W-:Y:S04]  /*abac0*/  STL.64 [R1+0x3730], R136 ;  /* 0x0037308801007387 */ /* 0x0003e80000100a00 */
[----:B------:R-:W-:Y:S01]  /*abad0*/  STL.64 [R1+0x3738], R138 ;  /* 0x0037388a01007387 */ /* 0x000fe20000100a00 */
[C---:B--2---:R-:W-:Y:S08]  /*abae0*/  HMMA.1688.F32.TF32 R124, R228.reuse, R232, R124 ;  /* 0x000000e8e47c723c */ /* 0x044ff0000008107c */
[C---:B------:R-:W-:Y:S08]  /*abaf0*/  HMMA.1688.F32.TF32 R120, R228.reuse, R244, R120 ;  /* 0x000000f4e478723c */ /* 0x040ff00000081078 */
[----:B------:R-:W-:Y:S01]  /*abb00*/  HMMA.1688.F32.TF32 R116, R228, R240, R116 ;  /* 0x000000f0e474723c */ /* 0x000fe20000081074 */
[----:B------:R-:W-:Y:S01]  /*abb10*/  IMAD.MOV.U32 R72, RZ, RZ, R239 ;  /* 0x000000ffff487224 */ /* 0x000fe200078e00ef */
[----:B-1----:R-:W-:Y:S01]  /*abb20*/  MOV R136, R131 ;  /* 0x0000008300887202 */ /* 0x002fe20000000f00 */
[----:B------:R-:W-:-:S02]  /*abb30*/  IMAD.MOV.U32 R137, RZ, RZ, R130 ;  /* 0x000000ffff897224 */ /* 0x000fc400078e0082 */
[----:B------:R-:W-:Y:S01]  /*abb40*/  IMAD.MOV.U32 R73, RZ, RZ, R238 ;  /* 0x000000ffff497224 */ /* 0x000fe200078e00ee */
[----:B------:R-:W2:Y:S01]  /*abb50*/  LDL.LU.64 R130, [R1+0x7238] ;  /* 0x0072380001827983 */ /* 0x000ea20000300a00 */
[----:B------:R-:W-:Y:S02]  /*abb60*/  IMAD.MOV.U32 R168, RZ, RZ, R251 ;  /* 0x000000ffffa87224 */ /* 0x000fe400078e00fb */
[----:B------:R-:W-:Y:S01]  /*abb70*/  IMAD.MOV.U32 R169, RZ, RZ, R250 ;  /* 0x000000ffffa97224 */ /* 0x000fe200078e00fa */
[C---:B------:R-:W-:Y:S08]  /*abb80*/  HMMA.1688.F32.TF32 R108, R228.reuse, R140, R108 ;  /* 0x0000008ce46c723c */ /* 0x040ff0000008106c */
[C---:B----4-:R-:W-:Y:S01]  /*abb90*/  HMMA.1688.F32.TF32 R132, R228.reuse, R128, R132 ;  /* 0x00000080e484723c */ /* 0x050fe20000081084 */
[----:B------:R-:W2:Y:S07]  /*abba0*/  LDL.LU.64 R128, [R1+0x7230] ;  /* 0x0072300001807983 */ /* 0x000eae0000300a00 */
[C---:B------:R-:W-:Y:S08]  /*abbb0*/  HMMA.1688.F32.TF32 R112, R228.reuse, R136, R112 ;  /* 0x00000088e470723c */ /* 0x040ff00000081070 */
[----:B------:R-:W-:Y:S08]  /*abbc0*/  HMMA.1688.F32.TF32 R76, R228, R76, R104 ;  /* 0x0000004ce44c723c */ /* 0x000ff00000081068 */
[C---:B------:R-:W-:Y:S08]  /*abbd0*/  HMMA.1688.F32.TF32 R100, R8.reuse, R166, R100 ;  /* 0x000000a60864723c */ /* 0x040ff00000081064 */
[C---:B------:R-:W-:Y:S08]  /*abbe0*/  HMMA.1688.F32.TF32 R96, R8.reuse, R150, R96 ;  /* 0x000000960860723c */ /* 0x040ff00000081060 */
[C---:B------:R-:W-:Y:S08]  /*abbf0*/  HMMA.1688.F32.TF32 R92, R8.reuse, R86, R92 ;  /* 0x00000056085c723c */ /* 0x040ff0000008105c */
[C---:B------:R-:W-:Y:S08]  /*abc00*/  HMMA.1688.F32.TF32 R88, R8.reuse, R82, R88 ;  /* 0x000000520858723c */ /* 0x040ff00000081058 */
[----:B------:R-:W-:Y:S01]  /*abc10*/  HMMA.1688.F32.TF32 R48, R8, R246, R48 ;  /* 0x000000f60830723c */ /* 0x000fe20000081030 */
[----:B------:R-:W-:Y:S01]  /*abc20*/  LOP3.LUT R171, R0, 0x20, RZ, 0x3c, !PT ;  /* 0x0000002000ab7812 */ /* 0x000fe200078e3cff */
[----:B------:R-:W-:Y:S04]  /*abc30*/  LDS R138, [R0+UR10+0x16080] ;  /* 0x0160800a008a7984 */ /* 0x000fe80008000800 */
[----:B------:R1:W-:Y:S02]  /*abc40*/  STL.64 [R1+0x3720], R132 ;  /* 0x0037208401007387 */ /* 0x0003e40000100a00 */
[----:B------:R-:W-:Y:S08]  /*abc50*/  HMMA.1688.F32.TF32 R72, R228, R72, R24 ;  /* 0x00000048e448723c */ /* 0x000ff00000081018 */
[----:B------:R-:W-:Y:S01]  /*abc60*/  HMMA.1688.F32.TF32 R104, R8, R178, R20 ;  /* 0x000000b20868723c */ /* 0x000fe20000081014 */
[----:B------:R-:W-:-:S02]  /*abc70*/  IMAD.MOV.U32 R250, RZ, RZ, R62 ;  /* 0x000000fffffa7224 */ /* 0x000fc400078e003e */
[----:B------:R-:W-:Y:S02]  /*abc80*/  IMAD.MOV.U32 R251, RZ, RZ, R63 ;  /* 0x000000fffffb7224 */ /* 0x000fe400078e003f */
[----:B------:R-:W-:Y:S02]  /*abc90*/  IMAD.MOV.U32 R238, RZ, RZ, R242 ;  /* 0x000000ffffee7224 */ /* 0x000fe400078e00f2 */
[----:B------:R-:W-:Y:S01]  /*abca0*/  IMAD.MOV.U32 R239, RZ, RZ, R243 ;  /* 0x000000ffffef7224 */ /* 0x000fe200078e00f3 */
[----:B------:R-:W-:Y:S04]  /*abcb0*/  LDS R136, [R0+UR10+0x14080] ;  /* 0x0140800a00887984 */ /* 0x000fe80008000800 */
[----:B------:R-:W-:Y:S04]  /*abcc0*/  LDS R137, [R171+UR10+0x14080] ;  /* 0x0140800aab897984 */ /* 0x000fe80008000800 */
[----:B------:R-:W3:Y:S01]  /*abcd0*/  LDS R139, [R171+UR10+0x16080] ;  /* 0x0160800aab8b7984 */ /* 0x000ee20008000800 */
[----:B-1----:R-:W-:-:S02]  /*abce0*/  IMAD.MOV.U32 R132, RZ, RZ, R7 ;  /* 0x000000ffff847224 */ /* 0x002fc400078e0007 */
[----:B------:R-:W-:Y:S01]  /*abcf0*/  IMAD.MOV.U32 R133, RZ, RZ, R6 ;  /* 0x000000ffff857224 */ /* 0x000fe200078e0006 */
[C---:B------:R-:W-:Y:S01]  /*abd00*/  HMMA.1688.F32.TF32 R24, R228.reuse, R168, R184 ;  /* 0x000000a8e418723c */ /* 0x040fe200000810b8 */
[----:B------:R-:W-:Y:S07]  /*abd10*/  STL.64 [R1+0x3728], R134 ;  /* 0x0037288601007387 */ /* 0x000fee0000100a00 */
[C---:B------:R-:W-:Y:S08]  /*abd20*/  HMMA.1688.F32.TF32 R4, R228.reuse, R4, R192 ;  /* 0x00000004e404723c */ /* 0x040ff000000810c0 */
[----:B--2---:R-:W-:-:S15]  /*abd30*/  HMMA.1688.F32.TF32 R128, R228, R132, R128 ;  /* 0x00000084e480723c */ /* 0x004fde0000081080 */
[----:B------:R-:W-:-:S04]  /*abd40*/  NOP ;  /* 0x0000000000007918 */ /* 0x000fc80000000000 */
        /* <DEDUP_REMOVED lines=14> */
[----:B------:R-:W2:Y:S04]  /*abe30*/  LDL R186, [R1+0x13f8] ;  /* 0x0013f80001ba7983 */ /* 0x000ea80000100800 */
[----:B------:R-:W-:Y:S04]  /*abe40*/  STL.64 [R1+0x3690], R72 ;  /* 0x0036904801007387 */ /* 0x000fe80000100a00 */
[----:B------:R-:W-:Y:S04]  /*abe50*/  STL.64 [R1+0x3698], R74 ;  /* 0x0036984a01007387 */ /* 0x000fe80000100a00 */
[----:B------:R-:W-:Y:S04]  /*abe60*/  STL.64 [R1+0x3680], R24 ;  /* 0x0036801801007387 */ /* 0x000fe80000100a00 */
[----:B------:R-:W-:Y:S04]  /*abe70*/  STL.64 [R1+0x3688], R26 ;  /* 0x0036881a01007387 */ /* 0x000fe80000100a00 */
[----:B------:R-:W2:Y:S04]  /*abe80*/  LDL R187, [R1+0x13fc] ;  /* 0x0013fc0001bb7983 */ /* 0x000ea80000100800 */
[----:B------:R-:W4:Y:S04]  /*abe90*/  LDL R194, [R1+0x1418] ;  /* 0x0014180001c27983 */ /* 0x000f280000100800 */
[----:B------:R-:W-:Y:S04]  /*abea0*/  STL.64 [R1+0x3670], R4 ;  /* 0x0036700401007387 */ /* 0x000fe80000100a00 */
[----:B------:R1:W-:Y:S04]  /*abeb0*/  STL.64 [R1+0x3678], R6 ;  /* 0x0036780601007387 */ /* 0x0003e80000100a00 */
[----:B------:R-:W4:Y:S01]  /*abec0*/  LDL R195, [R1+0x141c] ;  /* 0x00141c0001c37983 */ /* 0x000f220000100800 */
[C---:B-1----:R-:W-:Y:S03]  /*abed0*/  HMMA.1688.F32.TF32 R4, R228.reuse, R236, R200 ;  /* 0x000000ece404723c */ /* 0x042fe600000810c8 */
[----:B------:R-:W2:Y:S05]  /*abee0*/  LDL.LU.64 R200, [R1+0x15d0] ;  /* 0x0015d00001c87983 */ /* 0x000eaa0000300a00 */
[----:B------:R-:W-:Y:S01]  /*abef0*/  HMMA.1688.F32.TF32 R24, R228, R248, R208 ;  /* 0x000000f8e418723c */ /* 0x000fe200000810d0 */
[----:B------:R-:W3:Y:S01]  /*abf00*/  LDL.64 R202, [R1+0x15d8] ;  /* 0x0015d80001ca7983 */ /* 0x000ee20000100a00 */
[----:B------:R-:W-:-:S09]  /*abf10*/  IMAD.MOV.U32 R210, RZ, RZ, R227 ;  /* 0x000000ffffd27224 */ /* 0x000fd200078e00e3 */
[----:B------:R-:W-:Y:S04]  /*abf20*/  STL.64 [R1+0x3660], R4 ;  /* 0x0036600401007387 */ /* 0x000fe80000100a00 */
[----:B------:R2:W-:Y:S04]  /*abf30*/  STL.64 [R1+0x3668], R6 ;  /* 0x0036680601007387 */ /* 0x0005e80000100a00 */
[----:B------:R-:W-:Y:S04]  /*abf40*/  STL.64 [R1+0x3650], R24 ;  /* 0x0036501801007387 */ /* 0x000fe80000100a00 */
[----:B------:R-:W-:Y:S04]  /*abf50*/  STL.64 [R1+0x3658], R26 ;  /* 0x0036581a01007387 */ /* 0x000fe80000100a00 */
[----:B------:R-:W4:Y:S01]  /*abf60*/  LDL.LU R227, [R1+0x722c] ;  /* 0x00722c0001e37983 */ /* 0x000f220000300800 */
[----:B------:R-:W-:Y:S01]  /*abf70*/  IMAD.MOV.U32 R211, RZ, RZ, R213 ;  /* 0x000000ffffd37224 */ /* 0x000fe200078e00d5 */
[----:B--2---:R-:W-:Y:S01]  /*abf80*/  HMMA.1688.F32.TF32 R4, R228, R200, R220 ;  /* 0x000000c8e404723c */ /* 0x004fe200000810dc */
[----:B------:R-:W-:-:S02]  /*abf90*/  IMAD.MOV.U32 R222, RZ, RZ, R216 ;  /* 0x000000ffffde7224 */ /* 0x000fc400078e00d8 */
[----:B------:R-:W-:Y:S02]  /*abfa0*/  IMAD.MOV.U32 R223, RZ, RZ, R217 ;  /* 0x000000ffffdf7224 */ /* 0x000fe400078e00d9 */
[----:B------:R-:W-:Y:S02]  /*abfb0*/  IMAD.MOV.U32 R230, RZ, RZ, R218 ;  /* 0x000000ffffe67224 */ /* 0x000fe400078e00da */
[----:B------:R-:W-:-:S12]  /*abfc0*/  IMAD.MOV.U32 R231, RZ, RZ, R219 ;  /* 0x000000ffffe77224 */ /* 0x000fd800078e00db */
[----:B------:R-:W-:Y:S04]  /*abfd0*/  STL.64 [R1+0x3640], R4 ;  /* 0x0036400401007387 */ /* 0x000fe80000100a00 */
[----:B------:R-:W-:Y:S04]  /*abfe0*/  STL.64 [R1+0x3648], R6 ;  /* 0x0036480601007387 */ /* 0x000fe80000100a00 */
[----:B------:R-:W2:Y:S04]  /*abff0*/  LDL.LU R213, [R1+0x7228] ;  /* 0x0072280001d57983 */ /* 0x000ea80000300800 */
[----:B------:R-:W2:Y:S04]  /*ac000*/  LDL.LU R216, [R1+0x7224] ;  /* 0x0072240001d87983 */ /* 0x000ea80000300800 */
[----:B------:R-:W2:Y:S04]  /*ac010*/  LDL.LU R217, [R1+0x7220] ;  /* 0x0072200001d97983 */ /* 0x000ea80000300800 */
[----:B------:R-:W2:Y:S04]  /*ac020*/  LDL.LU R218, [R1+0x721c] ;  /* 0x00721c0001da7983 */ /* 0x000ea80000300800 */
[----:B------:R-:W2:Y:S01]  /*ac030*/  LDL.LU R219, [R1+0x7218] ;  /* 0x0072180001db7983 */ /* 0x000ea20000300800 */
[----:B----4-:R-:W-:Y:S01]  /*ac040*/  HMMA.1688.F32.TF32 R132, R8, R194, R224 ;  /* 0x000000c20884723c */ /* 0x010fe200000810e0 */
[----:B------:R-:W-:Y:S01]  /*ac050*/  MOV R226, R214 ;  /* 0x000000d600e27202 */ /* 0x000fe20000000f00 */
[----:B------:R-:W-:Y:S01]  /*ac060*/  IMAD.MOV.U32 R227, RZ, RZ, R215 ;  /* 0x000000ffffe37224 */ /* 0x000fe200078e00d7 */
[----:B------:R-:W4:Y:S04]  /*ac070*/  LDL.LU R214, [R1+0x7214] ;  /* 0x0072140001d67983 */ /* 0x000f280000300800 */
[----:B------:R-:W4:-:S12]  /*ac080*/  LDL.LU R215, [R1+0x7210] ;  /* 0x0072100001d77983 */ /* 0x000f180000300800 */
[----:B------:R1:W-:Y:S04]  /*ac090*/  STL.64 [R1+0x6ef8], R134 ;  /* 0x006ef88601007387 */ /* 0x0003e80000100a00 */
[----:B------:R-:W-:Y:S01]  /*ac0a0*/  STL.64 [R1+0x6ef0], R132 ;  /* 0x006ef08401007387 */ /* 0x000fe20000100a00 */
[----:B-1----:R-:W-:Y:S02]  /*ac0b0*/  IMAD.MOV.U32 R134, RZ, RZ, R206 ;  /* 0x000000ffff867224 */ /* 0x002fe400078e00ce */
[----:B------:R-:W-:Y:S01]  /*ac0c0*/  IMAD.MOV.U32 R135, RZ, RZ, R207 ;  /* 0x000000ffff877224 */ /* 0x000fe200078e00cf */
[----:B------:R-:W3:Y:S04]  /*ac0d0*/  LDL.LU R206, [R1+0x720c] ;  /* 0x00720c0001ce7983 */ /* 0x000ee80000300800 */
[----:B------:R-:W3:Y:S01]  /*ac0e0*/  LDL.LU R207, [R1+0x7208] ;  /* 0x0072080001cf7983 */ /* 0x000ee20000300800 */
[C---:B--2---:R-:W-:Y:S08]  /*ac0f0*/  HMMA.1688.F32.TF32 R128, R8.reuse, R162, R216 ;  /* 0x000000a20880723c */ /* 0x044ff000000810d8 */
[----:B----4-:R-:W-:Y:S01]  /*ac100*/  HMMA.1688.F32.TF32 R124, R8, R186, R212 ;  /* 0x000000ba087c723c */ /* 0x010fe200000810d4 */
[----:B------:R-:W-:-:S02]  /*ac110*/  IMAD.MOV.U32 R214, RZ, RZ, R190 ;  /* 0x000000ffffd67224 */ /* 0x000fc400078e00be */
[----:B------:R-:W-:-:S08]  /*ac120*/  IMAD.MOV.U32 R215, RZ, RZ, R191 ;  /* 0x000000ffffd77224 */ /* 0x000fd000078e00bf */
[----:B------:R1:W-:Y:S04]  /*ac130*/  STL.64 [R1+0x6f68], R130 ;  /* 0x006f688201007387 */ /* 0x0003e80000100a00 */
[----:B------:R-:W-:Y:S01]  /*ac140*/  STL.64 [R1+0x6f60], R128 ;  /* 0x006f608001007387 */ /* 0x000fe20000100a00 */
[----:B-1----:R-:W-:Y:S02]  /*ac150*/  IMAD.MOV.U32 R130, RZ, RZ, R198 ;  /* 0x000000ffff827224 */ /* 0x002fe400078e00c6 */
[----:B------:R-:W-:Y:S01]  /*ac160*/  IMAD.MOV.U32 R131, RZ, RZ, R199 ;  /* 0x000000ffff837224 */ /* 0x000fe200078e00c7 */
[----:B------:R-:W2:Y:S04]  /*ac170*/  LDL.LU R198, [R1+0x7204] ;  /* 0x0072040001c67983 */ /* 0x000ea80000300800 */
[----:B------:R-:W2:Y:S04]  /*ac180*/  LDL.LU R199, [R1+0x7200] ;  /* 0x0072000001c77983 */ /* 0x000ea80000300800 */
[----:B------:R-:W-:Y:S04]  /*ac190*/  STL.64 [R1+0x6f78], R126 ;  /* 0x006f787e01007387 */ /* 0x000fe80000100a00 */
[----:B------:R-:W-:Y:S04]  /*ac1a0*/  STL.64 [R1+0x6f70], R124 ;  /* 0x006f707c01007387 */ /* 0x000fe80000100a00 */
[----:B------:R-:W4:Y:S04]  /*ac1b0*/  LDL.LU R190, [R1+0x71fc] ;  /* 0x0071fc0001be7983 */ /* 0x000f280000300800 */
[----:B------:R-:W4:Y:S01]  /*ac1c0*/  LDL.LU R191, [R1+0x71f8] ;  /* 0x0071f80001bf7983 */ /* 0x000f220000300800 */
[C---:B---3--:R-:W-:Y:S08]  /*ac1d0*/  HMMA.1688.F32.TF32 R120, R8.reuse, R154, R204 ;  /* 0x0000009a0878723c */ /* 0x048ff000000810cc */
[----:B------:R-:W-:Y:S11]  /*ac1e0*/  HMMA.1688.F32.TF32 R108, R8, R158, R180 ;  /* 0x0000009e086c723c */ /* 0x000ff600000810b4 */
[----:B------:R1:W-:Y:S04]  /*ac1f0*/  STL.64 [R1+0x6f88], R122 ;  /* 0x006f887a01007387 */ /* 0x0003e80000100a00 */
[----:B------:R-:W-:Y:S04]  /*ac200*/  STL.64 [R1+0x6f80], R120 ;  /* 0x006f807801007387 */ /* 0x000fe80000100a00 */
[----:B-1----:R-:W3:Y:S04]  /*ac210*/  LDL R122, [R1+0x1508] ;  /* 0x00150800017a7983 */ /* 0x002ee80000100800 */
[----:B------:R-:W3:Y:S01]  /*ac220*/  LDL R123, [R1+0x150c] ;  /* 0x00150c00017b7983 */ /* 0x000ee20000100800 */
[----:B------:R-:W-:-:S02]  /*ac230*/  IMAD.MOV.U32 R21, RZ, RZ, R86 ;  /* 0x000000ffff157224 */ /* 0x000fc400078e0056 */
[----:B------:R-:W-:Y:S01]  /*ac240*/  IMAD.MOV.U32 R20, RZ, RZ, R87 ;  /* 0x000000ffff147224 */ /* 0x000fe200078e0057 */
[----:B------:R-:W-:Y:S01]  /*ac250*/  MOV R5, R82 ;  /* 0x0000005200057202 */ /* 0x000fe20000000f00 */
[----:B------:R-:W-:Y:S01]  /*ac260*/  IMAD.MOV.U32 R4, RZ, RZ, R83 ;  /* 0x000000ffff047224 */ /* 0x000fe200078e0053 */
[C---:B--2---:R-:W-:Y:S08]  /*ac270*/  HMMA.1688.F32.TF32 R116, R8.reuse, R174, R196 ;  /* 0x000000ae0874723c */ /* 0x044ff000000810c4 */
[----:B----4-:R-:W-:Y:S11]  /*ac280*/  HMMA.1688.F32.TF32 R112, R8, R146, R188 ;  /* 0x000000920870723c */ /* 0x010ff600000810bc */
[----:B------:R-:W-:Y:S04]  /*ac290*/  STL.64 [R1+0x6f98], R118 ;  /* 0x006f987601007387 */ /* 0x000fe80000100a00 */
[----:B------:R-:W-:Y:S04]  /*ac2a0*/  STL.64 [R1+0x6f90], R116 ;  /* 0x006f907401007387 */ /* 0x000fe80000100a00 */
[----:B------:R-:W2:Y:S04]  /*ac2b0*/  LDL R198, [R1+0x1568] ;  /* 0x0015680001c67983 */ /* 0x000ea80000100800 */
[----:B------:R-:W2:Y:S04]  /*ac2c0*/  LDL R199, [R1+0x156c] ;  /* 0x00156c0001c77983 */ /* 0x000ea80000100800 */
[----:B------:R1:W-:Y:S04]  /*ac2d0*/  STL.64 [R1+0x6fa8], R114 ;  /* 0x006fa87201007387 */ /* 0x0003e80000100a00 */
[----:B------:R-:W-:Y:S04]  /*ac2e0*/  STL.64 [R1+0x6fa0], R112 ;  /* 0x006fa07001007387 */ /* 0x000fe80000100a00 */
[----:B-1----:R-:W4:Y:S04]  /*ac2f0*/  LDL R114, [R1+0x14f8] ;  /* 0x0014f80001727983 */ /* 0x002f280000100800 */
[----:B------:R-:W4:Y:S04]  /*ac300*/  LDL R115, [R1+0x14fc] ;  /* 0x0014fc0001737983 */ /* 0x000f280000100800 */
[----:B------:R-:W-:Y:S04]  /*ac310*/  STL.64 [R1+0x6fb8], R110 ;  /* 0x006fb86e01007387 */ /* 0x000fe80000100a00 */
[----:B------:R-:W-:Y:S04]  /*ac320*/  STL.64 [R1+0x6fb0], R108 ;  /* 0x006fb06c01007387 */ /* 0x000fe80000100a00 */
[----:B------:R-:W2:Y:S04]  /*ac330*/  LDL R182, [R1+0x1558] ;  /* 0x0015580001b67983 */ /* 0x000ea80000100800 */
[----:B------:R-:W2:Y:S04]  /*ac340*/  LDL R183, [R1+0x155c] ;  /* 0x00155c0001b77983 */ /* 0x000ea80000100800 */
[----:B------:R1:W-:Y:S04]  /*ac350*/  STL.64 [R1+0x6fc8], R106 ;  /* 0x006fc86a01007387 */ /* 0x0003e80000100a00 */
[----:B------:R-:W-:Y:S04]  /*ac360*/  STL.64 [R1+0x6fc0], R104 ;  /* 0x006fc06801007387 */ /* 0x000fe80000100a00 */
[----:B-1----:R-:W2:Y:S04]  /*ac370*/  LDL R106, [R1+0x14e8] ;  /* 0x0014e800016a7983 */ /* 0x002ea80000100800 */
[----:B------:R-:W2:Y:S04]  /*ac380*/  LDL R107, [R1+0x14ec] ;  /* 0x0014ec00016b7983 */ /* 0x000ea80000100800 */
[----:B------:R-:W-:Y:S04]  /*ac390*/  STL.64 [R1+0x6fd8], R102 ;  /* 0x006fd86601007387 */ /* 0x000fe80000100a00 */
[----:B------:R-:W-:Y:S04]  /*ac3a0*/  STL.64 [R1+0x6fd0], R100 ;  /* 0x006fd06401007387 */ /* 0x000fe80000100a00 */
[----:B------:R1:W-:Y:S04]  /*ac3b0*/  STL.64 [R1+0x6fe8], R98 ;  /* 0x006fe86201007387 */ /* 0x0003e80000100a00 */
[----:B------:R-:W-:Y:S04]  /*ac3c0*/  STL.64 [R1+0x6fe0], R96 ;  /* 0x006fe06001007387 */ /* 0x000fe80000100a00 */
[----:B-1----:R-:W2:Y:S04]  /*ac3d0*/  LDL R98, [R1+0x14d8] ;  /* 0x0014d80001627983 */ /* 0x002ea80000100800 */
[----:B------:R-:W2:Y:S04]  /*ac3e0*/  LDL R99, [R1+0x14dc] ;  /* 0x0014dc0001637983 */ /* 0x000ea80000100800 */
[----:B------:R-:W2:Y:S04]  /*ac3f0*/  LDL.LU.64 R86, [R1+0x71f0] ;  /* 0x0071f00001567983 */ /* 0x000ea80000300a00 */
[----:B------:R-:W2:Y:S04]  /*ac400*/  LDL.LU.64 R84, [R1+0x71e8] ;  /* 0x0071e80001547983 */ /* 0x000ea80000300a00 */
[----:B------:R-:W-:Y:S04]  /*ac410*/  STL.64 [R1+0x6ff8], R94 ;  /* 0x006ff85e01007387 */ /* 0x000fe80000100a00 */
[----:B------:R-:W-:Y:S04]  /*ac420*/  STL.64 [R1+0x6ff0], R92 ;  /* 0x006ff05c01007387 */ /* 0x000fe80000100a00 */
[----:B------:R-:W3:Y:S04]  /*ac430*/  LDL.LU.64 R82, [R1+0x71e0] ;  /* 0x0071e00001527983 */ /* 0x000ee80000300a00 */
[----:B------:R-:W3:Y:S04]  /*ac440*/  LDL.LU.64 R80, [R1+0x71d8] ;  /* 0x0071d80001507983 */ /* 0x000ee80000300a00 */
[----:B------:R1:W-:Y:S04]  /*ac450*/  STL.64 [R1+0x7008], R90 ;  /* 0x0070085a01007387 */ /* 0x0003e80000100a00 */
[----:B------:R-:W-:Y:S01]  /*ac460*/  STL.64 [R1+0x7000], R88 ;  /* 0x0070005801007387 */ /* 0x000fe20000100a00 */
[----:B------:R-:W-:-:S02]  /*ac470*/  IMAD.MOV.U32 R7, RZ, RZ, R18 ;  /* 0x000000ffff077224 */ /* 0x000fc400078e0012 */
[----:B------:R-:W-:Y:S02]  /*ac480*/  IMAD.MOV.U32 R6, RZ, RZ, R19 ;  /* 0x000000ffff067224 */ /* 0x000fe400078e0013 */
[----:B------:R-:W-:Y:S02]  /*ac490*/  IMAD.MOV.U32 R23, RZ, RZ, R70 ;  /* 0x000000ffff177224 */ /* 0x000fe400078e0046 */
[----:B------:R-:W-:Y:S01]  /*ac4a0*/  IMAD.MOV.U32 R22, RZ, RZ, R71 ;  /* 0x000000ffff167224 */ /* 0x000fe200078e0047 */
[----:B-1----:R-:W4:Y:S04]  /*ac4b0*/  LDL R90, [R1+0x14c8] ;  /* 0x0014c800015a7983 */ /* 0x002f280000100800 */
[----:B------:R-:W4:Y:S01]  /*ac4c0*/  LDL R91, [R1+0x14cc] ;  /* 0x0014cc00015b7983 */ /* 0x000f220000100800 */
[C---:B--2---:R-:W-:Y:S03]  /*ac4d0*/  HMMA.1688.F32.TF32 R84, R8.reuse, R18, R84 ;  /* 0x000000120854723c */ /* 0x044fe60000081054 */
[----:B------:R-:W2:Y:S04]  /*ac4e0*/  LDL.LU.64 R18, [R1+0x71d0] ;  /* 0x0071d00001127983 */ /* 0x000ea80000300a00 */
[----:B------:R-:W2:Y:S01]  /*ac4f0*/  LDL.LU.64 R16, [R1+0x71c8] ;  /* 0x0071c80001107983 */ /* 0x000ea20000300a00 */
[C---:B---3--:R-:W-:Y:S11]  /*ac500*/  HMMA.1688.F32.TF32 R80, R8.reuse, R70, R80 ;  /* 0x000000460850723c */ /* 0x048ff60000081050 */
[----:B------:R-:W-:Y:S04]  /*ac510*/  STL.64 [R1+0x7018], R86 ;  /* 0x0070185601007387 */ /* 0x000fe80000100a00 */
[----:B------:R-:W-:Y:S04]  /*ac520*/  STL.64 [R1+0x7010], R84 ;  /* 0x0070105401007387 */ /* 0x000fe80000100a00 */
[----:B------:R-:W3:Y:S04]  /*ac530*/  LDL.LU.64 R70, [R1+0x71c0] ;  /* 0x0071c00001467983 */ /* 0x000ee80000300a00 */
[----:B------:R-:W3:Y:S01]  /*ac540*/  LDL.LU.64 R68, [R1+0x71b8] ;  /* 0x0071b80001447983 */ /* 0x000ee20000300a00 */
[C---:B------:R-:W-:Y:S08]  /*ac550*/  HMMA.1688.F32.TF32 R72, R8.reuse, R98, R12 ;  /* 0x000000620848723c */ /* 0x040ff0000008100c */
[----:B----4-:R-:W-:Y:S01]  /*ac560*/  HMMA.1688.F32.TF32 R64, R8, R114, R64 ;  /* 0x000000720840723c */ /* 0x010fe20000081040 */
[----:B------:R-:W-:Y:S04]  /*ac570*/  STL.64 [R1+0x7028], R82 ;  /* 0x0070285201007387 */ /* 0x000fe80000100a00 */
[----:B------:R-:W-:Y:S01]  /*ac580*/  STL.64 [R1+0x7020], R80 ;  /* 0x0070205001007387 */ /* 0x000fe20000100a00 */
[----:B------:R-:W-:-:S02]  /*ac590*/  IMAD.MOV.U32 R248, RZ, RZ, R60 ;  /* 0x000000fffff87224 */ /* 0x000fc400078e003c */
[----:B------:R-:W-:Y:S02]  /*ac5a0*/  IMAD.MOV.U32 R249, RZ, RZ, R61 ;  /* 0x000000fffff97224 */ /* 0x000fe400078e003d */
[----:B------:R-:W-:Y:S02]  /*ac5b0*/  IMAD.MOV.U32 R236, RZ, RZ, R54 ;  /* 0x000000ffffec7224 */ /* 0x000fe400078e0036 */
[----:B------:R-:W-:Y:S01]  /*ac5c0*/  IMAD.MOV.U32 R237, RZ, RZ, R55 ;  /* 0x000000ffffed7224 */ /* 0x000fe200078e0037 */
[C---:B--2---:R-:W-:Y:S08]  /*ac5d0*/  HMMA.1688.F32.TF32 R76, R8.reuse, R90, R16 ;  /* 0x0000005a084c723c */ /* 0x044ff00000081010 */
[----:B---3--:R-:W-:Y:S11]  /*ac5e0*/  HMMA.1688.F32.TF32 R68, R8, R106, R68 ;  /* 0x0000006a0844723c */ /* 0x008ff60000081044 */
[----:B------:R-:W-:Y:S04]  /*ac5f0*/  STL.64 [R1+0x7038], R78 ;  /* 0x0070384e01007387 */ /* 0x000fe80000100a00 */
[----:B------:R-:W-:Y:S04]  /*ac600*/  STL.64 [R1+0x7030], R76 ;  /* 0x0070304c01007387 */ /* 0x000fe80000100a00 */
[----:B------:R1:W-:Y:S04]  /*ac610*/  STL.64 [R1+0x7048], R74 ;  /* 0x0070484a01007387 */ /* 0x0003e80000100a00 */
[----:B------:R-:W-:Y:S04]  /*ac620*/  STL.64 [R1+0x7040], R72 ;  /* 0x0070404801007387 */ /* 0x000fe80000100a00 */
[----:B------:R-:W-:Y:S04]  /*ac630*/  STL.64 [R1+0x7058], R70 ;  /* 0x0070584601007387 */ /* 0x000fe80000100a00 */
[----:B------:R-:W-:Y:S04]  /*ac640*/  STL.64 [R1+0x7050], R68 ;  /* 0x0070504401007387 */ /* 0x000fe80000100a00 */
[----:B------:R2:W-:Y:S04]  /*ac650*/  STL.64 [R1+0x7068], R66 ;  /* 0x0070684201007387 */ /* 0x0005e80000100a00 */
[----:B------:R-:W-:Y:S04]  /*ac660*/  STL.64 [R1+0x7060], R64 ;  /* 0x0070604001007387 */ /* 0x000fe80000100a00 */
[----:B------:R-:W3:Y:S04]  /*ac670*/  LDL.LU R60, [R1+0x71b4] ;  /* 0x0071b400013c7983 */ /* 0x000ee80000300800 */
[----:B------:R-:W3:Y:S04]  /*ac680*/  LDL.LU R61, [R1+0x71b0] ;  /* 0x0071b000013d7983 */ /* 0x000ee80000300800 */
[----:B------:R-:W3:Y:S04]  /*ac690*/  LDL.LU R62, [R1+0x71ac] ;  /* 0x0071ac00013e7983 */ /* 0x000ee80000300800 */
[----:B------:R-:W3:Y:S01]  /*ac6a0*/  LDL.LU R63, [R1+0x71a8] ;  /* 0x0071a800013f7983 */ /* 0x000ee20000300800 */
[----:B-1----:R-:W-:-:S02]  /*ac6b0*/  IMAD.MOV.U32 R75, RZ, RZ, R6 ;  /* 0x000000ffff4b7224 */ /* 0x002fc400078e0006 */
[----:B------:R-:W-:Y:S02]  /*ac6c0*/  IMAD.MOV.U32 R74, RZ, RZ, R7 ;  /* 0x000000ffff4a7224 */ /* 0x000fe400078e0007 */
[----:B--2---:R-:W-:Y:S01]  /*ac6d0*/  IMAD.MOV.U32 R67, RZ, RZ, R4 ;  /* 0x000000ffff437224 */ /* 0x004fe200078e0004 */
[----:B------:R-:W-:Y:S01]  /*ac6e0*/  MOV R66, R5 ;  /* 0x0000000500427202 */ /* 0x000fe20000000f00 */
[----:B------:R-:W2:Y:S04]  /*ac6f0*/  LDL.LU R4, [R1+0x120] ;  /* 0x0001200001047983 */ /* 0x000ea80000300800 */
[----:B------:R-:W2:Y:S04]  /*ac700*/  LDL.LU R5, [R1+0x124] ;  /* 0x0001240001057983 */ /* 0x000ea80000300800 */
[----:B------:R-:W2:Y:S04]  /*ac710*/  LDL.LU R6, [R1+0x128] ;  /* 0x0001280001067983 */ /* 0x000ea80000300800 */
[----:B------:R-:W2:Y:S04]  /*ac720*/  LDL.LU R7, [R1+0x12c] ;  /* 0x00012c0001077983 */ /* 0x000ea80000300800 */
[----:B------:R-:W4:Y:S04]  /*ac730*/  LDL.LU R54, [R1+0x71a4] ;  /* 0x0071a40001367983 */ /* 0x000f280000300800 */
[----:B------:R-:W4:Y:S04]  /*ac740*/  LDL.LU R55, [R1+0x71a0] ;  /* 0x0071a00001377983 */ /* 0x000f280000300800 */
[----:B------:R-:W2:Y:S04]  /*ac750*/  LDL.LU R242, [R1+0x719c] ;  /* 0x00719c0001f27983 */ /* 0x000ea80000300800 */
[----:B------:R-:W2:Y:S01]  /*ac760*/  LDL.LU R243, [R1+0x7198] ;  /* 0x0071980001f37983 */ /* 0x000ea20000300800 */
[C---:B------:R-:W-:Y:S08]  /*ac770*/  HMMA.1688.F32.TF32 R56, R8.reuse, R130, R56 ;  /* 0x000000820838723c */ /* 0x040ff00000081038 */
[C---:B------:R-:W-:Y:S08]  /*ac780*/  HMMA.1688.F32.TF32 R40, R8.reuse, R182, R40 ;  /* 0x000000b60828723c */ /* 0x040ff00000081028 */
[C---:B------:R-:W-:Y:S08]  /*ac790*/  HMMA.1688.F32.TF32 R36, R8.reuse, R198, R36 ;  /* 0x000000c60824723c */ /* 0x040ff00000081024 */
[C---:B------:R-:W-:Y:S08]  /*ac7a0*/  HMMA.1688.F32.TF32 R32, R8.reuse, R214, R32 ;  /* 0x000000d60820723c */ /* 0x040ff00000081020 */
[----:B------:R-:W-:Y:S01]  /*ac7b0*/  HMMA.1688.F32.TF32 R28, R8, R134, R28 ;  /* 0x00000086081c723c */ /* 0x000fe2000008101c */
[----:B------:R-:W-:-:S02]  /*ac7c0*/  IMAD.MOV.U32 R82, RZ, RZ, R23 ;  /* 0x000000ffff527224 */ /* 0x000fc400078e0017 */
[----:B------:R-:W-:-:S05]  /*ac7d0*/  IMAD.MOV.U32 R83, RZ, RZ, R22 ;  /* 0x000000ffff537224 */ /* 0x000fca00078e0016 */
[C---:B------:R-:W-:Y:S08]  /*ac7e0*/  HMMA.1688.F32.TF32 R16, R8.reuse, R222, R248 ;  /* 0x000000de0810723c */ /* 0x040ff000000810f8 */
[C---:B---3--:R-:W-:Y:S08]  /*ac7f0*/  HMMA.1688.F32.TF32 R60, R8.reuse, R122, R60 ;  /* 0x0000007a083c723c */ /* 0x048ff0000008103c */
[C---:B----4-:R-:W-:Y:S08]  /*ac800*/  HMMA.1688.F32.TF32 R52, R8.reuse, R234, R52 ;  /* 0x000000ea0834723c */ /* 0x050ff00000081034 */
[C---:B--2---:R-:W-:Y:S08]  /*ac810*/  HMMA.1688.F32.TF32 R44, R8.reuse, R242, R44 ;  /* 0x000000f2082c723c */ /* 0x044ff0000008102c */
[----:B------:R-:W-:Y:S01]  /*ac820*/  HMMA.1688.F32.TF32 R24, R8, R226, R4 ;  /* 0x000000e20818723c */ /* 0x000fe20000081004 */
[----:B------:R-:W-:Y:S04]  /*ac830*/  STL.64 [R1+0x7078], R62 ;  /* 0x0070783e01007387 */ /* 0x000fe80000100a00 */
[----:B------:R-:W-:Y:S04]  /*ac840*/  STL.64 [R1+0x7070], R60 ;  /* 0x0070703c01007387 */ /* 0x000fe80000100a00 */
[----:B------:R1:W-:Y:S04]  /*ac850*/  STL.64 [R1+0x7088], R58 ;  /* 0x0070883a01007387 */ /* 0x0003e80000100a00 */
[----:B------:R-:W-:Y:S01]  /*ac860*/  STL.64 [R1+0x7080], R56 ;  /* 0x0070803801007387 */ /* 0x000fe20000100a00 */
[----:B-1----:R-:W-:Y:S01]  /*ac870*/  MOV R58, R21 ;  /* 0x00000015003a7202 */ /* 0x002fe20000000f00 */
[----:B------:R-:W-:-:S02]  /*ac880*/  IMAD.MOV.U32 R59, RZ, RZ, R20 ;  /* 0x000000ffff3b7224 */ /* 0x000fc400078e0014 */
[C---:B------:R-:W-:Y:S01]  /*ac890*/  HMMA.1688.F32.TF32 R20, R8.reuse, R230, R236 ;  /* 0x000000e60814723c */ /* 0x040fe200000810ec */
[----:B------:R-:W-:Y:S04]  /*ac8a0*/  STL.64 [R1+0x7098], R54 ;  /* 0x0070983601007387 */ /* 0x000fe80000100a00 */
[----:B------:R1:W-:Y:S04]  /*ac8b0*/  STL.64 [R1+0x7090], R52 ;  /* 0x0070903401007387 */ /* 0x0003e80000100a00 */
[----:B------:R-:W-:Y:S04]  /*ac8c0*/  STL.64 [R1+0x70a8], R50 ;  /* 0x0070a83201007387 */ /* 0x000fe80000100a00 */
[----:B------:R2:W-:Y:S04]  /*ac8d0*/  STL.64 [R1+0x70a0], R48 ;  /* 0x0070a03001007387 */ /* 0x0005e80000100a00 */
[----:B------:R-:W-:Y:S04]  /*ac8e0*/  STL.64 [R1+0x70b8], R46 ;  /* 0x0070b82e01007387 */ /* 0x000fe80000100a00 */
[----:B------:R3:W-:Y:S04]  /*ac8f0*/  STL.64 [R1+0x70b0], R44 ;  /* 0x0070b02c01007387 */ /* 0x0007e80000100a00 */
[----:B------:R-:W-:Y:S04]  /*ac900*/  STL.64 [R1+0x70c8], R42 ;  /* 0x0070c82a01007387 */ /* 0x000fe80000100a00 */
[----:B------:R-:W-:Y:S04]  /*ac910*/  STL.64 [R1+0x70c0], R40 ;  /* 0x0070c02801007387 */ /* 0x000fe80000100a00 */
[----:B------:R-:W-:Y:S04]  /*ac920*/  STL.64 [R1+0x70d8], R38 ;  /* 0x0070d82601007387 */ /* 0x000fe80000100a00 */
[----:B------:R4:W-:Y:S04]  /*ac930*/  STL.64 [R1+0x70d0], R36 ;  /* 0x0070d02401007387 */ /* 0x0009e80000100a00 */
        /* <DEDUP_REMOVED lines=56> */
[----:B--2---:R-:W2:Y:S04]  /*accc0*/  LDL.LU R48, [R1+0xe20] ;  /* 0x000e200001307983 */ /* 0x004ea80000300800 */
[----:B------:R-:W2:Y:S04]  /*accd0*/  LDL.LU R49, [R1+0xe24] ;  /* 0x000e240001317983 */ /* 0x000ea80000300800 */
[----:B------:R-:W2:Y:S04]  /*acce0*/  LDL.LU R50, [R1+0xe28] ;  /* 0x000e280001327983 */ /* 0x000ea80000300800 */
[----:B------:R-:W2:Y:S04]  /*accf0*/  LDL.LU R51, [R1+0xe2c] ;  /* 0x000e2c0001337983 */ /* 0x000ea80000300800 */
[----:B---3--:R-:W3:Y:S04]  /*acd00*/  LDL.LU R44, [R1+0xe30] ;  /* 0x000e3000012c7983 */ /* 0x008ee80000300800 */
        /* <DEDUP_REMOVED lines=41> */
[C---:B--2---:R-:W-:Y:S08]  /*acfa0*/  HMMA.1688.F32.TF32 R12, R8.reuse, R210, R12 ;  /* 0x000000d2080c723c */ /* 0x044ff0000008100c */
[----:B------:R-:W-:Y:S01]  /*acfb0*/  HMMA.1688.F32.TF32 R8, R8, R202, R140 ;  /* 0x000000ca0808723c */ /* 0x000fe2000008108c */
        /* <DEDUP_REMOVED lines=8> */
[C---:B---3--:R-:W-:Y:S08]  /*ad040*/  HMMA.1688.F32.TF32 R12, R136.reuse, R194, R32 ;  /* 0x000000c2880c723c */ /* 0x048ff00000081020 */
[C---:B----4-:R-:W-:Y:S08]  /*ad050*/  HMMA.1688.F32.TF32 R8, R136.reuse, R162, R36 ;  /* 0x000000a28808723c */ /* 0x050ff00000081024 */
        /* <DEDUP_REMOVED lines=156> */
[----:B------:R-:W3:Y:S01]  /*ada20*/  LDL.LU R251, [R1+0xc4c] ;  /* 0x000c4c0001fb7983 */ /* 0x000ee20000300800 */
[C---:B--2---:R-:W-:Y:S08]  /*ada30*/  HMMA.1688.F32.TF32 R8, R136.reuse, R242, R24 ;  /* 0x000000f28808723c */ /* 0x044ff00000081018 */
[C---:B------:R-:W-:Y:S08]  /*ada40*/  HMMA.1688.F32.TF32 R12, R136.reuse, R246, R20 ;  /* 0x000000f6880c723c */ /* 0x040ff00000081014 */
[C---:B------:R-:W-:Y:S11]  /*ada50*/  HMMA.1688.F32.TF32 R16, R136.reuse, R182, R28 ;  /* 0x000000b68810723c */ /* 0x040ff6000008101c */
[----:B------:R-:W-:Y:S04]  /*ada60*/  STL.64 [R1+0xd10], R12 ;  /* 0x000d100c01007387 */ /* 0x000fe80000100a00 */
[----:B------:R2:W-:Y:S04]  /*ada70*/  STL.64 [R1+0xd18], R14 ;  /* 0x000d180e01007387 */ /* 0x0005e80000100a00 */
[----:B------:R-:W-:Y:S04]  /*ada80*/  STL.64 [R1+0xd00], R8 ;  /* 0x000d000801007387 */ /* 0x000fe80000100a00 */
[----:B------:R4:W-:Y:S01]  /*ada90*/  STL.64 [R1+0xd08], R10 ;  /* 0x000d080a01007387 */ /* 0x0009e20000100a00 */
[C---:B--2---:R-:W-:Y:S08]  /*adaa0*/  HMMA.1688.F32.TF32 R12, R136.reuse, R198, R32 ;  /* 0x000000c6880c723c */ /* 0x044ff00000081020 */
[C---:B----4-:R-:W-:Y:S01]  /*adab0*/  HMMA.1688.F32.TF32 R8, R136.reuse, R214, R36 ;  /* 0x000000d68808723c */ /* 0x050fe20000081024 */
        /* <DEDUP_REMOVED lines=17> */
[----:B----4-:R-:W-:Y:S01]  /*adbd0*/  HMMA.1688.F32.TF32 R8, R136, R202, R68 ;  /* 0x000000ca8808723c */ /* 0x010fe20000081044 */
[----:B------:R-:W-:Y:S04]  /*adbe0*/  STL.64 [R1+0x5c0], R16 ;  /* 0x0005c01001007387 */ /* 0x000fe80000100a00 */
[----:B------:R2:W-:Y:S03]  /*adbf0*/  STL.64 [R1+0x5c8], R18 ;  /* 0x0005c81201007387 */ /* 0x0005e60000100a00 */
[C---:B-1----:R-:W-:Y:S01]  /*adc00*/  HMMA.1688.F32.TF32 R4, R140.reuse, R58, R4 ;  /* 0x0000003a8c04723c */ /* 0x042fe20000081004 */
[----:B------:R-:W-:Y:S04]  /*adc10*/  LDS R136, [R0+UR10+0x14180] ;  /* 0x0141800a00887984 */ /* 0x000fe80008000800 */
[----:B------:R-:W-:Y:S04]  /*adc20*/  LDS R138, [R0+UR10+0x16180] ;  /* 0x0161800a008a7984 */ /* 0x000fe80008000800 */
[----:B------:R-:W-:Y:S04]  /*adc30*/  LDS R137, [R171+UR10+0x14180] ;  /* 0x0141800aab897984 */ /* 0x000fe80008000800 */
[----:B------:R-:W1:Y:S01]  /*adc40*/  LDS R139, [R171+UR10+0x16180] ;  /* 0x0161800aab8b7984 */ /* 0x000e620008000800 */
        /* <DEDUP_REMOVED lines=26> */
[----:B------:R-:W-:Y:S06]  /*addf0*/  STL.64 [R1+0x4a8], R18 ;  /* 0x0004a81201007387 */ /* 0x000fec0000100a00 */
[----:B------:R-:W-:Y:S04]  /*ade00*/  STL.64 [R1+0x490], R12 ;  /* 0x0004900c01007387 */ /* 0x000fe80000100a00 */
[----:B------:R-:W-:Y:S04]  /*ade10*/  STL.64 [R1+0x498], R14 ;  /* 0x0004980e01007387 */ /* 0x000fe80000100a00 */
[----:B------:R-:W-:Y:S04]  /*ade20*/  STL.64 [R1+0x480], R8 ;  /* 0x0004800801007387 */ /* 0x000fe80000100a00 */
[----:B------:R2:W-:Y:S02]  /*ade30*/  STL.64 [R1+0x488], R10 ;  /* 0x0004880a01007387 */ /* 0x0005e40000100a00 */
[----:B--2---:R-:W-:Y:S02]  /*ade40*/  HMMA.1688.F32.TF32 R8, R140, R150, R216 ;  /* 0x000000968c08723c */ /* 0x004fe400000810d8 */
[----:B------:R-:W-:-:S15]  /*ade50*/  STL.64 [R1+0x7190], R150 ;  /* 0x0071909601007387 */ /* 0x000fde0000100a00 */
[----:B------:R-:W-:Y:S02]  /*ade60*/  NOP ;  /* 0x0000000000007918 */ /* 0x000fe40000000000 */
[----:B------:R-:W-:Y:S04]  /*ade70*/  STL.64 [R1+0xc70], R8 ;  /* 0x000c700801007387 */ /* 0x000fe80000100a00 */
[----:B------:R2:W-:Y:S04]  /*ade80*/  STL.64 [R1+0xc78], R10 ;  /* 0x000c780a01007387 */ /* 0x0005e80000100a00 */
[----:B------:R-:W-:Y:S04]  /*ade90*/  STL.64 [R1+0x7188], R58 ;  /* 0x0071883a01007387 */ /* 0x000fe80000100a00 */
[----:B------:R-:W-:Y:S04]  /*adea0*/  STL.64 [R1+0xc60], R4 ;  /* 0x000c600401007387 */ /* 0x000fe80000100a00 */
[----:B------:R3:W-:Y:S01]  /*adeb0*/  STL.64 [R1+0xc68], R6 ;  /* 0x000c680601007387 */ /* 0x0007e20000100a00 */
[C---:B--2---:R-:W-:Y:S08]  /*adec0*/  HMMA.1688.F32.TF32 R8, R140.reuse, R66, R236 ;  /* 0x000000428c08723c */ /* 0x044ff000000810ec */
[C---:B---3--:R-:W-:Y:S01]  /*aded0*/  HMMA.1688.F32.TF32 R4, R140.reuse, R74, R248 ;  /* 0x0000004a8c04723c */ /* 0x048fe200000810f8 */
[----:B------:R-:W-:Y:S10]  /*adee0*/  STL.64 [R1+0x7180], R66 ;  /* 0x0071804201007387 */ /* 0x000ff40000100a00 */
[----:B------:R-:W-:Y:S04]  /*adef0*/  STL.64 [R1+0xc50], R8 ;  /* 0x000c500801007387 */ /* 0x000fe80000100a00 */
[----:B------:R-:W-:Y:S04]  /*adf00*/  STL.64 [R1+0xc58], R10 ;  /* 0x000c580a01007387 */ /* 0x000fe80000100a00 */
[----:B------:R-:W2:Y:S04]  /*adf10*/  LDL.LU R248, [R1+0xaa0] ;  /* 0x000aa00001f87983 */ /* 0x000ea80000300800 */
        /* <DEDUP_REMOVED lines=109> */
[----:B------:R-:W-:Y:S01]  /*ae5f0*/  STL.64 [R1+0x7178], R74 ;  /* 0x0071784a01007387 */ /* 0x000fe20000100a00 */
[C---:B--2---:R-:W-:Y:S08]  /*ae600*/  HMMA.1688.F32.TF32 R8, R140.reuse, R82, R8 ;  /* 0x000000528c08723c */ /* 0x044ff00000081008 */
[C---:B---3--:R-:W-:Y:S08]  /*ae610*/  HMMA.1688.F32.TF32 R56, R140.reuse, R90, R12 ;  /* 0x0000005a8c38723c */ /* 0x048ff0000008100c */
[C---:B------:R-:W-:Y:S03]  /*ae620*/  HMMA.1688.F32.TF32 R12, R140.reuse, R98, R16 ;  /* 0x000000628c0c723c */ /* 0x040fe60000081010 */
        /* <DEDUP_REMOVED lines=8> */
[C---:B----4-:R-:W-:Y:S03]  /*ae6b0*/  HMMA.1688.F32.TF32 R12, R140.reuse, R122, R28 ;  /* 0x0000007a8c0c723c */ /* 0x050fe6000008101c */
        /* <DEDUP_REMOVED lines=38> */
[----:B--2---:R-:W-:Y:S03]  /*ae920*/  HMMA.1688.F32.TF32 R8, R140, R202, R108 ;  /* 0x000000ca8c08723c */ /* 0x004fe6000008106c */
[----:B------:R-:W-:Y:S04]  /*ae930*/  STL.64 [R1+0xb30], R16 ;  /* 0x000b301001007387 */ /* 0x000fe80000100a00 */
[----:B------:R-:W-:Y:S04]  /*ae940*/  STL.64 [R1+0xb38], R18 ;  /* 0x000b381201007387 */ /* 0x000fe80000100a00 */
[----:B------:R-:W-:Y:S04]  /*ae950*/  STL.64 [R1+0xb20], R12 ;  /* 0x000b200c01007387 */ /* 0x000fe80000100a00 */
[----:B------:R-:W-:Y:S04]  /*ae960*/  STL.64 [R1+0xb28], R14 ;  /* 0x000b280e01007387 */ /* 0x000fe80000100a00 */
[----:B------:R-:W-:Y:S04]  /*ae970*/  LDS R140, [R0+UR10+0x14200] ;  /* 0x0142000a008c7984 */ /* 0x000fe80008000800 */
[----:B------:R-:W-:Y:S04]  /*ae980*/  LDS R142, [R0+UR10+0x16200] ;  /* 0x0162000a008e7984 */ /* 0x000fe80008000800 */
[----:B------:R-:W-:Y:S04]  /*ae990*/  LDS R141, [R171+UR10+0x14200] ;  /* 0x0142000aab8d7984 */ /* 0x000fe80008000800 */
[----:B------:R-:W2:Y:S04]  /*ae9a0*/  LDS R143, [R171+UR10+0x16200] ;  /* 0x0162000aab8f7984 */ /* 0x000ea80008000800 */
[----:B------:R-:W-:Y:S04]  /*ae9b0*/  STL.64 [R1+0x470], R8 ;  /* 0x0004700801007387 */ /* 0x000fe80000100a00 */
[----:B------:R1:W-:Y:S02]  /*ae9c0*/  STL.64 [R1+0x478], R10 ;  /* 0x0004780a01007387 */ /* 0x0003e40000100a00 */
[C---:B-1----:R-:W-:Y:S08]  /*ae9d0*/  HMMA.1688.F32.TF32 R8, R136.reuse, R194, R188 ;  /* 0x000000c28808723c */ /* 0x042ff000000810bc */
[C---:B------:R-:W-:Y:S08]  /*ae9e0*/  HMMA.1688.F32.TF32 R16, R136.reuse, R162, R116 ;  /* 0x000000a28810723c */ /* 0x040ff00000081074 */
        /* <DEDUP_REMOVED lines=26> */
[----:B-1----:R-:W2:Y:S04]  /*aeb90*/  LDL.LU R4, [R1+0x410] ;  /* 0x0004100001047983 */ /* 0x002ea80000300800 */
[----:B------:R-:W2:Y:S04]  /*aeba0*/  LDL.LU R5, [R1+0x414] ;  /* 0x0004140001057983 */ /* 0x000ea80000300800 */
[----:B----4-:R-:W4:Y:S04]  /*aebb0*/  LDL.LU R6, [R1+0x418] ;  /* 0x0004180001067983 */ /* 0x010f280000300800 */
        /* <DEDUP_REMOVED lines=121> */
[----:B-1----:R-:W2:Y:S02]  /*af350*/  LDL.LU.64 R150, [R1+0x7190] ;  /* 0x0071900001967983 */ /* 0x002ea40000300a00 */
[----:B--2---:R-:W-:-:S15]  /*af360*/  HMMA.1688.F32.TF32 R56, R136, R150, R56 ;  /* 0x000000968838723c */ /* 0x004fde0000081038 */
[----:B------:R-:W-:-:S04]  /*af370*/  NOP ;  /* 0x0000000000007918 */ /* 0x000fc80000000000 */
[----:B------:R-:W-:Y:S04]  /*af380*/  STL.64 [R1+0xa80], R56 ;  /* 0x000a803801007387 */ /* 0x000fe80000100a00 */
[----:B------:R1:W-:Y:S04]  /*af390*/  STL.64 [R1+0xa88], R58 ;  /* 0x000a883a01007387 */ /* 0x0003e80000100a00 */
[----:B-1----:R-:W3:Y:S02]  /*af3a0*/  LDL.LU.64 R58, [R1+0x7188] ;  /* 0x00718800013a7983 */ /* 0x002ee40000300a00 */
[----:B---3--:R-:W-:-:S15]  /*af3b0*/  HMMA.1688.F32.TF32 R64, R136, R58, R64 ;  /* 0x0000003a8840723c */ /* 0x008fde0000081040 */
        /* <DEDUP_REMOVED lines=8> */
[----:B-1----:R-:W2:Y:S01]  /*af440*/  LDL.LU.64 R74, [R1+0x7178] ;  /* 0x00717800014a7983 */ /* 0x002ea20000300a00 */
[C---:B------:R-:W-:Y:S08]  /*af450*/  HMMA.1688.F32.TF32 R16, R136.reuse, R90, R16 ;  /* 0x0000005a8810723c */ /* 0x040ff00000081010 */
[----:B--2---:R-:W-:-:S15]  /*af460*/  HMMA.1688.F32.TF32 R8, R136, R74, R8 ;  /* 0x0000004a8808723c */ /* 0x004fde0000081008 */
[----:B------:R-:W-:-:S04]  /*af470*/  NOP ;  /* 0x0000000000007918 */ /* 0x000fc80000000000 */
        /* <DEDUP_REMOVED lines=51> */
[----:B-1----:R-:W-:Y:S03]  /*af7b0*/  HMMA.1688.F32.TF32 R8, R136, R202, R188 ;  /* 0x000000ca8808723c */ /* 0x002fe600000810bc */
        /* <DEDUP_REMOVED lines=21> */
[C---:B------:R-:W-:Y:S08]  /*af910*/  HMMA.1688.F32.TF32 R4, R140.reuse, R158, R248 ;  /* 0x0000009e8c04723c */ /* 0x040ff000000810f8 */
[C---:B-1----:R-:W-:Y:S01]  /*af920*/  HMMA.1688.F32.TF32 R8, R140.reuse, R146, R236 ;  /* 0x000000928c08723c */ /* 0x042fe200000810ec */
[----:B------:R1:W-:Y:S04]  /*af930*/  STL.64 [R1+0xe00], R16 ;  /* 0x000e001001007387 */ /* 0x0003e80000100a00 */
[----:B------:R2:W-:Y:S04]  /*af940*/  STL.64 [R1+0xe08], R18 ;  /* 0x000e081201007387 */ /* 0x0005e80000100a00 */
[----:B------:R-:W-:Y:S04]  /*af950*/  STL.64 [R1+0xdf0], R12 ;  /* 0x000df00c01007387 */ /* 0x000fe80000100a00 */
[----:B------:R-:W-:Y:S04]  /*af960*/  STL.64 [R1+0xdf8], R14 ;  /* 0x000df80e01007387 */ /* 0x000fe80000100a00 */
        /* <DEDUP_REMOVED lines=104> */
[C---:B---3--:R-:W-:Y:S08]  /*afff0*/  HMMA.1688.F32.TF32 R8, R140.reuse, R166, R20 ;  /* 0x000000a68c08723c */ /* 0x048ff00000081014 */
[----:B----4-:R-:W-:-:S15]  /*b0000*/  HMMA.1688.F32.TF32 R12, R140, R178, R16 ;  /* 0x000000b28c0c723c */ /* 0x010fde0000081010 */
[----:B------:R-:W-:-:S04]  /*b0010*/  NOP ;  /* 0x0000000000007918 */ /* 0x000fc80000000000 */
[----:B------:R-:W-:Y:S04]  /*b0020*/  STL.64 [R1+0xc90], R12 ;  /* 0x000c900c01007387 */ /* 0x000fe80000100a00 */
[----:B------:R2:W-:Y:S04]  /*b0030*/  STL.64 [R1+0xc98], R14 ;  /* 0x000c980e01007387 */ /* 0x0005e80000100a00 */
[----:B------:R-:W-:Y:S04]  /*b0040*/  STL.64 [R1+0xc80], R8 ;  /* 0x000c800801007387 */ /* 0x000fe80000100a00 */
[----:B------:R1:W-:Y:S01]  /*b0050*/  STL.64 [R1+0xc88], R10 ;  /* 0x000c880a01007387 */ /* 0x0003e20000100a00 */
[C---:B--2---:R-:W-:Y:S08]  /*b0060*/  HMMA.1688.F32.TF32 R12, R140.reuse, R150, R24 ;  /* 0x000000968c0c723c */ /* 0x044ff00000081018 */
[C---:B-1----:R-:W-:Y:S08]  /*b0070*/  HMMA.1688.F32.TF32 R8, R140.reuse, R58, R28 ;  /* 0x0000003a8c08723c */ /* 0x042ff0000008101c */
        /* <DEDUP_REMOVED lines=45> */
[C---:B------:R-:W-:Y:S08]  /*b0350*/  HMMA.1688.F32.TF32 R4, R140.reuse, R222, R4 ;  /* 0x000000de8c04723c */ /* 0x040ff00000081004 */
[C---:B-1----:R-:W-:Y:S01]  /*b0360*/  HMMA.1688.F32.TF32 R16, R140.reuse, R134, R204 ;  /* 0x000000868c10723c */ /* 0x042fe200000810cc */
        /* <DEDUP_REMOVED lines=16> */
[----:B--2---:R-:W-:Y:S01]  /*b0470*/  HMMA.1688.F32.TF32 R4, R140, R202, R248 ;  /* 0x000000ca8c04723c */ /* 0x004fe200000810f8 */
[----:B------:R-:W-:Y:S04]  /*b0480*/  STL.64 [R1+0x7160], R210 ;  /* 0x007160d201007387 */ /* 0x000fe80000100a00 */
[----:B------:R-:W-:Y:S04]  /*b0490*/  LDS R140, [R0+UR10+0x14300] ;  /* 0x0143000a008c7984 */ /* 0x000fe80008000800 */
[----:B------:R-:W-:Y:S04]  /*b04a0*/  LDS R142, [R0+UR10+0x16300] ;  /* 0x0163000a008e7984 */ /* 0x000fe80008000800 */
[----:B------:R-:W-:Y:S04]  /*b04b0*/  LDS R141, [R171+UR10+0x14300] ;  /* 0x0143000aab8d7984 */ /* 0x000fe80008000800 */
[----:B------:R-:W1:Y:S04]  /*b04c0*/  LDS R143, [R171+UR10+0x16300] ;  /* 0x0163000aab8f7984 */ /* 0x000e680008000800 */
[----:B------:R2:W-:Y:S04]  /*b04d0*/  STL.64 [R1+0x7d0], R8 ;  /* 0x0007d00801007387 */ /* 0x0005e80000100a00 */
[----:B------:R3:W-:Y:S04]  /*b04e0*/  STL.64 [R1+0x7d8], R10 ;  /* 0x0007d80a01007387 */ /* 0x0007e80000100a00 */
[----:B------:R-:W4:Y:S04]  /*b04f0*/  LDL.LU R248, [R1+0x610] ;  /* 0x0006100001f87983 */ /* 0x000f280000300800 */
        /* <DEDUP_REMOVED lines=113> */
[----:B------:R2:W-:Y:S01]  /*b0c10*/  STL.64 [R1+0x7158], R202 ;  /* 0x007158ca01007387 */ /* 0x0005e20000100a00 */
[C---:B----4-:R-:W-:Y:S08]  /*b0c20*/  HMMA.1688.F32.TF32 R208, R136.reuse, R194, R220 ;  /* 0x000000c288d0723c */ /* 0x050ff000000810dc */
[C---:B--2---:R-:W-:Y:S08]  /*b0c30*/  HMMA.1688.F32.TF32 R200, R136.reuse, R162, R8 ;  /* 0x000000a288c8723c */ /* 0x044ff00000081008 */
        /* <DEDUP_REMOVED lines=9> */
[C---:B---3--:R-:W-:Y:S02]  /*b0cd0*/  HMMA.1688.F32.TF32 R8, R136.reuse, R146, R24 ;  /* 0x000000928808723c */ /* 0x048fe40000081018 */
        /* <DEDUP_REMOVED lines=63> */
[----:B-1----:R-:W-:Y:S01]  /*b10d0*/  HMMA.1688.F32.TF32 R8, R136, R134, R236 ;  /* 0x000000868808723c */ /* 0x002fe200000810ec */
[----:B------:R-:W-:Y:S04]  /*b10e0*/  STL.64 [R1+0x650], R16 ;  /* 0x0006501001007387 */ /* 0x000fe80000100a00 */
[----:B------:R-:W-:Y:S04]  /*b10f0*/  STL.64 [R1+0x658], R18 ;  /* 0x0006581201007387 */ /* 0x000fe80000100a00 */
[----:B------:R-:W-:Y:S04]  /*b1100*/  STL.64 [R1+0x640], R12 ;  /* 0x0006400c01007387 */ /* 0x000fe80000100a00 */
[----:B------:R-:W-:Y:S04]  /*b1110*/  STL.64 [R1+0x648], R14 ;  /* 0x0006480e01007387 */ /* 0x000fe80000100a00 */
[----:B------:R-:W2:Y:S01]  /*b1120*/  LDL.LU R204, [R1+0x10] ;  /* 0x0000100001cc7983 */ /* 0x000ea20000300800 */
[----:B------:R-:W-:-:S03]  /*b1130*/  IMAD.MOV.U32 R219, RZ, RZ, R252 ;  /* 0x000000ffffdb7224 */ /* 0x000fc600078e00fc */
        /* <DEDUP_REMOVED lines=11> */
[----:B------:R-:W2:Y:S04]  /*b11f0*/  LDL.LU R216, [R1] ;  /* 0x0000000001d87983 */ /* 0x000ea80000300800 */
        /* <DEDUP_REMOVED lines=125> */
[----:B-1----:R-:W2:Y:S01]  /*b19d0*/  LDL.LU.64 R202, [R1+0x7158] ;  /* 0x0071580001ca7983 */ /* 0x002ea20000300a00 */
        /* <DEDUP_REMOVED lines=22> */
[----:B------:R-:W-:Y:S08]  /*b1b40*/  HMMA.1688.F32.TF32 R240, R140, R242, R248 ;  /* 0x000000f28cf0723c */ /* 0x000ff000000810f8 */
[----:B--2---:R-:W-:Y:S01]  /*b1b50*/  HMMA.1688.F32.TF32 R136, R136, R202, R8 ;  /* 0x000000ca8888723c */ /* 0x004fe20000081008 */
[----:B------:R-:W2:Y:S04]  /*b1b60*/  LDL.LU.64 R10, [R1+0x7150] ;  /* 0x00715000010a7983 */ /* 0x000ea80000300a00 */
[----:B------:R-:W3:-:S14]  /*b1b70*/  LDL.LU.64 R8, [R1+0x7148] ;  /* 0x0071480001087983 */ /* 0x000edc0000300a00 */
[----:B------:R1:W-:Y:S04]  /*b1b80*/  STL.64 [R1+0x5e0], R136 ;  /* 0x0005e08801007387 */ /* 0x0003e80000100a00 */
[----:B------:R4:W-:Y:S04]  /*b1b90*/  STL.64 [R1+0x5e8], R138 ;  /* 0x0005e88a01007387 */ /* 0x0009e80000100a00 */
[----:B-1----:R-:W2:Y:S04]  /*b1ba0*/  LDL.LU R136, [R1+0x30] ;  /* 0x0000300001887983 */ /* 0x002ea80000300800 */
[----:B------:R-:W2:Y:S04]  /*b1bb0*/  LDL.LU R137, [R1+0x34] ;  /* 0x0000340001897983 */ /* 0x000ea80000300800 */
[----:B----4-:R-:W2:Y:S01]  /*b1bc0*/  LDL.LU R138, [R1+0x38] ;  /* 0x00003800018a7983 */ /* 0x010ea20000300800 */
[----:B------:R-:W-:-:S03]  /*b1bd0*/  IMAD.MOV.U32 R139, RZ, RZ, R252 ;  /* 0x000000ffff8b7224 */ /* 0x000fc600078e00fc */
[----:B------:R-:W4:Y:S04]  /*b1be0*/  LDL.LU R252, [R1+0x7140] ;  /* 0x0071400001fc7983 */ /* 0x000f280000300800 */
        /* <DEDUP_REMOVED lines=57> */
[----:B------:R-:W3:Y:S04]  /*b1f80*/  LDL.LU.64 R72, [R1+0x7040] ;  /* 0x0070400001487983 */ /* 0x000ee80000300a00 */
[----:B------:R-:W3:Y:S04]  /*b1f90*/  LDL.LU.64 R78, [R1+0x7038] ;  /* 0x00703800014e7983 */ /* 0x000ee80000300a00 */
[----:B------:R-:W3:Y:S04]  /*b1fa0*/  LDL.LU.64 R76, [R1+0x7030] ;  /* 0x00703000014c7983 */ /* 0x000ee80000300a00 */
[----:B------:R-:W-:Y:S04]  /*b1fb0*/  STL.64 [R1+0x1000], R80 ;  /* 0x0010005001007387 */ /* 0x000fe80000100a00 */
[----:B------:R1:W-:Y:S04]  /*b1fc0*/  STL.64 [R1+0x1008], R82 ;  /* 0x0010085201007387 */ /* 0x0003e80000100a00 */
[----:B-1----:R-:W3:Y:S04]  /*b1fd0*/  LDL.LU.64 R82, [R1+0x7028] ;  /* 0x0070280001527983 */ /* 0x002ee80000300a00 */
        /* <DEDUP_REMOVED lines=50> */
[----:B------:R-:W3:Y:S01]  /*b2300*/  LDL.LU.64 R248, [R1+0x6f10] ;  /* 0x006f100001f87983 */ /* 0x000ee20000300a00 */
[C---:B--2---:R-:W-:Y:S03]  /*b2310*/  HMMA.1688.F32.TF32 R136, R140.reuse, R182, R136 ;  /* 0x000000b68c88723c */ /* 0x044fe60000081088 */
[----:B------:R1:W-:Y:S04]  /*b2320*/  STL.64 [R1+0xf70], R240 ;  /* 0x000f70f001007387 */ /* 0x0003e80000100a00 */
[----:B------:R-:W-:Y:S01]  /*b2330*/  STL.64 [R1+0xf78], R242 ;  /* 0x000f78f201007387 */ /* 0x000fe20000100a00 */
[C---:B------:R-:W-:Y:S08]  /*b2340*/  HMMA.1688.F32.TF32 R188, R140.reuse, R198, R188 ;  /* 0x000000c68cbc723c */ /* 0x040ff000000810bc */
[C---:B------:R-:W-:Y:S01]  /*b2350*/  HMMA.1688.F32.TF32 R180, R140.reuse, R214, R204 ;  /* 0x000000d68cb4723c */ /* 0x040fe200000810cc */
[----:B-1----:R-:W2:Y:S04]  /*b2360*/  LDL.LU R240, [R1+0x6f08] ;  /* 0x006f080001f07983 */ /* 0x002ea80000300800 */
[----:B------:R-:W-:Y:S04]  /*b2370*/  STL.64 [R1+0xf60], R136 ;  /* 0x000f608801007387 */ /* 0x000fe80000100a00 */
[----:B------:R1:W-:Y:S02]  /*b2380*/  STL.64 [R1+0xf68], R138 ;  /* 0x000f688a01007387 */ /* 0x0003e40000100a00 */
[C---:B-1----:R-:W-:Y:S02]  /*b2390*/  HMMA.1688.F32.TF32 R136, R140.reuse, R134, R216 ;  /* 0x000000868c88723c */ /* 0x042fe400000810d8 */
[----:B------:R-:W-:Y:S04]  /*b23a0*/  STL.64 [R1+0xf50], R188 ;  /* 0x000f50bc01007387 */ /* 0x000fe80000100a00 */
[----:B------:R-:W-:Y:S04]  /*b23b0*/  STL.64 [R1+0xf58], R190 ;  /* 0x000f58be01007387 */ /* 0x000fe80000100a00 */
[----:B------:R-:W-:Y:S04]  /*b23c0*/  STL.64 [R1+0xf40], R180 ;  /* 0x000f40b401007387 */ /* 0x000fe80000100a00 */
[----:B------:R1:W-:Y:S05]  /*b23d0*/  STL.64 [R1+0xf48], R182 ;  /* 0x000f48b601007387 */ /* 0x0003ea0000100a00 */
[----:B------:R-:W-:Y:S04]  /*b23e0*/  STL.64 [R1+0xf30], R136 ;  /* 0x000f308801007387 */ /* 0x000fe80000100a00 */
[----:B------:R1:W-:Y:S01]  /*b23f0*/  STL.64 [R1+0xf38], R138 ;  /* 0x000f388a01007387 */ /* 0x0003e20000100a00 */
[C---:B---3--:R-:W-:Y:S08]  /*b2400*/  HMMA.1688.F32.TF32 R132, R140.reuse, R226, R248 ;  /* 0x000000e28c84723c */ /* 0x048ff000000810f8 */
[C---:B-1----:R-:W-:Y:S08]  /*b2410*/  HMMA.1688.F32.TF32 R180, R140.reuse, R230, R244 ;  /* 0x000000e68cb4723c */ /* 0x042ff000000810f4 */
[C---:B------:R-:W-:Y:S08]  /*b2420*/  HMMA.1688.F32.TF32 R136, R140.reuse, R222, R236 ;  /* 0x000000de8c88723c */ /* 0x040ff000000810ec */
[----:B------:R-:W-:Y:S01]  /*b2430*/  HMMA.1688.F32.TF32 R4, R140, R202, R4 ;  /* 0x000000ca8c04723c */ /* 0x000fe20000081004 */
[----:B------:R-:W-:-:S02]  /*b2440*/  IMAD.MOV.U32 R242, RZ, RZ, R202 ;  /* 0x000000fffff27224 */ /* 0x000fc400078e00ca */
[----:B------:R-:W-:Y:S01]  /*b2450*/  IMAD.MOV.U32 R243, RZ, RZ, R203 ;  /* 0x000000fffff37224 */ /* 0x000fe200078e00cb */
[----:B------:R-:W-:Y:S04]  /*b2460*/  LDS R237, [R171+UR10+0x18000] ;  /* 0x0180000aabed7984 */ /* 0x000fe80008000800 */
[----:B------:R-:W-:Y:S04]  /*b2470*/  LDS R239, [R171+UR10+0x1a000] ;  /* 0x01a0000aabef7984 */ /* 0x000fe80008000800 */
[----:B------:R-:W-:Y:S04]  /*b2480*/  LDS R236, [R0+UR10+0x18000] ;  /* 0x0180000a00ec7984 */ /* 0x000fe80008000800 */
[----:B------:R-:W-:Y:S04]  /*b2490*/  LDS R238, [R0+UR10+0x1a000] ;  /* 0x01a0000a00ee7984 */ /* 0x000fe80008000800 */
[----:B--2---:R-:W-:Y:S04]  /*b24a0*/  LDSM.16.M88.4 R244, [R240+UR11+0x80080] ;  /* 0x0800800bf0f4783b */ /* 0x004fe80008000200 */
[----:B------:R-:W-:Y:S04]  /*b24b0*/  LDSM.16.M88.4 R248, [R240+UR11+0x81080] ;  /* 0x0810800bf0f8783b */ /* 0x000fe80008000200 */
[----:B------:R-:W-:Y:S04]  /*b24c0*/  LDSM.16.M88.4 R228, [R240+UR11+0x94080] ;  /* 0x0940800bf0e4783b */ /* 0x000fe80008000200 */
[----:B------:R-:W-:Y:S04]  /*b24d0*/  STL.64 [R1+0xf20], R132 ;  /* 0x000f208401007387 */ /* 0x000fe80000100a00 */
[----:B------:R1:W-:Y:S04]  /*b24e0*/  STL.64 [R1+0xf28], R134 ;  /* 0x000f288601007387 */ /* 0x0003e80000100a00 */
[----:B------:R-:W-:Y:S04]  /*b24f0*/  LDSM.16.M88.4 R224, [R240+UR11+0x94100] ;  /* 0x0941000bf0e0783b */ /* 0x000fe80008000200 */
[----:B------:R-:W-:Y:S04]  /*b2500*/  LDSM.16.M88.4 R216, [R240+UR11+0x95100] ;  /* 0x0951000bf0d8783b */ /* 0x000fe80008000200 */
[----:B------:R-:W-:Y:S04]  /*b2510*/  LDSM.16.M88.4 R212, [R240+UR11+0x96080] ;  /* 0x0960800bf0d4783b */ /* 0x000fe80008000200 */
[----:B------:R-:W-:Y:S04]  /*b2520*/  LDSM.16.M88.4 R204, [R240+UR11+0x97080] ;  /* 0x0970800bf0cc783b */ /* 0x000fe80008000200 */
[----:B------:R-:W-:Y:S04]  /*b2530*/  LDSM.16.M88.4 R196, [R240+UR11+0x98080] ;  /* 0x0980800bf0c4783b */ /* 0x000fe80008000200 */
[----:B------:R-:W-:Y:S01]  /*b2540*/  LDSM.16.M88.4 R188, [R240+UR11+0x99080] ;  /* 0x0990800bf0bc783b */ /* 0x000fe20008000200 */
[----:B-1----:R-:W-:Y:S03]  /*b2550*/  HMMA.1688.F32.TF32 R132, R140, R210, R232 ;  /* 0x000000d28c84723c */ /* 0x002fe600000810e8 */
[----:B------:R-:W-:Y:S04]  /*b2560*/  STL.64 [R1+0xf10], R180 ;  /* 0x000f10b401007387 */ /* 0x000fe80000100a00 */
[----:B------:R-:W-:Y:S04]  /*b2570*/  STL.64 [R1+0xf18], R182 ;  /* 0x000f18b601007387 */ /* 0x000fe80000100a00 */
[----:B------:R-:W-:Y:S04]  /*b2580*/  STL.64 [R1+0xf00], R136 ;  /* 0x000f008801007387 */ /* 0x000fe80000100a00 */
[----:B------:R-:W-:Y:S04]  /*b2590*/  STL.64 [R1+0xf08], R138 ;  /* 0x000f088a01007387 */ /* 0x000fe80000100a00 */
[----:B----4-:R-:W1:Y:S04]  /*b25a0*/  LDSM.16.M88.4 R136, [R252+UR11+0x80100] ;  /* 0x0801000bfc88783b */ /* 0x010e680008000200 */
[----:B------:R-:W-:Y:S04]  /*b25b0*/  LDSM.16.M88.4 R140, [R252+UR11+0x9d100] ;  /* 0x09d1000bfc8c783b */ /* 0x000fe80008000200 */
[----:B------:R-:W-:Y:S04]  /*b25c0*/  LDSM.16.M88.4 R232, [R240+UR11+0x93100] ;  /* 0x0931000bf0e8783b */ /* 0x000fe80008000200 */
[----:B------:R-:W-:Y:S04]  /*b25d0*/  LDSM.16.M88.4 R180, [R240+UR11+0x9a080] ;  /* 0x09a0800bf0b4783b */ /* 0x000fe80008000200 */
[----:B------:R-:W-:Y:S04]  /*b25e0*/  STL.64 [R1+0xef0], R132 ;  /* 0x000ef08401007387 */ /* 0x000fe80000100a00 */
[----:B------:R-:W-:Y:S04]  /*b25f0*/  STL.64 [R1+0xef8], R134 ;  /* 0x000ef88601007387 */ /* 0x000fe80000100a00 */
[----:B------:R-:W2:Y:S04]  /*b2600*/  LDSM.16.M88.4 R132, [R252+UR11+0x80180] ;  /* 0x0801800bfc84783b */ /* 0x000ea80008000200 */
[----:B------:R-:W-:Y:S04]  /*b2610*/  STL.64 [R1+0xe50], R4 ;  /* 0x000e500401007387 */ /* 0x000fe80000100a00 */
[----:B------:R-:W-:Y:S04]  /*b2620*/  STL.64 [R1+0xe58], R6 ;  /* 0x000e580601007387 */ /* 0x000fe80000100a00 */
[----:B------:R-:W3:Y:S04]  /*b2630*/  LDSM.16.M88.4 R4, [R252+UR11+0x81100] ;  /* 0x0811000bfc04783b */ /* 0x000ee80008000200 */
[----:B-1----:R-:W-:Y:S04]  /*b2640*/  STL.64 [R1+0x1e0], R136 ;  /* 0x0001e08801007387 */ /* 0x002fe80000100a00 */
[----:B------:R-:W-:Y:S04]  /*b2650*/  STL.64 [R1+0x1e8], R138 ;  /* 0x0001e88a01007387 */ /* 0x000fe80000100a00 */
[----:B------:R-:W1:Y:S04]  /*b2660*/  LDSM.16.M88.4 R136, [R252+UR11+0x81180] ;  /* 0x0811800bfc88783b */ /* 0x000e680008000200 */
[----:B--2---:R-:W-:Y:S04]  /*b2670*/  STL.64 [R1+0x1120], R132 ;  /* 0x0011208401007387 */ /* 0x004fe80000100a00 */
[----:B------:R-:W-:Y:S04]  /*b2680*/  STL.64 [R1+0x1128], R134 ;  /* 0x0011288601007387 */ /* 0x000fe80000100a00 */
[----:B------:R-:W2:Y:S04]  /*b2690*/  LDSM.16.M88.4 R132, [R252+UR11+0x82100] ;  /* 0x0821000bfc84783b */ /* 0x000ea80008000200 */
[----:B---3--:R-:W-:Y:S04]  /*b26a0*/  STL.64 [R1+0x1f0], R4 ;  /* 0x0001f00401007387 */ /* 0x008fe80000100a00 */
        /* <DEDUP_REMOVED lines=154> */
[----:B------:R-:W-:Y:S04]  /*b3050*/  LDS R4, [R0+UR10+0x14380] ;  /* 0x0143800a00047984 */ /* 0x000fe80008000800 */
[----:B------:R-:W-:Y:S04]  /*b3060*/  LDS R6, [R0+UR10+0x16380] ;  /* 0x0163800a00067984 */ /* 0x000fe80008000800 */
[----:B------:R-:W-:Y:S04]  /*b3070*/  LDS R5, [R171+UR10+0x14380] ;  /* 0x0143800aab057984 */ /* 0x000fe80008000800 */
[----:B------:R-:W-:Y:S04]  /*b3080*/  LDS R7, [R171+UR10+0x16380] ;  /* 0x0163800aab077984 */ /* 0x000fe80008000800 */
[----:B------:R-:W-:Y:S04]  /*b3090*/  LDSM.16.M88.4 R168, [R240+UR11+0x9b100] ;  /* 0x09b1000bf0a8783b */ /* 0x000fe80008000200 */
[----:B-1----:R-:W-:Y:S04]  /*b30a0*/  STL.64 [R1+0x390], R136 ;  /* 0x0003908801007387 */ /* 0x002fe80000100a00 */
[----:B------:R-:W-:Y:S04]  /*b30b0*/  STL.64 [R1+0x398], R138 ;  /* 0x0003988a01007387 */ /* 0x000fe80000100a00 */
[----:B------:R-:W1:Y:S04]  /*b30c0*/  LDSM.16.M88.4 R136, [R252+UR11+0x9c100] ;  /* 0x09c1000bfc88783b */ /* 0x000e680008000200 */
[----:B--2---:R-:W-:Y:S04]  /*b30d0*/  STL.64 [R1+0x12a0], R132 ;  /* 0x0012a08401007387 */ /* 0x004fe80000100a00 */
[----:B------:R-:W-:Y:S04]  /*b30e0*/  STL.64 [R1+0x12a8], R134 ;  /* 0x0012a88601007387 */ /* 0x000fe80000100a00 */
[----:B------:R-:W2:Y:S04]  /*b30f0*/  LDSM.16.M88.4 R132, [R252+UR11+0x9c180] ;  /* 0x09c1800bfc84783b */ /* 0x000ea80008000200 */
[----:B-1----:R-:W-:Y:S04]  /*b3100*/  STL.64 [R1+0x3a0], R136 ;  /* 0x0003a08801007387 */ /* 0x002fe80000100a00 */
[----:B------:R-:W-:Y:S04]  /*b3110*/  STL.64 [R1+0x3a8], R138 ;  /* 0x0003a88a01007387 */ /* 0x000fe80000100a00 */
[----:B------:R-:W1:Y:S04]  /*b3120*/  LDSM.16.M88.4 R136, [R252+UR11+0x9d180] ;  /* 0x09d1800bfc88783b */ /* 0x000e680008000200 */
[----:B--2---:R-:W-:Y:S04]  /*b3130*/  STL.64 [R1+0x12b0], R132 ;  /* 0x0012b08401007387 */ /* 0x004fe80000100a00 */
[----:B------:R-:W-:Y:S04]  /*b3140*/  STL.64 [R1+0x12b8], R134 ;  /* 0x0012b88601007387 */ /* 0x000fe80000100a00 */
[----:B------:R-:W2:Y:S04]  /*b3150*/  LDSM.16.M88.4 R132, [R252+UR11+0x9e100] ;  /* 0x09e1000bfc84783b */ /* 0x000ea80008000200 */
[----:B------:R-:W-:Y:S04]  /*b3160*/  STL.64 [R1+0x3b0], R140 ;  /* 0x0003b08c01007387 */ /* 0x000fe80000100a00 */
[----:B------:R-:W-:Y:S04]  /*b3170*/  STL.64 [R1+0x3b8], R142 ;  /* 0x0003b88e01007387 */ /* 0x000fe80000100a00 */
[----:B------:R-:W3:Y:S04]  /*b3180*/  LDSM.16.M88.4 R140, [R252+UR11+0x9e180] ;  /* 0x09e1800bfc8c783b */ /* 0x000ee80008000200 */
[----:B-1----:R-:W-:Y:S04]  /*b3190*/  STL.64 [R1+0x12c0], R136 ;  /* 0x0012c08801007387 */ /* 0x002fe80000100a00 */
[----:B------:R-:W-:Y:S04]  /*b31a0*/  STL.64 [R1+0x12c8], R138 ;  /* 0x0012c88a01007387 */ /* 0x000fe80000100a00 */
[----:B------:R-:W-:Y:S04]  /*b31b0*/  LDSM.16.M88.4 R136, [R252+UR11+0x9f100] ;  /* 0x09f1000bfc88783b */ /* 0x000fe80008000200 */
[----:B--2---:R-:W-:Y:S04]  /*b31c0*/  STL.64 [R1+0x3c0], R132 ;  /* 0x0003c08401007387 */ /* 0x004fe80000100a00 */
[----:B------:R-:W-:Y:S04]  /*b31d0*/  STL.64 [R1+0x3c8], R134 ;  /* 0x0003c88601007387 */ /* 0x000fe80000100a00 */
[----:B------:R-:W1:Y:S04]  /*b31e0*/  LDSM.16.M88.4 R132, [R252+UR11+0x9f180] ;  /* 0x09f1800bfc84783b */ /* 0x000e680008000200 */
[----:B---3--:R-:W-:Y:S04]  /*b31f0*/  STL.64 [R1+0x12d0], R140 ;  /* 0x0012d08c01007387 */ /* 0x008fe80000100a00 */
[----:B------:R-:W-:Y:S04]  /*b3200*/  STL.64 [R1+0x12d8], R142 ;  /* 0x0012d88e01007387 */ /* 0x000fe80000100a00 */
[----:B------:R-:W-:Y:S04]  /*b3210*/  LDSM.16.M88.4 R140, [R240+UR11+0x81100] ;  /* 0x0811000bf08c783b */ /* 0x000fe80008000200 */
[----:B-1----:R-:W-:Y:S04]  /*b3220*/  STL.64 [R1+0x12e0], R132 ;  /* 0x0012e08401007387 */ /* 0x002fe80000100a00 */
[----:B------:R-:W-:Y:S04]  /*b3230*/  STL.64 [R1+0x3d0], R136 ;  /* 0x0003d08801007387 */ /* 0x000fe80000100a00 */
[----:B------:R-:W-:Y:S04]  /*b3240*/  STL.64 [R1+0x3d8], R138 ;  /* 0x0003d88a01007387 */ /* 0x000fe80000100a00 */
[----:B------:R-:W1:Y:S04]  /*b3250*/  LDSM.16.M88.4 R136, [R240+UR11+0x80100] ;  /* 0x0801000bf088783b */ /* 0x000e680008000200 */
[----:B------:R-:W-:Y:S01]  /*b3260*/  STL.64 [R1+0x12e8], R134 ;  /* 0x0012e88601007387 */ /* 0x000fe20000100a00 */
[----:B------:R-:W-:-:S03]  /*b3270*/  IMAD.MOV.U32 R252, RZ, RZ, R135 ;  /* 0x000000fffffc7224 */ /* 0x000fc600078e0087 */
[----:B------:R-:W2:Y:S04]  /*b3280*/  LDSM.16.M88.4 R132, [R240+UR11+0x80180] ;  /* 0x0801800bf084783b */ /* 0x000ea80008000200 */
[----:B-1----:R-:W-:Y:S04]  /*b3290*/  STL.64 [R1+0x3e0], R136 ;  /* 0x0003e08801007387 */ /* 0x002fe80000100a00 */
[----:B------:R-:W-:Y:S04]  /*b32a0*/  STL.64 [R1+0x3e8], R138 ;  /* 0x0003e88a01007387 */ /* 0x000fe80000100a00 */
[----:B--2---:R-:W-:Y:S04]  /*b32b0*/  STL.64 [R1+0x1370], R132 ;  /* 0x0013708401007387 */ /* 0x004fe80000100a00 */
[----:B------:R-:W-:Y:S04]  /*b32c0*/  STL.64 [R1+0x1378], R134 ;  /* 0x0013788601007387 */ /* 0x000fe80000100a00 */
[----:B------:R-:W1:Y:S04]  /*b32d0*/  LDSM.16.M88.4 R132, [R240+UR11+0x82080] ;  /* 0x0820800bf084783b */ /* 0x000e680008000200 */
[----:B------:R-:W2:Y:S04]  /*b32e0*/  LDSM.16.M88.4 R136, [R240+UR11+0x81180] ;  /* 0x0811800bf088783b */ /* 0x000ea80008000200 */
[----:B------:R-:W-:Y:S04]  /*b32f0*/  STL.64 [R1+0x3f0], R140 ;  /* 0x0003f08c01007387 */ /* 0x000fe80000100a00 */
[----:B------:R-:W-:Y:S04]  /*b3300*/  STL.64 [R1+0x3f8], R142 ;  /* 0x0003f88e01007387 */ /* 0x000fe80000100a00 */
[----:B------:R-:W-:Y:S04]  /*b3310*/  LDSM.16.M88.4 R140, [R240+UR11+0x83080] ;  /* 0x0830800bf08c783b */ /* 0x000fe80008000200 */
[----:B-1----:R-:W-:Y:S04]  /*b3320*/  STL.64 [R1], R132 ;  /* 0x0000008401007387 */ /* 0x002fe80000100a00 */
[----:B--2---:R-:W-:Y:S04]  /*b3330*/  STL.64 [R1+0x1360], R136 ;  /* 0x0013608801007387 */ /* 0x004fe80000100a00 */
[----:B------:R-:W-:Y:S04]  /*b3340*/  STL.64 [R1+0x1368], R138 ;  /* 0x0013688a01007387 */ /* 0x000fe80000100a00 */
[----:B------:R-:W1:Y:S04]  /*b3350*/  LDSM.16.M88.4 R136, [R240+UR11+0x82100] ;  /* 0x0821000bf088783b */ /* 0x000e680008000200 */
[----:B------:R-:W-:Y:S01]  /*b3360*/  STL.64 [R1+0x8], R134 ;  /* 0x0000088601007387 */ /* 0x000fe20000100a00 */
[----:B------:R-:W-:-:S03]  /*b3370*/  IMAD.MOV.U32 R241, RZ, RZ, R133 ;  /* 0x000000fffff17224 */ /* 0x000fc600078e0085 */
[----:B------:R-:W2:Y:S04]  /*b3380*/  LDSM.16.M88.4 R132, [R240+UR11+0x82180] ;  /* 0x0821800bf084783b */ /* 0x000ea80008000200 */
[----:B------:R-:W3:Y:S04]  /*b3390*/  LDL.LU R220, [R1+0x15f0] ;  /* 0x0015f00001dc7983 */ /* 0x000ee80000300800 */
[----:B------:R-:W3:Y:S04]  /*b33a0*/  LDL.LU R221, [R1+0x15f4] ;  /* 0x0015f40001dd7983 */ /* 0x000ee80000300800 */
[----:B------:R-:W3:Y:S04]  /*b33b0*/  LDL.LU R222, [R1+0x15f8] ;  /* 0x0015f80001de7983 */ /* 0x000ee80000300800 */
[----:B------:R-:W3:Y:S04]  /*b33c0*/  LDL.LU R223, [R1+0x15fc] ;  /* 0x0015fc0001df7983 */ /* 0x000ee80000300800 */
        /* <DEDUP_REMOVED lines=8> */
[----:B------:R-:W4:Y:S04]  /*b3450*/  LDSM.16.M88.4 R140, [R240+UR11+0x84080] ;  /* 0x0840800bf08c783b */ /* 0x000f280008000200 */
[----:B-1----:R-:W-:Y:S04]  /*b3460*/  STL.64 [R1+0x410], R136 ;  /* 0x0004108801007387 */ /* 0x002fe80000100a00 */
[----:B------:R-:W-:Y:S04]  /*b3470*/  STL.64 [R1+0x418], R138 ;  /* 0x0004188a01007387 */ /* 0x000fe80000100a00 */
[----:B------:R-:W1:Y:S04]  /*b3480*/  LDSM.16.M88.4 R136, [R240+UR11+0x84100] ;  /* 0x0841000bf088783b */ /* 0x000e680008000200 */
[----:B--2---:R-:W-:Y:S04]  /*b3490*/  STL.64 [R1+0x1340], R132 ;  /* 0x0013408401007387 */ /* 0x004fe80000100a00 */
[----:B------:R-:W-:Y:S04]  /*b34a0*/  STL.64 [R1+0x1348], R134 ;  /* 0x0013488601007387 */ /* 0x000fe80000100a00 */
[----:B------:R-:W2:Y:S04]  /*b34b0*/  LDSM.16.M88.4 R132, [R240+UR11+0x84180] ;  /* 0x0841800bf084783b */ /* 0x000ea80008000200 */
[----:B----4-:R-:W-:Y:S04]  /*b34c0*/  STL.64 [R1+0x20], R140 ;  /* 0x0000208c01007387 */ /* 0x010fe80000100a00 */
[----:B------:R-:W-:Y:S04]  /*b34d0*/  STL.64 [R1+0x28], R142 ;  /* 0x0000288e01007387 */ /* 0x000fe80000100a00 */
[----:B------:R-:W4:Y:S04]  /*b34e0*/  LDL.LU R208, [R1+0x1610] ;  /* 0x0016100001d07983 */ /* 0x000f280000300800 */
[----:B------:R-:W-:Y:S04]  /*b34f0*/  LDSM.16.M88.4 R140, [R240+UR11+0x85180] ;  /* 0x0851800bf08c783b */ /* 0x000fe80008000200 */
[----:B-1----:R-:W-:Y:S04]  /*b3500*/  STL.64 [R1+0x1d0], R136 ;  /* 0x0001d08801007387 */ /* 0x002fe80000100a00 */
[----:B------:R-:W-:Y:S04]  /*b3510*/  STL.64 [R1+0x1d8], R138 ;  /* 0x0001d88a01007387 */ /* 0x000fe80000100a00 */
[----:B--2---:R-:W-:Y:S04]  /*b3520*/  STL.64 [R1+0x1330], R132 ;  /* 0x0013308401007387 */ /* 0x004fe80000100a00 */
[----:B------:R-:W1:Y:S04]  /*b3530*/  LDSM.16.M88.4 R136, [R240+UR11+0x85080] ;  /* 0x0850800bf088783b */ /* 0x000e680008000200 */
[----:B------:R-:W-:Y:S04]  /*b3540*/  STL.64 [R1+0x1338], R134 ;  /* 0x0013388601007387 */ /* 0x000fe80000100a00 */
[----:B------:R-:W2:Y:S04]  /*b3550*/  LDSM.16.M88.4 R132, [R240+UR11+0x85100] ;  /* 0x0851000bf084783b */ /* 0x000ea80008000200 */
[----:B------:R-:W4:Y:S04]  /*b3560*/  LDL.LU R209, [R1+0x1614] ;  /* 0x0016140001d17983 */ /* 0x000f280000300800 */
[----:B------:R-:W4:Y:S04]  /*b3570*/  LDL.LU R210, [R1+0x1618] ;  /* 0x0016180001d27983 */ /* 0x000f280000300800 */
[----:B------:R-:W4:Y:S04]  /*b3580*/  LDL.LU R211, [R1+0x161c] ;  /* 0x00161c0001d37983 */ /* 0x000f280000300800 */
        /* <DEDUP_REMOVED lines=38> */
[----:B------:R3:W-:Y:S04]  /*b37f0*/  STL.64 [R1+0x1388], R138 ;  /* 0x0013888a01007387 */ /* 0x0007e80000100a00 */
[----:B--2---:R-:W-:Y:S04]  /*b3800*/  STL.64 [R1+0x70], R132 ;  /* 0x0000708401007387 */ /* 0x004fe80000100a00 */
[----:B------:R-:W-:Y:S04]  /*b3810*/  STL.64 [R1+0x78], R134 ;  /* 0x0000788601007387 */ /* 0x000fe80000100a00 */
[----:B------:R-:W1:Y:S01]  /*b3820*/  LDSM.16.M88.4 R132, [R240+UR11+0x89180] ;  /* 0x0891800bf084783b */ /* 0x000e620008000200 */
[C---:B---3--:R-:W-:Y:S03]  /*b3830*/  HMMA.1688.F32.TF32 R136, R4.reuse, R194, R220 ;  /* 0x000000c20488723c */ /* 0x048fe600000810dc */
[----:B------:R-:W-:Y:S04]  /*b3840*/  STL.64 [R1+0x1b0], R140 ;  /* 0x0001b08c01007387 */ /* 0x000fe80000100a00 */
[----:B------:R-:W-:Y:S04]  /*b3850*/  STL.64 [R1+0x1b8], R142 ;  /* 0x0001b88e01007387 */ /* 0x000fe80000100a00 */
[----:B------:R-:W2:Y:S04]  /*b3860*/  LDL.LU R192, [R1+0x1650] ;  /* 0x0016500001c07983 */ /* 0x000ea80000300800 */
[----:B------:R-:W-:Y:S04]  /*b3870*/  LDSM.16.M88.4 R140, [R240+UR11+0x8a180] ;  /* 0x08a1800bf08c783b */ /* 0x000fe80008000200 */
[----:B------:R-:W-:Y:S04]  /*b3880*/  LDSM.16.M88.4 R220, [R240+UR11+0x95080] ;  /* 0x0950800bf0dc783b */ /* 0x000fe80008000200 */
[----:B------:R-:W-:Y:S04]  /*b3890*/  STL.64 [R1+0x1820], R136 ;  /* 0x0018208801007387 */ /* 0x000fe80000100a00 */
[----:B------:R-:W-:Y:S04]  /*b38a0*/  STL.64 [R1+0x1828], R138 ;  /* 0x0018288a01007387 */ /* 0x000fe80000100a00 */
[----:B------:R-:W3:Y:S04]  /*b38b0*/  LDSM.16.M88.4 R136, [R240+UR11+0x8a080] ;  /* 0x08a0800bf088783b */ /* 0x000ee80008000200 */
[----:B-1----:R-:W-:Y:S04]  /*b38c0*/  STL.64 [R1+0x1390], R132 ;  /* 0x0013908401007387 */ /* 0x002fe80000100a00 */
[----:B------:R-:W-:Y:S04]  /*b38d0*/  STL.64 [R1+0x1398], R134 ;  /* 0x0013988601007387 */ /* 0x000fe80000100a00 */
[----:B------:R-:W1:Y:S04]  /*b38e0*/  LDSM.16.M88.4 R132, [R240+UR11+0x8a100] ;  /* 0x08a1000bf084783b */ /* 0x000e680008000200 */
[----:B------:R-:W2:Y:S04]  /*b38f0*/  LDL.LU R193, [R1+0x1654] ;  /* 0x0016540001c17983 */ /* 0x000ea80000300800 */
[----:B------:R-:W2:Y:S04]  /*b3900*/  LDL.LU R194, [R1+0x1658] ;  /* 0x0016580001c27983 */ /* 0x000ea80000300800 */
[----:B------:R-:W2:Y:S04]  /*b3910*/  LDL.LU R195, [R1+0x165c] ;  /* 0x00165c0001c37983 */ /* 0x000ea80000300800 */
[----:B---3--:R-:W-:Y:S04]  /*b3920*/  STL.64 [R1+0x80], R136 ;  /* 0x0000808801007387 */ /* 0x008fe80000100a00 */
[----:B------:R-:W-:Y:S04]  /*b3930*/  STL.64 [R1+0x88], R138 ;  /* 0x0000888a01007387 */ /* 0x000fe80000100a00 */
[----:B------:R-:W3:Y:S04]  /*b3940*/  LDSM.16.M88.4 R136, [R240+UR11+0x8b080] ;  /* 0x08b0800bf088783b */ /* 0x000ee80008000200 */
[----:B-1----:R-:W-:Y:S04]  /*b3950*/  STL.64 [R1+0x1a0], R132 ;  /* 0x0001a08401007387 */ /* 0x002fe80000100a00 */
[----:B------:R-:W-:Y:S04]  /*b3960*/  STL.64 [R1+0x1a8], R134 ;  /* 0x0001a88601007387 */ /* 0x000fe80000100a00 */
[----:B------:R-:W1:Y:S04]  /*b3970*/  LDSM.16.M88.4 R132, [R240+UR11+0x8b100] ;  /* 0x08b1000bf084783b */ /* 0x000e680008000200 */
[----:B------:R-:W-:Y:S04]  /*b3980*/  STL.64 [R1+0x13a0], R140 ;  /* 0x0013a08c01007387 */ /* 0x000fe80000100a00 */
[----:B------:R-:W-:Y:S04]  /*b3990*/  STL.64 [R1+0x13a8], R142 ;  /* 0x0013a88e01007387 */ /* 0x000fe80000100a00 */
[----:B------:R-:W4:Y:S04]  /*b39a0*/  LDSM.16.M88.4 R140, [R240+UR11+0x8b180] ;  /* 0x08b1800bf08c783b */ /* 0x000f280008000200 */
[----:B---3--:R-:W-:Y:S04]  /*b39b0*/  STL.64 [R1+0x90], R136 ;  /* 0x0000908801007387 */ /* 0x008fe80000100a00 */
[----:B------:R4:W-:Y:S04]  /*b39c0*/  STL.64 [R1+0x98], R138 ;  /* 0x0000988a01007387 */ /* 0x0009e80000100a00 */
[----:B-1----:R-:W-:Y:S04]  /*b39d0*/  STL.64 [R1+0x190], R132 ;  /* 0x0001908401007387 */ /* 0x002fe80000100a00 */
[----:B------:R-:W-:Y:S04]  /*b39e0*/  STL.64 [R1+0x198], R134 ;  /* 0x0001988601007387 */ /* 0x000fe80000100a00 */
[----:B------:R-:W1:Y:S01]  /*b39f0*/  LDSM.16.M88.4 R132, [R240+UR11+0x8c080] ;  /* 0x08c0800bf084783b */ /* 0x000e620008000200 */
[C---:B----4-:R-:W-:Y:S03]  /*b3a00*/  HMMA.1688.F32.TF32 R136, R4.reuse, R162, R208 ;  /* 0x000000a20488723c */ /* 0x050fe600000810d0 */
[----:B------:R-:W-:Y:S04]  /*b3a10*/  STL.64 [R1+0x13b0], R140 ;  /* 0x0013b08c01007387 */ /* 0x000fe80000100a00 */
[----:B------:R-:W-:Y:S04]  /*b3a20*/  STL.64 [R1+0x13b8], R142 ;  /* 0x0013b88e01007387 */ /* 0x000fe80000100a00 */
[----:B------:R-:W3:Y:S04]  /*b3a30*/  LDL.LU R160, [R1+0x1a40] ;  /* 0x001a400001a07983 */ /* 0x000ee80000300800 */
[----:B------:R-:W4:Y:S04]  /*b3a40*/  LDSM.16.M88.4 R140, [R240+UR11+0x8c100] ;  /* 0x08c1000bf08c783b */ /* 0x000f280008000200 */
[----:B------:R-:W-:Y:S04]  /*b3a50*/  LDSM.16.M88.4 R208, [R240+UR11+0x96100] ;  /* 0x0961000bf0d0783b */ /* 0x000fe80008000200 */
[----:B------:R-:W-:Y:S04]  /*b3a60*/  STL.64 [R1+0x1810], R136 ;  /* 0x0018108801007387 */ /* 0x000fe80000100a00 */
[----:B------:R-:W-:Y:S04]  /*b3a70*/  STL.64 [R1+0x1818], R138 ;  /* 0x0018188a01007387 */ /* 0x000fe80000100a00 */
[----:B------:R-:W4:Y:S04]  /*b3a80*/  LDSM.16.M88.4 R136, [R240+UR11+0x8c180] ;  /* 0x08c1800bf088783b */ /* 0x000f280008000200 */
[----:B-1----:R-:W-:Y:S04]  /*b3a90*/  STL.64 [R1+0xa0], R132 ;  /* 0x0000a08401007387 */ /* 0x002fe80000100a00 */
[----:B------:R-:W-:Y:S04]  /*b3aa0*/  STL.64 [R1+0xa8], R134 ;  /* 0x0000a88601007387 */ /* 0x000fe80000100a00 */
[----:B------:R-:W1:Y:S04]  /*b3ab0*/  LDSM.16.M88.4 R132, [R240+UR11+0x8d080] ;  /* 0x08d0800bf084783b */ /* 0x000e680008000200 */
[----:B------:R-:W3:Y:S04]  /*b3ac0*/  LDL.LU R161, [R1+0x1a44] ;  /* 0x001a440001a17983 */ /* 0x000ee80000300800 */
[----:B------:R-:W3:Y:S04]  /*b3ad0*/  LDL.LU R162, [R1+0x1a48] ;  /* 0x001a480001a27983 */ /* 0x000ee80000300800 */
[----:B------:R-:W3:Y:S04]  /*b3ae0*/  LDL.LU R163, [R1+0x1a4c] ;  /* 0x001a4c0001a37983 */ /* 0x000ee80000300800 */
[----:B----4-:R-:W-:Y:S04]  /*b3af0*/  STL.64 [R1+0x180], R140 ;  /* 0x0001808c01007387 */ /* 0x010fe80000100a00 */
[----:B------:R-:W-:Y:S04]  /*b3b00*/  STL.64 [R1+0x188], R142 ;  /* 0x0001888e01007387 */ /* 0x000fe80000100a00 */
[----:B------:R-:W4:Y:S04]  /*b3b10*/  LDSM.16.M88.4 R140, [R240+UR11+0x8d100] ;  /* 0x08d1000bf08c783b */ /* 0x000f280008000200 */
[----:B------:R-:W-:Y:S04]  /*b3b20*/  STL.64 [R1+0x13c0], R136 ;  /* 0x0013c08801007387 */ /* 0x000fe80000100a00 */
[----:B------:R-:W-:Y:S04]  /*b3b30*/  STL.64 [R1+0x13c8], R138 ;  /* 0x0013c88a01007387 */ /* 0x000fe80000100a00 */
[----:B------:R-:W4:Y:S04]  /*b3b40*/  LDSM.16.M88.4 R136, [R240+UR11+0x8d180] ;  /* 0x08d1800bf088783b */ /* 0x000f280008000200 */
[----:B-1----:R-:W-:Y:S04]  /*b3b50*/  STL.64 [R1+0xb0], R132 ;  /* 0x0000b08401007387 */ /* 0x002fe80000100a00 */
[----:B------:R-:W-:Y:S04]  /*b3b60*/  STL.64 [R1+0xb8], R134 ;  /* 0x0000b88601007387 */ /* 0x000fe80000100a00 */
[----:B------:R-:W1:Y:S04]  /*b3b70*/  LDSM.16.M88.4 R132, [R240+UR11+0x8e080] ;  /* 0x08e0800bf084783b */ /* 0x000e680008000200 */
[----:B----4-:R-:W-:Y:S04]  /*b3b80*/  STL.64 [R1+0x170], R140 ;  /* 0x0001708c01007387 */ /* 0x010fe80000100a00 */
[----:B------:R4:W-:Y:S04]  /*b3b90*/  STL.64 [R1+0x178], R142 ;  /* 0x0001788e01007387 */ /* 0x0009e80000100a00 */
[----:B------:R-:W-:Y:S04]  /*b3ba0*/  STL.64 [R1+0x13d0], R136 ;  /* 0x0013d08801007387 */ /* 0x000fe80000100a00 */
[----:B------:R-:W-:Y:S04]  /*b3bb0*/  STL.64 [R1+0x13d8], R138 ;  /* 0x0013d88a01007387 */ /* 0x000fe80000100a00 */
[----:B------:R-:W4:Y:S04]  /*b3bc0*/  LDSM.16.M88.4 R136, [R240+UR11+0x8e100] ;  /* 0x08e1000bf088783b */ /* 0x000f280008000200 */
[----:B-1----:R-:W-:Y:S04]  /*b3bd0*/  STL.64 [R1+0xc0], R132 ;  /* 0x0000c08401007387 */ /* 0x002fe80000100a00 */
[----:B------:R-:W-:Y:S04]  /*b3be0*/  STL.64 [R1+0xc8], R134 ;  /* 0x0000c88601007387 */ /* 0x000fe80000100a00 */
[----:B------:R-:W1:Y:S01]  /*b3bf0*/  LDSM.16.M88.4 R132, [R240+UR11+0x8e180] ;  /* 0x08e1800bf084783b */ /* 0x000e620008000200 */
[----:B----4-:R-:W-:Y:S03]  /*b3c00*/  HMMA.1688.F32.TF32 R140, R4, R186, R200 ;  /* 0x000000ba048c723c */ /* 0x010fe600000810c8 */
[----:B------:R-:W-:-:S15]  /*b3c10*/  LDSM.16.M88.4 R200, [R240+UR11+0x97100] ;  /* 0x0971000bf0c8783b */ /* 0x000fde0008000200 */
[----:B------:R-:W-:Y:S01]  /*b3c20*/  NOP ;  /* 0x0000000000007918 */ /* 0x000fe20000000000 */
[----:B------:R-:W-:Y:S04]  /*b3c30*/  STL.64 [R1+0x1800], R140 ;  /* 0x0018008c01007387 */ /* 0x000fe80000100a00 */
[----:B------:R-:W-:Y:S04]  /*b3c40*/  STL.64 [R1+0x1808], R142 ;  /* 0x0018088e01007387 */ /* 0x000fe80000100a00 */
[----:B------:R-:W4:Y:S04]  /*b3c50*/  LDSM.16.M88.4 R140, [R240+UR11+0x8f080] ;  /* 0x08f0800bf08c783b */ /* 0x000f280008000200 */
[----:B------:R-:W-:Y:S04]  /*b3c60*/  STL.64 [R1+0x160], R136 ;  /* 0x0001608801007387 */ /* 0x000fe80000100a00 */
[----:B------:R-:W-:Y:S04]  /*b3c70*/  STL.64 [R1+0x168], R138 ;  /* 0x0001688a01007387 */ /* 0x000fe80000100a00 */
[----:B------:R-:W2:Y:S04]  /*b3c80*/  LDSM.16.M88.4 R136, [R240+UR11+0x8f100] ;  /* 0x08f1000bf088783b */ /* 0x000ea80008000200 */
[----:B-1----:R-:W-:Y:S04]  /*b3c90*/  STL.64 [R1+0x15e0], R132 ;  /* 0x0015e08401007387 */ /* 0x002fe80000100a00 */
[----:B------:R-:W-:Y:S04]  /*b3ca0*/  STL.64 [R1+0x15e8], R134 ;  /* 0x0015e88601007387 */ /* 0x000fe80000100a00 */
[----:B------:R-:W1:Y:S04]  /*b3cb0*/  LDSM.16.M88.4 R132, [R240+UR11+0x8f180] ;  /* 0x08f1800bf084783b */ /* 0x000e680008000200 */
[----:B----4-:R-:W-:Y:S04]  /*b3cc0*/  STL.64 [R1+0xd0], R140 ;  /* 0x0000d08c01007387 */ /* 0x010fe80000100a00 */
[----:B------:R-:W-:Y:S04]  /*b3cd0*/  STL.64 [R1+0xd8], R142 ;  /* 0x0000d88e01007387 */ /* 0x000fe80000100a00 */
[----:B------:R-:W4:Y:S04]  /*b3ce0*/  LDL.LU R184, [R1+0x1a80] ;  /* 0x001a800001b87983 */ /* 0x000f280000300800 */
[----:B--2---:R-:W-:Y:S04]  /*b3cf0*/  STL.64 [R1+0x150], R136 ;  /* 0x0001508801007387 */ /* 0x004fe80000100a00 */
[----:B------:R-:W-:Y:S04]  /*b3d00*/  STL.64 [R1+0x158], R138 ;  /* 0x0001588a01007387 */ /* 0x000fe80000100a00 */
[----:B------:R-:W2:Y:S04]  /*b3d10*/  LDSM.16.M88.4 R136, [R240+UR11+0x90080] ;  /* 0x0900800bf088783b */ /* 0x000ea80008000200 */
[----:B-1----:R-:W-:Y:S04]  /*b3d20*/  STL.64 [R1+0x15f0], R132 ;  /* 0x0015f08401007387 */ /* 0x002fe80000100a00 */
[----:B------:R-:W-:Y:S04]  /*b3d30*/  STL.64 [R1+0x15f8], R134 ;  /* 0x0015f88601007387 */ /* 0x000fe80000100a00 */
[----:B------:R-:W1:Y:S04]  /*b3d40*/  LDSM.16.M88.4 R132, [R240+UR11+0x90100] ;  /* 0x0901000bf084783b */ /* 0x000e680008000200 */
[----:B------:R-:W4:Y:S04]  /*b3d50*/  LDL.LU R185, [R1+0x1a84] ;  /* 0x001a840001b97983 */ /* 0x000f280000300800 */
[----:B------:R-:W4:Y:S04]  /*b3d60*/  LDL.LU R186, [R1+0x1a88] ;  /* 0x001a880001ba7983 */ /* 0x000f280000300800 */
[----:B------:R-:W4:Y:S04]  /*b3d70*/  LDL.LU R187, [R1+0x1a8c] ;  /* 0x001a8c0001bb7983 */ /* 0x000f280000300800 */
[----:B--2---:R-:W-:Y:S04]  /*b3d80*/  STL.64 [R1+0xe0], R136 ;  /* 0x0000e08801007387 */ /* 0x004fe80000100a00 */
[----:B------:R-:W-:Y:S04]  /*b3d90*/  STL.64 [R1+0xe8], R138 ;  /* 0x0000e88a01007387 */ /* 0x000fe80000100a00 */
[----:B------:R-:W2:Y:S04]  /*b3da0*/  LDSM.16.M88.4 R136, [R240+UR11+0x90180] ;  /* 0x0901800bf088783b */ /* 0x000ea80008000200 */
[----:B-1----:R-:W-:Y:S04]  /*b3db0*/  STL.64 [R1+0x140], R132 ;  /* 0x0001408401007387 */ /* 0x002fe80000100a00 */
[----:B------:R-:W-:Y:S04]  /*b3dc0*/  STL.64 [R1+0x148], R134 ;  /* 0x0001488601007387 */ /* 0x000fe80000100a00 */
[----:B------:R-:W1:Y:S01]  /*b3dd0*/  LDSM.16.M88.4 R132, [R240+UR11+0x91080] ;  /* 0x0910800bf084783b */ /* 0x000e620008000200 */
[----:B------:R-:W-:Y:S03]  /*b3de0*/  HMMA.1688.F32.TF32 R140, R4, R154, R192 ;  /* 0x0000009a048c723c */ /* 0x000fe600000810c0 */
[----:B------:R-:W-:-:S15]  /*b3df0*/  LDSM.16.M88.4 R192, [R240+UR11+0x98100] ;  /* 0x0981000bf0c0783b */ /* 0x000fde0008000200 */
[----:B------:R-:W-:Y:S01]  /*b3e00*/  NOP ;  /* 0x0000000000007918 */ /* 0x000fe20000000000 */
[----:B------:R-:W-:Y:S04]  /*b3e10*/  STL.64 [R1+0x17f0], R140 ;  /* 0x0017f08c01007387 */ /* 0x000fe80000100a00 */
[----:B------:R-:W-:Y:S04]  /*b3e20*/  STL.64 [R1+0x17f8], R142 ;  /* 0x0017f88e01007387 */ /* 0x000fe80000100a00 */
[----:B------:R-:W3:Y:S04]  /*b3e30*/  LDSM.16.M88.4 R140, [R240+UR11+0x91100] ;  /* 0x0911000bf08c783b */ /* 0x000ee80008000200 */
[----:B--2---:R-:W-:Y:S04]  /*b3e40*/  STL.64 [R1+0x1600], R136 ;  /* 0x0016008801007387 */ /* 0x004fe80000100a00 */
[----:B------:R-:W-:Y:S04]  /*b3e50*/  STL.64 [R1+0x1608], R138 ;  /* 0x0016088a01007387 */ /* 0x000fe80000100a00 */
[----:B------:R-:W2:Y:S04]  /*b3e60*/  LDSM.16.M88.4 R136, [R240+UR11+0x91180] ;  /* 0x0911800bf088783b */ /* 0x000ea80008000200 */
[----:B-1----:R-:W-:Y:S04]  /*b3e70*/  STL.64 [R1+0xf0], R132 ;  /* 0x0000f08401007387 */ /* 0x002fe80000100a00 */
[----:B------:R-:W-:Y:S04]  /*b3e80*/  STL.64 [R1+0xf8], R134 ;  /* 0x0000f88601007387 */ /* 0x000fe80000100a00 */
[----:B------:R-:W1:Y:S04]  /*b3e90*/  LDSM.16.M88.4 R132, [R240+UR11+0x92080] ;  /* 0x0920800bf084783b */ /* 0x000e680008000200 */
[----:B---3--:R-:W-:Y:S04]  /*b3ea0*/  STL.64 [R1+0x130], R140 ;  /* 0x0001308c01007387 */ /* 0x008fe80000100a00 */
[----:B------:R-:W-:Y:S04]  /*b3eb0*/  STL.64 [R1+0x138], R142 ;  /* 0x0001388e01007387 */ /* 0x000fe80000100a00 */
[----:B------:R-:W3:Y:S04]  /*b3ec0*/  LDL.LU R152, [R1+0x1aa0] ;  /* 0x001aa00001987983 */ /* 0x000ee80000300800 */
[----:B--2---:R-:W-:Y:S04]  /*b3ed0*/  STL.64 [R1+0x1610], R136 ;  /* 0x0016108801007387 */ /* 0x004fe80000100a00 */
[----:B------:R2:W-:Y:S04]  /*b3ee0*/  STL.64 [R1+0x1618], R138 ;  /* 0x0016188a01007387 */ /* 0x0005e80000100a00 */
[----:B------:R-:W-:Y:S04]  /*b3ef0*/  LDSM.16.M88.4 R140, [R240+UR11+0x92180] ;  /* 0x0921800bf08c783b */ /* 0x000fe80008000200 */
[----:B-1----:R-:W-:Y:S04]  /*b3f00*/  STL.64 [R1+0x100], R132 ;  /* 0x0001008401007387 */ /* 0x002fe80000100a00 */
[----:B------:R-:W-:Y:S04]  /*b3f10*/  STL.64 [R1+0x108], R134 ;  /* 0x0001088601007387 */ /* 0x000fe80000100a00 */
[----:B------:R-:W1:Y:S04]  /*b3f20*/  LDSM.16.M88.4 R132, [R240+UR11+0x92100] ;  /* 0x0921000bf084783b */ /* 0x000e680008000200 */
[----:B------:R-:W3:Y:S04]  /*b3f30*/  LDL.LU R153, [R1+0x1aa4] ;  /* 0x001aa40001997983 */ /* 0x000ee80000300800 */
[----:B------:R-:W3:Y:S04]  /*b3f40*/  LDL.LU R154, [R1+0x1aa8] ;  /* 0x001aa800019a7983 */ /* 0x000ee80000300800 */
[----:B------:R-:W3:Y:S01]  /*b3f50*/  LDL.LU R155, [R1+0x1aac] ;  /* 0x001aac00019b7983 */ /* 0x000ee20000300800 */
[C---:B--2---:R-:W-:Y:S03]  /*b3f60*/  HMMA.1688.F32.TF32 R136, R4.reuse, R174, R160 ;  /* 0x000000ae0488723c */ /* 0x044fe600000810a0 */
[----:B-1----:R-:W-:Y:S04]  /*b3f70*/  STL.64 [R1+0x120], R132 ;  /* 0x0001208401007387 */ /* 0x002fe80000100a00 */
[----:B------:R-:W-:Y:S04]  /*b3f80*/  STL.64 [R1+0x128], R134 ;  /* 0x0001288601007387 */ /* 0x000fe80000100a00 */
[----:B------:R-:W1:Y:S04]  /*b3f90*/  LDSM.16.M88.4 R132, [R240+UR11+0x93080] ;  /* 0x0930800bf084783b */ /* 0x000e680008000200 */
[----:B------:R-:W-:Y:S04]  /*b3fa0*/  STL.64 [R1+0x1620], R140 ;  /* 0x0016208c01007387 */ /* 0x000fe80000100a00 */
[----:B------:R-:W-:Y:S04]  /*b3fb0*/  STL.64 [R1+0x1628], R142 ;  /* 0x0016288e01007387 */ /* 0x000fe80000100a00 */
[----:B------:R-:W2:Y:S04]  /*b3fc0*/  LDL.LU R172, [R1+0x1ac0] ;  /* 0x001ac00001ac7983 */ /* 0x000ea80000300800 */
[----:B------:R-:W-:Y:S04]  /*b3fd0*/  STL.64 [R1+0x17e0], R136 ;  /* 0x0017e08801007387 */ /* 0x000fe80000100a00 */
[----:B------:R-:W-:Y:S04]  /*b3fe0*/  STL.64 [R1+0x17e8], R138 ;  /* 0x0017e88a01007387 */ /* 0x000fe80000100a00 */
[----:B------:R-:W-:Y:S04]  /*b3ff0*/  LDSM.16.M88.4 R136, [R240+UR11+0x94180] ;  /* 0x0941800bf088783b */ /* 0x000fe80008000200 */
[----:B------:R-:W-:Y:S04]  /*b4000*/  LDSM.16.M88.4 R140, [R240+UR11+0x9f080] ;  /* 0x09f0800bf08c783b */ /* 0x000fe80008000200 */
[----:B-1----:R-:W-:Y:S04]  /*b4010*/  STL.64 [R1+0x110], R132 ;  /* 0x0001108401007387 */ /* 0x002fe80000100a00 */
[----:B------:R-:W-:Y:S04]  /*b4020*/  STL.64 [R1+0x118], R134 ;  /* 0x0001188601007387 */ /* 0x000fe80000100a00 */
[----:B------:R-:W2:Y:S04]  /*b4030*/  LDL.LU R173, [R1+0x1ac4] ;  /* 0x001ac40001ad7983 */ /* 0x000ea80000300800 */
[----:B------:R-:W2:Y:S04]  /*b4040*/  LDL.LU R174, [R1+0x1ac8] ;  /* 0x001ac80001ae7983 */ /* 0x000ea80000300800 */
[----:B------:R-:W2:Y:S04]  /*b4050*/  LDL.LU R175, [R1+0x1acc] ;  /* 0x001acc0001af7983 */ /* 0x000ea80000300800 */
[----:B------:R-:W1:Y:S04]  /*b4060*/  LDSM.16.M88.4 R132, [R240+UR11+0x93180] ;  /* 0x0931800bf084783b */ /* 0x000e680008000200 */
[----:B------:R-:W2:Y:S04]  /*b4070*/  LDL.LU R160, [R1+0x1ae0] ;  /* 0x001ae00001a07983 */ /* 0x000ea80000300800 */
[----:B-1----:R-:W-:Y:S04]  /*b4080*/  STL.64 [R1+0x1630], R132 ;  /* 0x0016308401007387 */ /* 0x002fe80000100a00 */
[----:B------:R4:W-:Y:S04]  /*b4090*/  STL.64 [R1+0x1638], R134 ;  /* 0x0016388601007387 */ /* 0x0009e80000100a00 */
[----:B------:R-:W2:Y:S04]  /*b40a0*/  LDL.LU R161, [R1+0x1ae4] ;  /* 0x001ae40001a17983 */ /* 0x000ea80000300800 */
[----:B------:R-:W2:Y:S04]  /*b40b0*/  LDL.LU R162, [R1+0x1ae8] ;  /* 0x001ae80001a27983 */ /* 0x000ea80000300800 */
[----:B------:R-:W2:Y:S04]  /*b40c0*/  LDL.LU R163, [R1+0x1aec] ;  /* 0x001aec0001a37983 */ /* 0x000ea80000300800 */
[----:B------:R-:W-:Y:S04]  /*b40d0*/  STL.64 [R1+0x1640], R136 ;  /* 0x0016408801007387 */ /* 0x000fe80000100a00 */
[----:B------:R-:W-:Y:S04]  /*b40e0*/  STL.64 [R1+0x1648], R138 ;  /* 0x0016488a01007387 */ /* 0x000fe80000100a00 */
[----:B------:R-:W2:Y:S01]  /*b40f0*/  LDL.LU R144, [R1+0x1af0] ;  /* 0x001af00001907983 */ /* 0x000ea20000300800 */
[----:B----4-:R-:W-:Y:S01]  /*b4100*/  HMMA.1688.F32.TF32 R132, R4, R146, R184 ;  /* 0x000000920484723c */ /* 0x010fe200000810b8 */
[----:B------:R-:W-:-:S02]  /*b4110*/  IMAD.MOV.U32 R146, RZ, RZ, R3 ;  /* 0x000000ffff927224 */ /* 0x000fc400078e0003 */
[----:B------:R-:W-:Y:S01]  /*b4120*/  IMAD.MOV.U32 R147, RZ, RZ, R2 ;  /* 0x000000ffff937224 */ /* 0x000fe200078e0002 */
[----:B------:R-:W-:-:S15]  /*b4130*/  LDSM.16.M88.4 R184, [R240+UR11+0x99100] ;  /* 0x0991000bf0b8783b */ /* 0x000fde0008000200 */
[----:B------:R-:W-:Y:S04]  /*b4140*/  STL.64 [R1+0x17d0], R132 ;  /* 0x0017d08401007387 */ /* 0x000fe80000100a00 */
[----:B------:R-:W-:Y:S04]  /*b4150*/  STL.64 [R1+0x17d8], R134 ;  /* 0x0017d88601007387 */ /* 0x000fe80000100a00 */
[----:B------:R-:W1:Y:S04]  /*b4160*/  LDSM.16.M88.4 R132, [R240+UR11+0x95180] ;  /* 0x0951800bf084783b */ /* 0x000e680008000200 */
[----:B------:R-:W4:Y:S04]  /*b4170*/  LDL.LU R145, [R1+0x1af4] ;  /* 0x001af40001917983 */ /* 0x000f280000300800 */
[----:B------:R-:W4:Y:S04]  /*b4180*/  LDL.LU R3, [R1+0x6f04] ;  /* 0x006f040001037983 */ /* 0x000f280000300800 */
[----:B------:R-:W4:Y:S04]  /*b4190*/  LDL.LU R2, [R1+0x6f00] ;  /* 0x006f000001027983 */ /* 0x000f280000300800 */
[----:B-1----:R-:W-:Y:S04]  /*b41a0*/  STL.64 [R1+0x1650], R132 ;  /* 0x0016508401007387 */ /* 0x002fe80000100a00 */
[----:B------:R-:W-:Y:S04]  /*b41b0*/  STL.64 [R1+0x1658], R134 ;  /* 0x0016588601007387 */ /* 0x000fe80000100a00 */
[----:B------:R-:W1:Y:S04]  /*b41c0*/  LDSM.16.M88.4 R132, [R240+UR11+0x96180] ;  /* 0x0961800bf084783b */ /* 0x000e680008000200 */
[----:B-1----:R-:W-:Y:S04]  /*b41d0*/  STL.64 [R1+0x1660], R132 ;  /* 0x0016608401007387 */ /* 0x002fe80000100a00 */
[----:B------:R-:W-:Y:S04]  /*b41e0*/  STL.64 [R1+0x1668], R134 ;  /* 0x0016688601007387 */ /* 0x000fe80000100a00 */
[----:B------:R-:W1:Y:S01]  /*b41f0*/  LDSM.16.M88.4 R132, [R240+UR11+0x97180] ;  /* 0x0971800bf084783b */ /* 0x000e620008000200 */
[----:B---3--:R-:W-:Y:S03]  /*b4200*/  HMMA.1688.F32.TF32 R136, R4, R158, R152 ;  /* 0x0000009e0488723c */ /* 0x008fe60000081098 */
[----:B------:R-:W-:Y:S04]  /*b4210*/  LDSM.16.M88.4 R156, [R240+UR11+0x9d080] ;  /* 0x09d0800bf09c783b */ /* 0x000fe80008000200 */
[----:B------:R-:W-:-:S12]  /*b4220*/  LDSM.16.M88.4 R152, [R240+UR11+0x9d100] ;  /* 0x09d1000bf098783b */ /* 0x000fd80008000200 */
[----:B------:R-:W-:Y:S04]  /*b4230*/  STL.64 [R1+0x17c0], R136 ;  /* 0x0017c08801007387 */ /* 0x000fe80000100a00 */
[----:B------:R-:W-:Y:S04]  /*b4240*/  STL.64 [R1+0x17c8], R138 ;  /* 0x0017c88a01007387 */ /* 0x000fe80000100a00 */
[----:B-1----:R-:W-:Y:S04]  /*b4250*/  STL.64 [R1+0x1670], R132 ;  /* 0x0016708401007387 */ /* 0x002fe80000100a00 */
[----:B------:R-:W-:Y:S04]  /*b4260*/  STL.64 [R1+0x1678], R134 ;  /* 0x0016788601007387 */ /* 0x000fe80000100a00 */
[----:B------:R-:W1:Y:S04]  /*b4270*/  LDSM.16.M88.4 R132, [R240+UR11+0x98180] ;  /* 0x0981800bf084783b */ /* 0x000e680008000200 */
[----:B------:R-:W3:Y:S04]  /*b4280*/  LDSM.16.M88.4 R136, [R240+UR11+0x99180] ;  /* 0x0991800bf088783b */ /* 0x000ee80008000200 */
[----:B-1----:R-:W-:Y:S04]  /*b4290*/  STL.64 [R1+0x1680], R132 ;  /* 0x0016808401007387 */ /* 0x002fe80000100a00 */
[----:B------:R2:W-:Y:S04]  /*b42a0*/  STL.64 [R1+0x1688], R134 ;  /* 0x0016888601007387 */ /* 0x0005e80000100a00 */
[----:B---3--:R-:W-:Y:S01]  /*b42b0*/  STL.64 [R1+0x1690], R136 ;  /* 0x0016908801007387 */ /* 0x008fe20000100a00 */
[C---:B--2---:R-:W-:Y:S03]  /*b42c0*/  HMMA.1688.F32.TF32 R132, R4.reuse, R178, R172 ;  /* 0x000000b20484723c */ /* 0x044fe600000810ac */
[----:B------:R-:W-:Y:S04]  /*b42d0*/  STL.64 [R1+0x1698], R138 ;  /* 0x0016988a01007387 */ /* 0x000fe80000100a00 */
[----:B------:R-:W-:Y:S04]  /*b42e0*/  LDSM.16.M88.4 R176, [R240+UR11+0x9a100] ;  /* 0x09a1000bf0b0783b */ /* 0x000fe80008000200 */
[----:B------:R-:W-:Y:S08]  /*b42f0*/  LDSM.16.M88.4 R172, [R240+UR11+0x9b080] ;  /* 0x09b0800bf0ac783b */ /* 0x000ff00008000200 */
[----:B------:R-:W-:Y:S04]  /*b4300*/  STL.64 [R1+0x17b0], R132 ;  /* 0x0017b08401007387 */ /* 0x000fe80000100a00 */
[----:B------:R-:W-:Y:S04]  /*b4310*/  STL.64 [R1+0x17b8], R134 ;  /* 0x0017b88601007387 */ /* 0x000fe80000100a00 */
[----:B------:R-:W1:Y:S04]  /*b4320*/  LDSM.16.M88.4 R132, [R240+UR11+0x9a180] ;  /* 0x09a1800bf084783b */ /* 0x000e680008000200 */
[----:B-1----:R-:W-:Y:S04]  /*b4330*/  STL.64 [R1+0x16a0], R132 ;  /* 0x0016a08401007387 */ /* 0x002fe80000100a00 */
[----:B------:R-:W-:Y:S04]  /*b4340*/  STL.64 [R1+0x16a8], R134 ;  /* 0x0016a88601007387 */ /* 0x000fe80000100a00 */
[----:B------:R-:W1:Y:S01]  /*b4350*/  LDSM.16.M88.4 R132, [R240+UR11+0x9b180] ;  /* 0x09b1800bf084783b */ /* 0x000e620008000200 */
[----:B------:R-:W-:Y:S03]  /*b4360*/  HMMA.1688.F32.TF32 R136, R4, R166, R160 ;  /* 0x000000a60488723c */ /* 0x000fe600000810a0 */
[----:B------:R-:W-:Y:S04]  /*b4370*/  LDSM.16.M88.4 R164, [R240+UR11+0x9c080] ;  /* 0x09c0800bf0a4783b */ /* 0x000fe80008000200 */
[----:B------:R-:W-:-:S12]  /*b4380*/  LDSM.16.M88.4 R160, [R240+UR11+0x9c100] ;  /* 0x09c1000bf0a0783b */ /* 0x000fd80008000200 */
[----:B------:R-:W-:Y:S04]  /*b4390*/  STL.64 [R1+0x17a0], R136 ;  /* 0x0017a08801007387 */ /* 0x000fe80000100a00 */
[----:B------:R-:W-:Y:S04]  /*b43a0*/  STL.64 [R1+0x17a8], R138 ;  /* 0x0017a88a01007387 */ /* 0x000fe80000100a00 */
[----:B------:R-:W-:Y:S04]  /*b43b0*/  LDSM.16.M88.4 R136, [R240+UR11+0x9d180] ;  /* 0x09d1800bf088783b */ /* 0x000fe80008000200 */
[----:B-1----:R-:W-:Y:S04]  /*b43c0*/  STL.64 [R1+0x16b0], R132 ;  /* 0x0016b08401007387 */ /* 0x002fe80000100a00 */
[----:B------:R-:W-:Y:S04]  /*b43d0*/  STL.64 [R1+0x16b8], R134 ;  /* 0x0016b88601007387 */ /* 0x000fe80000100a00 */
[----:B------:R-:W1:Y:S04]  /*b43e0*/  LDSM.16.M88.4 R132, [R240+UR11+0x9c180] ;  /* 0x09c1800bf084783b */ /* 0x000e680008000200 */
[----:B-1----:R-:W-:Y:S04]  /*b43f0*/  STL.64 [R1+0x16c0], R132 ;  /* 0x0016c08401007387 */ /* 0x002fe80000100a00 */
[----:B------:R4:W-:Y:S02]  /*b4400*/  STL.64 [R1+0x16c8], R134 ;  /* 0x0016c88601007387 */ /* 0x0009e40000100a00 */
[C---:B----4-:R-:W-:Y:S02]  /*b4410*/  HMMA.1688.F32.TF32 R132, R4.reuse, R150, R144 ;  /* 0x000000960484723c */ /* 0x050fe40000081090 */
[----:B------:R-:W-:Y:S04]  /*b4420*/  STL.64 [R1+0x16d0], R136 ;  /* 0x0016d08801007387 */ /* 0x000fe80000100a00 */
[----:B------:R-:W-:Y:S04]  /*b4430*/  STL.64 [R1+0x16d8], R138 ;  /* 0x0016d88a01007387 */ /* 0x000fe80000100a00 */
[----:B------:R-:W-:Y:S04]  /*b4440*/  LDSM.16.M88.4 R148, [R240+UR11+0x9e080] ;  /* 0x09e0800bf094783b */ /* 0x000fe80008000200 */
[----:B------:R-:W-:Y:S04]  /*b4450*/  LDSM.16.M88.4 R144, [R240+UR11+0x9e100] ;  /* 0x09e1000bf090783b */ /* 0x000fe80008000200 */
[----:B------:R-:W-:Y:S04]  /*b4460*/  LDSM.16.M88.4 R136, [R240+UR11+0x9f100] ;  /* 0x09f1000bf088783b */ /* 0x000fe80008000200 */
[----:B------:R-:W-:Y:S04]  /*b4470*/  STL.64 [R1+0x1830], R132 ;  /* 0x0018308401007387 */ /* 0x000fe80000100a00 */
[----:B------:R-:W-:Y:S04]  /*b4480*/  STL.64 [R1+0x1838], R134 ;  /* 0x0018388601007387 */ /* 0x000fe80000100a00 */
[----:B------:R-:W1:Y:S04]  /*b4490*/  LDSM.16.M88.4 R132, [R240+UR11+0x9e180] ;  /* 0x09e1800bf084783b */ /* 0x000e680008000200 */
[----:B-1----:R-:W-:Y:S04]  /*b44a0*/  STL.64 [R1+0x16f0], R132 ;  /* 0x0016f08401007387 */ /* 0x002fe80000100a00 */
[----:B------:R-:W-:Y:S04]  /*b44b0*/  STL.64 [R1+0x16f8], R134 ;  /* 0x0016f88601007387 */ /* 0x000fe80000100a00 */
[----:B------:R-:W1:Y:S04]  /*b44c0*/  LDSM.16.M88.4 R132, [R240+UR11+0x9f180] ;  /* 0x09f1800bf084783b */ /* 0x000e680008000200 */
[----:B-1----:R-:W-:Y:S04]  /*b44d0*/  STL.64 [R1+0x16e0], R132 ;  /* 0x0016e08401007387 */ /* 0x002fe80000100a00 */
[----:B------:R1:W-:Y:S04]  /*b44e0*/  STL.64 [R1+0x16e8], R134 ;  /* 0x0016e88601007387 */ /* 0x0003e80000100a00 */
        /* <DEDUP_REMOVED lines=48> */
[----:B-1----:R-:W3:Y:S04]  /*b47f0*/  LDL R158, [R1+0x15b8] ;  /* 0x0015b800019e7983 */ /* 0x002ee80000100800 */
[----:B------:R-:W3:Y:S04]  /*b4800*/  LDL R159, [R1+0x15bc] ;  /* 0x0015bc00019f7983 */ /* 0x000ee80000100800 */
[----:B------:R-:W-:Y:S04]  /*b4810*/  STL.64 [R1+0xa128], R14 ;  /* 0x00a1280e01007387 */ /* 0x000fe80000100a00 */
[----:B------:R1:W-:Y:S04]  /*b4820*/  STL.64 [R1+0xa120], R12 ;  /* 0x00a1200c01007387 */ /* 0x0003e80000100a00 */
[----:B-1----:R-:W3:Y:S04]  /*b4830*/  LDL.LU R12, [R1+0x1b20] ;  /* 0x001b2000010c7983 */ /* 0x002ee80000300800 */
[----:B------:R-:W3:Y:S04]  /*b4840*/  LDL.LU R13, [R1+0x1b24] ;  /* 0x001b2400010d7983 */ /* 0x000ee80000300800 */
[----:B------:R-:W3:Y:S04]  /*b4850*/  LDL.LU R14, [R1+0x1b28] ;  /* 0x001b2800010e7983 */ /* 0x000ee80000300800 */
[----:B------:R-:W3:Y:S04]  /*b4860*/  LDL.LU R15, [R1+0x1b2c] ;  /* 0x001b2c00010f7983 */ /* 0x000ee80000300800 */
[----:B------:R1:W-:Y:S04]  /*b4870*/  STL.64 [R1+0xa118], R150 ;  /* 0x00a1189601007387 */ /* 0x0003e80000100a00 */
[----:B------:R-:W-:Y:S04]  /*b4880*/  STL.64 [R1+0xa110], R148 ;  /* 0x00a1109401007387 */ /* 0x000fe80000100a00 */
[----:B-1----:R-:W4:Y:S04]  /*b4890*/  LDL R150, [R1+0x15a8] ;  /* 0x0015a80001967983 */ /* 0x002f280000100800 */
[----:B------:R-:W4:Y:S04]  /*b48a0*/  LDL R151, [R1+0x15ac] ;  /* 0x0015ac0001977983 */ /* 0x000f280000100800 */
[----:B------:R-:W-:Y:S04]  /*b48b0*/  STL.64 [R1+0xa108], R142 ;  /* 0x00a1088e01007387 */ /* 0x000fe80000100a00 */
[----:B------:R1:W-:Y:S04]  /*b48c0*/  STL.64 [R1+0xa100], R140 ;  /* 0x00a1008c01007387 */ /* 0x0003e80000100a00 */
[----:B-1----:R-:W4:Y:S04]  /*b48d0*/  LDL.LU R140, [R1+0x1b30] ;  /* 0x001b3000018c7983 */ /* 0x002f280000300800 */
[----:B------:R-:W4:Y:S04]  /*b48e0*/  LDL.LU R141, [R1+0x1b34] ;  /* 0x001b3400018d7983 */ /* 0x000f280000300800 */
[----:B------:R-:W4:Y:S04]  /*b48f0*/  LDL.LU R142, [R1+0x1b38] ;  /* 0x001b3800018e7983 */ /* 0x000f280000300800 */
[----:B------:R-:W4:Y:S04]  /*b4900*/  LDL.LU R143, [R1+0x1b3c] ;  /* 0x001b3c00018f7983 */ /* 0x000f280000300800 */
[----:B------:R1:W-:Y:S04]  /*b4910*/  STL.64 [R1+0xa0f8], R10 ;  /* 0x00a0f80a01007387 */ /* 0x0003e80000100a00 */
[----:B------:R-:W-:Y:S04]  /*b4920*/  STL.64 [R1+0xa0f0], R8 ;  /* 0x00a0f00801007387 */ /* 0x000fe80000100a00 */
[----:B-1----:R-:W2:Y:S04]  /*b4930*/  LDL R10, [R1+0x1598] ;  /* 0x00159800010a7983 */ /* 0x002ea80000100800 */
[----:B------:R-:W2:Y:S04]  /*b4940*/  LDL R11, [R1+0x159c] ;  /* 0x00159c00010b7983 */ /* 0x000ea80000100800 */
[----:B------:R-:W-:Y:S04]  /*b4950*/  STL.64 [R1+0x9ff8], R234 ;  /* 0x009ff8ea01007387 */ /* 0x000fe80000100a00 */
[----:B------:R1:W-:Y:S04]  /*b4960*/  STL.64 [R1+0x9ff0], R232 ;  /* 0x009ff0e801007387 */ /* 0x0003e80000100a00 */
[----:B-1----:R-:W2:Y:S04]  /*b4970*/  LDL.LU R232, [R1+0x1b40] ;  /* 0x001b400001e87983 */ /* 0x002ea80000300800 */
[----:B------:R-:W2:Y:S04]  /*b4980*/  LDL.LU R233, [R1+0x1b44] ;  /* 0x001b440001e97983 */ /* 0x000ea80000300800 */
[----:B------:R-:W2:Y:S04]  /*b4990*/  LDL.LU R234, [R1+0x1b48] ;  /* 0x001b480001ea7983 */ /* 0x000ea80000300800 */
[----:B------:R-:W2:Y:S04]  /*b49a0*/  LDL.LU R235, [R1+0x1b4c] ;  /* 0x001b4c0001eb7983 */ /* 0x000ea80000300800 */
        /* <DEDUP_REMOVED lines=40> */
[----:B------:R-:W2:Y:S04]  /*b4c30*/  LDL R18, [R1+0x1528] ;  /* 0x0015280001127983 */ /* 0x000ea80000100800 */
[----:B------:R-:W2:Y:S04]  /*b4c40*/  LDL R19, [R1+0x152c] ;  /* 0x00152c0001137983 */ /* 0x000ea80000100800 */
[----:B------:R-:W2:Y:S04]  /*b4c50*/  LDL.LU R164, [R1+0x1bb0] ;  /* 0x001bb00001a47983 */ /* 0x000ea80000300800 */
        /* <DEDUP_REMOVED lines=11> */
[----:B------:R-:W2:Y:S04]  /*b4d10*/  LDL R30, [R1+0x14f8] ;  /* 0x0014f800011e7983 */ /* 0x000ea80000100800 */
[----:B------:R-:W2:Y:S04]  /*b4d20*/  LDL R31, [R1+0x14fc] ;  /* 0x0014fc00011f7983 */ /* 0x000ea80000100800 */
[----:B------:R-:W2:Y:S04]  /*b4d30*/  LDL.LU R188, [R1+0x1be0] ;  /* 0x001be00001bc7983 */ /* 0x000ea80000300800 */
[----:B------:R-:W2:Y:S04]  /*b4d40*/  LDL.LU R189, [R1+0x1be4] ;  /* 0x001be40001bd7983 */ /* 0x000ea80000300800 */
[----:B------:R-:W2:Y:S04]  /*b4d50*/  LDL.LU R190, [R1+0x1be8] ;  /* 0x001be80001be7983 */ /* 0x000ea80000300800 */
[----:B------:R-:W2:Y:S04]  /*b4d60*/  LDL.LU R191, [R1+0x1bec] ;  /* 0x001bec0001bf7983 */ /* 0x000ea80000300800 */
[----:B------:R-:W3:Y:S04]  /*b4d70*/  LDL R34, [R1+0x14e8] ;  /* 0x0014e80001227983 */ /* 0x000ee80000100800 */
[----:B------:R-:W3:Y:S04]  /*b4d80*/  LDL R35, [R1+0x14ec] ;  /* 0x0014ec0001237983 */ /* 0x000ee80000100800 */
[----:B------:R-:W3:Y:S04]  /*b4d90*/  LDL.LU R196, [R1+0x1bf0] ;  /* 0x001bf00001c47983 */ /* 0x000ee80000300800 */
[----:B------:R-:W3:Y:S04]  /*b4da0*/  LDL.LU R197, [R1+0x1bf4] ;  /* 0x001bf40001c57983 */ /* 0x000ee80000300800 */
[----:B------:R-:W3:Y:S04]  /*b4db0*/  LDL.LU R198, [R1+0x1bf8] ;  /* 0x001bf80001c67983 */ /* 0x000ee80000300800 */
[----:B------:R-:W3:Y:S04]  /*b4dc0*/  LDL.LU R199, [R1+0x1bfc] ;  /* 0x001bfc0001c77983 */ /* 0x000ee80000300800 */
[----:B------:R-:W4:Y:S04]  /*b4dd0*/  LDL R38, [R1+0x14d8] ;  /* 0x0014d80001267983 */ /* 0x000f280000100800 */
[----:B------:R-:W4:Y:S04]  /*b4de0*/  LDL R39, [R1+0x14dc] ;  /* 0x0014dc0001277983 */ /* 0x000f280000100800 */
[----:B------:R-:W4:Y:S04]  /*b4df0*/  LDL.LU R204, [R1+0x1c00] ;  /* 0x001c000001cc7983 */ /* 0x000f280000300800 */
[----:B------:R-:W4:Y:S04]  /*b4e00*/  LDL.LU R205, [R1+0x1c04] ;  /* 0x001c040001cd7983 */ /* 0x000f280000300800 */
[----:B------:R-:W4:Y:S04]  /*b4e10*/  LDL.LU R206, [R1+0x1c08] ;  /* 0x001c080001ce7983 */ /* 0x000f280000300800 */
[----:B------:R-:W4:Y:S04]  /*b4e20*/  LDL.LU R207, [R1+0x1c0c] ;  /* 0x001c0c0001cf7983 */ /* 0x000f280000300800 */
[----:B------:R-:W4:Y:S04]  /*b4e30*/  LDL R42, [R1+0x14c8] ;  /* 0x0014c800012a7983 */ /* 0x000f280000100800 */
[----:B------:R-:W4:Y:S04]  /*b4e40*/  LDL R43, [R1+0x14cc] ;  /* 0x0014cc00012b7983 */ /* 0x000f280000100800 */
        /* <DEDUP_REMOVED lines=52> */
[----:B------:R-:W-:Y:S04]  /*b5190*/  STL [R1+0x6ef4], R3 ;  /* 0x006ef40301007387 */ /* 0x000fe80000100800 */
[----:B------:R-:W-:Y:S01]  /*b51a0*/  STL [R1+0x6ef0], R2 ;  /* 0x006ef00201007387 */ /* 0x000fe20000100800 */
[C---:B--2---:R-:W-:Y:S08]  /*b51b0*/  HMMA.1688.F32.TF32 R28, R4.reuse, R30, R188 ;  /* 0x0000001e041c723c */ /* 0x044ff000000810bc */
[C---:B---3--:R-:W-:Y:S08]  /*b51c0*/  HMMA.1688.F32.TF32 R32, R4.reuse, R34, R196 ;  /* 0x000000220420723c */ /* 0x048ff000000810c4 */
[C---:B----4-:R-:W-:Y:S08]  /*b51d0*/  HMMA.1688.F32.TF32 R36, R4.reuse, R38, R204 ;  /* 0x000000260424723c */ /* 0x050ff000000810cc */
[C---:B------:R-:W-:Y:S08]  /*b51e0*/  HMMA.1688.F32.TF32 R44, R4.reuse, R46, R220 ;  /* 0x0000002e042c723c */ /* 0x040ff000000810dc */
[C---:B------:R-:W-:Y:S08]  /*b51f0*/  HMMA.1688.F32.TF32 R48, R4.reuse, R50, R228 ;  /* 0x000000320430723c */ /* 0x040ff000000810e4 */
[C---:B------:R-:W-:Y:S08]  /*b5200*/  HMMA.1688.F32.TF32 R52, R4.reuse, R54, R56 ;  /* 0x000000360434723c */ /* 0x040ff00000081038 */
[----:B------:R-:W-:Y:S01]  /*b5210*/  HMMA.1688.F32.TF32 R60, R4, R62, R64 ;  /* 0x0000003e043c723c */ /* 0x000fe20000081040 */
[----:B------:R-:W2:Y:S04]  /*b5220*/  LDL.LU.64 R66, [R1+0xa298] ;  /* 0x00a2980001427983 */ /* 0x000ea80000300a00 */
[----:B------:R-:W2:-:S14]  /*b5230*/  LDL.LU.64 R64, [R1+0xa290] ;  /* 0x00a2900001407983 */ /* 0x000e9c0000300a00 */
[----:B------:R-:W-:Y:S04]  /*b5240*/  STL.64 [R1+0x1790], R60 ;  /* 0x0017903c01007387 */ /* 0x000fe80000100a00 */
[----:B------:R1:W-:Y:S01]  /*b5250*/  STL.64 [R1+0x1798], R62 ;  /* 0x0017983e01007387 */ /* 0x0003e20000100a00 */
[C---:B------:R-:W-:Y:S03]  /*b5260*/  HMMA.1688.F32.TF32 R40, R4.reuse, R42, R212 ;  /* 0x0000002a0428723c */ /* 0x040fe600000810d4 */
[----:B-1----:R-:W3:Y:S04]  /*b5270*/  LDL.LU.64 R62, [R1+0xa288] ;  /* 0x00a28800013e7983 */ /* 0x002ee80000300a00 */
[----:B------:R-:W3:Y:S04]  /*b5280*/  LDL.LU.64 R60, [R1+0xa280] ;  /* 0x00a28000013c7983 */ /* 0x000ee80000300a00 */
[----:B------:R-:W4:Y:S04]  /*b5290*/  LDL.LU.64 R58, [R1+0xa278] ;  /* 0x00a27800013a7983 */ /* 0x000f280000300a00 */
[----:B------:R-:W4:Y:S04]  /*b52a0*/  LDL.LU.64 R56, [R1+0xa270] ;  /* 0x00a2700001387983 */ /* 0x000f280000300a00 */
        /* <DEDUP_REMOVED lines=79> */
[----:B------:R-:W-:Y:S01]  /*b57a0*/  STL.64 [R1+0x1098], R154 ;  /* 0x0010989a01007387 */ /* 0x000fe20000100a00 */
[C---:B---3--:R-:W-:Y:S08]  /*b57b0*/  HMMA.1688.F32.TF32 R136, R4.reuse, R150, R140 ;  /* 0x000000960488723c */ /* 0x048ff0000008108c */
[----:B------:R-:W-:Y:S03]  /*b57c0*/  HMMA.1688.F32.TF32 R8, R4, R158, R12 ;  /* 0x0000009e0408723c */ /* 0x000fe6000008100c */
[----:B------:R-:W-:Y:S04]  /*b57d0*/  STL.64 [R1+0x1080], R144 ;  /* 0x0010809001007387 */ /* 0x000fe80000100a00 */
[----:B------:R-:W-:Y:S04]  /*b57e0*/  STL.64 [R1+0x1088], R146 ;  /* 0x0010889201007387 */ /* 0x000fe80000100a00 */
[----:B------:R-:W3:Y:S04]  /*b57f0*/  LDL R192, [R1+0xc0] ;  /* 0x0000c00001c07983 */ /* 0x000ee80000100800 */
[----:B------:R1:W-:Y:S04]  /*b5800*/  STL.64 [R1+0x1070], R136 ;  /* 0x0010708801007387 */ /* 0x0003e80000100a00 */
[----:B------:R1:W-:Y:S04]  /*b5810*/  STL.64 [R1+0x1078], R138 ;  /* 0x0010788a01007387 */ /* 0x0003e80000100a00 */
[----:B------:R1:W-:Y:S04]  /*b5820*/  STL.64 [R1+0x1060], R8 ;  /* 0x0010600801007387 */ /* 0x0003e80000100a00 */
[----:B------:R-:W-:Y:S04]  /*b5830*/  STL.64 [R1+0x1068], R10 ;  /* 0x0010680a01007387 */ /* 0x000fe80000100a00 */
[----:B------:R-:W3:Y:S04]  /*b5840*/  LDL R193, [R1+0xc4] ;  /* 0x0000c40001c17983 */ /* 0x000ee80000100800 */
[----:B------:R-:W2:Y:S04]  /*b5850*/  LDL R194, [R1+0xc8] ;  /* 0x0000c80001c27983 */ /* 0x000ea80000100800 */
[----:B------:R-:W2:Y:S04]  /*b5860*/  LDL R195, [R1+0xcc] ;  /* 0x0000cc0001c37983 */ /* 0x000ea80000100800 */
        /* <DEDUP_REMOVED lines=13> */
[----:B------:R-:W3:Y:S01]  /*b5940*/  LDL.LU R159, [R1+0x1b1c] ;  /* 0x001b1c00019f7983 */ /* 0x000ee20000300800 */
[----:B------:R-:W-:-:S03]  /*b5950*/  MOV R141, R241 ;  /* 0x000000f1008d7202 */ /* 0x000fc60000000f00 */
[----:B------:R-:W4:Y:S04]  /*b5960*/  LDL R176, [R1+0xa0] ;  /* 0x0000a00001b07983 */ /* 0x000f280000100800 */
[----:B------:R-:W4:Y:S04]  /*b5970*/  LDL R177, [R1+0xa4] ;  /* 0x0000a40001b17983 */ /* 0x000f280000100800 */
[----:B------:R-:W4:Y:S04]  /*b5980*/  LDL R178, [R1+0xa8] ;  /* 0x0000a80001b27983 */ /* 0x000f280000100800 */
[----:B------:R-:W4:Y:S04]  /*b5990*/  LDL R179, [R1+0xac] ;  /* 0x0000ac0001b37983 */ /* 0x000f280000100800 */
[----:B-1----:R-:W4:Y:S04]  /*b59a0*/  LDL R136, [R1+0x50] ;  /* 0x0000500001887983 */ /* 0x002f280000100800 */
[----:B------:R-:W4:Y:S04]  /*b59b0*/  LDL R137, [R1+0x54] ;  /* 0x0000540001897983 */ /* 0x000f280000100800 */
[----:B------:R-:W4:Y:S04]  /*b59c0*/  LDL R138, [R1+0x58] ;  /* 0x00005800018a7983 */ /* 0x000f280000100800 */
[----:B------:R-:W4:Y:S04]  /*b59d0*/  LDL R139, [R1+0x5c] ;  /* 0x00005c00018b7983 */ /* 0x000f280000100800 */
[----:B------:R-:W4:Y:S04]  /*b59e0*/  LDL R8, [R1+0x10] ;  /* 0x0000100001087983 */ /* 0x000f280000100800 */
[----:B------:R-:W4:Y:S04]  /*b59f0*/  LDL R9, [R1+0x14] ;  /* 0x0000140001097983 */ /* 0x000f280000100800 */
[----:B------:R-:W4:Y:S04]  /*b5a00*/  LDL R140, [R1] ;  /* 0x00000000018c7983 */ /* 0x000f280000100800 */
[----:B------:R-:W4:Y:S04]  /*b5a10*/  LDL.64 R144, [R1+0x60] ;  /* 0x0000600001907983 */ /* 0x000f280000100a00 */
        /* <DEDUP_REMOVED lines=16> */
[----:B------:R-:W4:Y:S01]  /*b5b20*/  LDL.64 R234, [R1+0x118] ;  /* 0x0001180001ea7983 */ /* 0x000f220000100a00 */
[C---:B--2---:R-:W-:Y:S08]  /*b5b30*/  HMMA.1688.F32.TF32 R240, R4.reuse, R242, R148 ;  /* 0x000000f204f0723c */ /* 0x044ff00000081094 */
[----:B---3--:R-:W-:Y:S01]  /*b5b40*/  HMMA.1688.F32.TF32 R12, R4, R14, R156 ;  /* 0x0000000e040c723c */ /* 0x008fe2000008109c */
[----:B------:R-:W2:Y:S04]  /*b5b50*/  LDL.LU.64 R158, [R1+0xa138] ;  /* 0x00a13800019e7983 */ /* 0x000ea80000300a00 */
[----:B------:R-:W3:Y:S04]  /*b5b60*/  LDL.LU.64 R156, [R1+0xa130] ;  /* 0x00a13000019c7983 */ /* 0x000ee80000300a00 */
[----:B------:R-:W-:Y:S10]  /*b5b70*/  LDS R6, [R0+UR10+0x1e000] ;  /* 0x01e0000a00067984 */ /* 0x000ff40008000800 */
[----:B------:R-:W-:Y:S04]  /*b5b80*/  STL.64 [R1+0x1050], R12 ;  /* 0x0010500c01007387 */ /* 0x000fe80000100a00 */
[----:B------:R1:W-:Y:S04]  /*b5b90*/  STL.64 [R1+0x1058], R14 ;  /* 0x0010580e01007387 */ /* 0x0003e80000100a00 */
[----:B-1----:R-:W2:Y:S04]  /*b5ba0*/  LDL.LU.64 R14, [R1+0xa128] ;  /* 0x00a12800010e7983 */ /* 0x002ea80000300a00 */
[----:B------:R-:W2:Y:S04]  /*b5bb0*/  LDL.LU.64 R12, [R1+0xa120] ;  /* 0x00a12000010c7983 */ /* 0x000ea80000300a00 */
[----:B------:R-:W2:Y:S04]  /*b5bc0*/  LDL.LU.64 R150, [R1+0xa118] ;  /* 0x00a1180001967983 */ /* 0x000ea80000300a00 */
[----:B------:R-:W2:Y:S04]  /*b5bd0*/  LDL.LU.64 R148, [R1+0xa110] ;  /* 0x00a1100001947983 */ /* 0x000ea80000300a00 */
[----:B------:R-:W2:Y:S04]  /*b5be0*/  LDL R4, [R1+0x40] ;  /* 0x0000400001047983 */ /* 0x000ea80000100800 */
[----:B------:R-:W2:Y:S04]  /*b5bf0*/  LDL R5, [R1+0x44] ;  /* 0x0000440001057983 */ /* 0x000ea80000100800 */
[----:B------:R1:W-:Y:S04]  /*b5c00*/  STL [R1+0x8644], R240 ;  /* 0x008644f001007387 */ /* 0x0003e80000100800 */
[----:B------:R1:W-:Y:S04]  /*b5c10*/  STL [R1+0x8640], R241 ;  /* 0x008640f101007387 */ /* 0x0003e80000100800 */
[----:B------:R-:W-:Y:S04]  /*b5c20*/  STL [R1+0x863c], R242 ;  /* 0x00863cf201007387 */ /* 0x000fe80000100800 */
[----:B------:R-:W-:Y:S04]  /*b5c30*/  STL [R1+0x8638], R243 ;  /* 0x008638f301007387 */ /* 0x000fe80000100800 */
[----:B-1----:R-:W3:Y:S04]  /*b5c40*/  LDL R240, [R1+0x30] ;  /* 0x0000300001f07983 */ /* 0x002ee80000100800 */
[----:B------:R-:W3:Y:S01]  /*b5c50*/  LDL R241, [R1+0x34] ;  /* 0x0000340001f17983 */ /* 0x000ee20000100800 */
[C---:B----4-:R-:W-:Y:S03]  /*b5c60*/  HMMA.1688.F32.TF32 R120, R236.reuse, R8, R120 ;  /* 0x00000008ec78723c */ /* 0x050fe60000081078 */
[----:B------:R-:W4:Y:S05]  /*b5c70*/  LDL.LU.64 R142, [R1+0xa108] ;  /* 0x00a10800018e7983 */ /* 0x000f2a0000300a00 */
[C---:B------:R-:W-:Y:S08]  /*b5c80*/  HMMA.1688.F32.TF32 R128, R236.reuse, R248, R128 ;  /* 0x000000f8ec80723c */ /* 0x040ff00000081080 */
[C---:B------:R-:W-:Y:S01]  /*b5c90*/  HMMA.1688.F32.TF32 R124, R236.reuse, R140, R124 ;  /* 0x0000008cec7c723c */ /* 0x040fe2000008107c */
[----:B------:R-:W4:Y:S04]  /*b5ca0*/  LDL.LU.64 R140, [R1+0xa100] ;  /* 0x00a10000018c7983 */ /* 0x000f280000300a00 */
[----:B------:R-:W4:Y:S03]  /*b5cb0*/  LDL.LU.64 R10, [R1+0xa0f8] ;  /* 0x00a0f800010a7983 */ /* 0x000f260000300a00 */
[C---:B------:R-:W-:Y:S01]  /*b5cc0*/  HMMA.1688.F32.TF32 R132, R236.reuse, R244, R132 ;  /* 0x000000f4ec84723c */ /* 0x040fe20000081084 */
[----:B------:R-:W4:Y:S04]  /*b5cd0*/  LDL.LU.64 R8, [R1+0xa0f0] ;  /* 0x00a0f00001087983 */ /* 0x000f280000300a00 */
[----:B------:R1:W-:Y:S04]  /*b5ce0*/  STL.64 [R1+0xa0e8], R122 ;  /* 0x00a0e87a01007387 */ /* 0x0003e80000100a00 */
[----:B------:R1:W-:Y:S04]  /*b5cf0*/  STL.64 [R1+0xa0e0], R120 ;  /* 0x00a0e07801007387 */ /* 0x0003e80000100a00 */
[----:B-1----:R-:W4:Y:S04]  /*b5d00*/  LDL R122, [R1+0x8] ;  /* 0x00000800017a7983 */ /* 0x002f280000100800 */
[----:B------:R-:W4:Y:S04]  /*b5d10*/  LDL R120, [R1+0x20] ;  /* 0x0000200001787983 */ /* 0x000f280000100800 */
[----:B------:R-:W4:Y:S04]  /*b5d20*/  LDL R121, [R1+0x24] ;  /* 0x0000240001797983 */ /* 0x000f280000100800 */
[----:B------:R-:W4:Y:S04]  /*b5d30*/  LDL R123, [R1+0xc] ;  /* 0x00000c00017b7983 */ /* 0x000f280000100800 */
        /* <DEDUP_REMOVED lines=18> */
[----:B------:R-:W-:Y:S04]  /*b5e60*/  STL.64 [R1+0x9dc0], R246 ;  /* 0x009dc0f601007387 */ /* 0x000fe80000100a00 */
[----:B------:R-:W-:Y:S01]  /*b5e70*/  STL.64 [R1+0x9db8], R244 ;  /* 0x009db8f401007387 */ /* 0x000fe20000100a00 */
[C---:B--2---:R-:W-:Y:S03]  /*b5e80*/  HMMA.1688.F32.TF32 R108, R236.reuse, R4, R108 ;  /* 0x00000004ec6c723c */ /* 0x044fe6000008106c */
[----:B------:R-:W-:Y:S05]  /*b5e90*/  LDS R4, [R0+UR10+0x1c000] ;  /* 0x01c0000a00047984 */ /* 0x000fea0008000800 */
[----:B---3--:R-:W-:Y:S01]  /*b5ea0*/  HMMA.1688.F32.TF32 R112, R236, R240, R112 ;  /* 0x000000f0ec70723c */ /* 0x008fe20000081070 */
[----:B------:R-:W-:-:S05]  /*b5eb0*/  LOP3.LUT R241, R0, 0x20, RZ, 0x3c, !PT ;  /* 0x0000002000f17812 */ /* 0x000fca00078e3cff */
[----:B------:R-:W-:Y:S04]  /*b5ec0*/  LDS R5, [R241+UR10+0x1c000] ;  /* 0x01c0000af1057984 */ /* 0x000fe80008000800 */
[----:B------:R-:W1:Y:S02]  /*b5ed0*/  LDS R7, [R241+UR10+0x1e000] ;  /* 0x01e0000af1077984 */ /* 0x000e640008000800 */
[C---:B-1----:R-:W-:Y:S08]  /*b5ee0*/  HMMA.1688.F32.TF32 R128, R4.reuse, R250, R128 ;  /* 0x000000fa0480723c */ /* 0x042ff00000081080 */
[----:B------:R-:W-:Y:S01]  /*b5ef0*/  HMMA.1688.F32.TF32 R132, R4, R246, R132 ;  /* 0x000000f60484723c */ /* 0x000fe20000081084 */
[----:B------:R-:W2:Y:S10]  /*b5f00*/  LDL.64 R246, [R1+0x48] ;  /* 0x0000480001f67983 */ /* 0x000eb40000100a00 */
[----:B------:R1:W-:Y:S04]  /*b5f10*/  STL.64 [R1+0xa0d8], R130 ;  /* 0x00a0d88201007387 */ /* 0x0003e80000100a00 */
[----:B------:R-:W-:Y:S04]  /*b5f20*/  STL.64 [R1+0xa0d0], R128 ;  /* 0x00a0d08001007387 */ /* 0x000fe80000100a00 */
[----:B-1----:R-:W3:Y:S04]  /*b5f30*/  LDL.64 R130, [R1+0x38] ;  /* 0x0000380001827983 */ /* 0x002ee80000100a00 */
[----:B------:R1:W-:Y:S04]  /*b5f40*/  STL.64 [R1+0x9dd0], R250 ;  /* 0x009dd0fa01007387 */ /* 0x0003e80000100a00 */
[----:B------:R4:W-:Y:S04]  /*b5f50*/  STL.64 [R1+0x9dc8], R248 ;  /* 0x009dc8f801007387 */ /* 0x0009e80000100a00 */
[----:B-1----:R-:W2:Y:S04]  /*b5f60*/  LDL R250, [R1+0x28] ;  /* 0x0000280001fa7983 */ /* 0x002ea80000100800 */
[----:B------:R-:W2:Y:S01]  /*b5f70*/  LDL R251, [R1+0x2c] ;  /* 0x00002c0001fb7983 */ /* 0x000ea20000100800 */
[----:B----4-:R-:W-:Y:S08]  /*b5f80*/  HMMA.1688.F32.TF32 R116, R236, R120, R116 ;  /* 0x00000078ec74723c */ /* 0x010ff00000081074 */
[----:B------:R-:W-:Y:S01]  /*b5f90*/  HMMA.1688.F32.TF32 R124, R4, R122, R124 ;  /* 0x0000007a047c723c */ /* 0x000fe2000008107c */
[----:B------:R-:W4:Y:S04]  /*b5fa0*/  LDL.LU.64 R122, [R1+0xa0e8] ;  /* 0x00a0e800017a7983 */ /* 0x000f280000300a00 */
[----:B------:R-:W4:-:S14]  /*b5fb0*/  LDL.LU.64 R120, [R1+0xa0e0] ;  /* 0x00a0e00001787983 */ /* 0x000f1c0000300a00 */
[----:B------:R1:W-:Y:S04]  /*b5fc0*/  STL.64 [R1+0xa0c8], R126 ;  /* 0x00a0c87e01007387 */ /* 0x0003e80000100a00 */
[----:B------:R1:W-:Y:S04]  /*b5fd0*/  STL.64 [R1+0xa0c0], R124 ;  /* 0x00a0c07c01007387 */ /* 0x0003e80000100a00 */
[----:B------:R-:W3:Y:S01]  /*b5fe0*/  LDL.64 R248, [R1+0x370] ;  /* 0x0003700001f87983 */ /* 0x000ee20000100a00 */
[C---:B------:R-:W-:Y:S03]  /*b5ff0*/  HMMA.1688.F32.TF32 R84, R236.reuse, R176, R84 ;  /* 0x000000b0ec54723c */ /* 0x040fe60000081054 */
[----:B-1----:R-:W4:Y:S04]  /*b6000*/  LDL R126, [R1+0x18] ;  /* 0x00001800017e7983 */ /* 0x002f280000100800 */
[----:B------:R-:W4:Y:S01]  /*b6010*/  LDL R127, [R1+0x1c] ;  /* 0x00001c00017f7983 */ /* 0x000f220000100800 */
[C---:B------:R-:W-:Y:S03]  /*b6020*/  HMMA.1688.F32.TF32 R80, R236.reuse, R184, R80 ;  /* 0x000000b8ec50723c */ /* 0x040fe60000081050 */
[----:B------:R-:W3:Y:S04]  /*b6030*/  LDL R128, [R1+0x1e0] ;  /* 0x0001e00001807983 */ /* 0x000ee80000100800 */
[----:B------:R-:W3:Y:S01]  /*b6040*/  LDL R129, [R1+0x1e4] ;  /* 0x0001e40001817983 */ /* 0x000ee20000100800 */
[----:B------:R-:W-:Y:S03]  /*b6050*/  HMMA.1688.F32.TF32 R76, R236, R192, R76 ;  /* 0x000000c0ec4c723c */ /* 0x000fe6000008104c */
[----:B------:R-:W3:Y:S04]  /*b6060*/  LDL.64 R124, [R1+0x1f0] ;  /* 0x0001f000017c7983 */ /* 0x000ee80000100a00 */
[----:B------:R-:W3:Y:S01]  /*b6070*/  LDL.64 R192, [R1+0x320] ;  /* 0x0003200001c07983 */ /* 0x000ee20000100a00 */
[----:B--2---:R-:W-:Y:S03]  /*b6080*/  HMMA.1688.F32.TF32 R116, R4, R250, R116 ;  /* 0x000000fa0474723c */ /* 0x004fe60000081074 */
[----:B------:R-:W2:Y:S05]  /*b6090*/  LDL.64 R250, [R1+0x378] ;  /* 0x0003780001fa7983 */ /* 0x000eaa0000100a00 */
[C---:B------:R-:W-:Y:S01]  /*b60a0*/  HMMA.1688.F32.TF32 R72, R236.reuse, R200, R72 ;  /* 0x000000c8ec48723c */ /* 0x040fe20000081048 */
[----:B------:R-:W4:Y:S07]  /*b60b0*/  LDL.64 R200, [R1+0x310] ;  /* 0x0003100001c87983 */ /* 0x000f2e0000100a00 */
[C---:B------:R-:W-:Y:S01]  /*b60c0*/  HMMA.1688.F32.TF32 R68, R236.reuse, R208, R68 ;  /* 0x000000d0ec44723c */ /* 0x040fe20000081044 */
[----:B------:R-:W4:Y:S07]  /*b60d0*/  LDL.64 R208, [R1+0x300] ;  /* 0x0003000001d07983 */ /* 0x000f2e0000100a00 */
[C---:B------:R-:W-:Y:S01]  /*b60e0*/  HMMA.1688.F32.TF32 R64, R236.reuse, R216, R64 ;  /* 0x000000d8ec40723c */ /* 0x040fe20000081040 */
[----:B------:R-:W4:Y:S07]  /*b60f0*/  LDL.64 R216, [R1+0x2f0] ;  /* 0x0002f00001d87983 */ /* 0x000f2e0000100a00 */
[C---:B------:R-:W-:Y:S01]  /*b6100*/  HMMA.1688.F32.TF32 R60, R236.reuse, R224, R60 ;  /* 0x000000e0ec3c723c */ /* 0x040fe2000008103c */
[----:B------:R-:W4:Y:S07]  /*b6110*/  LDL.64 R224, [R1+0x2e0] ;  /* 0x0002e00001e07983 */ /* 0x000f2e0000100a00 */
[----:B------:R-:W-:Y:S01]  /*b6120*/  HMMA.1688.F32.TF32 R56, R236, R232, R56 ;  /* 0x000000e8ec38723c */ /* 0x000fe20000081038 */
[----:B------:R-:W4:Y:S01]  /*b6130*/  LDL.64 R232, [R1+0x2d0] ;  /* 0x0002d00001e87983 */ /* 0x000f220000100a00 */
[----:B------:R-:W-:-:S03]  /*b6140*/  IMAD.MOV.U32 R243, RZ, RZ, R247 ;  /* 0x000000fffff37224 */ /* 0x000fc600078e00f7 */
[----:B------:R-:W4:Y:S03]  /*b6150*/  LDL.64 R184, [R1+0x330] ;  /* 0x0003300001b87983 */ /* 0x000f260000100a00 */
[----:B------:R-:W-:Y:S01]  /*b6160*/  HMMA.1688.F32.TF32 R36, R236, R196, R36 ;  /* 0x000000c4ec24723c */ /* 0x000fe20000081024 */
[----:B------:R-:W-:Y:S01]  /*b6170*/  IMAD.MOV.U32 R196, RZ, RZ, R202 ;  /* 0x000000ffffc47224 */ /* 0x000fe200078e00ca */
[----:B------:R-:W4:Y:S01]  /*b6180*/  LDL.64 R176, [R1+0x340] ;  /* 0x0003400001b07983 */ /* 0x000f220000100a00 */
[----:B------:R-:W-:-:S05]  /*b6190*/  IMAD.MOV.U32 R197, RZ, RZ, R203 ;  /* 0x000000ffffc57224 */ /* 0x000fca00078e00cb */
[----:B------:R-:W-:Y:S01]  /*b61a0*/  HMMA.1688.F32.TF32 R32, R236, R188, R32 ;  /* 0x000000bcec20723c */ /* 0x000fe20000081020 */
[----:B------:R-:W-:Y:S02]  /*b61b0*/  IMAD.MOV.U32 R188, RZ, RZ, R210 ;  /* 0x000000ffffbc7224 */ /* 0x000fe400078e00d2 */
        /* <DEDUP_REMOVED lines=8> */
[----:B------:R-:W-:Y:S01]  /*b6240*/  MOV R164, R234 ;  /* 0x000000ea00a47202 */ /* 0x000fe20000000f00 */
[----:B------:R-:W-:-:S06]  /*b6250*/  IMAD.MOV.U32 R165, RZ, RZ, R235 ;  /* 0x000000ffffa57224 */ /* 0x000fcc00078e00eb */
        /* <DEDUP_REMOVED lines=17> */
[----:B--2---:R-:W-:Y:S04]  /*b6370*/  STL.64 [R1+0xa0a8], R250 ;  /* 0x00a0a8fa01007387 */ /* 0x004fe80000100a00 */
[----:B---3--:R-:W-:Y:S04]  /*b6380*/  STL.64 [R1+0xa0a0], R248 ;  /* 0x00a0a0f801007387 */ /* 0x008fe80000100a00 */
[----:B------:R-:W2:Y:S04]  /*b6390*/  LDL.64 R246, [R1+0x388] ;  /* 0x0003880001f67983 */ /* 0x000ea80000100a00 */
[----:B------:R-:W3:Y:S01]  /*b63a0*/  LDL.64 R244, [R1+0x380] ;  /* 0x0003800001f47983 */ /* 0x000ee20000100a00 */
[C---:B------:R-:W-:Y:S08]  /*b63b0*/  HMMA.1688.F32.TF32 R104, R236.reuse, R136, R104 ;  /* 0x00000088ec68723c */ /* 0x040ff00000081068 */
[C---:B------:R-:W-:Y:S08]  /*b63c0*/  HMMA.1688.F32.TF32 R100, R236.reuse, R144, R100 ;  /* 0x00000090ec64723c */ /* 0x040ff00000081064 */
[C---:B------:R-:W-:Y:S08]  /*b63d0*/  HMMA.1688.F32.TF32 R96, R236.reuse, R152, R96 ;  /* 0x00000098ec60723c */ /* 0x040ff00000081060 */
[C---:B------:R-:W-:Y:S08]  /*b63e0*/  HMMA.1688.F32.TF32 R92, R236.reuse, R160, R92 ;  /* 0x000000a0ec5c723c */ /* 0x040ff0000008105c */
[C---:B------:R-:W-:Y:S08]  /*b63f0*/  HMMA.1688.F32.TF32 R88, R236.reuse, R168, R88 ;  /* 0x000000a8ec58723c */ /* 0x040ff00000081058 */
[C---:B------:R-:W-:Y:S08]  /*b6400*/  HMMA.1688.F32.TF32 R48, R236.reuse, R220, R48 ;  /* 0x000000dcec30723c */ /* 0x040ff00000081030 */
[----:B------:R-:W-:Y:S01]  /*b6410*/  HMMA.1688.F32.TF32 R44, R236, R212, R44 ;  /* 0x000000d4ec2c723c */ /* 0x000fe2000008102c */
[----:B------:R-:W-:-:S07]  /*b6420*/  IMAD.MOV.U32 R220, RZ, RZ, R154 ;  /* 0x000000ffffdc7224 */ /* 0x000fce00078e009a */
[C---:B------:R-:W-:Y:S01]  /*b6430*/  HMMA.1688.F32.TF32 R40, R236.reuse, R204, R40 ;  /* 0x000000ccec28723c */ /* 0x040fe20000081028 */
[----:B------:R-:W-:Y:S01]  /*b6440*/  IMAD.MOV.U32 R221, RZ, RZ, R155 ;  /* 0x000000ffffdd7224 */ /* 0x000fe200078e009b */
[----:B------:R-:W-:Y:S01]  /*b6450*/  MOV R204, R170 ;  /* 0x000000aa00cc7202 */ /* 0x000fe20000000f00 */
[----:B------:R-:W-:Y:S02]  /*b6460*/  IMAD.MOV.U32 R212, RZ, RZ, R162 ;  /* 0x000000ffffd47224 */ /* 0x000fe400078e00a2 */
[----:B------:R-:W-:Y:S02]  /*b6470*/  IMAD.MOV.U32 R213, RZ, RZ, R163 ;  /* 0x000000ffffd57224 */ /* 0x000fe400078e00a3 */
[----:B------:R-:W-:Y:S01]  /*b6480*/  IMAD.MOV.U32 R205, RZ, RZ, R171 ;  /* 0x000000ffffcd7224 */ /* 0x000fe200078e00ab */
[----:B------:R-:W-:Y:S01]  /*b6490*/  HMMA.1688.F32.TF32 R52, R236, R228, R52 ;  /* 0x000000e4ec34723c */ /* 0x000fe20000081034 */
[----:B------:R-:W-:Y:S02]  /*b64a0*/  IMAD.MOV.U32 R228, RZ, RZ, R146 ;  /* 0x000000ffffe47224 */ /* 0x000fe400078e0092 */
[----:B------:R-:W-:-:S05]  /*b64b0*/  IMAD.MOV.U32 R229, RZ, RZ, R147 ;  /* 0x000000ffffe57224 */ /* 0x000fca00078e0093 */
[C---:B------:R-:W-:Y:S08]  /*b64c0*/  HMMA.1688.F32.TF32 R104, R4.reuse, R138, R104 ;  /* 0x0000008a0468723c */ /* 0x040ff00000081068 */
[C---:B------:R-:W-:Y:S08]  /*b64d0*/  HMMA.1688.F32.TF32 R100, R4.reuse, R146, R100 ;  /* 0x000000920464723c */ /* 0x040ff00000081064 */
[C---:B------:R-:W-:Y:S08]  /*b64e0*/  HMMA.1688.F32.TF32 R96, R4.reuse, R154, R96 ;  /* 0x0000009a0460723c */ /* 0x040ff00000081060 */
[C---:B------:R-:W-:Y:S08]  /*b64f0*/  HMMA.1688.F32.TF32 R92, R4.reuse, R162, R92 ;  /* 0x000000a2045c723c */ /* 0x040ff0000008105c */
[----:B------:R-:W-:Y:S08]  /*b6500*/  HMMA.1688.F32.TF32 R88, R4, R170, R88 ;  /* 0x000000aa0458723c */ /* 0x000ff00000081058 */
[C---:B------:R-:W-:Y:S08]  /*b6510*/  HMMA.1688.F32.TF32 R16, R236.reuse, R156, R16 ;  /* 0x0000009cec10723c */ /* 0x040ff00000081010 */
[C---:B------:R-:W-:Y:S08]  /*b6520*/  HMMA.1688.F32.TF32 R12, R236.reuse, R148, R12 ;  /* 0x00000094ec0c723c */ /* 0x040ff0000008100c */
[----:B------:R-:W-:Y:S01]  /*b6530*/  HMMA.1688.F32.TF32 R236, R236, R140, R8 ;  /* 0x0000008cecec723c */ /* 0x000fe20000081008 */
[----:B------:R-:W-:Y:S04]  /*b6540*/  LDS R8, [R0+UR10+0x20000] ;  /* 0x0200000a00087984 */ /* 0x000fe80008000800 */
[----:B------:R-:W-:Y:S04]  /*b6550*/  LDS R10, [R0+UR10+0x22000] ;  /* 0x0220000a000a7984 */ /* 0x000fe80008000800 */
[----:B------:R-:W-:Y:S01]  /*b6560*/  LDS R9, [R241+UR10+0x20000] ;  /* 0x0200000af1097984 */ /* 0x000fe20008000800 */
[C---:B------:R-:W-:Y:S03]  /*b6570*/  HMMA.1688.F32.TF32 R48, R4.reuse, R222, R48 ;  /* 0x000000de0430723c */ /* 0x040fe60000081030 */
[----:B------:R-:W1:Y:S05]  /*b6580*/  LDS R11, [R241+UR10+0x22000] ;  /* 0x0220000af10b7984 */ /* 0x000e6a0008000800 */
[C---:B------:R-:W-:Y:S08]  /*b6590*/  HMMA.1688.F32.TF32 R44, R4.reuse, R214, R44 ;  /* 0x000000d6042c723c */ /* 0x040ff0000008102c */
[C---:B------:R-:W-:Y:S08]  /*b65a0*/  HMMA.1688.F32.TF32 R40, R4.reuse, R206, R40 ;  /* 0x000000ce0428723c */ /* 0x040ff00000081028 */
[C---:B------:R-:W-:Y:S08]  /*b65b0*/  HMMA.1688.F32.TF32 R36, R4.reuse, R198, R36 ;  /* 0x000000c60424723c */ /* 0x040ff00000081024 */
[C---:B------:R-:W-:Y:S08]  /*b65c0*/  HMMA.1688.F32.TF32 R32, R4.reuse, R190, R32 ;  /* 0x000000be0420723c */ /* 0x040ff00000081020 */
[C---:B------:R-:W-:Y:S08]  /*b65d0*/  HMMA.1688.F32.TF32 R28, R4.reuse, R182, R28 ;  /* 0x000000b6041c723c */ /* 0x040ff0000008101c */
[----:B------:R-:W-:Y:S01]  /*b65e0*/  HMMA.1688.F32.TF32 R24, R4, R174, R24 ;  /* 0x000000ae0418723c */ /* 0x000fe20000081018 */
[----:B------:R-:W-:-:S02]  /*b65f0*/  IMAD.MOV.U32 R242, RZ, RZ, R130 ;  /* 0x000000fffff27224 */ /* 0x000fc400078e0082 */
[----:B------:R-:W-:-:S05]  /*b6600*/  IMAD.MOV.U32 R240, RZ, RZ, R131 ;  /* 0x000000fffff07224 */ /* 0x000fca00078e0083 */
[C---:B----4-:R-:W-:Y:S08]  /*b6610*/  HMMA.1688.F32.TF32 R120, R4.reuse, R126, R120 ;  /* 0x0000007e0478723c */ /* 0x050ff00000081078 */
[C---:B------:R-:W-:Y:S08]  /*b6620*/  HMMA.1688.F32.TF32 R112, R4.reuse, R130, R112 ;  /* 0x000000820470723c */ /* 0x040ff00000081070 */
[C---:B------:R-:W-:Y:S08]  /*b6630*/  HMMA.1688.F32.TF32 R52, R4.reuse, R230, R52 ;  /* 0x000000e60434723c */ /* 0x040ff00000081034 */
[C---:B------:R-:W-:Y:S08]  /*b6640*/  HMMA.1688.F32.TF32 R20, R4.reuse, R166, R20 ;  /* 0x000000a60414723c */ /* 0x040ff00000081014 */
[C---:B------:R-:W-:Y:S08]  /*b6650*/  HMMA.1688.F32.TF32 R16, R4.reuse, R158, R16 ;  /* 0x0000009e0410723c */ /* 0x040ff00000081010 */
[C---:B------:R-:W-:Y:S08]  /*b6660*/  HMMA.1688.F32.TF32 R12, R4.reuse, R150, R12 ;  /* 0x00000096040c723c */ /* 0x040ff0000008100c */
[----:B------:R-:W-:Y:S01]  /*b6670*/  HMMA.1688.F32.TF32 R236, R4, R142, R236 ;  /* 0x0000008e04ec723c */ /* 0x000fe200000810ec */
[----:B------:R-:W-:Y:S04]  /*b6680*/  LDS R6, [R0+UR10+0x26000] ;  /* 0x0260000a00067984 */ /* 0x000fe80008000800 */
[----:B------:R-:W-:Y:S03]  /*b6690*/  LDS R7, [R241+UR10+0x26000] ;  /* 0x0260000af1077984 */ /* 0x000fe60008000800 */
[----:B-1----:R-:W-:Y:S01]  /*b66a0*/  HMMA.1688.F32.TF32 R132, R8, R128, R132 ;  /* 0x000000800884723c */ /* 0x002fe20000081084 */
[----:B--2---:R-:W-:Y:S04]  /*b66b0*/  STL.64 [R1+0xa0b8], R246 ;  /* 0x00a0b8f601007387 */ /* 0x004fe80000100a00 */
[----:B---3--:R-:W-:Y:S04]  /*b66c0*/  STL.64 [R1+0xa0b0], R244 ;  /* 0x00a0b0f401007387 */ /* 0x008fe80000100a00 */
[----:B------:R-:W2:Y:S04]  /*b66d0*/  LDL.64 R136, [R1+0x390] ;  /* 0x0003900001887983 */ /* 0x000ea80000100a00 */
[----:B------:R-:W3:Y:S04]  /*b66e0*/  LDL.64 R138, [R1+0x398] ;  /* 0x00039800018a7983 */ /* 0x000ee80000100a00 */
[----:B------:R-:W4:Y:S04]  /*b66f0*/  LDL.64 R144, [R1+0x3a0] ;  /* 0x0003a00001907983 */ /* 0x000f280000100a00 */
[----:B------:R-:W2:Y:S04]  /*b6700*/  LDL.64 R146, [R1+0x3a8] ;  /* 0x0003a80001927983 */ /* 0x000ea80000100a00 */
[----:B------:R-:W2:Y:S04]  /*b6710*/  LDL.64 R152, [R1+0x3b0] ;  /* 0x0003b00001987983 */ /* 0x000ea80000100a00 */
[----:B------:R-:W2:Y:S04]  /*b6720*/  LDL.64 R154, [R1+0x3b8] ;  /* 0x0003b800019a7983 */ /* 0x000ea80000100a00 */
[----:B------:R-:W2:Y:S04]  /*b6730*/  LDL.64 R168, [R1+0x3c0] ;  /* 0x0003c00001a87983 */ /* 0x000ea80000100a00 */
[----:B------:R-:W2:Y:S04]  /*b6740*/  LDL.64 R170, [R1+0x3c8] ;  /* 0x0003c80001aa7983 */ /* 0x000ea80000100a00 */
[----:B------:R-:W2:Y:S04]  /*b6750*/  LDL.64 R160, [R1+0x3d0] ;  /* 0x0003d00001a07983 */ /* 0x000ea80000100a00 */
[----:B------:R-:W2:Y:S04]  /*b6760*/  LDL.64 R162, [R1+0x3d8] ;  /* 0x0003d80001a27983 */ /* 0x000ea80000100a00 */
[----:B------:R-:W-:Y:S04]  /*b6770*/  STL [R1+0x9cf4], R230 ;  /* 0x009cf4e601007387 */ /* 0x000fe80000100800 */
[----:B------:R-:W-:Y:S04]  /*b6780*/  STL [R1+0x9cf0], R231 ;  /* 0x009cf0e701007387 */ /* 0x000fe80000100800 */
[----:B------:R-:W-:Y:S04]  /*b6790*/  STL [R1+0x9ce8], R222 ;  /* 0x009ce8de01007387 */ /* 0x000fe80000100800 */
[----:B------:R1:W-:Y:S04]  /*b67a0*/  STL [R1+0x9ce4], R223 ;  /* 0x009ce4df01007387 */ /* 0x0003e80000100800 */
[----:B------:R1:W-:Y:S04]  /*b67b0*/  STL.64 [R1+0xa000], R220 ;  /* 0x00a000dc01007387 */ /* 0x0003e80000100a00 */
[----:B-1----:R-:W2:Y:S04]  /*b67c0*/  LDL.64 R222, [R1+0x2c8] ;  /* 0x0002c80001de7983 */ /* 0x002ea80000100a00 */
[----:B------:R-:W2:Y:S04]  /*b67d0*/  LDL.64 R220, [R1+0x2c0] ;  /* 0x0002c00001dc7983 */ /* 0x000ea80000100a00 */
        /* <DEDUP_REMOVED lines=25> */
[----:B------:R1:W-:Y:S04]  /*b6970*/  STL [R1+0x9cb8], R174 ;  /* 0x009cb8ae01007387 */ /* 0x0003e80000100800 */
[----:B------:R1:W-:Y:S04]  /*b6980*/  STL [R1+0x9cb4], R175 ;  /* 0x009cb4af01007387 */ /* 0x0003e80000100800 */
[----:B------:R1:W-:Y:S04]  /*b6990*/  STL.64 [R1+0xa030], R172 ;  /* 0x00a030ac01007387 */ /* 0x0003e80000100a00 */
[----:B-1----:R-:W2:Y:S04]  /*b69a0*/  LDL R174, [R1+0x268] ;  /* 0x0002680001ae7983 */ /* 0x002ea80000100800 */
[----:B------:R-:W2:Y:S04]  /*b69b0*/  LDL R175, [R1+0x26c] ;  /* 0x00026c0001af7983 */ /* 0x000ea80000100800 */
[----:B------:R-:W2:Y:S04]  /*b69c0*/  LDL R172, [R1+0x260] ;  /* 0x0002600001ac7983 */ /* 0x000ea80000100800 */
[----:B------:R-:W2:Y:S04]  /*b69d0*/  LDL R173, [R1+0x264] ;  /* 0x0002640001ad7983 */ /* 0x000ea80000100800 */
[----:B------:R-:W2:Y:S04]  /*b69e0*/  LDL R248, [R1+0x220] ;  /* 0x0002200001f87983 */ /* 0x000ea80000100800 */
[----:B------:R-:W2:Y:S04]  /*b69f0*/  LDL R249, [R1+0x224] ;  /* 0x0002240001f97983 */ /* 0x000ea80000100800 */
[----:B------:R-:W2:Y:S04]  /*b6a00*/  LDL R244, [R1+0x210] ;  /* 0x0002100001f47983 */ /* 0x000ea80000100800 */
[----:B------:R-:W2:Y:S04]  /*b6a10*/  LDL R245, [R1+0x214] ;  /* 0x0002140001f57983 */ /* 0x000ea80000100800 */
[----:B------:R-:W-:Y:S04]  /*b6a20*/  STL [R1+0x9c94], R166 ;  /* 0x009c94a601007387 */ /* 0x000fe80000100800 */
[----:B------:R-:W-:Y:S04]  /*b6a30*/  STL [R1+0x9c90], R167 ;  /* 0x009c90a701007387 */ /* 0x000fe80000100800 */
[----:B------:R-:W-:Y:S04]  /*b6a40*/  STL [R1+0x9c8c], R158 ;  /* 0x009c8c9e01007387 */ /* 0x000fe80000100800 */
[----:B------:R-:W-:Y:S04]  /*b6a50*/  STL [R1+0x9c88], R159 ;  /* 0x009c889f01007387 */ /* 0x000fe80000100800 */
[----:B------:R1:W-:Y:S04]  /*b6a60*/  STL [R1+0x9c84], R150 ;  /* 0x009c849601007387 */ /* 0x0003e80000100800 */
[----:B------:R1:W-:Y:S04]  /*b6a70*/  STL [R1+0x9c80], R151 ;  /* 0x009c809701007387 */ /* 0x0003e80000100800 */
[----:B------:R1:W-:Y:S04]  /*b6a80*/  STL.64 [R1+0xa038], R148 ;  /* 0x00a0389401007387 */ /* 0x0003e80000100a00 */
[----:B-1----:R-:W2:Y:S04]  /*b6a90*/  LDL R150, [R1+0x258] ;  /* 0x0002580001967983 */ /* 0x002ea80000100800 */
[----:B------:R-:W2:Y:S04]  /*b6aa0*/  LDL R151, [R1+0x25c] ;  /* 0x00025c0001977983 */ /* 0x000ea80000100800 */
[----:B------:R-:W2:Y:S04]  /*b6ab0*/  LDL R148, [R1+0x250] ;  /* 0x0002500001947983 */ /* 0x000ea80000100800 */
[----:B------:R-:W2:Y:S04]  /*b6ac0*/  LDL R149, [R1+0x254] ;  /* 0x0002540001957983 */ /* 0x000ea80000100800 */
[----:B------:R-:W2:Y:S04]  /*b6ad0*/  LDL.64 R4, [R1+0x200] ;  /* 0x0002000001047983 */ /* 0x000ea80000100a00 */
[----:B------:R-:W-:Y:S04]  /*b6ae0*/  STL [R1+0x9c7c], R142 ;  /* 0x009c7c8e01007387 */ /* 0x000fe80000100800 */
[----:B------:R1:W-:Y:S04]  /*b6af0*/  STL [R1+0x9c78], R143 ;  /* 0x009c788f01007387 */ /* 0x0003e80000100800 */
[----:B------:R3:W-:Y:S04]  /*b6b00*/  STL.64 [R1+0xa040], R140 ;  /* 0x00a0408c01007387 */ /* 0x0007e80000100a00 */
[----:B-1----:R-:W2:Y:S04]  /*b6b10*/  LDL.64 R142, [R1+0x248] ;  /* 0x00024800018e7983 */ /* 0x002ea80000100a00 */
[----:B---3--:R-:W3:Y:S04]  /*b6b20*/  LDL.64 R140, [R1+0x240] ;  /* 0x00024000018c7983 */ /* 0x008ee80000100a00 */
[----:B------:R-:W2:Y:S04]  /*b6b30*/  LDL.LU.64 R130, [R1+0xa0d8] ;  /* 0x00a0d80001827983 */ /* 0x000ea80000300a00 */
[----:B------:R-:W2:Y:S01]  /*b6b40*/  LDL.LU.64 R128, [R1+0xa0d0] ;  /* 0x00a0d00001807983 */ /* 0x000ea20000300a00 */
[----:B------:R-:W-:-:S02]  /*b6b50*/  IMAD.MOV.U32 R158, RZ, RZ, R124 ;  /* 0x000000ffff9e7224 */ /* 0x000fc400078e007c */
[----:B------:R-:W-:Y:S01]  /*b6b60*/  IMAD.MOV.U32 R159, RZ, RZ, R125 ;  /* 0x000000ffff9f7224 */ /* 0x000fe200078e007d */
[----:B------:R-:W3:Y:S01]  /*b6b70*/  LDL.LU.64 R126, [R1+0xa0c8] ;  /* 0x00a0c800017e7983 */ /* 0x000ee20000300a00 */
[----:B--2---:R-:W-:Y:S03]  /*b6b80*/  HMMA.1688.F32.TF32 R128, R8, R124, R128 ;  /* 0x0000007c0880723c */ /* 0x004fe60000081080 */
[----:B------:R-:W3:Y:S01]  /*b6b90*/  LDL.LU.64 R124, [R1+0xa0c0] ;  /* 0x00a0c000017c7983 */ /* 0x000ee20000300a00 */
[----:B------:R-:W-:-:S15]  /*b6ba0*/  IMAD.MOV.U32 R167, RZ, RZ, R4 ;  /* 0x000000ffffa77224 */ /* 0x000fde00078e0004 */
[----:B------:R-:W-:Y:S04]  /*b6bb0*/  STL.64 [R1+0xa098], R130 ;  /* 0x00a0988201007387 */ /* 0x000fe80000100a00 */
[----:B------:R-:W-:Y:S04]  /*b6bc0*/  STL.64 [R1+0xa090], R128 ;  /* 0x00a0908001007387 */ /* 0x000fe80000100a00 */
[----:B------:R-:W-:Y:S04]  /*b6bd0*/  STL [R1+0x9c9c], R158 ;  /* 0x009c9c9e01007387 */ /* 0x000fe80000100800 */
[----:B------:R-:W-:Y:S01]  /*b6be0*/  STL [R1+0x9c98], R159 ;  /* 0x009c989f01007387 */ /* 0x000fe20000100800 */
[----:B---3--:R-:W-:Y:S03]  /*b6bf0*/  HMMA.1688.F32.TF32 R124, R8, R4, R124 ;  /* 0x00000004087c723c */ /* 0x008fe6000008107c */
[----:B------:R-:W-:Y:S04]  /*b6c00*/  LDS R4, [R0+UR10+0x24000] ;  /* 0x0240000a00047984 */ /* 0x000fe80008000800 */
[----:B------:R-:W1:-:S12]  /*b6c10*/  LDS R5, [R241+UR10+0x24000] ;  /* 0x0240000af1057984 */ /* 0x000e580008000800 */
[----:B------:R-:W-:Y:S04]  /*b6c20*/  STL.64 [R1+0xa088], R126 ;  /* 0x00a0887e01007387 */ /* 0x000fe80000100a00 */
[----:B------:R-:W-:Y:S04]  /*b6c30*/  STL.64 [R1+0xa080], R124 ;  /* 0x00a0807c01007387 */ /* 0x000fe80000100a00 */
[----:B------:R2:W-:Y:S04]  /*b6c40*/  STL [R1+0x9ca0], R167 ;  /* 0x009ca0a701007387 */ /* 0x0005e80000100800 */
[----:B------:R3:W-:Y:S01]  /*b6c50*/  STL.64 [R1+0xa048], R164 ;  /* 0x00a048a401007387 */ /* 0x0007e20000100a00 */
[C---:B------:R-:W-:Y:S03]  /*b6c60*/  HMMA.1688.F32.TF32 R120, R8.reuse, R244, R120 ;  /* 0x000000f40878723c */ /* 0x040fe60000081078 */
[----:B--2---:R-:W2:Y:S04]  /*b6c70*/  LDL.64 R166, [R1+0x238] ;  /* 0x0002380001a67983 */ /* 0x004ea80000100a00 */
[----:B---3--:R-:W3:Y:S01]  /*b6c80*/  LDL.64 R164, [R1+0x230] ;  /* 0x0002300001a47983 */ /* 0x008ee20000100a00 */
[C---:B------:R-:W-:Y:S11]  /*b6c90*/  HMMA.1688.F32.TF32 R116, R8.reuse, R248, R116 ;  /* 0x000000f80874723c */ /* 0x040ff60000081074 */
[----:B------:R-:W-:Y:S04]  /*b6ca0*/  STL.64 [R1+0xa078], R122 ;  /* 0x00a0787a01007387 */ /* 0x000fe80000100a00 */
[----:B------:R-:W-:Y:S04]  /*b6cb0*/  STL.64 [R1+0xa070], R120 ;  /* 0x00a0707801007387 */ /* 0x000fe80000100a00 */
[----:B------:R-:W-:Y:S04]  /*b6cc0*/  STL.64 [R1+0xa068], R118 ;  /* 0x00a0687601007387 */ /* 0x000fe80000100a00 */
[----:B------:R-:W-:Y:S01]  /*b6cd0*/  STL.64 [R1+0xa060], R116 ;  /* 0x00a0607401007387 */ /* 0x000fe20000100a00 */
[----:B---3--:R-:W-:-:S15]  /*b6ce0*/  HMMA.1688.F32.TF32 R112, R8, R164, R112 ;  /* 0x000000a40870723c */ /* 0x008fde0000081070 */
[----:B------:R-:W-:-:S04]  /*b6cf0*/  NOP ;  /* 0x0000000000007918 */ /* 0x000fc80000000000 */
[----:B------:R3:W-:Y:S04]  /*b6d00*/  STL.64 [R1+0xa058], R114 ;  /* 0x00a0587201007387 */ /* 0x0007e80000100a00 */
[----:B------:R1:W-:Y:S04]  /*b6d10*/  STL.64 [R1+0xa050], R112 ;  /* 0x00a0507001007387 */ /* 0x0003e80000100a00 */
[----:B------:R-:W2:Y:S04]  /*b6d20*/  LDL R244, [R1+0x350] ;  /* 0x0003500001f47983 */ /* 0x000ea80000100800 */
[----:B------:R-:W2:Y:S04]  /*b6d30*/  LDL R245, [R1+0x354] ;  /* 0x0003540001f57983 */ /* 0x000ea80000100800 */
[----:B------:R-:W4:Y:S04]  /*b6d40*/  LDL R248, [R1+0x360] ;  /* 0x0003600001f87983 */ /* 0x000f280000100800 */
[----:B------:R-:W4:Y:S04]  /*b6d50*/  LDL R249, [R1+0x364] ;  /* 0x0003640001f97983 */ /* 0x000f280000100800 */
[----:B------:R-:W1:Y:S04]  /*b6d60*/  LDL R130, [R1+0x1e8] ;  /* 0x0001e80001827983 */ /* 0x000e680000100800 */
[----:B------:R-:W1:Y:S01]  /*b6d70*/  LDL R131, [R1+0x1ec] ;  /* 0x0001ec0001837983 */ /* 0x000e620000100800 */
[----:B------:R-:W-:-:S02]  /*b6d80*/  IMAD.MOV.U32 R158, RZ, RZ, R164 ;  /* 0x000000ffff9e7224 */ /* 0x000fc400078e00a4 */
[----:B------:R-:W-:Y:S01]  /*b6d90*/  IMAD.MOV.U32 R159, RZ, RZ, R165 ;  /* 0x000000ffff9f7224 */ /* 0x000fe200078e00a5 */
[----:B---3--:R-:W3:Y:S01]  /*b6da0*/  LDL R114, [R1+0x228] ;  /* 0x0002280001727983 */ /* 0x008ee20000100800 */
[----:B------:R-:W-:-:S03]  /*b6db0*/  IMAD.MOV.U32 R230, RZ, RZ, R193 ;  /* 0x000000ffffe67224 */ /* 0x000fc600078e00c1 */
[----:B------:R-:W3:Y:S04]  /*b6dc0*/  LDL R115, [R1+0x22c] ;  /* 0x00022c0001737983 */ /* 0x000ee80000100800 */
[----:B------:R-:W3:Y:S04]  /*b6dd0*/  LDL R118, [R1+0x218] ;  /* 0x0002180001767983 */ /* 0x000ee80000100800 */
[----:B------:R-:W3:Y:S04]  /*b6de0*/  LDL R119, [R1+0x21c] ;  /* 0x00021c0001777983 */ /* 0x000ee80000100800 */
[----:B------:R-:W3:Y:S04]  /*b6df0*/  LDL R122, [R1+0x208] ;  /* 0x00020800017a7983 */ /* 0x000ee80000100800 */
[----:B------:R-:W3:Y:S04]  /*b6e00*/  LDL R123, [R1+0x20c] ;  /* 0x00020c00017b7983 */ /* 0x000ee80000100800 */
[----:B------:R-:W3:Y:S04]  /*b6e10*/  LDL R126, [R1+0x1f8] ;  /* 0x0001f800017e7983 */ /* 0x000ee80000100800 */
[----:B------:R-:W3:Y:S04]  /*b6e20*/  LDL R127, [R1+0x1fc] ;  /* 0x0001fc00017f7983 */ /* 0x000ee80000100800 */
[----:B------:R-:W-:Y:S04]  /*b6e30*/  STL [R1+0x9ca8], R158 ;  /* 0x009ca89e01007387 */ /* 0x000fe80000100800 */
[----:B------:R1:W-:Y:S04]  /*b6e40*/  STL [R1+0x9ca4], R159 ;  /* 0x009ca49f01007387 */ /* 0x0003e80000100800 */
[----:B------:R-:W-:Y:S04]  /*b6e50*/  STL [R1+0x9d00], R230 ;  /* 0x009d00e601007387 */ /* 0x000fe80000100800 */
[----:B------:R-:W3:Y:S01]  /*b6e60*/  LDL.LU.64 R246, [R1+0xa0b8] ;  /* 0x00a0b80001f67983 */ /* 0x000ee20000300a00 */
[C---:B--2---:R-:W-:Y:S03]  /*b6e70*/  HMMA.1688.F32.TF32 R40, R8.reuse, R244, R40 ;  /* 0x000000f40828723c */ /* 0x044fe60000081028 */
[----:B------:R-:W2:Y:S04]  /*b6e80*/  LDL.LU.64 R244, [R1+0xa0b0] ;  /* 0x00a0b00001f47983 */ /* 0x000ea80000300a00 */
[----:B------:R-:W2:Y:S01]  /*b6e90*/  LDL.LU.64 R250, [R1+0xa0a8] ;  /* 0x00a0a80001fa7983 */ /* 0x000ea20000300a00 */
[----:B----4-:R-:W-:Y:S03]  /*b6ea0*/  HMMA.1688.F32.TF32 R36, R8, R248, R36 ;  /* 0x000000f80824723c */ /* 0x010fe60000081024 */
[----:B------:R-:W4:Y:S05]  /*b6eb0*/  LDL.LU.64 R248, [R1+0xa0a0] ;  /* 0x00a0a00001f87983 */ /* 0x000f2a0000300a00 */
[C---:B-1----:R-:W-:Y:S01]  /*b6ec0*/  HMMA.1688.F32.TF32 R132, R4.reuse, R130, R132 ;  /* 0x000000820484723c */ /* 0x042fe20000081084 */
[----:B------:R-:W3:Y:S04]  /*b6ed0*/  LDL.LU.64 R130, [R1+0xa098] ;  /* 0x00a0980001827983 */ /* 0x000ee80000300a00 */
[----:B------:R-:W3:Y:S03]  /*b6ee0*/  LDL.LU.64 R128, [R1+0xa090] ;  /* 0x00a0900001807983 */ /* 0x000ee60000300a00 */
[C---:B---3--:R-:W-:Y:S01]  /*b6ef0*/  HMMA.1688.F32.TF32 R128, R4.reuse, R126, R128 ;  /* 0x0000007e0480723c */ /* 0x048fe20000081080 */
        /* <DEDUP_REMOVED lines=8> */
[----:B---3--:R-:W-:Y:S01]  /*b6f80*/  HMMA.1688.F32.TF32 R116, R4, R114, R116 ;  /* 0x000000720474723c */ /* 0x008fe20000081074 */
[----:B------:R-:W3:Y:S04]  /*b6f90*/  LDL.LU.64 R114, [R1+0xa058] ;  /* 0x00a0580001727983 */ /* 0x000ee80000300a00 */
[----:B------:R-:W3:Y:S03]  /*b6fa0*/  LDL.LU.64 R112, [R1+0xa050] ;  /* 0x00a0500001707983 */ /* 0x000ee60000300a00 */
[C---:B------:R-:W-:Y:S01]  /*b6fb0*/  HMMA.1688.F32.TF32 R108, R8.reuse, R140, R108 ;  /* 0x0000008c086c723c */ /* 0x040fe2000008106c */
[----:B------:R-:W2:Y:S07]  /*b6fc0*/  LDL.LU.64 R164, [R1+0xa048] ;  /* 0x00a0480001a47983 */ /* 0x000eae0000300a00 */
[C---:B------:R-:W-:Y:S08]  /*b6fd0*/  HMMA.1688.F32.TF32 R104, R8.reuse, R148, R104 ;  /* 0x000000940868723c */ /* 0x040ff00000081068 */
[C---:B------:R-:W-:Y:S08]  /*b6fe0*/  HMMA.1688.F32.TF32 R100, R8.reuse, R172, R100 ;  /* 0x000000ac0864723c */ /* 0x040ff00000081064 */
[C---:B------:R-:W-:Y:S08]  /*b6ff0*/  HMMA.1688.F32.TF32 R96, R8.reuse, R180, R96 ;  /* 0x000000b40860723c */ /* 0x040ff00000081060 */
[----:B------:R-:W-:Y:S08]  /*b7000*/  HMMA.1688.F32.TF32 R92, R8, R188, R92 ;  /* 0x000000bc085c723c */ /* 0x000ff0000008105c */
[----:B---3--:R-:W-:Y:S01]  /*b7010*/  HMMA.1688.F32.TF32 R112, R4, R166, R112 ;  /* 0x000000a60470723c */ /* 0x008fe20000081070 */
[----:B------:R-:W-:-:S05]  /*b7020*/  IMAD.MOV.U32 R166, RZ, RZ, R167 ;  /* 0x000000ffffa67224 */ /* 0x000fca00078e00a7 */
[----:B------:R1:W-:Y:S04]  /*b7030*/  STL [R1+0x9cac], R166 ;  /* 0x009caca601007387 */ /* 0x0003e80000100800 */
[----:B------:R-:W3:Y:S01]  /*b7040*/  LDL.LU.64 R140, [R1+0xa040] ;  /* 0x00a04000018c7983 */ /* 0x000ee20000300a00 */
[----:B------:R-:W-:Y:S01]  /*b7050*/  IMAD.MOV.U32 R167, RZ, RZ, R142 ;  /* 0x000000ffffa77224 */ /* 0x000fe200078e008e */
[----:B------:R-:W-:Y:S01]  /*b7060*/  HMMA.1688.F32.TF32 R108, R4, R142, R108 ;  /* 0x0000008e046c723c */ /* 0x000fe2000008106c */
[----:B------:R-:W-:Y:S01]  /*b7070*/  IMAD.MOV.U32 R143, RZ, RZ, R183 ;  /* 0x000000ffff8f7224 */ /* 0x000fe200078e00b7 */
[----:B------:R-:W-:Y:S02]  /*b7080*/  MOV R142, R182 ;  /* 0x000000b6008e7202 */ /* 0x000fe40000000f00 */
[----:B------:R1:W-:Y:S04]  /*b7090*/  STL [R1+0x9cb0], R167 ;  /* 0x009cb0a701007387 */ /* 0x0003e80000100800 */
[----:B------:R-:W-:Y:S01]  /*b70a0*/  HMMA.1688.F32.TF32 R72, R8, R232, R72 ;  /* 0x000000e80848723c */ /* 0x000fe20000081048 */
[----:B------:R-:W2:Y:S01]  /*b70b0*/  LDL.LU.64 R148, [R1+0xa038] ;  /* 0x00a0380001947983 */ /* 0x000ea20000300a00 */
[----:B------:R-:W-:-:S03]  /*b70c0*/  IMAD.MOV.U32 R159, RZ, RZ, R199 ;  /* 0x000000ffff9f7224 */ /* 0x000fc600078e00c7 */
[----:B------:R-:W2:Y:S03]  /*b70d0*/  LDL.LU.64 R172, [R1+0xa030] ;  /* 0x00a0300001ac7983 */ /* 0x000ea60000300a00 */
[----:B------:R-:W-:Y:S01]  /*b70e0*/  HMMA.1688.F32.TF32 R88, R8, R196, R88 ;  /* 0x000000c40858723c */ /* 0x000fe20000081058 */
[----:B------:R-:W2:Y:S01]  /*b70f0*/  LDL.LU.64 R180, [R1+0xa028] ;  /* 0x00a0280001b47983 */ /* 0x000ea20000300a00 */
[----:B------:R-:W-:-:S03]  /*b7100*/  IMAD.MOV.U32 R158, RZ, RZ, R198 ;  /* 0x000000ffff9e7224 */ /* 0x000fc600078e00c6 */
[----:B------:R-:W-:Y:S03]  /*b7110*/  STL [R1+0x9cf8], R143 ;  /* 0x009cf88f01007387 */ /* 0x000fe60000100800 */
[----:B------:R-:W-:Y:S01]  /*b7120*/  HMMA.1688.F32.TF32 R104, R4, R150, R104 ;  /* 0x000000960468723c */ /* 0x000fe20000081068 */
[----:B------:R-:W-:Y:S02]  /*b7130*/  IMAD.MOV.U32 R151, RZ, RZ, R191 ;  /* 0x000000ffff977224 */ /* 0x000fe400078e00bf */
[----:B------:R-:W-:Y:S01]  /*b7140*/  IMAD.MOV.U32 R150, RZ, RZ, R190 ;  /* 0x000000ffff967224 */ /* 0x000fe200078e00be */
[----:B------:R4:W-:Y:S04]  /*b7150*/  STL [R1+0x9cec], R142 ;  /* 0x009cec8e01007387 */ /* 0x0009e80000100800 */
[----:B------:R-:W-:Y:S01]  /*b7160*/  HMMA.1688.F32.TF32 R68, R8, R224, R68 ;  /* 0x000000e00844723c */ /* 0x000fe20000081044 */
[----:B------:R-:W2:Y:S01]  /*b7170*/  LDL.LU.64 R188, [R1+0xa020] ;  /* 0x00a0200001bc7983 */ /* 0x000ea20000300a00 */
[----:B-1----:R-:W-:-:S03]  /*b7180*/  IMAD.MOV.U32 R166, RZ, RZ, R207 ;  /* 0x000000ffffa67224 */ /* 0x002fc600078e00cf */
[----:B------:R-:W-:Y:S03]  /*b7190*/  STL [R1+0x9d04], R151 ;  /* 0x009d049701007387 */ /* 0x000fe60000100800 */
[----:B------:R-:W-:Y:S01]  /*b71a0*/  HMMA.1688.F32.TF32 R84, R8, R204, R84 ;  /* 0x000000cc0854723c */ /* 0x000fe20000081054 */
[----:B------:R1:W-:Y:S01]  /*b71b0*/  STL [R1+0x9cfc], R150 ;  /* 0x009cfc9601007387 */ /* 0x0003e20000100800 */
[----:B------:R-:W-:-:S03]  /*b71c0*/  IMAD.MOV.U32 R167, RZ, RZ, R206 ;  /* 0x000000ffffa77224 */ /* 0x000fc600078e00ce */
[----:B------:R-:W2:Y:S03]  /*b71d0*/  LDL.LU.64 R196, [R1+0xa018] ;  /* 0x00a0180001c47983 */ /* 0x000ea60000300a00 */
[C---:B------:R-:W-:Y:S01]  /*b71e0*/  HMMA.1688.F32.TF32 R64, R8.reuse, R216, R64 ;  /* 0x000000d80840723c */ /* 0x040fe20000081040 */
[----:B------:R-:W-:Y:S04]  /*b71f0*/  STL [R1+0x9d0c], R159 ;  /* 0x009d0c9f01007387 */ /* 0x000fe80000100800 */
[----:B------:R-:W-:Y:S03]  /*b7200*/  STL [R1+0x9d08], R158 ;  /* 0x009d089e01007387 */ /* 0x000fe60000100800 */
[----:B------:R-:W-:Y:S01]  /*b7210*/  HMMA.1688.F32.TF32 R80, R8, R212, R80 ;  /* 0x000000d40850723c */ /* 0x000fe20000081050 */
[----:B------:R-:W2:Y:S04]  /*b7220*/  LDL.LU.64 R204, [R1+0xa010] ;  /* 0x00a0100001cc7983 */ /* 0x000ea80000300a00 */
[----:B------:R-:W-:Y:S03]  /*b7230*/  STL [R1+0x9d14], R166 ;  /* 0x009d14a601007387 */ /* 0x000fe60000100800 */
[----:B------:R-:W-:Y:S01]  /*b7240*/  HMMA.1688.F32.TF32 R100, R4, R174, R100 ;  /* 0x000000ae0464723c */ /* 0x000fe20000081064 */
[----:B------:R-:W-:-:S02]  /*b7250*/  IMAD.MOV.U32 R175, RZ, RZ, R215 ;  /* 0x000000ffffaf7224 */ /* 0x000fc400078e00d7 */
[----:B------:R-:W-:Y:S01]  /*b7260*/  IMAD.MOV.U32 R174, RZ, RZ, R214 ;  /* 0x000000ffffae7224 */ /* 0x000fe200078e00d6 */
[----:B------:R-:W-:Y:S04]  /*b7270*/  STL [R1+0x9d10], R167 ;  /* 0x009d10a701007387 */ /* 0x000fe80000100800 */
[C---:B------:R-:W-:Y:S01]  /*b7280*/  HMMA.1688.F32.TF32 R60, R8.reuse, R208, R60 ;  /* 0x000000d0083c723c */ /* 0x040fe2000008103c */
[----:B------:R-:W2:Y:S04]  /*b7290*/  LDL.LU.64 R212, [R1+0xa008] ;  /* 0x00a0080001d47983 */ /* 0x000ea80000300a00 */
[----:B------:R-:W-:Y:S03]  /*b72a0*/  STL [R1+0x9d1c], R175 ;  /* 0x009d1caf01007387 */ /* 0x000fe60000100800 */
[----:B------:R-:W-:Y:S01]  /*b72b0*/  HMMA.1688.F32.TF32 R76, R8, R220, R76 ;  /* 0x000000dc084c723c */ /* 0x000fe2000008104c */
[----:B------:R-:W-:Y:S04]  /*b72c0*/  STL [R1+0x9d18], R174 ;  /* 0x009d18ae01007387 */ /* 0x000fe80000100800 */
[----:B------:R-:W2:Y:S03]  /*b72d0*/  LDL.LU.64 R220, [R1+0xa000] ;  /* 0x00a0000001dc7983 */ /* 0x000ea60000300a00 */
[----:B------:R-:W-:Y:S01]  /*b72e0*/  HMMA.1688.F32.TF32 R96, R4, R182, R96 ;  /* 0x000000b60460723c */ /* 0x000fe20000081060 */
[----:B------:R-:W-:Y:S01]  /*b72f0*/  IMAD.MOV.U32 R183, RZ, RZ, R223 ;  /* 0x000000ffffb77224 */ /* 0x000fe200078e00df */
[----:B------:R-:W-:-:S06]  /*b7300*/  MOV R182, R222 ;  /* 0x000000de00b67202 */ /* 0x000fcc0000000f00 */
[----:B------:R-:W-:Y:S01]  /*b7310*/  HMMA.1688.F32.TF32 R56, R8, R200, R56 ;  /* 0x000000c80838723c */ /* 0x000fe20000081038 */
[----:B------:R-:W-:Y:S04]  /*b7320*/  STL [R1+0x9d24], R183 ;  /* 0x009d24b701007387 */ /* 0x000fe80000100800 */
[----:B------:R-:W-:Y:S03]  /*b7330*/  STL [R1+0x9d20], R182 ;  /* 0x009d20b601007387 */ /* 0x000fe60000100800 */
[----:B------:R-:W-:Y:S01]  /*b7340*/  HMMA.1688.F32.TF32 R92, R4, R190, R92 ;  /* 0x000000be045c723c */ /* 0x000fe2000008105c */
[----:B------:R-:W-:Y:S02]  /*b7350*/  IMAD.MOV.U32 R191, RZ, RZ, R235 ;  /* 0x000000ffffbf7224 */ /* 0x000fe400078e00eb */
[----:B------:R-:W-:-:S05]  /*b7360*/  IMAD.MOV.U32 R190, RZ, RZ, R234 ;  /* 0x000000ffffbe7224 */ /* 0x000fca00078e00ea */
[----:B------:R-:W-:Y:S08]  /*b7370*/  HMMA.1688.F32.TF32 R52, R8, R192, R52 ;  /* 0x000000c00834723c */ /* 0x000ff00000081034 */
[C---:B------:R-:W-:Y:S01]  /*b7380*/  HMMA.1688.F32.TF32 R72, R4.reuse, R234, R72 ;  /* 0x000000ea0448723c */ /* 0x040fe20000081048 */
[----:B------:R-:W2:Y:S04]  /*b7390*/  LDL.LU.64 R234, [R1+0x9ff8] ;  /* 0x009ff80001ea7983 */ /* 0x000ea80000300a00 */
[----:B------:R-:W2:Y:S03]  /*b73a0*/  LDL.LU.64 R232, [R1+0x9ff0] ;  /* 0x009ff00001e87983 */ /* 0x000ea60000300a00 */
[----:B------:R-:W-:Y:S01]  /*b73b0*/  HMMA.1688.F32.TF32 R88, R4, R198, R88 ;  /* 0x000000c60458723c */ /* 0x000fe20000081058 */
[----:B------:R-:W-:Y:S01]  /*b73c0*/  IMAD.MOV.U32 R199, RZ, RZ, R227 ;  /* 0x000000ffffc77224 */ /* 0x000fe200078e00e3 */
[----:B------:R-:W-:Y:S01]  /*b73d0*/  STL [R1+0x9d2c], R191 ;  /* 0x009d2cbf01007387 */ /* 0x000fe20000100800 */
[----:B------:R-:W-:-:S03]  /*b73e0*/  IMAD.MOV.U32 R198, RZ, RZ, R226 ;  /* 0x000000ffffc67224 */ /* 0x000fc600078e00e2 */
[----:B------:R-:W-:Y:S02]  /*b73f0*/  STL [R1+0x9d28], R190 ;  /* 0x009d28be01007387 */ /* 0x000fe40000100800 */
        /* <DEDUP_REMOVED lines=18> */
[C---:B------:R-:W-:Y:S02]  /*b7520*/  HMMA.1688.F32.TF32 R60, R4.reuse, R210, R60 ;  /* 0x000000d2043c723c */ /* 0x040fe4000008103c */
[----:B------:R-:W2:Y:S04]  /*b7530*/  LDL.LU.64 R210, [R1+0x9fc8] ;  /* 0x009fc80001d27983 */ /* 0x000ea80000300a00 */
[----:B------:R-:W2:Y:S02]  /*b7540*/  LDL.LU.64 R208, [R1+0x9fc0] ;  /* 0x009fc00001d07983 */ /* 0x000ea40000300a00 */
[----:B------:R-:W-:Y:S01]  /*b7550*/  HMMA.1688.F32.TF32 R76, R4, R222, R76 ;  /* 0x000000de044c723c */ /* 0x000fe2000008104c */
[----:B------:R-:W-:Y:S01]  /*b7560*/  IMAD.MOV.U32 R223, RZ, RZ, R203 ;  /* 0x000000ffffdf7224 */ /* 0x000fe200078e00cb */
[----:B------:R-:W-:Y:S01]  /*b7570*/  STL [R1+0x9d44], R215 ;  /* 0x009d44d701007387 */ /* 0x000fe20000100800 */
[----:B------:R-:W-:-:S03]  /*b7580*/  MOV R222, R202 ;  /* 0x000000ca00de7202 */ /* 0x000fc60000000f00 */
[----:B------:R-:W-:Y:S02]  /*b7590*/  STL [R1+0x9d40], R214 ;  /* 0x009d40d601007387 */ /* 0x000fe40000100800 */
[----:B------:R-:W-:Y:S02]  /*b75a0*/  HMMA.1688.F32.TF32 R56, R4, R202, R56 ;  /* 0x000000ca0438723c */ /* 0x000fe40000081038 */
[----:B------:R-:W2:Y:S01]  /*b75b0*/  LDL.LU.64 R202, [R1+0x9fb8] ;  /* 0x009fb80001ca7983 */ /* 0x000ea20000300a00 */
[----:B------:R-:W-:-:S03]  /*b75c0*/  IMAD.MOV.U32 R231, RZ, RZ, R194 ;  /* 0x000000ffffe77224 */ /* 0x000fc600078e00c2 */
[----:B------:R-:W2:Y:S01]  /*b75d0*/  LDL.LU.64 R200, [R1+0x9fb0] ;  /* 0x009fb00001c87983 */ /* 0x000ea20000300a00 */
[----:B----4-:R-:W-:Y:S01]  /*b75e0*/  IMAD.MOV.U32 R142, RZ, RZ, R195 ;  /* 0x000000ffff8e7224 */ /* 0x010fe200078e00c3 */
[----:B------:R-:W-:Y:S01]  /*b75f0*/  HMMA.1688.F32.TF32 R52, R4, R194, R52 ;  /* 0x000000c20434723c */ /* 0x000fe20000081034 */
[----:B------:R-:W-:Y:S01]  /*b7600*/  IMAD.MOV.U32 R143, RZ, RZ, R187 ;  /* 0x000000ffff8f7224 */ /* 0x000fe200078e00bb */
[----:B------:R-:W-:Y:S01]  /*b7610*/  STL [R1+0x9d4c], R223 ;  /* 0x009d4cdf01007387 */ /* 0x000fe20000100800 */
[----:B-1----:R-:W-:-:S03]  /*b7620*/  IMAD.MOV.U32 R150, RZ, RZ, R186 ;  /* 0x000000ffff967224 */ /* 0x002fc600078e00ba */
[----:B------:R-:W-:Y:S02]  /*b7630*/  STL [R1+0x9d48], R222 ;  /* 0x009d48de01007387 */ /* 0x000fe40000100800 */
[----:B------:R-:W-:Y:S02]  /*b7640*/  HMMA.1688.F32.TF32 R48, R4, R186, R48 ;  /* 0x000000ba0430723c */ /* 0x000fe40000081030 */
[----:B------:R-:W4:Y:S01]  /*b7650*/  LDL.LU.64 R194, [R1+0x9fa8] ;  /* 0x009fa80001c27983 */ /* 0x000f220000300a00 */
[----:B------:R-:W-:-:S03]  /*b7660*/  IMAD.MOV.U32 R230, RZ, RZ, R179 ;  /* 0x000000ffffe67224 */ /* 0x000fc600078e00b3 */
[----:B------:R-:W4:Y:S04]  /*b7670*/  LDL.LU.64 R192, [R1+0x9fa0] ;  /* 0x009fa00001c07983 */ /* 0x000f280000300a00 */
[----:B------:R-:W4:Y:S01]  /*b7680*/  LDL.LU.64 R186, [R1+0x9f98] ;  /* 0x009f980001ba7983 */ /* 0x000f220000300a00 */
[----:B------:R-:W-:Y:S03]  /*b7690*/  HMMA.1688.F32.TF32 R44, R4, R178, R44 ;  /* 0x000000b2042c723c */ /* 0x000fe6000008102c */
[----:B------:R-:W4:Y:S01]  /*b76a0*/  LDL.LU.64 R184, [R1+0x9f90] ;  /* 0x009f900001b87983 */ /* 0x000f220000300a00 */
[----:B------:R-:W-:-:S03]  /*b76b0*/  IMAD.MOV.U32 R151, RZ, RZ, R178 ;  /* 0x000000ffff977224 */ /* 0x000fc600078e00b2 */
[----:B------:R1:W-:Y:S04]  /*b76c0*/  STL.64 [R1+0x9de0], R142 ;  /* 0x009de08e01007387 */ /* 0x0003e80000100a00 */
[----:B---3--:R-:W-:Y:S04]  /*b76d0*/  STL.64 [R1+0x9dd8], R140 ;  /* 0x009dd88c01007387 */ /* 0x008fe80000100a00 */
[----:B-1----:R-:W3:Y:S04]  /*b76e0*/  LDL.64 R142, [R1+0x368] ;  /* 0x00036800018e7983 */ /* 0x002ee80000100a00 */
[----:B------:R-:W4:Y:S04]  /*b76f0*/  LDL.LU.64 R178, [R1+0x9f88] ;  /* 0x009f880001b27983 */ /* 0x000f280000300a00 */
[----:B------:R-:W4:Y:S04]  /*b7700*/  LDL.LU.64 R176, [R1+0x9f80] ;  /* 0x009f800001b07983 */ /* 0x000f280000300a00 */
[----:B------:R1:W-:Y:S04]  /*b7710*/  STL.64 [R1+0x9e00], R230 ;  /* 0x009e00e601007387 */ /* 0x0003e80000100a00 */
[----:B------:R2:W-:Y:S04]  /*b7720*/  STL.64 [R1+0x9df8], R228 ;  /* 0x009df8e401007387 */ /* 0x0005e80000100a00 */
[----:B-1----:R-:W4:Y:S01]  /*b7730*/  LDL.64 R230, [R1+0x358] ;  /* 0x0003580001e67983 */ /* 0x002f220000100a00 */
[----:B--2---:R-:W-:-:S02]  /*b7740*/  IMAD.MOV.U32 R175, RZ, RZ, R250 ;  /* 0x000000ffffaf7224 */ /* 0x004fc400078e00fa */
[----:B------:R-:W-:Y:S01]  /*b7750*/  IMAD.MOV.U32 R174, RZ, RZ, R251 ;  /* 0x000000ffffae7224 */ /* 0x000fe200078e00fb */
[----:B------:R-:W-:Y:S01]  /*b7760*/  STL.64 [R1+0x9df0], R150 ;  /* 0x009df09601007387 */ /* 0x000fe20000100a00 */
[----:B------:R-:W-:-:S03]  /*b7770*/  IMAD.MOV.U32 R183, RZ, RZ, R246 ;  /* 0x000000ffffb77224 */ /* 0x000fc600078e00f6 */
[----:B------:R-:W-:Y:S01]  /*b7780*/  STL.64 [R1+0x9de8], R148 ;  /* 0x009de89401007387 */ /* 0x000fe20000100a00 */
[----:B------:R-:W-:Y:S02]  /*b7790*/  IMAD.MOV.U32 R182, RZ, RZ, R247 ;  /* 0x000000ffffb67224 */ /* 0x000fe400078e00f7 */
[----:B------:R-:W-:Y:S02]  /*b77a0*/  IMAD.MOV.U32 R191, RZ, RZ, R138 ;  /* 0x000000ffffbf7224 */ /* 0x000fe400078e008a */
[----:B------:R-:W-:Y:S02]  /*b77b0*/  IMAD.MOV.U32 R190, RZ, RZ, R139 ;  /* 0x000000ffffbe7224 */ /* 0x000fe400078e008b */
[----:B------:R-:W-:Y:S02]  /*b77c0*/  IMAD.MOV.U32 R199, RZ, RZ, R146 ;  /* 0x000000ffffc77224 */ /* 0x000fe400078e0092 */
[----:B------:R-:W-:Y:S01]  /*b77d0*/  IMAD.MOV.U32 R198, RZ, RZ, R147 ;  /* 0x000000ffffc67224 */ /* 0x000fe200078e0093 */
[C---:B------:R-:W-:Y:S08]  /*b77e0*/  HMMA.1688.F32.TF32 R20, R8.reuse, R144, R20 ;  /* 0x000000900814723c */ /* 0x040ff00000081014 */
[----:B------:R-:W-:Y:S01]  /*b77f0*/  HMMA.1688.F32.TF32 R16, R8, R152, R16 ;  /* 0x000000980810723c */ /* 0x000fe20000081010 */
[----:B---3--:R-:W-:Y:S01]  /*b7800*/  MOV R166, R142 ;  /* 0x0000008e00a67202 */ /* 0x008fe20000000f00 */
[----:B------:R-:W-:-:S02]  /*b7810*/  IMAD.MOV.U32 R167, RZ, RZ, R143 ;  /* 0x000000ffffa77224 */ /* 0x000fc400078e008f */
[----:B----4-:R-:W-:Y:S02]  /*b7820*/  IMAD.MOV.U32 R159, RZ, RZ, R230 ;  /* 0x000000ffff9f7224 */ /* 0x010fe400078e00e6 */
[----:B------:R-:W-:-:S05]  /*b7830*/  IMAD.MOV.U32 R158, RZ, RZ, R231 ;  /* 0x000000ffff9e7224 */ /* 0x000fca00078e00e7 */
[----:B------:R-:W-:Y:S04]  /*b7840*/  STL.64 [R1+0x9e10], R158 ;  /* 0x009e109e01007387 */ /* 0x000fe80000100a00 */
[----:B------:R1:W-:Y:S04]  /*b7850*/  STL.64 [R1+0x9e08], R156 ;  /* 0x009e089c01007387 */ /* 0x0003e80000100a00 */
        /* <DEDUP_REMOVED lines=10> */
[----:B------:R-:W4:Y:S04]  /*b7900*/  LDL R144, [R1+0x3f0] ;  /* 0x0003f00001907983 */ /* 0x000f280000100800 */
[----:B------:R-:W4:Y:S04]  /*b7910*/  LDL R145, [R1+0x3f4] ;  /* 0x0003f40001917983 */ /* 0x000f280000100800 */
[----:B------:R-:W4:Y:S04]  /*b7920*/  LDL R152, [R1+0x3e0] ;  /* 0x0003e00001987983 */ /* 0x000f280000100800 */
[----:B------:R-:W4:Y:S01]  /*b7930*/  LDL R153, [R1+0x3e4] ;  /* 0x0003e40001997983 */ /* 0x000f220000100800 */
[C---:B------:R-:W-:Y:S08]  /*b7940*/  HMMA.1688.F32.TF32 R32, R8.reuse, R248, R32 ;  /* 0x000000f80820723c */ /* 0x040ff00000081020 */
[C---:B------:R-:W-:Y:S08]  /*b7950*/  HMMA.1688.F32.TF32 R28, R8.reuse, R244, R28 ;  /* 0x000000f4081c723c */ /* 0x040ff0000008101c */
[C---:B------:R-:W-:Y:S08]  /*b7960*/  HMMA.1688.F32.TF32 R24, R8.reuse, R136, R24 ;  /* 0x000000880818723c */ /* 0x040ff00000081018 */
[C---:B------:R-:W-:Y:S08]  /*b7970*/  HMMA.1688.F32.TF32 R12, R8.reuse, R168, R12 ;  /* 0x000000a8080c723c */ /* 0x040ff0000008100c */
[----:B------:R-:W-:Y:S01]  /*b7980*/  HMMA.1688.F32.TF32 R236, R8, R160, R236 ;  /* 0x000000a008ec723c */ /* 0x000fe200000810ec */
[----:B------:R-:W-:Y:S04]  /*b7990*/  LDS R8, [R0+UR10+0x28000] ;  /* 0x0280000a00087984 */ /* 0x000fe80008000800 */
[----:B------:R-:W-:Y:S04]  /*b79a0*/  LDS R10, [R0+UR10+0x2a000] ;  /* 0x02a0000a000a7984 */ /* 0x000fe80008000800 */
[----:B------:R-:W-:Y:S04]  /*b79b0*/  LDS R9, [R241+UR10+0x28000] ;  /* 0x0280000af1097984 */ /* 0x000fe80008000800 */
[----:B------:R-:W2:Y:S01]  /*b79c0*/  LDS R11, [R241+UR10+0x2a000] ;  /* 0x02a0000af10b7984 */ /* 0x000ea20008000800 */
[----:B------:R-:W-:Y:S01]  /*b79d0*/  MOV R207, R154 ;  /* 0x0000009a00cf7202 */ /* 0x000fe20000000f00 */
[----:B------:R-:W-:Y:S01]  /*b79e0*/  IMAD.MOV.U32 R206, RZ, RZ, R155 ;  /* 0x000000ffffce7224 */ /* 0x000fe200078e009b */
[----:B------:R-:W-:Y:S01]  /*b79f0*/  HMMA.1688.F32.TF32 R40, R4, R230, R40 ;  /* 0x000000e60428723c */ /* 0x000fe20000081028 */
[----:B------:R-:W4:Y:S01]  /*b7a00*/  LDL R248, [R1+0x130] ;  /* 0x0001300001f87983 */ /* 0x000f220000100800 */
[----:B------:R-:W-:-:S02]  /*b7a10*/  IMAD.MOV.U32 R215, RZ, RZ, R170 ;  /* 0x000000ffffd77224 */ /* 0x000fc400078e00aa */
[----:B------:R-:W-:Y:S01]  /*b7a20*/  IMAD.MOV.U32 R214, RZ, RZ, R171 ;  /* 0x000000ffffd67224 */ /* 0x000fe200078e00ab */
[----:B------:R-:W4:Y:S03]  /*b7a30*/  LDL R249, [R1+0x134] ;  /* 0x0001340001f97983 */ /* 0x000f260000100800 */
[C---:B------:R-:W-:Y:S01]  /*b7a40*/  HMMA.1688.F32.TF32 R36, R4.reuse, R142, R36 ;  /* 0x0000008e0424723c */ /* 0x040fe20000081024 */
[----:B------:R-:W4:Y:S04]  /*b7a50*/  LDL R228, [R1+0x150] ;  /* 0x0001500001e47983 */ /* 0x000f280000100800 */
[----:B------:R-:W4:Y:S03]  /*b7a60*/  LDL R229, [R1+0x154] ;  /* 0x0001540001e57983 */ /* 0x000f260000100800 */
[C---:B------:R-:W-:Y:S01]  /*b7a70*/  HMMA.1688.F32.TF32 R32, R4.reuse, R250, R32 ;  /* 0x000000fa0420723c */ /* 0x040fe20000081020 */
[----:B------:R-:W4:Y:S04]  /*b7a80*/  LDL R250, [R1+0x138] ;  /* 0x0001380001fa7983 */ /* 0x000f280000100800 */
[----:B------:R-:W4:Y:S03]  /*b7a90*/  LDL R251, [R1+0x13c] ;  /* 0x00013c0001fb7983 */ /* 0x000f260000100800 */
[C---:B------:R-:W-:Y:S01]  /*b7aa0*/  HMMA.1688.F32.TF32 R28, R4.reuse, R246, R28 ;  /* 0x000000f6041c723c */ /* 0x040fe2000008101c */
[----:B------:R-:W4:Y:S04]  /*b7ab0*/  LDL R230, [R1+0x158] ;  /* 0x0001580001e67983 */ /* 0x000f280000100800 */
[----:B------:R-:W4:Y:S04]  /*b7ac0*/  LDL R231, [R1+0x15c] ;  /* 0x00015c0001e77983 */ /* 0x000f280000100800 */
[----:B-1----:R-:W4:Y:S01]  /*b7ad0*/  LDL R156, [R1+0x170] ;  /* 0x00017000019c7983 */ /* 0x002f220000100800 */
[C---:B------:R-:W-:Y:S03]  /*b7ae0*/  HMMA.1688.F32.TF32 R12, R4.reuse, R170, R12 ;  /* 0x000000aa040c723c */ /* 0x040fe6000008100c */
[----:B------:R-:W4:Y:S04]  /*b7af0*/  LDL R157, [R1+0x174] ;  /* 0x00017400019d7983 */ /* 0x000f280000100800 */
[----:B------:R-:W4:Y:S04]  /*b7b00*/  LDL R158, [R1+0x178] ;  /* 0x00017800019e7983 */ /* 0x000f280000100800 */
[----:B------:R-:W4:Y:S04]  /*b7b10*/  LDL R159, [R1+0x17c] ;  /* 0x00017c00019f7983 */ /* 0x000f280000100800 */
[----:B--2---:R-:W2:Y:S04]  /*b7b20*/  LDL R164, [R1+0x180] ;  /* 0x0001800001a47983 */ /* 0x004ea80000100800 */
[----:B------:R-:W2:Y:S04]  /*b7b30*/  LDL R165, [R1+0x184] ;  /* 0x0001840001a57983 */ /* 0x000ea80000100800 */
[----:B------:R-:W2:Y:S04]  /*b7b40*/  LDL R166, [R1+0x188] ;  /* 0x0001880001a67983 */ /* 0x000ea80000100800 */
[----:B------:R-:W2:Y:S04]  /*b7b50*/  LDL R167, [R1+0x18c] ;  /* 0x00018c0001a77983 */ /* 0x000ea80000100800 */
[----:B---3--:R-:W3:Y:S04]  /*b7b60*/  LDL R172, [R1+0x190] ;  /* 0x0001900001ac7983 */ /* 0x008ee80000100800 */
[----:B------:R-:W3:Y:S04]  /*b7b70*/  LDL R173, [R1+0x194] ;  /* 0x0001940001ad7983 */ /* 0x000ee80000100800 */
[----:B------:R-:W2:Y:S04]  /*b7b80*/  LDL R174, [R1+0x198] ;  /* 0x0001980001ae7983 */ /* 0x000ea80000100800 */
[----:B------:R-:W2:Y:S04]  /*b7b90*/  LDL R175, [R1+0x19c] ;  /* 0x00019c0001af7983 */ /* 0x000ea80000100800 */
[----:B----4-:R-:W4:Y:S04]  /*b7ba0*/  LDL R180, [R1+0x1a0] ;  /* 0x0001a00001b47983 */ /* 0x010f280000100800 */
[----:B------:R-:W4:Y:S04]  /*b7bb0*/  LDL R181, [R1+0x1a4] ;  /* 0x0001a40001b57983 */ /* 0x000f280000100800 */
[----:B------:R-:W2:Y:S04]  /*b7bc0*/  LDL R182, [R1+0x1a8] ;  /* 0x0001a80001b67983 */ /* 0x000ea80000100800 */
        /* <DEDUP_REMOVED lines=11> */
[----:B------:R-:W3:Y:S04]  /*b7c80*/  LDL.64 R148, [R1+0x160] ;  /* 0x0001600001947983 */ /* 0x000ee80000100a00 */
[----:B------:R-:W3:Y:S04]  /*b7c90*/  LDL.64 R150, [R1+0x168] ;  /* 0x0001680001967983 */ /* 0x000ee80000100a00 */
[----:B------:R-:W3:Y:S04]  /*b7ca0*/  LDL.64 R140, [R1+0x140] ;  /* 0x00014000018c7983 */ /* 0x000ee80000100a00 */
[----:B------:R-:W3:Y:S04]  /*b7cb0*/  LDL.64 R142, [R1+0x148] ;  /* 0x00014800018e7983 */ /* 0x000ee80000100a00 */
[----:B------:R-:W3:Y:S04]  /*b7cc0*/  LDL.64 R244, [R1+0x120] ;  /* 0x0001200001f47983 */ /* 0x000ee80000100a00 */
[----:B------:R-:W3:Y:S04]  /*b7cd0*/  LDL.64 R246, [R1+0x128] ;  /* 0x0001280001f67983 */ /* 0x000ee80000100a00 */
[----:B------:R1:W-:Y:S04]  /*b7ce0*/  STL.64 [R1+0x9e70], R206 ;  /* 0x009e70ce01007387 */ /* 0x0003e80000100a00 */
[----:B------:R1:W-:Y:S01]  /*b7cf0*/  STL.64 [R1+0x9e68], R204 ;  /* 0x009e68cc01007387 */ /* 0x0003e20000100a00 */
[----:B------:R-:W-:Y:S01]  /*b7d00*/  IMAD.MOV.U32 R223, RZ, RZ, R162 ;  /* 0x000000ffffdf7224 */ /* 0x000fe200078e00a2 */
[C---:B------:R-:W-:Y:S01]  /*b7d10*/  HMMA.1688.F32.TF32 R236, R4.reuse, R162, R236 ;  /* 0x000000a204ec723c */ /* 0x040fe200000810ec */
[----:B------:R-:W-:Y:S01]  /*b7d20*/  IMAD.MOV.U32 R222, RZ, RZ, R163 ;  /* 0x000000ffffde7224 */ /* 0x000fe200078e00a3 */
[----:B-1----:R-:W3:Y:S04]  /*b7d30*/  LDL R206, [R1+0x448] ;  /* 0x0004480001ce7983 */ /* 0x002ee80000100800 */
[----:B------:R-:W3:Y:S04]  /*b7d40*/  LDL R204, [R1+0x440] ;  /* 0x0004400001cc7983 */ /* 0x000ee80000100800 */
[----:B------:R-:W3:Y:S04]  /*b7d50*/  LDL R205, [R1+0x444] ;  /* 0x0004440001cd7983 */ /* 0x000ee80000100800 */
[----:B------:R-:W3:Y:S04]  /*b7d60*/  LDL R207, [R1+0x44c] ;  /* 0x00044c0001cf7983 */ /* 0x000ee80000100800 */
[----:B------:R-:W3:Y:S04]  /*b7d70*/  LDL.LU.64 R170, [R1+0x9f78] ;  /* 0x009f780001aa7983 */ /* 0x000ee80000300a00 */
[----:B------:R-:W3:Y:S04]  /*b7d80*/  LDL.LU.64 R168, [R1+0x9f70] ;  /* 0x009f700001a87983 */ /* 0x000ee80000300a00 */
[----:B------:R1:W-:Y:S01]  /*b7d90*/  STL.64 [R1+0x9e80], R214 ;  /* 0x009e80d601007387 */ /* 0x0003e20000100a00 */
[C---:B------:R-:W-:Y:S03]  /*b7da0*/  HMMA.1688.F32.TF32 R24, R4.reuse, R138, R24 ;  /* 0x0000008a0418723c */ /* 0x040fe60000081018 */
[----:B------:R1:W-:Y:S05]  /*b7db0*/  STL.64 [R1+0x9e78], R212 ;  /* 0x009e78d401007387 */ /* 0x0003ea0000100a00 */
[C---:B------:R-:W-:Y:S01]  /*b7dc0*/  HMMA.1688.F32.TF32 R20, R4.reuse, R146, R20 ;  /* 0x000000920414723c */ /* 0x040fe20000081014 */
[----:B-1----:R-:W3:Y:S04]  /*b7dd0*/  LDL R214, [R1+0x438] ;  /* 0x0004380001d67983 */ /* 0x002ee80000100800 */
[----:B------:R-:W3:Y:S03]  /*b7de0*/  LDL R212, [R1+0x430] ;  /* 0x0004300001d47983 */ /* 0x000ee60000100800 */
[----:B------:R-:W-:Y:S01]  /*b7df0*/  HMMA.1688.F32.TF32 R16, R4, R154, R16 ;  /* 0x0000009a0410723c */ /* 0x000fe20000081010 */
[----:B------:R-:W3:Y:S04]  /*b7e00*/  LDL R213, [R1+0x434] ;  /* 0x0004340001d57983 */ /* 0x000ee80000100800 */
[----:B------:R-:W3:Y:S04]  /*b7e10*/  LDL R215, [R1+0x43c] ;  /* 0x00043c0001d77983 */ /* 0x000ee80000100800 */
[----:B------:R-:W3:Y:S04]  /*b7e20*/  LDL.LU.64 R162, [R1+0x9f68] ;  /* 0x009f680001a27983 */ /* 0x000ee80000300a00 */
[----:B------:R-:W3:Y:S04]  /*b7e30*/  LDL.LU.64 R160, [R1+0x9f60] ;  /* 0x009f600001a07983 */ /* 0x000ee80000300a00 */
[----:B------:R-:W3:Y:S04]  /*b7e40*/  LDL R4, [R1+0x1d0] ;  /* 0x0001d00001047983 */ /* 0x000ee80000100800 */
[----:B------:R-:W3:Y:S01]  /*b7e50*/  LDL R5, [R1+0x1d4] ;  /* 0x0001d40001057983 */ /* 0x000ee20000100800 */
[C---:B------:R-:W-:Y:S03]  /*b7e60*/  HMMA.1688.F32.TF32 R128, R8.reuse, R144, R128 ;  /* 0x000000900880723c */ /* 0x040fe60000081080 */
[----:B------:R1:W-:Y:S04]  /*b7e70*/  STL.64 [R1+0x9e90], R222 ;  /* 0x009e90de01007387 */ /* 0x0003e80000100a00 */
[----:B------:R1:W-:Y:S01]  /*b7e80*/  STL.64 [R1+0x9e88], R220 ;  /* 0x009e88dc01007387 */ /* 0x0003e20000100a00 */
[C---:B------:R-:W-:Y:S03]  /*b7e90*/  HMMA.1688.F32.TF32 R132, R8.reuse, R152, R132 ;  /* 0x000000980884723c */ /* 0x040fe60000081084 */
[----:B------:R-:W-:Y:S04]  /*b7ea0*/  LDS R6, [R0+UR10+0x2e000] ;  /* 0x02e0000a00067984 */ /* 0x000fe80008000800 */
[----:B-1----:R-:W3:Y:S04]  /*b7eb0*/  LDL R222, [R1+0x428] ;  /* 0x0004280001de7983 */ /* 0x002ee80000100800 */
[----:B------:R-:W3:Y:S04]  /*b7ec0*/  LDL R220, [R1+0x420] ;  /* 0x0004200001dc7983 */ /* 0x000ee80000100800 */
[----:B------:R-:W3:Y:S04]  /*b7ed0*/  LDL R221, [R1+0x424] ;  /* 0x0004240001dd7983 */ /* 0x000ee80000100800 */
[----:B------:R-:W3:Y:S04]  /*b7ee0*/  LDL R223, [R1+0x42c] ;  /* 0x00042c0001df7983 */ /* 0x000ee80000100800 */
[----:B------:R-:W3:Y:S04]  /*b7ef0*/  LDL.LU.64 R154, [R1+0x9f58] ;  /* 0x009f5800019a7983 */ /* 0x000ee80000300a00 */
[----:B------:R-:W3:Y:S04]  /*b7f00*/  LDL.LU.64 R152, [R1+0x9f50] ;  /* 0x009f500001987983 */ /* 0x000ee80000300a00 */
[----:B------:R-:W3:Y:S04]  /*b7f10*/  LDL.LU.64 R146, [R1+0x9f48] ;  /* 0x009f480001927983 */ /* 0x000ee80000300a00 */
[----:B------:R-:W3:Y:S04]  /*b7f20*/  LDL.LU.64 R144, [R1+0x9f40] ;  /* 0x009f400001907983 */ /* 0x000ee80000300a00 */
[----:B------:R-:W-:Y:S04]  /*b7f30*/  STL.64 [R1+0x9f28], R130 ;  /* 0x009f288201007387 */ /* 0x000fe80000100a00 */
[----:B------:R1:W-:Y:S04]  /*b7f40*/  STL.64 [R1+0x9f20], R128 ;  /* 0x009f208001007387 */ /* 0x0003e80000100a00 */
[----:B------:R-:W-:Y:S04]  /*b7f50*/  LDS R7, [R241+UR10+0x2e000] ;  /* 0x02e0000af1077984 */ /* 0x000fe80008000800 */
[----:B-1----:R-:W3:Y:S04]  /*b7f60*/  LDL R128, [R1+0x410] ;  /* 0x0004100001807983 */ /* 0x002ee80000100800 */
[----:B------:R-:W3:Y:S04]  /*b7f70*/  LDL R129, [R1+0x414] ;  /* 0x0004140001817983 */ /* 0x000ee80000100800 */
[----:B------:R-:W4:Y:S01]  /*b7f80*/  LDL.LU.64 R138, [R1+0x9f38] ;  /* 0x009f3800018a7983 */ /* 0x000f220000300a00 */
[----:B--2---:R-:W-:Y:S03]  /*b7f90*/  HMMA.1688.F32.TF32 R124, R8, R136, R124 ;  /* 0x00000088087c723c */ /* 0x004fe6000008107c */
[----:B------:R-:W2:-:S15]  /*b7fa0*/  LDL.LU.64 R136, [R1+0x9f30] ;  /* 0x009f300001887983 */ /* 0x000e9e0000300a00 */
[----:B------:R-:W-:Y:S01]  /*b7fb0*/  NOP ;  /* 0x0000000000007918 */ /* 0x000fe20000000000 */
[----:B------:R1:W-:Y:S04]  /*b7fc0*/  STL.64 [R1+0x9f18], R126 ;  /* 0x009f187e01007387 */ /* 0x0003e80000100a00 */
[----:B------:R-:W-:Y:S01]  /*b7fd0*/  STL.64 [R1+0x9f10], R124 ;  /* 0x009f107c01007387 */ /* 0x000fe20000100a00 */
[----:B---3--:R-:W-:-:S15]  /*b7fe0*/  HMMA.1688.F32.TF32 R120, R8, R128, R120 ;  /* 0x000000800878723c */ /* 0x008fde0000081078 */
[----:B------:R-:W-:-:S04]  /*b7ff0*/  NOP ;  /* 0x0000000000007918 */ /* 0x000fc80000000000 */
[----:B------:R3:W-:Y:S04]  /*b8000*/  STL.64 [R1+0x9f08], R122 ;  /* 0x009f087a01007387 */ /* 0x0007e80000100a00 */
[----:B------:R-:W-:Y:S04]  /*b8010*/  STL.64 [R1+0x9f00], R120 ;  /* 0x009f007801007387 */ /* 0x000fe80000100a00 */
[----:B------:R-:W2:Y:S04]  /*b8020*/  LDL R130, [R1+0x3e8] ;  /* 0x0003e80001827983 */ /* 0x000ea80000100800 */
[----:B------:R-:W2:Y:S01]  /*b8030*/  LDL R131, [R1+0x3ec] ;  /* 0x0003ec0001837983 */ /* 0x000ea20000100800 */
[----:B------:R-:W-:Y:S03]  /*b8040*/  HMMA.1688.F32.TF32 R116, R8, R4, R116 ;  /* 0x000000040874723c */ /* 0x000fe60000081074 */
[----:B------:R-:W-:Y:S04]  /*b8050*/  LDS R4, [R0+UR10+0x2c000] ;  /* 0x02c0000a00047984 */ /* 0x000fe80008000800 */
[----:B------:R-:W2:Y:S04]  /*b8060*/  LDS R5, [R241+UR10+0x2c000] ;  /* 0x02c0000af1057984 */ /* 0x000ea80008000800 */
[----:B-1----:R-:W4:Y:S04]  /*b8070*/  LDL.64 R126, [R1+0x3f8] ;  /* 0x0003f800017e7983 */ /* 0x002f280000100a00 */
[----:B---3--:R-:W3:Y:S04]  /*b8080*/  LDL.64 R122, [R1+0x408] ;  /* 0x00040800017a7983 */ /* 0x008ee80000100a00 */
[----:B------:R1:W-:Y:S04]  /*b8090*/  STL.64 [R1+0x9ef8], R118 ;  /* 0x009ef87601007387 */ /* 0x0003e80000100a00 */
[----:B------:R-:W-:Y:S04]  /*b80a0*/  STL.64 [R1+0x9ef0], R116 ;  /* 0x009ef07401007387 */ /* 0x000fe80000100a00 */
[----:B-1----:R-:W3:Y:S04]  /*b80b0*/  LDL.64 R118, [R1+0x418] ;  /* 0x0004180001767983 */ /* 0x002ee80000100a00 */
[----:B------:R1:W-:Y:S04]  /*b80c0*/  STL.64 [R1+0x9ee8], R222 ;  /* 0x009ee8de01007387 */ /* 0x0003e80000100a00 */
[----:B-1----:R-:W3:Y:S04]  /*b80d0*/  LDL.64 R222, [R1+0x1d8] ;  /* 0x0001d80001de7983 */ /* 0x002ee80000100a00 */
[----:B------:R4:W-:Y:S04]  /*b80e0*/  STL [R1+0x9afc], R232 ;  /* 0x009afce801007387 */ /* 0x0009e80000100800 */
[----:B------:R1:W-:Y:S04]  /*b80f0*/  STL [R1+0x9af8], R233 ;  /* 0x009af8e901007387 */ /* 0x0003e80000100800 */
[----:B------:R3:W-:Y:S04]  /*b8100*/  STL [R1+0x9b04], R224 ;  /* 0x009b04e001007387 */ /* 0x0007e80000100800 */
[----:B------:R1:W-:Y:S04]  /*b8110*/  STL [R1+0x9b00], R225 ;  /* 0x009b00e101007387 */ /* 0x0003e80000100800 */
[----:B------:R1:W-:Y:S04]  /*b8120*/  STL [R1+0x9b0c], R216 ;  /* 0x009b0cd801007387 */ /* 0x0003e80000100800 */
[----:B------:R1:W-:Y:S04]  /*b8130*/  STL [R1+0x9b08], R217 ;  /* 0x009b08d901007387 */ /* 0x0003e80000100800 */
[----:B------:R1:W-:Y:S04]  /*b8140*/  STL [R1+0x9b14], R208 ;  /* 0x009b14d001007387 */ /* 0x0003e80000100800 */
[----:B------:R1:W-:Y:S04]  /*b8150*/  STL [R1+0x9b10], R209 ;  /* 0x009b10d101007387 */ /* 0x0003e80000100800 */
[----:B------:R-:W-:Y:S04]  /*b8160*/  STL [R1+0x9bcc], R200 ;  /* 0x009bccc801007387 */ /* 0x000fe80000100800 */
[----:B------:R-:W-:Y:S04]  /*b8170*/  STL [R1+0x9bc8], R201 ;  /* 0x009bc8c901007387 */ /* 0x000fe80000100800 */
[----:B------:R-:W-:Y:S04]  /*b8180*/  STL [R1+0x9bd4], R168 ;  /* 0x009bd4a801007387 */ /* 0x000fe80000100800 */
[----:B------:R1:W-:Y:S01]  /*b8190*/  STL [R1+0x9bd0], R169 ;  /* 0x009bd0a901007387 */ /* 0x0003e20000100800 */
[----:B--2---:R-:W-:Y:S03]  /*b81a0*/  HMMA.1688.F32.TF32 R132, R4, R130, R132 ;  /* 0x000000820484723c */ /* 0x004fe60000081084 */
[----:B------:R-:W2:Y:S04]  /*b81b0*/  LDL.LU.64 R130, [R1+0x9f28] ;  /* 0x009f280001827983 */ /* 0x000ea80000300a00 */
[----:B------:R-:W2:Y:S01]  /*b81c0*/  LDL.LU.64 R128, [R1+0x9f20] ;  /* 0x009f200001807983 */ /* 0x000ea20000300a00 */
[----:B------:R-:W-:Y:S01]  /*b81d0*/  HMMA.1688.F32.TF32 R56, R8, R232, R56 ;  /* 0x000000e80838723c */ /* 0x000fe20000081038 */
[----:B----4-:R-:W-:-:S02]  /*b81e0*/  IMAD.MOV.U32 R232, RZ, RZ, R126 ;  /* 0x000000ffffe87224 */ /* 0x010fc400078e007e */
[----:B-1----:R-:W-:-:S05]  /*b81f0*/  IMAD.MOV.U32 R233, RZ, RZ, R127 ;  /* 0x000000ffffe97224 */ /* 0x002fca00078e007f */
[----:B--2---:R-:W-:Y:S01]  /*b8200*/  HMMA.1688.F32.TF32 R128, R4, R126, R128 ;  /* 0x0000007e0480723c */ /* 0x004fe20000081080 */
[----:B------:R-:W2:Y:S04]  /*b8210*/  LDL.LU.64 R126, [R1+0x9f18] ;  /* 0x009f1800017e7983 */ /* 0x000ea80000300a00 */
[----:B------:R-:W2:Y:S03]  /*b8220*/  LDL.LU.64 R124, [R1+0x9f10] ;  /* 0x009f1000017c7983 */ /* 0x000ea60000300a00 */
[----:B------:R-:W-:Y:S01]  /*b8230*/  HMMA.1688.F32.TF32 R52, R8, R224, R52 ;  /* 0x000000e00834723c */ /* 0x000fe20000081034 */
[----:B---3--:R-:W-:Y:S02]  /*b8240*/  IMAD.MOV.U32 R224, RZ, RZ, R122 ;  /* 0x000000ffffe07224 */ /* 0x008fe400078e007a */
[----:B------:R-:W-:-:S05]  /*b8250*/  IMAD.MOV.U32 R225, RZ, RZ, R123 ;  /* 0x000000ffffe17224 */ /* 0x000fca00078e007b */
[----:B--2---:R-:W-:Y:S01]  /*b8260*/  HMMA.1688.F32.TF32 R124, R4, R122, R124 ;  /* 0x0000007a047c723c */ /* 0x004fe2000008107c */
[----:B------:R-:W2:Y:S04]  /*b8270*/  LDL.LU.64 R122, [R1+0x9f08] ;  /* 0x009f0800017a7983 */ /* 0x000ea80000300a00 */
[----:B------:R-:W2:Y:S03]  /*b8280*/  LDL.LU.64 R120, [R1+0x9f00] ;  /* 0x009f000001787983 */ /* 0x000ea60000300a00 */
[----:B------:R-:W-:Y:S01]  /*b8290*/  HMMA.1688.F32.TF32 R48, R8, R216, R48 ;  /* 0x000000d80830723c */ /* 0x000fe20000081030 */
[----:B------:R-:W-:Y:S01]  /*b82a0*/  MOV R216, R118 ;  /* 0x0000007600d87202 */ /* 0x000fe20000000f00 */
[----:B------:R-:W-:-:S06]  /*b82b0*/  IMAD.MOV.U32 R217, RZ, RZ, R119 ;  /* 0x000000ffffd97224 */ /* 0x000fcc00078e0077 */
[C---:B------:R-:W-:Y:S08]  /*b82c0*/  HMMA.1688.F32.TF32 R80, R8.reuse, R156, R80 ;  /* 0x0000009c0850723c */ /* 0x040ff00000081050 */
[C---:B------:R-:W-:Y:S08]  /*b82d0*/  HMMA.1688.F32.TF32 R76, R8.reuse, R148, R76 ;  /* 0x00000094084c723c */ /* 0x040ff0000008104c */
[----:B------:R-:W-:Y:S08]  /*b82e0*/  HMMA.1688.F32.TF32 R72, R8, R228, R72 ;  /* 0x000000e40848723c */ /* 0x000ff00000081048 */
[----:B--2---:R-:W-:Y:S01]  /*b82f0*/  HMMA.1688.F32.TF32 R120, R4, R118, R120 ;  /* 0x000000760478723c */ /* 0x004fe20000081078 */
[----:B------:R-:W2:Y:S04]  /*b8300*/  LDL.LU.64 R118, [R1+0x9ef8] ;  /* 0x009ef80001767983 */ /* 0x000ea80000300a00 */
[----:B------:R-:W2:Y:S03]  /*b8310*/  LDL.LU.64 R116, [R1+0x9ef0] ;  /* 0x009ef00001747983 */ /* 0x000ea60000300a00 */
[C---:B------:R-:W-:Y:S08]  /*b8320*/  HMMA.1688.F32.TF32 R68, R8.reuse, R140, R68 ;  /* 0x0000008c0844723c */ /* 0x040ff00000081044 */
[----:B------:R-:W-:Y:S08]  /*b8330*/  HMMA.1688.F32.TF32 R64, R8, R248, R64 ;  /* 0x000000f80840723c */ /* 0x000ff00000081040 */
[C---:B------:R-:W-:Y:S08]  /*b8340*/  HMMA.1688.F32.TF32 R80, R4.reuse, R158, R80 ;  /* 0x0000009e0450723c */ /* 0x040ff00000081050 */
[C---:B------:R-:W-:Y:S08]  /*b8350*/  HMMA.1688.F32.TF32 R76, R4.reuse, R150, R76 ;  /* 0x00000096044c723c */ /* 0x040ff0000008104c */
[C---:B------:R-:W-:Y:S08]  /*b8360*/  HMMA.1688.F32.TF32 R72, R4.reuse, R230, R72 ;  /* 0x000000e60448723c */ /* 0x040ff00000081048 */
[C---:B------:R-:W-:Y:S08]  /*b8370*/  HMMA.1688.F32.TF32 R68, R4.reuse, R142, R68 ;  /* 0x0000008e0444723c */ /* 0x040ff00000081044 */
[----:B------:R-:W-:Y:S08]  /*b8380*/  HMMA.1688.F32.TF32 R64, R4, R250, R64 ;  /* 0x000000fa0440723c */ /* 0x000ff00000081040 */
[----:B------:R-:W-:Y:S01]  /*b8390*/  HMMA.1688.F32.TF32 R44, R8, R208, R44 ;  /* 0x000000d0082c723c */ /* 0x000fe2000008102c */
[----:B------:R-:W-:-:S02]  /*b83a0*/  IMAD.MOV.U32 R208, RZ, RZ, R222 ;  /* 0x000000ffffd07224 */ /* 0x000fc400078e00de */
[----:B------:R-:W-:-:S05]  /*b83b0*/  IMAD.MOV.U32 R209, RZ, RZ, R223 ;  /* 0x000000ffffd17224 */ /* 0x000fca00078e00df */
[----:B------:R-:W-:Y:S01]  /*b83c0*/  HMMA.1688.F32.TF32 R24, R8, R168, R24 ;  /* 0x000000a80818723c */ /* 0x000fe20000081018 */
[----:B------:R-:W-:Y:S02]  /*b83d0*/  IMAD.MOV.U32 R169, RZ, RZ, R151 ;  /* 0x000000ffffa97224 */ /* 0x000fe400078e0097 */
[----:B------:R-:W-:-:S05]  /*b83e0*/  IMAD.MOV.U32 R168, RZ, RZ, R150 ;  /* 0x000000ffffa87224 */ /* 0x000fca00078e0096 */
[C---:B------:R-:W-:Y:S08]  /*b83f0*/  HMMA.1688.F32.TF32 R60, R8.reuse, R244, R60 ;  /* 0x000000f4083c723c */ /* 0x040ff0000008103c */
[----:B------:R-:W-:Y:S08]  /*b8400*/  HMMA.1688.F32.TF32 R20, R8, R160, R20 ;  /* 0x000000a00814723c */ /* 0x000ff00000081014 */
[----:B------:R-:W-:Y:S08]  /*b8410*/  HMMA.1688.F32.TF32 R48, R4, R218, R48 ;  /* 0x000000da0430723c */ /* 0x000ff00000081030 */
[----:B------:R-:W-:Y:S01]  /*b8420*/  HMMA.1688.F32.TF32 R40, R8, R200, R40 ;  /* 0x000000c80828723c */ /* 0x000fe20000081028 */
[----:B------:R-:W-:-:S02]  /*b8430*/  IMAD.MOV.U32 R200, RZ, RZ, R246 ;  /* 0x000000ffffc87224 */ /* 0x000fc400078e00f6 */
[----:B------:R-:W-:-:S05]  /*b8440*/  IMAD.MOV.U32 R201, RZ, RZ, R247 ;  /* 0x000000ffffc97224 */ /* 0x000fca00078e00f7 */
[C---:B------:R-:W-:Y:S08]  /*b8450*/  HMMA.1688.F32.TF32 R104, R8.reuse, R204, R104 ;  /* 0x000000cc0868723c */ /* 0x040ff00000081068 */
[C---:B------:R-:W-:Y:S08]  /*b8460*/  HMMA.1688.F32.TF32 R100, R8.reuse, R196, R100 ;  /* 0x000000c40864723c */ /* 0x040ff00000081064 */
[C---:B------:R-:W-:Y:S08]  /*b8470*/  HMMA.1688.F32.TF32 R96, R8.reuse, R188, R96 ;  /* 0x000000bc0860723c */ /* 0x040ff00000081060 */
[----:B------:R-:W-:Y:S08]  /*b8480*/  HMMA.1688.F32.TF32 R92, R8, R180, R92 ;  /* 0x000000b4085c723c */ /* 0x000ff0000008105c */
[C---:B------:R-:W-:Y:S08]  /*b8490*/  HMMA.1688.F32.TF32 R60, R4.reuse, R246, R60 ;  /* 0x000000f6043c723c */ /* 0x040ff0000008103c */
[----:B------:R-:W-:Y:S08]  /*b84a0*/  HMMA.1688.F32.TF32 R44, R4, R210, R44 ;  /* 0x000000d2042c723c */ /* 0x000ff0000008102c */
[C---:B------:R-:W-:Y:S08]  /*b84b0*/  HMMA.1688.F32.TF32 R88, R8.reuse, R172, R88 ;  /* 0x000000ac0858723c */ /* 0x040ff00000081058 */
[----:B------:R-:W-:Y:S08]  /*b84c0*/  HMMA.1688.F32.TF32 R84, R8, R164, R84 ;  /* 0x000000a40854723c */ /* 0x000ff00000081054 */
[C---:B------:R-:W-:Y:S08]  /*b84d0*/  HMMA.1688.F32.TF32 R56, R4.reuse, R234, R56 ;  /* 0x000000ea0438723c */ /* 0x040ff00000081038 */
[C---:B------:R-:W-:Y:S08]  /*b84e0*/  HMMA.1688.F32.TF32 R52, R4.reuse, R226, R52 ;  /* 0x000000e20434723c */ /* 0x040ff00000081034 */
[C---:B------:R-:W-:Y:S08]  /*b84f0*/  HMMA.1688.F32.TF32 R20, R4.reuse, R162, R20 ;  /* 0x000000a20414723c */ /* 0x040ff00000081014 */
[----:B--2---:R-:W-:Y:S01]  /*b8500*/  HMMA.1688.F32.TF32 R116, R4, R222, R116 ;  /* 0x000000de0474723c */ /* 0x004fe20000081074 */
[----:B------:R-:W2:Y:S04]  /*b8510*/  LDL.LU.64 R222, [R1+0x9ee8] ;  /* 0x009ee80001de7983 */ /* 0x000ea80000300a00 */
[----:B------:R-:W-:Y:S04]  /*b8520*/  STL.64 [R1+0x9ee0], R82 ;  /* 0x009ee05201007387 */ /* 0x000fe80000100a00 */
[----:B------:R-:W-:Y:S04]  /*b8530*/  STL.64 [R1+0x9ed8], R80 ;  /* 0x009ed85001007387 */ /* 0x000fe80000100a00 */
[----:B------:R-:W-:Y:S04]  /*b8540*/  STL.64 [R1+0x9ed0], R78 ;  /* 0x009ed04e01007387 */ /* 0x000fe80000100a00 */
[----:B------:R-:W-:Y:S04]  /*b8550*/  STL.64 [R1+0x9ec8], R76 ;  /* 0x009ec84c01007387 */ /* 0x000fe80000100a00 */
[----:B------:R1:W-:Y:S04]  /*b8560*/  STL [R1+0x9bdc], R169 ;  /* 0x009bdca901007387 */ /* 0x0003e80000100800 */
[----:B------:R3:W-:Y:S04]  /*b8570*/  STL [R1+0x9bd8], R168 ;  /* 0x009bd8a801007387 */ /* 0x0007e80000100800 */
        /* <DEDUP_REMOVED lines=11> */
[----:B-1----:R-:W-:-:S03]  /*b8630*/  IMAD.MOV.U32 R169, RZ, RZ, R142 ;  /* 0x000000ffffa97224 */ /* 0x002fc600078e008e */
[----:B------:R1:W-:Y:S01]  /*b8640*/  STL.64 [R1+0x9b38], R216 ;  /* 0x009b38d801007387 */ /* 0x0003e20000100a00 */
[----:B---3--:R-:W-:-:S03]  /*b8650*/  IMAD.MOV.U32 R168, RZ, RZ, R143 ;  /* 0x000000ffffa87224 */ /* 0x008fc600078e008f */
[----:B----4-:R-:W3:Y:S04]  /*b8660*/  LDL R218, [R1+0x12e8] ;  /* 0x0012e80001da7983 */ /* 0x010ee80000100800 */
[----:B-1----:R-:W4:Y:S04]  /*b8670*/  LDL R216, [R1+0x12e0] ;  /* 0x0012e00001d87983 */ /* 0x002f280000100800 */
[----:B------:R-:W3:Y:S04]  /*b8680*/  LDL R217, [R1+0x12e4] ;  /* 0x0012e40001d97983 */ /* 0x000ee80000100800 */
[----:B------:R1:W-:Y:S04]  /*b8690*/  STL.64 [R1+0x9b50], R210 ;  /* 0x009b50d201007387 */ /* 0x0003e80000100a00 */
[----:B------:R1:W-:Y:S04]  /*b86a0*/  STL.64 [R1+0x9b48], R208 ;  /* 0x009b48d001007387 */ /* 0x0003e80000100a00 */
[----:B------:R-:W3:Y:S04]  /*b86b0*/  LDL R148, [R1+0x1110] ;  /* 0x0011100001947983 */ /* 0x000ee80000100800 */
[----:B-1----:R-:W3:Y:S04]  /*b86c0*/  LDL R210, [R1+0x12d8] ;  /* 0x0012d80001d27983 */ /* 0x002ee80000100800 */
[----:B------:R-:W3:Y:S04]  /*b86d0*/  LDL R208, [R1+0x12d0] ;  /* 0x0012d00001d07983 */ /* 0x000ee80000100800 */
        /* <DEDUP_REMOVED lines=8> */
[----:B------:R-:W4:Y:S04]  /*b8760*/  LDL R189, [R1+0x1144] ;  /* 0x0011440001bd7983 */ /* 0x000f280000100800 */
[----:B------:R-:W4:Y:S04]  /*b8770*/  LDL R196, [R1+0x12f0] ;  /* 0x0012f00001c47983 */ /* 0x000f280000100800 */
[----:B------:R-:W4:Y:S04]  /*b8780*/  LDL R197, [R1+0x12f4] ;  /* 0x0012f40001c57983 */ /* 0x000f280000100800 */
[----:B------:R-:W4:Y:S04]  /*b8790*/  LDL R204, [R1+0x1130] ;  /* 0x0011300001cc7983 */ /* 0x000f280000100800 */
[----:B------:R-:W4:Y:S04]  /*b87a0*/  LDL R205, [R1+0x1134] ;  /* 0x0011340001cd7983 */ /* 0x000f280000100800 */
        /* <DEDUP_REMOVED lines=16> */
[----:B------:R1:W-:Y:S04]  /*b88b0*/  STL.64 [R1+0x9b60], R162 ;  /* 0x009b60a201007387 */ /* 0x0003e80000100a00 */
[----:B------:R1:W-:Y:S04]  /*b88c0*/  STL.64 [R1+0x9b58], R160 ;  /* 0x009b58a001007387 */ /* 0x0003e80000100a00 */
[----:B------:R-:W4:Y:S04]  /*b88d0*/  LDL R164, [R1+0x1190] ;  /* 0x0011900001a47983 */ /* 0x000f280000100800 */
[----:B-1----:R-:W4:Y:S04]  /*b88e0*/  LDL R162, [R1+0x12c8] ;  /* 0x0012c80001a27983 */ /* 0x002f280000100800 */
[----:B------:R-:W4:Y:S04]  /*b88f0*/  LDL R160, [R1+0x12c0] ;  /* 0x0012c00001a07983 */ /* 0x000f280000100800 */
        /* <DEDUP_REMOVED lines=16> */
[----:B------:R-:W4:Y:S04]  /*b8a00*/  LDL R80, [R1+0x11b0] ;  /* 0x0011b00001507983 */ /* 0x000f280000100800 */
[----:B------:R-:W4:Y:S01]  /*b8a10*/  LDL R81, [R1+0x11b4] ;  /* 0x0011b40001517983 */ /* 0x000f220000100800 */
[C---:B------:R-:W-:Y:S03]  /*b8a20*/  HMMA.1688.F32.TF32 R112, R8.reuse, R220, R112 ;  /* 0x000000dc0870723c */ /* 0x040fe60000081070 */
[----:B------:R-:W4:Y:S04]  /*b8a30*/  LDL.64 R76, [R1+0x11c0] ;  /* 0x0011c000014c7983 */ /* 0x000f280000100a00 */
[----:B------:R-:W4:Y:S01]  /*b8a40*/  LDL R68, [R1+0x11e0] ;  /* 0x0011e00001447983 */ /* 0x000f220000100800 */
[C---:B------:R-:W-:Y:S03]  /*b8a50*/  HMMA.1688.F32.TF32 R108, R8.reuse, R212, R108 ;  /* 0x000000d4086c723c */ /* 0x040fe6000008106c */
[----:B------:R-:W4:Y:S04]  /*b8a60*/  LDL R69, [R1+0x11e4] ;  /* 0x0011e40001457983 */ /* 0x000f280000100800 */
[----:B------:R-:W4:Y:S01]  /*b8a70*/  LDL R72, [R1+0x11d0] ;  /* 0x0011d00001487983 */ /* 0x000f220000100800 */
[C---:B------:R-:W-:Y:S03]  /*b8a80*/  HMMA.1688.F32.TF32 R36, R8.reuse, R192, R36 ;  /* 0x000000c00824723c */ /* 0x040fe60000081024 */
[----:B------:R-:W4:Y:S04]  /*b8a90*/  LDL R73, [R1+0x11d4] ;  /* 0x0011d40001497983 */ /* 0x000f280000100800 */
[----:B------:R-:W4:Y:S01]  /*b8aa0*/  LDL.64 R64, [R1+0x11f0] ;  /* 0x0011f00001407983 */ /* 0x000f220000100a00 */
[C---:B------:R-:W-:Y:S03]  /*b8ab0*/  HMMA.1688.F32.TF32 R32, R8.reuse, R184, R32 ;  /* 0x000000b80820723c */ /* 0x040fe60000081020 */
[----:B------:R-:W4:Y:S04]  /*b8ac0*/  LDL R212, [R1+0x1210] ;  /* 0x0012100001d47983 */ /* 0x000f280000100800 */
[----:B------:R-:W4:Y:S01]  /*b8ad0*/  LDL R213, [R1+0x1214] ;  /* 0x0012140001d57983 */ /* 0x000f220000100800 */
[C---:B------:R-:W-:Y:S03]  /*b8ae0*/  HMMA.1688.F32.TF32 R28, R8.reuse, R176, R28 ;  /* 0x000000b0081c723c */ /* 0x040fe6000008101c */
[----:B------:R-:W4:Y:S04]  /*b8af0*/  LDL R220, [R1+0x1200] ;  /* 0x0012000001dc7983 */ /* 0x000f280000100800 */
[----:B------:R-:W4:Y:S01]  /*b8b00*/  LDL R221, [R1+0x1204] ;  /* 0x0012040001dd7983 */ /* 0x000f220000100800 */
[C---:B------:R-:W-:Y:S08]  /*b8b10*/  HMMA.1688.F32.TF32 R16, R8.reuse, R152, R16 ;  /* 0x000000980810723c */ /* 0x040ff00000081010 */
[C---:B------:R-:W-:Y:S08]  /*b8b20*/  HMMA.1688.F32.TF32 R12, R8.reuse, R144, R12 ;  /* 0x00000090080c723c */ /* 0x040ff0000008100c */
[----:B------:R-:W-:Y:S01]  /*b8b30*/  HMMA.1688.F32.TF32 R236, R8, R136, R236 ;  /* 0x0000008808ec723c */ /* 0x000fe200000810ec */
[----:B------:R-:W-:Y:S04]  /*b8b40*/  LDS R8, [R0+UR10+0x30000] ;  /* 0x0300000a00087984 */ /* 0x000fe80008000800 */
[----:B------:R-:W-:Y:S04]  /*b8b50*/  LDS R10, [R0+UR10+0x32000] ;  /* 0x0320000a000a7984 */ /* 0x000fe80008000800 */
[----:B------:R-:W-:Y:S04]  /*b8b60*/  LDS R9, [R241+UR10+0x30000] ;  /* 0x0300000af1097984 */ /* 0x000fe80008000800 */
[----:B------:R-:W3:Y:S01]  /*b8b70*/  LDS R11, [R241+UR10+0x32000] ;  /* 0x0320000af10b7984 */ /* 0x000ee20008000800 */
[C---:B--2---:R-:W-:Y:S08]  /*b8b80*/  HMMA.1688.F32.TF32 R112, R4.reuse, R222, R112 ;  /* 0x000000de0470723c */ /* 0x044ff00000081070 */
[C---:B------:R-:W-:Y:S08]  /*b8b90*/  HMMA.1688.F32.TF32 R108, R4.reuse, R214, R108 ;  /* 0x000000d6046c723c */ /* 0x040ff0000008106c */
[C---:B------:R-:W-:Y:S08]  /*b8ba0*/  HMMA.1688.F32.TF32 R96, R4.reuse, R190, R96 ;  /* 0x000000be0460723c */ /* 0x040ff00000081060 */
[C---:B------:R-:W-:Y:S08]  /*b8bb0*/  HMMA.1688.F32.TF32 R92, R4.reuse, R182, R92 ;  /* 0x000000b6045c723c */ /* 0x040ff0000008105c */
[C---:B------:R-:W-:Y:S08]  /*b8bc0*/  HMMA.1688.F32.TF32 R88, R4.reuse, R174, R88 ;  /* 0x000000ae0458723c */ /* 0x040ff00000081058 */
[C---:B------:R-:W-:Y:S08]  /*b8bd0*/  HMMA.1688.F32.TF32 R84, R4.reuse, R166, R84 ;  /* 0x000000a60454723c */ /* 0x040ff00000081054 */
[----:B------:R-:W-:Y:S08]  /*b8be0*/  HMMA.1688.F32.TF32 R236, R4, R138, R236 ;  /* 0x0000008a04ec723c */ /* 0x000ff000000810ec */
[C---:B---3--:R-:W-:Y:S01]  /*b8bf0*/  HMMA.1688.F32.TF32 R108, R8.reuse, R180, R108 ;  /* 0x000000b4086c723c */ /* 0x048fe2000008106c */
[----:B------:R-:W2:Y:S04]  /*b8c00*/  LDL R180, [R1+0x1270] ;  /* 0x0012700001b47983 */ /* 0x000ea80000100800 */
[----:B------:R-:W2:Y:S03]  /*b8c10*/  LDL R181, [R1+0x1274] ;  /* 0x0012740001b57983 */ /* 0x000ea60000100800 */
[C---:B----4-:R-:W-:Y:S01]  /*b8c20*/  HMMA.1688.F32.TF32 R112, R8.reuse, R188, R112 ;  /* 0x000000bc0870723c */ /* 0x050fe20000081070 */
[----:B------:R-:W3:Y:S04]  /*b8c30*/  LDL R188, [R1+0x1240] ;  /* 0x0012400001bc7983 */ /* 0x000ee80000100800 */
[----:B------:R-:W3:Y:S03]  /*b8c40*/  LDL R189, [R1+0x1244] ;  /* 0x0012440001bd7983 */ /* 0x000ee60000100800 */
[C---:B------:R-:W-:Y:S01]  /*b8c50*/  HMMA.1688.F32.TF32 R116, R8.reuse, R196, R116 ;  /* 0x000000c40874723c */ /* 0x040fe20000081074 */
[----:B------:R-:W4:Y:S07]  /*b8c60*/  LDL.64 R196, [R1+0x1230] ;  /* 0x0012300001c47983 */ /* 0x000f2e0000100a00 */
[C---:B------:R-:W-:Y:S01]  /*b8c70*/  HMMA.1688.F32.TF32 R120, R8.reuse, R204, R120 ;  /* 0x000000cc0878723c */ /* 0x040fe20000081078 */
[----:B------:R-:W2:Y:S04]  /*b8c80*/  LDL R204, [R1+0x1220] ;  /* 0x0012200001cc7983 */ /* 0x000ea80000100800 */
[----:B------:R-:W2:Y:S03]  /*b8c90*/  LDL R205, [R1+0x1224] ;  /* 0x0012240001cd7983 */ /* 0x000ea60000100800 */
[C---:B------:R-:W-:Y:S01]  /*b8ca0*/  HMMA.1688.F32.TF32 R92, R8.reuse, R164, R92 ;  /* 0x000000a4085c723c */ /* 0x040fe2000008105c */
[----:B------:R-:W2:Y:S04]  /*b8cb0*/  LDL R164, [R1+0x1290] ;  /* 0x0012900001a47983 */ /* 0x000ea80000100800 */
[----:B------:R-:W2:Y:S03]  /*b8cc0*/  LDL R165, [R1+0x1294] ;  /* 0x0012940001a57983 */ /* 0x000ea60000100800 */
[----:B------:R-:W-:Y:S01]  /*b8cd0*/  HMMA.1688.F32.TF32 R96, R8, R172, R96 ;  /* 0x000000ac0860723c */ /* 0x000fe20000081060 */
[----:B------:R-:W2:Y:S01]  /*b8ce0*/  LDL R172, [R1+0x1280] ;  /* 0x0012800001ac7983 */ /* 0x000ea20000100800 */
[----:B------:R-:W-:-:S03]  /*b8cf0*/  IMAD.MOV.U32 R138, RZ, RZ, R157 ;  /* 0x000000ffff8a7224 */ /* 0x000fc600078e009d */
[----:B------:R-:W2:Y:S03]  /*b8d00*/  LDL R173, [R1+0x1284] ;  /* 0x0012840001ad7983 */ /* 0x000ea60000100800 */
[C---:B------:R-:W-:Y:S01]  /*b8d10*/  HMMA.1688.F32.TF32 R88, R8.reuse, R156, R88 ;  /* 0x0000009c0858723c */ /* 0x040fe20000081058 */
[----:B------:R-:W2:Y:S04]  /*b8d20*/  LDL.64 R156, [R1+0x12a0] ;  /* 0x0012a000019c7983 */ /* 0x000ea80000100a00 */
[----:B------:R-:W-:Y:S04]  /*b8d30*/  STL [R1+0x9a18], R138 ;  /* 0x009a188a01007387 */ /* 0x000fe80000100800 */
[----:B------:R-:W2:Y:S01]  /*b8d40*/  LDL.LU.64 R82, [R1+0x9ee0] ;  /* 0x009ee00001527983 */ /* 0x000ea20000300a00 */
[----:B------:R-:W-:Y:S03]  /*b8d50*/  HMMA.1688.F32.TF32 R84, R8, R80, R84 ;  /* 0x000000500854723c */ /* 0x000fe60000081054 */
[----:B------:R-:W2:Y:S01]  /*b8d60*/  LDL.LU.64 R80, [R1+0x9ed8] ;  /* 0x009ed80001507983 */ /* 0x000ea20000300a00 */
[----:B------:R-:W-:-:S03]  /*b8d70*/  IMAD.MOV.U32 R139, RZ, RZ, R76 ;  /* 0x000000ffff8b7224 */ /* 0x000fc600078e004c */
[----:B------:R-:W3:Y:S01]  /*b8d80*/  LDL.LU.64 R78, [R1+0x9ed0] ;  /* 0x009ed000014e7983 */ /* 0x000ee20000300a00 */
[C---:B--2---:R-:W-:Y:S03]  /*b8d90*/  HMMA.1688.F32.TF32 R80, R8.reuse, R76, R80 ;  /* 0x0000004c0850723c */ /* 0x044fe60000081050 */
[----:B------:R-:W3:Y:S04]  /*b8da0*/  LDL.LU.64 R76, [R1+0x9ec8] ;  /* 0x009ec800014c7983 */ /* 0x000ee80000300a00 */
[----:B------:R1:W-:Y:S04]  /*b8db0*/  STL [R1+0x9a1c], R139 ;  /* 0x009a1c8b01007387 */ /* 0x0003e80000100800 */
[----:B------:R-:W2:Y:S01]  /*b8dc0*/  LDL.LU.64 R74, [R1+0x9ec0] ;  /* 0x009ec000014a7983 */ /* 0x000ea20000300a00 */
[C---:B---3--:R-:W-:Y:S03]  /*b8dd0*/  HMMA.1688.F32.TF32 R76, R8.reuse, R72, R76 ;  /* 0x00000048084c723c */ /* 0x048fe6000008104c */
[----:B------:R-:W2:Y:S04]  /*b8de0*/  LDL.LU.64 R72, [R1+0x9eb8] ;  /* 0x009eb80001487983 */ /* 0x000ea80000300a00 */
[----:B------:R-:W3:Y:S01]  /*b8df0*/  LDL.LU.64 R70, [R1+0x9eb0] ;  /* 0x009eb00001467983 */ /* 0x000ee20000300a00 */
[----:B--2---:R-:W-:Y:S03]  /*b8e00*/  HMMA.1688.F32.TF32 R72, R8, R68, R72 ;  /* 0x000000440848723c */ /* 0x004fe60000081048 */
[----:B------:R-:W3:Y:S01]  /*b8e10*/  LDL.LU.64 R68, [R1+0x9ea8] ;  /* 0x009ea80001447983 */ /* 0x000ee20000300a00 */
[----:B-1----:R-:W-:-:S02]  /*b8e20*/  IMAD.MOV.U32 R139, RZ, RZ, R64 ;  /* 0x000000ffff8b7224 */ /* 0x002fc400078e0040 */
[----:B------:R-:W-:Y:S01]  /*b8e30*/  IMAD.MOV.U32 R138, RZ, RZ, R65 ;  /* 0x000000ffff8a7224 */ /* 0x000fe200078e0041 */
[----:B------:R-:W2:Y:S01]  /*b8e40*/  LDL.LU.64 R66, [R1+0x9ea0] ;  /* 0x009ea00001427983 */ /* 0x000ea20000300a00 */
[----:B---3--:R-:W-:Y:S03]  /*b8e50*/  HMMA.1688.F32.TF32 R68, R8, R64, R68 ;  /* 0x000000400844723c */ /* 0x008fe60000081044 */
[----:B------:R-:W2:Y:S04]  /*b8e60*/  LDL.LU.64 R64, [R1+0x9e98] ;  /* 0x009e980001407983 */ /* 0x000ea80000300a00 */
[----:B------:R4:W-:Y:S01]  /*b8e70*/  STL [R1+0x9a24], R139 ;  /* 0x009a248b01007387 */ /* 0x0009e20000100800 */
[C---:B------:R-:W-:Y:S03]  /*b8e80*/  HMMA.1688.F32.TF32 R36, R4.reuse, R194, R36 ;  /* 0x000000c20424723c */ /* 0x040fe60000081024 */
[----:B------:R1:W-:Y:S04]  /*b8e90*/  STL [R1+0x9a20], R138 ;  /* 0x009a208a01007387 */ /* 0x0003e80000100800 */
[----:B------:R-:W3:Y:S01]  /*b8ea0*/  LDL.LU.64 R222, [R1+0x9e90] ;  /* 0x009e900001de7983 */ /* 0x000ee20000300a00 */
[----:B------:R-:W-:Y:S01]  /*b8eb0*/  HMMA.1688.F32.TF32 R32, R4, R186, R32 ;  /* 0x000000ba0420723c */ /* 0x000fe20000081020 */
[----:B----4-:R-:W-:-:S02]  /*b8ec0*/  IMAD.MOV.U32 R139, RZ, RZ, R196 ;  /* 0x000000ffff8b7224 */ /* 0x010fc400078e00c4 */
[----:B-1----:R-:W-:-:S05]  /*b8ed0*/  IMAD.MOV.U32 R138, RZ, RZ, R197 ;  /* 0x000000ffff8a7224 */ /* 0x002fca00078e00c5 */
[----:B------:R-:W-:Y:S08]  /*b8ee0*/  HMMA.1688.F32.TF32 R28, R4, R178, R28 ;  /* 0x000000b2041c723c */ /* 0x000ff0000008101c */
[----:B------:R-:W-:Y:S08]  /*b8ef0*/  HMMA.1688.F32.TF32 R60, R8, R212, R60 ;  /* 0x000000d4083c723c */ /* 0x000ff0000008103c */
[C---:B------:R-:W-:Y:S08]  /*b8f00*/  HMMA.1688.F32.TF32 R104, R4.reuse, R206, R104 ;  /* 0x000000ce0468723c */ /* 0x040ff00000081068 */
[----:B------:R-:W-:Y:S08]  /*b8f10*/  HMMA.1688.F32.TF32 R24, R4, R170, R24 ;  /* 0x000000aa0418723c */ /* 0x000ff00000081018 */
[----:B------:R-:W-:Y:S08]  /*b8f20*/  HMMA.1688.F32.TF32 R56, R8, R204, R56 ;  /* 0x000000cc0838723c */ /* 0x000ff00000081038 */
[----:B------:R-:W-:Y:S08]  /*b8f30*/  HMMA.1688.F32.TF32 R100, R4, R198, R100 ;  /* 0x000000c60464723c */ /* 0x000ff00000081064 */
[----:B------:R-:W-:Y:S01]  /*b8f40*/  HMMA.1688.F32.TF32 R52, R8, R196, R52 ;  /* 0x000000c40834723c */ /* 0x000fe20000081034 */
[----:B------:R-:W-:-:S07]  /*b8f50*/  IMAD.MOV.U32 R186, RZ, RZ, R156 ;  /* 0x000000ffffba7224 */ /* 0x000fce00078e009c */
[----:B------:R-:W-:Y:S01]  /*b8f60*/  HMMA.1688.F32.TF32 R48, R8, R188, R48 ;  /* 0x000000bc0830723c */ /* 0x000fe20000081030 */
[----:B------:R-:W-:-:S07]  /*b8f70*/  MOV R187, R157 ;  /* 0x0000009d00bb7202 */ /* 0x000fce0000000f00 */
[C---:B------:R-:W-:Y:S08]  /*b8f80*/  HMMA.1688.F32.TF32 R36, R8.reuse, R180, R36 ;  /* 0x000000b40824723c */ /* 0x040ff00000081024 */
[C---:B------:R-:W-:Y:S08]  /*b8f90*/  HMMA.1688.F32.TF32 R32, R8.reuse, R172, R32 ;  /* 0x000000ac0820723c */ /* 0x040ff00000081020 */
[C---:B------:R-:W-:Y:S08]  /*b8fa0*/  HMMA.1688.F32.TF32 R28, R8.reuse, R164, R28 ;  /* 0x000000a4081c723c */ /* 0x040ff0000008101c */
[C---:B------:R-:W-:Y:S08]  /*b8fb0*/  HMMA.1688.F32.TF32 R24, R8.reuse, R156, R24 ;  /* 0x0000009c0818723c */ /* 0x040ff00000081018 */
[----:B--2---:R-:W-:Y:S01]  /*b8fc0*/  HMMA.1688.F32.TF32 R64, R8, R220, R64 ;  /* 0x000000dc0840723c */ /* 0x004fe20000081040 */
[----:B------:R-:W2:Y:S04]  /*b8fd0*/  LDL.LU.64 R220, [R1+0x9e88] ;  /* 0x009e880001dc7983 */ /* 0x000ea80000300a00 */
[----:B------:R-:W4:Y:S04]  /*b8fe0*/  LDL.LU.64 R214, [R1+0x9e80] ;  /* 0x009e800001d67983 */ /* 0x000f280000300a00 */
[----:B------:R-:W2:Y:S04]  /*b8ff0*/  LDL.LU.64 R212, [R1+0x9e78] ;  /* 0x009e780001d47983 */ /* 0x000ea80000300a00 */
[----:B------:R-:W2:Y:S04]  /*b9000*/  LDL.LU.64 R206, [R1+0x9e70] ;  /* 0x009e700001ce7983 */ /* 0x000ea80000300a00 */
[----:B------:R-:W2:Y:S04]  /*b9010*/  LDL.LU.64 R204, [R1+0x9e68] ;  /* 0x009e680001cc7983 */ /* 0x000ea80000300a00 */
[----:B------:R-:W2:Y:S04]  /*b9020*/  LDL.LU.64 R198, [R1+0x9e60] ;  /* 0x009e600001c67983 */ /* 0x000ea80000300a00 */
[----:B------:R-:W2:Y:S04]  /*b9030*/  LDL.LU.64 R196, [R1+0x9e58] ;  /* 0x009e580001c47983 */ /* 0x000ea80000300a00 */
[----:B------:R1:W-:Y:S04]  /*b9040*/  STL [R1+0x9a34], R139 ;  /* 0x009a348b01007387 */ /* 0x0003e80000100800 */
[----:B------:R3:W-:Y:S04]  /*b9050*/  STL [R1+0x9a30], R138 ;  /* 0x009a308a01007387 */ /* 0x0007e80000100800 */
[----:B------:R-:W2:Y:S01]  /*b9060*/  LDL.LU.64 R190, [R1+0x9e50] ;  /* 0x009e500001be7983 */ /* 0x000ea20000300a00 */
[----:B-1----:R-:W-:-:S03]  /*b9070*/  IMAD.MOV.U32 R139, RZ, RZ, R232 ;  /* 0x000000ffff8b7224 */ /* 0x002fc600078e00e8 */
[----:B------:R-:W2:Y:S01]  /*b9080*/  LDL.LU.64 R188, [R1+0x9e48] ;  /* 0x009e480001bc7983 */ /* 0x000ea20000300a00 */
[----:B---3--:R-:W-:-:S05]  /*b9090*/  IMAD.MOV.U32 R138, RZ, RZ, R233 ;  /* 0x000000ffff8a7224 */ /* 0x008fca00078e00e9 */
[----:B------:R-:W-:Y:S04]  /*b90a0*/  STL [R1+0x9a50], R138 ;  /* 0x009a508a01007387 */ /* 0x000fe80000100800 */
[----:B------:R-:W-:Y:S04]  /*b90b0*/  STL [R1+0x9a4c], R139 ;  /* 0x009a4c8b01007387 */ /* 0x000fe80000100800 */
[----:B------:R-:W3:Y:S04]  /*b90c0*/  LDL.LU.64 R182, [R1+0x9e40] ;  /* 0x009e400001b67983 */ /* 0x000ee80000300a00 */
[----:B------:R-:W2:Y:S04]  /*b90d0*/  LDL.LU.64 R180, [R1+0x9e38] ;  /* 0x009e380001b47983 */ /* 0x000ea80000300a00 */
[----:B------:R-:W2:Y:S04]  /*b90e0*/  LDL.LU.64 R174, [R1+0x9e30] ;  /* 0x009e300001ae7983 */ /* 0x000ea80000300a00 */
[----:B------:R-:W2:Y:S04]  /*b90f0*/  LDL.LU.64 R172, [R1+0x9e28] ;  /* 0x009e280001ac7983 */ /* 0x000ea80000300a00 */
[----:B------:R-:W2:Y:S04]  /*b9100*/  LDL.LU.64 R166, [R1+0x9e20] ;  /* 0x009e200001a67983 */ /* 0x000ea80000300a00 */
[----:B------:R-:W2:Y:S04]  /*b9110*/  LDL.LU.64 R164, [R1+0x9e18] ;  /* 0x009e180001a47983 */ /* 0x000ea80000300a00 */
[----:B------:R-:W2:Y:S04]  /*b9120*/  LDL.LU.64 R158, [R1+0x9e10] ;  /* 0x009e1000019e7983 */ /* 0x000ea80000300a00 */
[----:B------:R-:W2:Y:S04]  /*b9130*/  LDL.LU.64 R156, [R1+0x9e08] ;  /* 0x009e0800019c7983 */ /* 0x000ea80000300a00 */
[----:B------:R1:W-:Y:S04]  /*b9140*/  STL.64 [R1+0x9b70], R186 ;  /* 0x009b70ba01007387 */ /* 0x0003e80000100a00 */
[----:B------:R1:W-:Y:S01]  /*b9150*/  STL.64 [R1+0x9b68], R184 ;  /* 0x009b68b801007387 */ /* 0x0003e20000100a00 */
[C---:B------:R-:W-:Y:S08]  /*b9160*/  HMMA.1688.F32.TF32 R40, R4.reuse, R202, R40 ;  /* 0x000000ca0428723c */ /* 0x040ff00000081028 */
[C---:B------:R-:W-:Y:S01]  /*b9170*/  HMMA.1688.F32.TF32 R16, R4.reuse, R154, R16 ;  /* 0x0000009a0410723c */ /* 0x040fe20000081010 */
[----:B------:R-:W-:Y:S01]  /*b9180*/  IMAD.MOV.U32 R2, RZ, RZ, R217 ;  /* 0x000000ffff027224 */ /* 0x000fe200078e00d9 */
[----:B-1----:R-:W2:Y:S04]  /*b9190*/  LDL.64 R186, [R1+0x12b8] ;  /* 0x0012b80001ba7983 */ /* 0x002ea80000100a00 */
[----:B------:R-:W2:Y:S02]  /*b91a0*/  LDL.64 R184, [R1+0x12b0] ;  /* 0x0012b00001b87983 */ /* 0x000ea40000100a00 */
[----:B------:R-:W-:Y:S02]  /*b91b0*/  HMMA.1688.F32.TF32 R12, R4, R146, R12 ;  /* 0x00000092040c723c */ /* 0x000fe4000008100c */
[----:B------:R-:W-:Y:S04]  /*b91c0*/  LDS R4, [R0+UR10+0x34000] ;  /* 0x0340000a00047984 */ /* 0x000fe80008000800 */
[----:B------:R-:W-:Y:S04]  /*b91d0*/  LDS R6, [R0+UR10+0x36000] ;  /* 0x0360000a00067984 */ /* 0x000fe80008000800 */
[----:B------:R-:W-:Y:S04]  /*b91e0*/  LDS R5, [R241+UR10+0x34000] ;  /* 0x0340000af1057984 */ /* 0x000fe80008000800 */
[----:B------:R-:W1:Y:S01]  /*b91f0*/  LDS R7, [R241+UR10+0x36000] ;  /* 0x0360000af1077984 */ /* 0x000e620008000800 */
[C---:B------:R-:W-:Y:S08]  /*b9200*/  HMMA.1688.F32.TF32 R132, R8.reuse, R228, R132 ;  /* 0x000000e40884723c */ /* 0x040ff00000081084 */
[C---:B------:R-:W-:Y:S08]  /*b9210*/  HMMA.1688.F32.TF32 R128, R8.reuse, R148, R128 ;  /* 0x000000940880723c */ /* 0x040ff00000081080 */
[----:B------:R-:W-:Y:S01]  /*b9220*/  HMMA.1688.F32.TF32 R124, R8, R140, R124 ;  /* 0x0000008c087c723c */ /* 0x000fe2000008107c */
[----:B------:R-:W-:-:S02]  /*b9230*/  IMAD.MOV.U32 R3, RZ, RZ, R216 ;  /* 0x000000ffff037224 */ /* 0x000fc400078e00d8 */
[----:B------:R-:W-:-:S05]  /*b9240*/  IMAD.MOV.U32 R139, RZ, RZ, R231 ;  /* 0x000000ffff8b7224 */ /* 0x000fca00078e00e7 */
[C---:B-1----:R-:W-:Y:S08]  /*b9250*/  HMMA.1688.F32.TF32 R132, R4.reuse, R230, R132 ;  /* 0x000000e60484723c */ /* 0x042ff00000081084 */
[C---:B------:R-:W-:Y:S08]  /*b9260*/  HMMA.1688.F32.TF32 R128, R4.reuse, R150, R128 ;  /* 0x000000960480723c */ /* 0x040ff00000081080 */
[----:B------:R-:W-:Y:S01]  /*b9270*/  HMMA.1688.F32.TF32 R124, R4, R142, R124 ;  /* 0x0000008e047c723c */ /* 0x000fe2000008107c */
[----:B------:R-:W-:-:S02]  /*b9280*/  IMAD.MOV.U32 R138, RZ, RZ, R230 ;  /* 0x000000ffff8a7224 */ /* 0x000fc400078e00e6 */
[----:B--2---:R-:W-:Y:S02]  /*b9290*/  IMAD.MOV.U32 R194, RZ, RZ, R184 ;  /* 0x000000ffffc27224 */ /* 0x004fe400078e00b8 */
[----:B------:R-:W-:-:S05]  /*b92a0*/  IMAD.MOV.U32 R195, RZ, RZ, R185 ;  /* 0x000000ffffc37224 */ /* 0x000fca00078e00b9 */
[----:B------:R1:W-:Y:S04]  /*b92b0*/  STL.64 [R1+0x9b80], R194 ;  /* 0x009b80c201007387 */ /* 0x0003e80000100a00 */
[----:B------:R-:W-:Y:S04]  /*b92c0*/  STL.64 [R1+0x9b78], R192 ;  /* 0x009b78c001007387 */ /* 0x000fe80000100a00 */
[----:B-1----:R-:W2:Y:S04]  /*b92d0*/  LDL.64 R194, [R1+0x1158] ;  /* 0x0011580001c27983 */ /* 0x002ea80000100a00 */
[----:B------:R-:W-:Y:S04]  /*b92e0*/  STL [R1+0x9a2c], R2 ;  /* 0x009a2c0201007387 */ /* 0x000fe80000100800 */
[----:B------:R-:W-:Y:S04]  /*b92f0*/  STL [R1+0x9a28], R3 ;  /* 0x009a280301007387 */ /* 0x000fe80000100800 */
[----:B------:R-:W-:Y:S04]  /*b9300*/  STL.64 [R1+0x34d0], R132 ;  /* 0x0034d08401007387 */ /* 0x000fe80000100a00 */
[----:B------:R1:W-:Y:S04]  /*b9310*/  STL.64 [R1+0x34d8], R134 ;  /* 0x0034d88601007387 */ /* 0x0003e80000100a00 */
[----:B------:R-:W3:Y:S04]  /*b9320*/  LDL.LU.64 R230, [R1+0x9e00] ;  /* 0x009e000001e67983 */ /* 0x000ee80000300a00 */
[----:B------:R-:W3:Y:S04]  /*b9330*/  LDL.LU.64 R228, [R1+0x9df8] ;  /* 0x009df80001e47983 */ /* 0x000ee80000300a00 */
[----:B-1----:R-:W3:Y:S04]  /*b9340*/  LDL.64 R134, [R1+0x1148] ;  /* 0x0011480001867983 */ /* 0x002ee80000100a00 */
[----:B------:R1:W-:Y:S04]  /*b9350*/  STL [R1+0x9a58], R139 ;  /* 0x009a588b01007387 */ /* 0x0003e80000100800 */
[----:B------:R1:W-:Y:S04]  /*b9360*/  STL [R1+0x9a54], R138 ;  /* 0x009a548a01007387 */ /* 0x0003e80000100800 */
[----:B------:R-:W4:Y:S04]  /*b9370*/  LDL.LU.64 R150, [R1+0x9df0] ;  /* 0x009df00001967983 */ /* 0x000f280000300a00 */
[----:B------:R-:W4:Y:S04]  /*b9380*/  LDL.LU.64 R148, [R1+0x9de8] ;  /* 0x009de80001947983 */ /* 0x000f280000300a00 */
[----:B------:R-:W-:Y:S01]  /*b9390*/  STL.64 [R1+0x34c0], R128 ;  /* 0x0034c08001007387 */ /* 0x000fe20000100a00 */
[----:B-1----:R-:W-:-:S03]  /*b93a0*/  IMAD.MOV.U32 R139, RZ, RZ, R142 ;  /* 0x000000ffff8b7224 */ /* 0x002fc600078e008e */
[----:B------:R1:W-:Y:S01]  /*b93b0*/  STL.64 [R1+0x34c8], R130 ;  /* 0x0034c88201007387 */ /* 0x0003e20000100a00 */
[----:B------:R-:W-:-:S03]  /*b93c0*/  IMAD.MOV.U32 R138, RZ, RZ, R143 ;  /* 0x000000ffff8a7224 */ /* 0x000fc600078e008f */
[----:B-1----:R-:W4:Y:S04]  /*b93d0*/  LDL R130, [R1+0x12f8] ;  /* 0x0012f80001827983 */ /* 0x002f280000100800 */
[----:B------:R-:W4:Y:S04]  /*b93e0*/  LDL R131, [R1+0x12fc] ;  /* 0x0012fc0001837983 */ /* 0x000f280000100800 */
[----:B------:R-:W-:Y:S04]  /*b93f0*/  STL.64 [R1+0x34b0], R124 ;  /* 0x0034b07c01007387 */ /* 0x000fe80000100a00 */
[----:B------:R1:W-:Y:S04]  /*b9400*/  STL.64 [R1+0x34b8], R126 ;  /* 0x0034b87e01007387 */ /* 0x0003e80000100a00 */
[----:B------:R-:W4:Y:S04]  /*b9410*/  LDL.LU.64 R142, [R1+0x9de0] ;  /* 0x009de000018e7983 */ /* 0x000f280000300a00 */
[----:B------:R-:W4:Y:S04]  /*b9420*/  LDL.LU.64 R140, [R1+0x9dd8] ;  /* 0x009dd800018c7983 */ /* 0x000f280000300a00 */
[----:B-1----:R-:W4:Y:S04]  /*b9430*/  LDL.64 R126, [R1+0x1138] ;  /* 0x00113800017e7983 */ /* 0x002f280000100a00 */
[----:B------:R-:W-:Y:S04]  /*b9440*/  STL [R1+0x9a60], R138 ;  /* 0x009a608a01007387 */ /* 0x000fe80000100800 */
[----:B------:R1:W-:Y:S01]  /*b9450*/  STL [R1+0x9a5c], R139 ;  /* 0x009a5c8b01007387 */ /* 0x0003e20000100800 */
[C---:B--2---:R-:W-:Y:S08]  /*b9460*/  HMMA.1688.F32.TF32 R108, R4.reuse, R194, R108 ;  /* 0x000000c2046c723c */ /* 0x044ff0000008106c */
[----:B---3--:R-:W-:Y:S01]  /*b9470*/  HMMA.1688.F32.TF32 R112, R4, R134, R112 ;  /* 0x000000860470723c */ /* 0x008fe20000081070 */
[----:B-1----:R-:W-:-:S02]  /*b9480*/  IMAD.MOV.U32 R139, RZ, RZ, R135 ;  /* 0x000000ffff8b7224 */ /* 0x002fc400078e0087 */
[----:B------:R-:W-:-:S05]  /*b9490*/  IMAD.MOV.U32 R138, RZ, RZ, R134 ;  /* 0x000000ffff8a7224 */ /* 0x000fca00078e0086 */
[C---:B----4-:R-:W-:Y:S08]  /*b94a0*/  HMMA.1688.F32.TF32 R116, R4.reuse, R130, R116 ;  /* 0x000000820474723c */ /* 0x050ff00000081074 */
[----:B------:R-:W-:Y:S01]  /*b94b0*/  HMMA.1688.F32.TF32 R120, R4, R126, R120 ;  /* 0x0000007e0478723c */ /* 0x000fe20000081078 */
[----:B------:R-:W-:Y:S01]  /*b94c0*/  MOV R155, R127 ;  /* 0x0000007f009b7202 */ /* 0x000fe20000000f00 */
[----:B------:R-:W-:-:S15]  /*b94d0*/  IMAD.MOV.U32 R154, RZ, RZ, R126 ;  /* 0x000000ffff9a7224 */ /* 0x000fde00078e007e */
[----:B------:R-:W-:Y:S02]  /*b94e0*/  NOP ;  /* 0x0000000000007918 */ /* 0x000fe40000000000 */
[----:B------:R-:W-:Y:S04]  /*b94f0*/  STL.64 [R1+0x34a0], R120 ;  /* 0x0034a07801007387 */ /* 0x000fe80000100a00 */
[----:B------:R-:W-:Y:S04]  /*b9500*/  STL.64 [R1+0x34a8], R122 ;  /* 0x0034a87a01007387 */ /* 0x000fe80000100a00 */
[----:B------:R-:W-:Y:S04]  /*b9510*/  STL [R1+0x9a68], R155 ;  /* 0x009a689b01007387 */ /* 0x000fe80000100800 */
[----:B------:R1:W-:Y:S04]  /*b9520*/  STL [R1+0x9a64], R154 ;  /* 0x009a649a01007387 */ /* 0x0003e80000100800 */
[----:B------:R-:W-:Y:S04]  /*b9530*/  STL.64 [R1+0x3490], R116 ;  /* 0x0034907401007387 */ /* 0x000fe80000100a00 */
[----:B------:R2:W-:Y:S04]  /*b9540*/  STL.64 [R1+0x3498], R118 ;  /* 0x0034987601007387 */ /* 0x0005e80000100a00 */
[----:B------:R-:W-:Y:S04]  /*b9550*/  STL.64 [R1+0x3480], R112 ;  /* 0x0034807001007387 */ /* 0x000fe80000100a00 */
[----:B------:R-:W-:Y:S04]  /*b9560*/  STL.64 [R1+0x3488], R114 ;  /* 0x0034887201007387 */ /* 0x000fe80000100a00 */
[----:B------:R-:W3:Y:S04]  /*b9570*/  LDL R126, [R1+0x1188] ;  /* 0x00118800017e7983 */ /* 0x000ee80000100800 */
[----:B------:R-:W3:Y:S04]  /*b9580*/  LDL R127, [R1+0x118c] ;  /* 0x00118c00017f7983 */ /* 0x000ee80000100800 */
[----:B------:R-:W-:Y:S04]  /*b9590*/  STL [R1+0x9a70], R139 ;  /* 0x009a708b01007387 */ /* 0x000fe80000100800 */
[----:B------:R-:W-:Y:S04]  /*b95a0*/  STL [R1+0x9a6c], R138 ;  /* 0x009a6c8a01007387 */ /* 0x000fe80000100800 */
[----:B------:R-:W-:Y:S04]  /*b95b0*/  STL.64 [R1+0x3470], R108 ;  /* 0x0034706c01007387 */ /* 0x000fe80000100a00 */
[----:B------:R4:W-:Y:S04]  /*b95c0*/  STL.64 [R1+0x3478], R110 ;  /* 0x0034786e01007387 */ /* 0x0009e80000100a00 */
[----:B------:R-:W3:Y:S01]  /*b95d0*/  LDL.64 R130, [R1+0x1198] ;  /* 0x0011980001827983 */ /* 0x000ee20000100a00 */
[C---:B------:R-:W-:Y:S08]  /*b95e0*/  HMMA.1688.F32.TF32 R104, R8.reuse, R248, R104 ;  /* 0x000000f80868723c */ /* 0x040ff00000081068 */
[----:B------:R-:W-:Y:S01]  /*b95f0*/  HMMA.1688.F32.TF32 R100, R8, R244, R100 ;  /* 0x000000f40864723c */ /* 0x000fe20000081064 */
[----:B-1----:R-:W-:Y:S01]  /*b9600*/  IMAD.MOV.U32 R154, RZ, RZ, R195 ;  /* 0x000000ffff9a7224 */ /* 0x002fe200078e00c3 */
[----:B------:R-:W3:Y:S01]  /*b9610*/  LDL R122, [R1+0x1248] ;  /* 0x00124800017a7983 */ /* 0x000ee20000100800 */
[----:B------:R-:W-:-:S03]  /*b9620*/  IMAD.MOV.U32 R155, RZ, RZ, R194 ;  /* 0x000000ffff9b7224 */ /* 0x000fc600078e00c2 */
[----:B------:R-:W3:Y:S01]  /*b9630*/  LDL R123, [R1+0x124c] ;  /* 0x00124c00017b7983 */ /* 0x000ee20000100800 */
[----:B------:R-:W-:-:S03]  /*b9640*/  IMAD.MOV.U32 R147, RZ, RZ, R251 ;  /* 0x000000ffff937224 */ /* 0x000fc600078e00fb */
[----:B--2---:R-:W2:Y:S02]  /*b9650*/  LDL R118, [R1+0x1238] ;  /* 0x0012380001767983 */ /* 0x004ea40000100800 */
[C---:B------:R-:W-:Y:S02]  /*b9660*/  HMMA.1688.F32.TF32 R104, R4.reuse, R250, R104 ;  /* 0x000000fa0468723c */ /* 0x040fe40000081068 */
[----:B------:R-:W2:Y:S04]  /*b9670*/  LDL R119, [R1+0x123c] ;  /* 0x00123c0001777983 */ /* 0x000ea80000100800 */
[----:B------:R-:W2:Y:S02]  /*b9680*/  LDL R194, [R1+0x1208] ;  /* 0x0012080001c27983 */ /* 0x000ea40000100800 */
[----:B------:R-:W-:Y:S02]  /*b9690*/  HMMA.1688.F32.TF32 R100, R4, R246, R100 ;  /* 0x000000f60464723c */ /* 0x000fe40000081064 */
[----:B------:R-:W2:Y:S04]  /*b96a0*/  LDL R195, [R1+0x120c] ;  /* 0x00120c0001c37983 */ /* 0x000ea80000100800 */
[----:B----4-:R-:W4:Y:S04]  /*b96b0*/  LDL R110, [R1+0x1218] ;  /* 0x00121800016e7983 */ /* 0x010f280000100800 */
[----:B------:R-:W4:Y:S04]  /*b96c0*/  LDL R111, [R1+0x121c] ;  /* 0x00121c00016f7983 */ /* 0x000f280000100800 */
[----:B------:R-:W2:Y:S04]  /*b96d0*/  LDL R134, [R1+0x11c8] ;  /* 0x0011c80001867983 */ /* 0x000ea80000100800 */
[----:B------:R-:W2:Y:S04]  /*b96e0*/  LDL R135, [R1+0x11cc] ;  /* 0x0011cc0001877983 */ /* 0x000ea80000100800 */
[----:B------:R-:W2:Y:S04]  /*b96f0*/  LDL R114, [R1+0x1228] ;  /* 0x0012280001727983 */ /* 0x000ea80000100800 */
[----:B------:R-:W2:Y:S01]  /*b9700*/  LDL R115, [R1+0x122c] ;  /* 0x00122c0001737983 */ /* 0x000ea20000100800 */
[----:B------:R-:W-:-:S03]  /*b9710*/  IMAD.MOV.U32 R146, RZ, RZ, R250 ;  /* 0x000000ffff927224 */ /* 0x000fc600078e00fa */
[----:B------:R-:W-:Y:S04]  /*b9720*/  STL [R1+0x9a78], R154 ;  /* 0x009a789a01007387 */ /* 0x000fe80000100800 */
[----:B------:R-:W-:Y:S04]  /*b9730*/  STL [R1+0x9a74], R155 ;  /* 0x009a749b01007387 */ /* 0x000fe80000100800 */
[----:B------:R-:W-:Y:S04]  /*b9740*/  STL.64 [R1+0x3460], R104 ;  /* 0x0034606801007387 */ /* 0x000fe80000100a00 */
[----:B------:R1:W-:Y:S04]  /*b9750*/  STL.64 [R1+0x3468], R106 ;  /* 0x0034686a01007387 */ /* 0x0003e80000100a00 */
[----:B------:R-:W4:Y:S04]  /*b9760*/  LDL.LU.64 R250, [R1+0x9dd0] ;  /* 0x009dd00001fa7983 */ /* 0x000f280000300a00 */
[----:B------:R-:W4:Y:S01]  /*b9770*/  LDL.LU.64 R248, [R1+0x9dc8] ;  /* 0x009dc80001f87983 */ /* 0x000f220000300a00 */
[----:B------:R-:W-:-:S03]  /*b9780*/  IMAD.MOV.U32 R138, RZ, RZ, R247 ;  /* 0x000000ffff8a7224 */ /* 0x000fc600078e00f7 */
[----:B-1----:R-:W4:Y:S04]  /*b9790*/  LDL R106, [R1+0x11f8] ;  /* 0x0011f800016a7983 */ /* 0x002f280000100800 */
[----:B------:R-:W4:Y:S01]  /*b97a0*/  LDL R107, [R1+0x11fc] ;  /* 0x0011fc00016b7983 */ /* 0x000f220000100800 */
[----:B------:R-:W-:-:S03]  /*b97b0*/  IMAD.MOV.U32 R139, RZ, RZ, R246 ;  /* 0x000000ffff8b7224 */ /* 0x000fc600078e00f6 */
[----:B------:R-:W-:Y:S04]  /*b97c0*/  STL [R1+0x9a80], R147 ;  /* 0x009a809301007387 */ /* 0x000fe80000100800 */
[----:B------:R-:W-:Y:S04]  /*b97d0*/  STL [R1+0x9a7c], R146 ;  /* 0x009a7c9201007387 */ /* 0x000fe80000100800 */
[----:B------:R-:W-:Y:S04]  /*b97e0*/  STL.64 [R1+0x3450], R100 ;  /* 0x0034506401007387 */ /* 0x000fe80000100a00 */
[----:B------:R1:W-:Y:S04]  /*b97f0*/  STL.64 [R1+0x3458], R102 ;  /* 0x0034586601007387 */ /* 0x0003e80000100a00 */
[----:B------:R-:W4:Y:S04]  /*b9800*/  LDL.LU.64 R246, [R1+0x9dc0] ;  /* 0x009dc00001f67983 */ /* 0x000f280000300a00 */
[----:B------:R-:W4:Y:S04]  /*b9810*/  LDL.LU.64 R244, [R1+0x9db8] ;  /* 0x009db80001f47983 */ /* 0x000f280000300a00 */
[----:B-1----:R-:W4:Y:S04]  /*b9820*/  LDL R102, [R1+0x11e8] ;  /* 0x0011e80001667983 */ /* 0x002f280000100800 */
[----:B------:R-:W4:Y:S04]  /*b9830*/  LDL R103, [R1+0x11ec] ;  /* 0x0011ec0001677983 */ /* 0x000f280000100800 */
[----:B------:R-:W-:Y:S04]  /*b9840*/  STL [R1+0x9a88], R138 ;  /* 0x009a888a01007387 */ /* 0x000fe80000100800 */
[----:B------:R-:W-:Y:S01]  /*b9850*/  STL [R1+0x9a84], R139 ;  /* 0x009a848b01007387 */ /* 0x000fe20000100800 */
[C---:B---3--:R-:W-:Y:S03]  /*b9860*/  HMMA.1688.F32.TF32 R124, R4.reuse, R126, R96 ;  /* 0x0000007e047c723c */ /* 0x048fe60000081060 */
[----:B------:R-:W3:Y:S05]  /*b9870*/  LDL R98, [R1+0x11d8] ;  /* 0x0011d80001627983 */ /* 0x000eea0000100800 */
[----:B------:R-:W-:Y:S11]  /*b9880*/  HMMA.1688.F32.TF32 R92, R4, R130, R92 ;  /* 0x00000082045c723c */ /* 0x000ff6000008105c */
[----:B------:R-:W-:Y:S01]  /*b9890*/  STL.64 [R1+0x3630], R124 ;  /* 0x0036307c01007387 */ /* 0x000fe20000100a00 */
[----:B------:R-:W-:Y:S01]  /*b98a0*/  IMAD.MOV.U32 R154, RZ, RZ, R130 ;  /* 0x000000ffff9a7224 */ /* 0x000fe200078e0082 */
[----:B------:R-:W-:-:S02]  /*b98b0*/  MOV R155, R131 ;  /* 0x00000083009b7202 */ /* 0x000fc40000000f00 */
[----:B------:R1:W-:Y:S04]  /*b98c0*/  STL.64 [R1+0x3638], R126 ;  /* 0x0036387e01007387 */ /* 0x0003e80000100a00 */
[----:B------:R-:W3:Y:S04]  /*b98d0*/  LDL R99, [R1+0x11dc] ;  /* 0x0011dc0001637983 */ /* 0x000ee80000100800 */
[----:B------:R-:W-:Y:S04]  /*b98e0*/  STL.64 [R1+0x3620], R92 ;  /* 0x0036205c01007387 */ /* 0x000fe80000100a00 */
[----:B------:R1:W-:Y:S04]  /*b98f0*/  STL.64 [R1+0x3628], R94 ;  /* 0x0036285e01007387 */ /* 0x0003e80000100a00 */
[----:B-1----:R-:W3:Y:S04]  /*b9900*/  LDL.64 R126, [R1+0x1278] ;  /* 0x00127800017e7983 */ /* 0x002ee80000100a00 */
[----:B------:R-:W3:Y:S04]  /*b9910*/  LDL.64 R130, [R1+0x1288] ;  /* 0x0012880001827983 */ /* 0x000ee80000100a00 */
[----:B------:R-:W3:Y:S04]  /*b9920*/  LDL R94, [R1+0x11b8] ;  /* 0x0011b800015e7983 */ /* 0x000ee80000100800 */
[----:B------:R-:W3:Y:S04]  /*b9930*/  LDL R95, [R1+0x11bc] ;  /* 0x0011bc00015f7983 */ /* 0x000ee80000100800 */
[----:B------:R1:W-:Y:S04]  /*b9940*/  STL.64 [R1+0x9b90], R154 ;  /* 0x009b909a01007387 */ /* 0x0003e80000100a00 */
[----:B------:R-:W-:Y:S04]  /*b9950*/  STL.64 [R1+0x9b88], R152 ;  /* 0x009b889801007387 */ /* 0x000fe80000100a00 */
[----:B-1----:R-:W3:Y:S04]  /*b9960*/  LDL R154, [R1+0x11a8] ;  /* 0x0011a800019a7983 */ /* 0x002ee80000100800 */
[----:B------:R-:W3:Y:S01]  /*b9970*/  LDL R155, [R1+0x11ac] ;  /* 0x0011ac00019b7983 */ /* 0x000ee20000100800 */
[----:B--2---:R-:W-:Y:S08]  /*b9980*/  HMMA.1688.F32.TF32 R80, R4, R134, R80 ;  /* 0x000000860450723c */ /* 0x004ff00000081050 */
[C---:B------:R-:W-:Y:S08]  /*b9990*/  HMMA.1688.F32.TF32 R44, R8.reuse, R224, R44 ;  /* 0x000000e0082c723c */ /* 0x040ff0000008102c */
[----:B------:R-:W-:Y:S08]  /*b99a0*/  HMMA.1688.F32.TF32 R40, R8, R232, R40 ;  /* 0x000000e80828723c */ /* 0x000ff00000081028 */
[C---:B------:R-:W-:Y:S08]  /*b99b0*/  HMMA.1688.F32.TF32 R64, R4.reuse, R194, R64 ;  /* 0x000000c20440723c */ /* 0x040ff00000081040 */
[C---:B----4-:R-:W-:Y:S08]  /*b99c0*/  HMMA.1688.F32.TF32 R68, R4.reuse, R106, R68 ;  /* 0x0000006a0444723c */ /* 0x050ff00000081044 */
[C---:B------:R-:W-:Y:S08]  /*b99d0*/  HMMA.1688.F32.TF32 R60, R4.reuse, R110, R60 ;  /* 0x0000006e043c723c */ /* 0x040ff0000008103c */
[C---:B------:R-:W-:Y:S08]  /*b99e0*/  HMMA.1688.F32.TF32 R72, R4.reuse, R102, R72 ;  /* 0x000000660448723c */ /* 0x040ff00000081048 */
[C---:B------:R-:W-:Y:S08]  /*b99f0*/  HMMA.1688.F32.TF32 R56, R4.reuse, R114, R56 ;  /* 0x000000720438723c */ /* 0x040ff00000081038 */
[C---:B------:R-:W-:Y:S08]  /*b9a00*/  HMMA.1688.F32.TF32 R52, R4.reuse, R118, R52 ;  /* 0x000000760434723c */ /* 0x040ff00000081034 */
[C---:B------:R-:W-:Y:S08]  /*b9a10*/  HMMA.1688.F32.TF32 R48, R4.reuse, R122, R48 ;  /* 0x0000007a0430723c */ /* 0x040ff00000081030 */
[C---:B------:R-:W-:Y:S08]  /*b9a20*/  HMMA.1688.F32.TF32 R44, R4.reuse, R226, R44 ;  /* 0x000000e2042c723c */ /* 0x040ff0000008102c */
[----:B------:R-:W-:Y:S01]  /*b9a30*/  HMMA.1688.F32.TF32 R40, R4, R234, R40 ;  /* 0x000000ea0428723c */ /* 0x000fe20000081028 */
[----:B------:R-:W-:Y:S01]  /*b9a40*/  MOV R219, R252 ;  /* 0x000000fc00db7202 */ /* 0x000fe20000000f00 */
[----:B------:R-:W-:-:S02]  /*b9a50*/  IMAD.MOV.U32 R252, RZ, RZ, R227 ;  /* 0x000000fffffc7224 */ /* 0x000fc400078e00e3 */
[----:B------:R-:W-:Y:S02]  /*b9a60*/  IMAD.MOV.U32 R2, RZ, RZ, R234 ;  /* 0x000000ffff027224 */ /* 0x000fe400078e00ea */
[----:B------:R-:W-:Y:S02]  /*b9a70*/  IMAD.MOV.U32 R3, RZ, RZ, R235 ;  /* 0x000000ffff037224 */ /* 0x000fe400078e00eb */
[C---:B---3--:R-:W-:Y:S08]  /*b9a80*/  HMMA.1688.F32.TF32 R76, R4.reuse, R98, R76 ;  /* 0x00000062044c723c */ /* 0x048ff0000008104c */
[C---:B------:R-:W-:Y:S08]  /*b9a90*/  HMMA.1688.F32.TF32 R84, R4.reuse, R94, R84 ;  /* 0x0000005e0454723c */ /* 0x040ff00000081054 */
[----:B------:R-:W-:-:S15]  /*b9aa0*/  HMMA.1688.F32.TF32 R88, R4, R154, R88 ;  /* 0x0000009a0458723c */ /* 0x000fde0000081058 */
[----:B------:R-:W-:-:S04]  /*b9ab0*/  NOP ;  /* 0x0000000000007918 */ /* 0x000fc80000000000 */
[----:B------:R-:W-:Y:S04]  /*b9ac0*/  STL.64 [R1+0x3610], R88 ;  /* 0x0036105801007387 */ /* 0x000fe80000100a00 */
[----:B------:R-:W-:Y:S04]  /*b9ad0*/  STL.64 [R1+0x3618], R90 ;  /* 0x0036185a01007387 */ /* 0x000fe80000100a00 */
[----:B------:R-:W2:Y:S04]  /*b9ae0*/  LDL.64 R134, [R1+0x1298] ;  /* 0x0012980001867983 */ /* 0x000ea80000100a00 */
        /* <DEDUP_REMOVED lines=8> */
[----:B------:R-:W3:Y:S04]  /*b9b70*/  LDL.64 R194, [R1+0x12a8] ;  /* 0x0012a80001c27983 */ /* 0x000ee80000100a00 */
        /* <DEDUP_REMOVED lines=25> */
[C---:B------:R-:W-:Y:S08]  /*b9d10*/  HMMA.1688.F32.TF32 R20, R8.reuse, R184, R20 ;  /* 0x000000b80814723c */ /* 0x040ff00000081014 */
[----:B------:R-:W-:Y:S08]  /*b9d20*/  HMMA.1688.F32.TF32 R16, R8, R160, R16 ;  /* 0x000000a00810723c */ /* 0x000ff00000081010 */
[----:B------:R-:W-:Y:S08]  /*b9d30*/  HMMA.1688.F32.TF32 R36, R4, R126, R36 ;  /* 0x0000007e0424723c */ /* 0x000ff00000081024 */
[----:B------:R-:W-:Y:S08]  /*b9d40*/  HMMA.1688.F32.TF32 R12, R8, R208, R12 ;  /* 0x000000d0080c723c */ /* 0x000ff0000008100c */
[----:B------:R-:W-:Y:S08]  /*b9d50*/  HMMA.1688.F32.TF32 R32, R4, R130, R32 ;  /* 0x000000820420723c */ /* 0x000ff00000081020 */
[----:B------:R-:W-:Y:S01]  /*b9d60*/  HMMA.1688.F32.TF32 R236, R8, R216, R236 ;  /* 0x000000d808ec723c */ /* 0x000fe200000810ec */
[----:B------:R-:W-:Y:S04]  /*b9d70*/  LDS R8, [R0+UR10+0x18080] ;  /* 0x0180800a00087984 */ /* 0x000fe80008000800 */
[----:B------:R-:W-:Y:S04]  /*b9d80*/  LDS R10, [R0+UR10+0x1a080] ;  /* 0x01a0800a000a7984 */ /* 0x000fe80008000800 */
[----:B------:R-:W-:Y:S04]  /*b9d90*/  LDS R9, [R241+UR10+0x18080] ;  /* 0x0180800af1097984 */ /* 0x000fe80008000800 */
[----:B------:R-:W4:Y:S01]  /*b9da0*/  LDS R11, [R241+UR10+0x1a080] ;  /* 0x01a0800af10b7984 */ /* 0x000f220008000800 */
[----:B------:R-:W-:Y:S01]  /*b9db0*/  HMMA.1688.F32.TF32 R20, R4, R186, R20 ;  /* 0x000000ba0414723c */ /* 0x000fe20000081014 */
[----:B------:R-:W-:-:S02]  /*b9dc0*/  IMAD.MOV.U32 R147, RZ, RZ, R130 ;  /* 0x000000ffff937224 */ /* 0x000fc400078e0082 */
[----:B------:R-:W-:Y:S01]  /*b9dd0*/  IMAD.MOV.U32 R146, RZ, RZ, R131 ;  /* 0x000000ffff927224 */ /* 0x000fe200078e0083 */
[----:B------:R-:W-:Y:S04]  /*b9de0*/  STL.64 [R1+0x3540], R36 ;  /* 0x0035402401007387 */ /* 0x000fe80000100a00 */
[----:B------:R-:W-:Y:S01]  /*b9df0*/  STL.64 [R1+0x3548], R38 ;  /* 0x0035482601007387 */ /* 0x000fe20000100a00 */
[C---:B------:R-:W-:Y:S03]  /*b9e00*/  HMMA.1688.F32.TF32 R16, R4.reuse, R162, R16 ;  /* 0x000000a20410723c */ /* 0x040fe60000081010 */
[----:B------:R-:W-:Y:S04]  /*b9e10*/  STL.64 [R1+0x3530], R32 ;  /* 0x0035302001007387 */ /* 0x000fe80000100a00 */
[----:B------:R-:W-:Y:S01]  /*b9e20*/  STL.64 [R1+0x3538], R34 ;  /* 0x0035382201007387 */ /* 0x000fe20000100a00 */
[----:B------:R-:W-:Y:S03]  /*b9e30*/  HMMA.1688.F32.TF32 R12, R4, R210, R12 ;  /* 0x000000d2040c723c */ /* 0x000fe6000008100c */
[----:B------:R-:W-:Y:S04]  /*b9e40*/  STL.64 [R1+0x9ba0], R146 ;  /* 0x009ba09201007387 */ /* 0x000fe80000100a00 */
[----:B------:R-:W-:Y:S01]  /*b9e50*/  STL.64 [R1+0x9b98], R144 ;  /* 0x009b989001007387 */ /* 0x000fe20000100a00 */
[----:B------:R-:W-:-:S02]  /*b9e60*/  IMAD.MOV.U32 R202, RZ, RZ, R186 ;  /* 0x000000ffffca7224 */ /* 0x000fc400078e00ba */
[----:B------:R-:W-:Y:S01]  /*b9e70*/  IMAD.MOV.U32 R203, RZ, RZ, R187 ;  /* 0x000000ffffcb7224 */ /* 0x000fe200078e00bb */
[----:B------:R-:W-:Y:S01]  /*b9e80*/  MOV R211, R189 ;  /* 0x000000bd00d37202 */ /* 0x000fe20000000f00 */
[----:B------:R-:W-:Y:S01]  /*b9e90*/  IMAD.MOV.U32 R210, RZ, RZ, R188 ;  /* 0x000000ffffd27224 */ /* 0x000fe200078e00bc */
[----:B--2---:R-:W-:Y:S01]  /*b9ea0*/  HMMA.1688.F32.TF32 R28, R4, R134, R28 ;  /* 0x00000086041c723c */ /* 0x004fe2000008101c */
[----:B------:R-:W-:Y:S02]  /*b9eb0*/  IMAD.MOV.U32 R138, RZ, RZ, R134 ;  /* 0x000000ffff8a7224 */ /* 0x000fe400078e0086 */
[----:B------:R-:W-:-:S15]  /*b9ec0*/  IMAD.MOV.U32 R139, RZ, RZ, R135 ;  /* 0x000000ffff8b7224 */ /* 0x000fde00078e0087 */
[----:B------:R-:W-:Y:S01]  /*b9ed0*/  NOP ;  /* 0x0000000000007918 */ /* 0x000fe20000000000 */
[----:B------:R-:W-:Y:S01]  /*b9ee0*/  STL.64 [R1+0x3520], R28 ;  /* 0x0035201c01007387 */ /* 0x000fe20000100a00 */
[C---:B---3--:R-:W-:Y:S03]  /*b9ef0*/  HMMA.1688.F32.TF32 R24, R4.reuse, R194, R24 ;  /* 0x000000c20418723c */ /* 0x048fe60000081018 */
[----:B------:R-:W-:Y:S01]  /*b9f00*/  STL.64 [R1+0x3528], R30 ;  /* 0x0035281e01007387 */ /* 0x000fe20000100a00 */
[----:B------:R-:W-:Y:S01]  /*b9f10*/  MOV R171, R195 ;  /* 0x000000c300ab7202 */ /* 0x000fe20000000f00 */
[----:B------:R-:W-:Y:S02]  /*b9f20*/  IMAD.MOV.U32 R179, RZ, RZ, R194 ;  /* 0x000000ffffb37224 */ /* 0x000fe400078e00c2 */
[----:B------:R-:W-:Y:S01]  /*b9f30*/  STL.64 [R1+0x9bb0], R138 ;  /* 0x009bb08a01007387 */ /* 0x000fe20000100a00 */
[----:B------:R-:W-:Y:S03]  /*b9f40*/  HMMA.1688.F32.TF32 R4, R4, R218, R236 ;  /* 0x000000da0404723c */ /* 0x000fe600000810ec */
[----:B------:R-:W-:Y:S08]  /*b9f50*/  STL.64 [R1+0x9ba8], R136 ;  /* 0x009ba88801007387 */ /* 0x000ff00000100a00 */
        /* <DEDUP_REMOVED lines=14> */
[----:B------:R2:W-:Y:S04]  /*ba040*/  STL [R1+0x985c], R244 ;  /* 0x00985cf401007387 */ /* 0x0005e80000100800 */
[----:B------:R-:W-:Y:S04]  /*ba050*/  STL.64 [R1+0x3440], R4 ;  /* 0x0034400401007387 */ /* 0x000fe80000100a00 */
[----:B------:R-:W-:Y:S01]  /*ba060*/  STL.64 [R1+0x3448], R6 ;  /* 0x0034480601007387 */ /* 0x000fe20000100a00 */
[----:B----4-:R-:W-:Y:S03]  /*ba070*/  HMMA.1688.F32.TF32 R20, R8, R244, R224 ;  /* 0x000000f40814723c */ /* 0x010fe600000810e0 */
[----:B------:R3:W-:Y:S01]  /*ba080*/  STL [R1+0x9858], R245 ;  /* 0x009858f501007387 */ /* 0x0007e20000100800 */
[----:B------:R-:W-:-:S02]  /*ba090*/  IMAD.MOV.U32 R226, RZ, RZ, R172 ;  /* 0x000000ffffe27224 */ /* 0x000fc400078e00ac */
[----:B------:R-:W-:Y:S02]  /*ba0a0*/  IMAD.MOV.U32 R227, RZ, RZ, R173 ;  /* 0x000000ffffe37224 */ /* 0x000fe400078e00ad */
[----:B------:R-:W-:Y:S01]  /*ba0b0*/  IMAD.MOV.U32 R218, RZ, RZ, R180 ;  /* 0x000000ffffda7224 */ /* 0x000fe200078e00b4 */
[----:B------:R-:W-:Y:S01]  /*ba0c0*/  HMMA.1688.F32.TF32 R92, R8, R248, R232 ;  /* 0x000000f8085c723c */ /* 0x000fe200000810e8 */
[----:B------:R-:W4:Y:S01]  /*ba0d0*/  LDL R232, [R1+0x110] ;  /* 0x0001100001e87983 */ /* 0x000f220000100800 */
[----:B------:R-:W-:Y:S02]  /*ba0e0*/  IMAD.MOV.U32 R234, RZ, RZ, R164 ;  /* 0x000000ffffea7224 */ /* 0x000fe400078e00a4 */
[----:B------:R-:W-:Y:S01]  /*ba0f0*/  IMAD.MOV.U32 R235, RZ, RZ, R165 ;  /* 0x000000ffffeb7224 */ /* 0x000fe200078e00a5 */
[----:B------:R-:W4:Y:S04]  /*ba100*/  LDL R233, [R1+0x114] ;  /* 0x0001140001e97983 */ /* 0x000f280000100800 */
[----:B------:R-:W2:Y:S04]  /*ba110*/  LDL.LU R164, [R1+0x9db4] ;  /* 0x009db40001a47983 */ /* 0x000ea80000300800 */
[----:B------:R-:W2:Y:S04]  /*ba120*/  LDL.LU R165, [R1+0x9db0] ;  /* 0x009db00001a57983 */ /* 0x000ea80000300800 */
[----:B------:R-:W2:Y:S04]  /*ba130*/  LDL R224, [R1+0x100] ;  /* 0x0001000001e07983 */ /* 0x000ea80000100800 */
[----:B------:R-:W2:Y:S01]  /*ba140*/  LDL R225, [R1+0x104] ;  /* 0x0001040001e17983 */ /* 0x000ea20000100800 */
[----:B------:R-:W-:-:S03]  /*ba150*/  IMAD.MOV.U32 R219, RZ, RZ, R181 ;  /* 0x000000ffffdb7224 */ /* 0x000fc600078e00b5 */
[----:B------:R-:W2:Y:S04]  /*ba160*/  LDL.LU R172, [R1+0x9dac] ;  /* 0x009dac0001ac7983 */ /* 0x000ea80000300800 */
[----:B------:R-:W2:Y:S04]  /*ba170*/  LDL.LU R173, [R1+0x9da8] ;  /* 0x009da80001ad7983 */ /* 0x000ea80000300800 */
[----:B------:R-:W2:Y:S04]  /*ba180*/  LDL R216, [R1+0xf0] ;  /* 0x0000f00001d87983 */ /* 0x000ea80000100800 */
[----:B------:R-:W2:Y:S04]  /*ba190*/  LDL R217, [R1+0xf4] ;  /* 0x0000f40001d97983 */ /* 0x000ea80000100800 */
        /* <DEDUP_REMOVED lines=8> */
[----:B------:R-:W2:Y:S04]  /*ba220*/  LDL.LU R130, [R1+0x588] ;  /* 0x0005880001827983 */ /* 0x000ea80000300800 */
[----:B------:R-:W2:Y:S04]  /*ba230*/  LDL.LU R131, [R1+0x58c] ;  /* 0x00058c0001837983 */ /* 0x000ea80000300800 */
[----:B------:R-:W2:Y:S01]  /*ba240*/  LDL.64 R132, [R1] ;  /* 0x0000000001847983 */ /* 0x000ea20000100a00 */
[----:B------:R-:W-:-:S02]  /*ba250*/  IMAD.MOV.U32 R162, RZ, RZ, R196 ;  /* 0x000000ffffa27224 */ /* 0x000fc400078e00c4 */
[----:B------:R-:W-:Y:S01]  /*ba260*/  IMAD.MOV.U32 R163, RZ, RZ, R197 ;  /* 0x000000ffffa37224 */ /* 0x000fe200078e00c5 */
[----:B------:R-:W3:Y:S01]  /*ba270*/  LDL R160, [R1+0xd0] ;  /* 0x0000d00001a07983 */ /* 0x000ee20000100800 */
[----:B------:R-:W-:-:S03]  /*ba280*/  IMAD.MOV.U32 R146, RZ, RZ, R204 ;  /* 0x000000ffff927224 */ /* 0x000fc600078e00cc */
[----:B------:R-:W3:Y:S01]  /*ba290*/  LDL R161, [R1+0xd4] ;  /* 0x0000d40001a17983 */ /* 0x000ee20000100800 */
[----:B------:R-:W-:-:S03]  /*ba2a0*/  IMAD.MOV.U32 R147, RZ, RZ, R205 ;  /* 0x000000ffff937224 */ /* 0x000fc600078e00cd */
[----:B------:R-:W3:Y:S04]  /*ba2b0*/  LDL.LU R196, [R1+0x9d94] ;  /* 0x009d940001c47983 */ /* 0x000ee80000300800 */
[----:B------:R-:W3:Y:S01]  /*ba2c0*/  LDL.LU R197, [R1+0x9d90] ;  /* 0x009d900001c57983 */ /* 0x000ee20000300800 */
[----:B------:R-:W-:-:S03]  /*ba2d0*/  IMAD.MOV.U32 R138, RZ, RZ, R212 ;  /* 0x000000ffff8a7224 */ /* 0x000fc600078e00d4 */
[----:B------:R-:W3:Y:S04]  /*ba2e0*/  LDL R144, [R1+0x90] ;  /* 0x0000900001907983 */ /* 0x000ee80000100800 */
[----:B------:R-:W4:Y:S01]  /*ba2f0*/  LDL R145, [R1+0x94] ;  /* 0x0000940001917983 */ /* 0x000f220000100800 */
[----:B------:R-:W-:-:S03]  /*ba300*/  IMAD.MOV.U32 R139, RZ, RZ, R213 ;  /* 0x000000ffff8b7224 */ /* 0x000fc600078e00d5 */
[----:B------:R-:W4:Y:S04]  /*ba310*/  LDL.LU R204, [R1+0x9d8c] ;  /* 0x009d8c0001cc7983 */ /* 0x000f280000300800 */
[----:B------:R-:W4:Y:S01]  /*ba320*/  LDL.LU R205, [R1+0x9d88] ;  /* 0x009d880001cd7983 */ /* 0x000f220000300800 */
[----:B------:R-:W-:-:S03]  /*ba330*/  IMAD.MOV.U32 R170, RZ, RZ, R220 ;  /* 0x000000ffffaa7224 */ /* 0x000fc600078e00dc */
[----:B------:R-:W4:Y:S04]  /*ba340*/  LDL R136, [R1+0x80] ;  /* 0x0000800001887983 */ /* 0x000f280000100800 */
[----:B------:R-:W4:Y:S01]  /*ba350*/  LDL R137, [R1+0x84] ;  /* 0x0000840001897983 */ /* 0x000f220000100800 */
[----:B------:R-:W-:-:S03]  /*ba360*/  IMAD.MOV.U32 R171, RZ, RZ, R221 ;  /* 0x000000ffffab7224 */ /* 0x000fc600078e00dd */
[----:B------:R-:W4:Y:S04]  /*ba370*/  LDL.LU R212, [R1+0x9d84] ;  /* 0x009d840001d47983 */ /* 0x000f280000300800 */
[----:B------:R-:W4:Y:S01]  /*ba380*/  LDL.LU R213, [R1+0x9d80] ;  /* 0x009d800001d57983 */ /* 0x000f220000300800 */
[----:B------:R-:W-:-:S03]  /*ba390*/  IMAD.MOV.U32 R178, RZ, RZ, R228 ;  /* 0x000000ffffb27224 */ /* 0x000fc600078e00e4 */
[----:B------:R-:W4:Y:S04]  /*ba3a0*/  LDL R168, [R1+0x70] ;  /* 0x0000700001a87983 */ /* 0x000f280000100800 */
[----:B------:R-:W4:Y:S01]  /*ba3b0*/  LDL R169, [R1+0x74] ;  /* 0x0000740001a97983 */ /* 0x000f220000100800 */
[----:B------:R-:W-:-:S03]  /*ba3c0*/  MOV R179, R229 ;  /* 0x000000e500b37202 */ /* 0x000fc60000000f00 */
[----:B------:R-:W4:Y:S04]  /*ba3d0*/  LDL.LU R220, [R1+0x9d7c] ;  /* 0x009d7c0001dc7983 */ /* 0x000f280000300800 */
[----:B------:R-:W4:Y:S04]  /*ba3e0*/  LDL.LU R221, [R1+0x9d78] ;  /* 0x009d780001dd7983 */ /* 0x000f280000300800 */
[----:B------:R-:W4:Y:S04]  /*ba3f0*/  LDL R176, [R1+0x60] ;  /* 0x0000600001b07983 */ /* 0x000f280000100800 */
[----:B------:R-:W4:Y:S04]  /*ba400*/  LDL R177, [R1+0x64] ;  /* 0x0000640001b17983 */ /* 0x000f280000100800 */
[----:B------:R-:W4:Y:S04]  /*ba410*/  LDL.LU R228, [R1+0x9d74] ;  /* 0x009d740001e47983 */ /* 0x000f280000300800 */
[----:B------:R-:W4:Y:S04]  /*ba420*/  LDL.LU R229, [R1+0x9d70] ;  /* 0x009d700001e57983 */ /* 0x000f280000300800 */
[----:B-1----:R-:W4:Y:S04]  /*ba430*/  LDL.64 R200, [R1+0x50] ;  /* 0x0000500001c87983 */ /* 0x002f280000100a00 */
[----:B------:R-:W4:Y:S04]  /*ba440*/  LDL.64 R202, [R1+0x58] ;  /* 0x0000580001ca7983 */ /* 0x000f280000100a00 */
[----:B------:R-:W4:Y:S04]  /*ba450*/  LDL.64 R152, [R1+0xa0] ;  /* 0x0000a00001987983 */ /* 0x000f280000100a00 */
[----:B------:R-:W4:Y:S04]  /*ba460*/  LDL.64 R154, [R1+0xa8] ;  /* 0x0000a800019a7983 */ /* 0x000f280000100a00 */
[----:B------:R-:W4:Y:S04]  /*ba470*/  LDL.64 R192, [R1+0xb0] ;  /* 0x0000b00001c07983 */ /* 0x000f280000100a00 */
[----:B------:R-:W4:Y:S04]  /*ba480*/  LDL.64 R194, [R1+0xb8] ;  /* 0x0000b80001c27983 */ /* 0x000f280000100a00 */
[----:B------:R-:W4:Y:S04]  /*ba490*/  LDL.64 R184, [R1+0xc0] ;  /* 0x0000c00001b87983 */ /* 0x000f280000100a00 */
[----:B------:R-:W4:Y:S04]  /*ba4a0*/  LDL.64 R186, [R1+0xc8] ;  /* 0x0000c80001ba7983 */ /* 0x000f280000100a00 */
[----:B------:R-:W-:Y:S01]  /*ba4b0*/  STL [R1+0x9864], R248 ;  /* 0x009864f801007387 */ /* 0x000fe20000100800 */
[----:B------:R-:W-:-:S03]  /*ba4c0*/  IMAD.MOV.U32 R252, RZ, RZ, R127 ;  /* 0x000000fffffc7224 */ /* 0x000fc600078e007f */
        /* <DEDUP_REMOVED lines=9> */
[----:B------:R-:W4:Y:S04]  /*ba560*/  LDL.64 R80, [R1+0x10] ;  /* 0x0000100001507983 */ /* 0x000f280000100a00 */
        /* <DEDUP_REMOVED lines=13> */
[----:B------:R-:W4:Y:S01]  /*ba640*/  LDL.64 R96, [R1+0x30] ;  /* 0x0000300001607983 */ /* 0x000f220000100a00 */
[----:B--2---:R-:W-:Y:S03]  /*ba650*/  HMMA.1688.F32.TF32 R24, R8, R132, R128 ;  /* 0x000000840818723c */ /* 0x004fe60000081080 */
[----:B------:R-:W2:Y:S04]  /*ba660*/  LDL.LU R128, [R1+0x540] ;  /* 0x0005400001807983 */ /* 0x000ea80000300800 */
[----:B------:R-:W2:Y:S04]  /*ba670*/  LDL.LU R129, [R1+0x544] ;  /* 0x0005440001817983 */ /* 0x000ea80000300800 */
[----:B------:R-:W2:Y:S04]  /*ba680*/  LDL.LU R130, [R1+0x548] ;  /* 0x0005480001827983 */ /* 0x000ea80000300800 */
[----:B------:R-:W2:Y:S04]  /*ba690*/  LDL.LU R131, [R1+0x54c] ;  /* 0x00054c0001837983 */ /* 0x000ea80000300800 */
[----:B------:R-:W2:Y:S01]  /*ba6a0*/  LDL.64 R100, [R1+0x40] ;  /* 0x0000400001647983 */ /* 0x000ea20000100a00 */
[----:B------:R-:W-:-:S02]  /*ba6b0*/  IMAD.MOV.U32 R244, RZ, RZ, R132 ;  /* 0x000000fffff47224 */ /* 0x000fc400078e0084 */
[----:B---3--:R-:W-:Y:S01]  /*ba6c0*/  IMAD.MOV.U32 R245, RZ, RZ, R133 ;  /* 0x000000fffff57224 */ /* 0x008fe200078e0085 */
        /* <DEDUP_REMOVED lines=13> */
[----:B------:R1:W-:Y:S01]  /*ba7a0*/  STL [R1+0x9868], R244 ;  /* 0x009868f401007387 */ /* 0x0003e20000100800 */
[----:B----4-:R-:W-:Y:S01]  /*ba7b0*/  HMMA.1688.F32.TF32 R104, R8, R80, R104 ;  /* 0x000000500868723c */ /* 0x010fe20000081068 */
[----:B-1----:R-:W-:-:S02]  /*ba7c0*/  IMAD.MOV.U32 R249, RZ, RZ, R81 ;  /* 0x000000fffff97224 */ /* 0x002fc400078e0051 */
[----:B------:R-:W-:-:S15]  /*ba7d0*/  IMAD.MOV.U32 R248, RZ, RZ, R80 ;  /* 0x000000fffff87224 */ /* 0x000fde00078e0050 */
[----:B------:R-:W-:Y:S01]  /*ba7e0*/  NOP ;  /* 0x0000000000007918 */ /* 0x000fe20000000000 */
[----:B------:R-:W-:Y:S01]  /*ba7f0*/  STL.64 [R1+0x9d68], R106 ;  /* 0x009d686a01007387 */ /* 0x000fe20000100a00 */
[----:B------:R-:W-:Y:S03]  /*ba800*/  HMMA.1688.F32.TF32 R28, R8, R88, R84 ;  /* 0x00000058081c723c */ /* 0x000fe60000081054 */
[----:B------:R-:W-:Y:S01]  /*ba810*/  STL.64 [R1+0x9d60], R104 ;  /* 0x009d606801007387 */ /* 0x000fe20000100a00 */
[----:B------:R-:W-:Y:S02]  /*ba820*/  IMAD.MOV.U32 R244, RZ, RZ, R89 ;  /* 0x000000fffff47224 */ /* 0x000fe400078e0059 */
[----:B------:R-:W-:Y:S01]  /*ba830*/  IMAD.MOV.U32 R245, RZ, RZ, R88 ;  /* 0x000000fffff57224 */ /* 0x000fe200078e0058 */
[----:B------:R-:W-:Y:S04]  /*ba840*/  STL [R1+0x9874], R249 ;  /* 0x009874f901007387 */ /* 0x000fe80000100800 */
[----:B------:R1:W-:Y:S08]  /*ba850*/  STL [R1+0x9870], R248 ;  /* 0x009870f801007387 */ /* 0x0003f00000100800 */
[----:B------:R-:W-:Y:S01]  /*ba860*/  STL.64 [R1+0x9d58], R30 ;  /* 0x009d581e01007387 */ /* 0x000fe20000100a00 */
[----:B-1----:R-:W-:-:S03]  /*ba870*/  IMAD.MOV.U32 R248, RZ, RZ, R97 ;  /* 0x000000fffff87224 */ /* 0x002fc600078e0061 */
[----:B------:R-:W-:Y:S01]  /*ba880*/  STL.64 [R1+0x9d50], R28 ;  /* 0x009d501c01007387 */ /* 0x000fe20000100a00 */
[----:B------:R-:W-:-:S03]  /*ba890*/  IMAD.MOV.U32 R249, RZ, RZ, R96 ;  /* 0x000000fffff97224 */ /* 0x000fc600078e0060 */
[----:B------:R-:W-:Y:S04]  /*ba8a0*/  STL [R1+0x987c], R244 ;  /* 0x00987cf401007387 */ /* 0x000fe80000100800 */
[----:B------:R2:W-:Y:S04]  /*ba8b0*/  STL [R1+0x9878], R245 ;  /* 0x009878f501007387 */ /* 0x0005e80000100800 */
[----:B------:R-:W-:Y:S04]  /*ba8c0*/  STL [R1+0x9884], R248 ;  /* 0x009884f801007387 */ /* 0x000fe80000100800 */
[----:B------:R-:W-:Y:S01]  /*ba8d0*/  STL [R1+0x9880], R249 ;  /* 0x009880f901007387 */ /* 0x000fe20000100800 */
[C---:B------:R-:W-:Y:S08]  /*ba8e0*/  HMMA.1688.F32.TF32 R116, R8.reuse, R96, R116 ;  /* 0x000000600874723c */ /* 0x040ff00000081074 */
[----:B------:R-:W-:Y:S01]  /*ba8f0*/  HMMA.1688.F32.TF32 R96, R8, R136, R120 ;  /* 0x000000880860723c */ /* 0x000fe20000081078 */
[----:B--2---:R-:W-:Y:S01]  /*ba900*/  MOV R245, R101 ;  /* 0x0000006500f57202 */ /* 0x004fe20000000f00 */
[----:B------:R-:W-:-:S04]  /*ba910*/  IMAD.MOV.U32 R244, RZ, RZ, R100 ;  /* 0x000000fffff47224 */ /* 0x000fc800078e0064 */
        /* <DEDUP_REMOVED lines=39> */
[----:B------:R-:W4:Y:S01]  /*bab90*/  LDL.LU R32, [R1+0xd60] ;  /* 0x000d600001207983 */ /* 0x000f220000300800 */
[C---:B------:R-:W-:Y:S03]  /*baba0*/  HMMA.1688.F32.TF32 R100, R8.reuse, R144, R124 ;  /* 0x000000900864723c */ /* 0x040fe6000008107c */
[----:B------:R-:W4:Y:S04]  /*babb0*/  LDL.LU R33, [R1+0xd64] ;  /* 0x000d640001217983 */ /* 0x000f280000300800 */
[----:B------:R-:W4:Y:S04]  /*babc0*/  LDL.LU R34, [R1+0xd68] ;  /* 0x000d680001227983 */ /* 0x000f280000300800 */
[----:B------:R-:W4:Y:S01]  /*babd0*/  LDL.LU R35, [R1+0xd6c] ;  /* 0x000d6c0001237983 */ /* 0x000f220000300800 */
[C---:B---3--:R-:W-:Y:S03]  /*babe0*/  HMMA.1688.F32.TF32 R4, R8.reuse, R200, R108 ;  /* 0x000000c80804723c */ /* 0x048fe6000008106c */
[----:B------:R-:W3:Y:S04]  /*babf0*/  LDL.LU R124, [R1+0xd70] ;  /* 0x000d7000017c7983 */ /* 0x000ee80000300800 */
[----:B------:R-:W3:Y:S04]  /*bac00*/  LDL.LU R125, [R1+0xd74] ;  /* 0x000d7400017d7983 */ /* 0x000ee80000300800 */
[----:B------:R-:W3:Y:S04]  /*bac10*/  LDL.LU R126, [R1+0xd78] ;  /* 0x000d7800017e7983 */ /* 0x000ee80000300800 */
[----:B------:R-:W3:Y:S01]  /*bac20*/  LDL.LU R127, [R1+0xd7c] ;  /* 0x000d7c00017f7983 */ /* 0x000ee20000300800 */
[----:B------:R-:W-:Y:S03]  /*bac30*/  HMMA.1688.F32.TF32 R16, R8, R168, R112 ;  /* 0x000000a80810723c */ /* 0x000fe60000081070 */
        /* <DEDUP_REMOVED lines=28> */
[----:B-1----:R-:W-:-:S03]  /*bae00*/  IMAD.MOV.U32 R245, RZ, RZ, R152 ;  /* 0x000000fffff57224 */ /* 0x002fc600078e0098 */
[----:B------:R-:W3:Y:S01]  /*bae10*/  LDL.LU R76, [R1+0xcb0] ;  /* 0x000cb000014c7983 */ /* 0x000ee20000300800 */
[----:B--2---:R-:W-:-:S03]  /*bae20*/  IMAD.MOV.U32 R244, RZ, RZ, R153 ;  /* 0x000000fffff47224 */ /* 0x004fc600078e0099 */
[----:B------:R-:W2:Y:S04]  /*bae30*/  LDL.LU R77, [R1+0xcb4] ;  /* 0x000cb400014d7983 */ /* 0x000ea80000300800 */
[----:B------:R-:W2:Y:S04]  /*bae40*/  LDL.LU R78, [R1+0xcb8] ;  /* 0x000cb800014e7983 */ /* 0x000ea80000300800 */
[----:B------:R-:W2:Y:S04]  /*bae50*/  LDL.LU R79, [R1+0xcbc] ;  /* 0x000cbc00014f7983 */ /* 0x000ea80000300800 */
[----:B------:R-:W2:Y:S04]  /*bae60*/  LDL.LU R236, [R1+0x510] ;  /* 0x0005100001ec7983 */ /* 0x000ea80000300800 */
[----:B------:R-:W2:Y:S04]  /*bae70*/  LDL.LU R237, [R1+0x514] ;  /* 0x0005140001ed7983 */ /* 0x000ea80000300800 */
[----:B------:R-:W2:Y:S04]  /*bae80*/  LDL.LU R238, [R1+0x518] ;  /* 0x0005180001ee7983 */ /* 0x000ea80000300800 */
[----:B------:R-:W2:Y:S04]  /*bae90*/  LDL.LU R239, [R1+0x51c] ;  /* 0x00051c0001ef7983 */ /* 0x000ea80000300800 */
[----:B------:R-:W-:Y:S04]  /*baea0*/  STL [R1+0x989c], R245 ;  /* 0x00989cf501007387 */ /* 0x000fe80000100800 */
[----:B------:R-:W-:Y:S04]  /*baeb0*/  STL [R1+0x9898], R244 ;  /* 0x009898f401007387 */ /* 0x000fe80000100800 */
[----:B------:R-:W2:Y:S04]  /*baec0*/  LDL R106, [R1+0x8] ;  /* 0x00000800016a7983 */ /* 0x000ea80000100800 */
[----:B------:R-:W2:Y:S01]  /*baed0*/  LDL R107, [R1+0xc] ;  /* 0x00000c00016b7983 */ /* 0x000ea20000100800 */
[----:B------:R-:W-:Y:S03]  /*baee0*/  HMMA.1688.F32.TF32 R12, R8, R176, R132 ;  /* 0x000000b0080c723c */ /* 0x000fe60000081084 */
[----:B------:R-:W-:Y:S04]  /*baef0*/  LDS R132, [R0+UR10+0x1c080] ;  /* 0x01c0800a00847984 */ /* 0x000fe80008000800 */
[----:B------:R-:W-:Y:S04]  /*baf00*/  LDS R134, [R0+UR10+0x1e080] ;  /* 0x01e0800a00867984 */ /* 0x000fe80008000800 */
[----:B------:R-:W-:Y:S04]  /*baf10*/  LDS R133, [R241+UR10+0x1c080] ;  /* 0x01c0800af1857984 */ /* 0x000fe80008000800 */
[----:B------:R-:W1:Y:S04]  /*baf20*/  LDS R135, [R241+UR10+0x1e080] ;  /* 0x01e0800af1877984 */ /* 0x000e680008000800 */
[----:B------:R-:W3:Y:S04]  /*baf30*/  LDL.64 R30, [R1+0x18] ;  /* 0x00001800011e7983 */ /* 0x000ee80000100a00 */
[----:B------:R-:W-:Y:S04]  /*baf40*/  STL [R1+0x9854], R228 ;  /* 0x009854e401007387 */ /* 0x000fe80000100800 */
[----:B------:R-:W-:Y:S04]  /*baf50*/  STL [R1+0x9850], R229 ;  /* 0x009850e501007387 */ /* 0x000fe80000100800 */
[----:B------:R-:W-:Y:S04]  /*baf60*/  STL [R1+0x9894], R220 ;  /* 0x009894dc01007387 */ /* 0x000fe80000100800 */
[----:B------:R-:W-:Y:S01]  /*baf70*/  STL [R1+0x9890], R221 ;  /* 0x009890dd01007387 */ /* 0x000fe20000100800 */
[----:B-1----:R-:W-:-:S15]  /*baf80*/  HMMA.1688.F32.TF32 R92, R132, R250, R92 ;  /* 0x000000fa845c723c */ /* 0x002fde000008105c */
[----:B------:R-:W-:-:S04]  /*baf90*/  NOP ;  /* 0x0000000000007918 */ /* 0x000fc80000000000 */
[----:B------:R1:W-:Y:S04]  /*bafa0*/  STL.64 [R1+0x9c70], R94 ;  /* 0x009c705e01007387 */ /* 0x0003e80000100a00 */
[----:B------:R-:W-:Y:S04]  /*bafb0*/  STL.64 [R1+0x9c68], R92 ;  /* 0x009c685c01007387 */ /* 0x000fe80000100a00 */
[----:B-1----:R-:W3:Y:S01]  /*bafc0*/  LDL R94, [R1+0x48] ;  /* 0x00004800015e7983 */ /* 0x002ee20000100800 */
[----:B--2---:R-:W-:Y:S03]  /*bafd0*/  HMMA.1688.F32.TF32 R24, R132, R106, R24 ;  /* 0x0000006a8418723c */ /* 0x004fe60000081018 */
[----:B------:R-:W2:Y:S04]  /*bafe0*/  LDL.LU.64 R106, [R1+0x9d68] ;  /* 0x009d6800016a7983 */ /* 0x000ea80000300a00 */
[----:B------:R-:W2:Y:S01]  /*baff0*/  LDL.LU.64 R104, [R1+0x9d60] ;  /* 0x009d600001687983 */ /* 0x000ea20000300a00 */
[C---:B----4-:R-:W-:Y:S08]  /*bb000*/  HMMA.1688.F32.TF32 R32, R8.reuse, R208, R32 ;  /* 0x000000d00820723c */ /* 0x050ff00000081020 */
[C---:B---3--:R-:W-:Y:S03]  /*bb010*/  HMMA.1688.F32.TF32 R124, R8.reuse, R160, R124 ;  /* 0x000000a0087c723c */ /* 0x048fe6000008107c */
[----:B------:R1:W-:Y:S05]  /*bb020*/  STL.64 [R1+0x9c60], R26 ;  /* 0x009c601a01007387 */ /* 0x0003ea0000100a00 */
[----:B------:R-:W-:Y:S01]  /*bb030*/  HMMA.1688.F32.TF32 R120, R8, R184, R120 ;  /* 0x000000b80878723c */ /* 0x000fe20000081078 */
[----:B------:R-:W-:Y:S01]  /*bb040*/  STL.64 [R1+0x9c58], R24 ;  /* 0x009c581801007387 */ /* 0x000fe20000100a00 */
[----:B------:R-:W-:-:S02]  /*bb050*/  IMAD.MOV.U32 R248, RZ, RZ, R154 ;  /* 0x000000fffff87224 */ /* 0x000fc400078e009a */
[----:B------:R-:W-:Y:S02]  /*bb060*/  IMAD.MOV.U32 R249, RZ, RZ, R155 ;  /* 0x000000fffff97224 */ /* 0x000fe400078e009b */
[----:B-1----:R-:W-:Y:S02]  /*bb070*/  IMAD.MOV.U32 R26, RZ, RZ, R242 ;  /* 0x000000ffff1a7224 */ /* 0x002fe400078e00f2 */
[----:B------:R-:W-:Y:S01]  /*bb080*/  HMMA.1688.F32.TF32 R112, R8, R192, R112 ;  /* 0x000000c00870723c */ /* 0x000fe20000081070 */
[----:B------:R-:W-:Y:S02]  /*bb090*/  IMAD.MOV.U32 R27, RZ, RZ, R240 ;  /* 0x000000ffff1b7224 */ /* 0x000fe400078e00f0 */
[----:B------:R-:W-:Y:S02]  /*bb0a0*/  IMAD.MOV.U32 R242, RZ, RZ, R30 ;  /* 0x000000fffff27224 */ /* 0x000fe400078e001e */
[----:B------:R-:W-:-:S03]  /*bb0b0*/  IMAD.MOV.U32 R240, RZ, RZ, R31 ;  /* 0x000000fffff07224 */ /* 0x000fc600078e001f */
[----:B------:R-:W-:Y:S01]  /*bb0c0*/  HMMA.1688.F32.TF32 R108, R8, R152, R108 ;  /* 0x00000098086c723c */ /* 0x000fe2000008106c */
[----:B------:R-:W-:Y:S02]  /*bb0d0*/  IMAD.MOV.U32 R245, RZ, RZ, R186 ;  /* 0x000000fffff57224 */ /* 0x000fe400078e00ba */
[----:B------:R-:W-:-:S05]  /*bb0e0*/  IMAD.MOV.U32 R244, RZ, RZ, R187 ;  /* 0x000000fffff47224 */ /* 0x000fca00078e00bb */
[----:B------:R-:W-:Y:S01]  /*bb0f0*/  HMMA.1688.F32.TF32 R32, R132, R210, R32 ;  /* 0x000000d28420723c */ /* 0x000fe20000081020 */
[----:B------:R-:W-:Y:S02]  /*bb100*/  IMAD.MOV.U32 R210, RZ, RZ, R223 ;  /* 0x000000ffffd27224 */ /* 0x000fe400078e00df */
[----:B------:R-:W-:-:S05]  /*bb110*/  IMAD.MOV.U32 R211, RZ, RZ, R222 ;  /* 0x000000ffffd37224 */ /* 0x000fca00078e00de */
[----:B------:R-:W-:Y:S01]  /*bb120*/  HMMA.1688.F32.TF32 R124, R132, R162, R124 ;  /* 0x000000a2847c723c */ /* 0x000fe2000008107c */
[----:B------:R-:W-:Y:S01]  /*bb130*/  IMAD.MOV.U32 R162, RZ, RZ, R215 ;  /* 0x000000ffffa27224 */ /* 0x000fe200078e00d7 */
[----:B------:R-:W-:-:S06]  /*bb140*/  MOV R163, R214 ;  /* 0x000000d600a37202 */ /* 0x000fcc0000000f00 */
[----:B------:R-:W-:Y:S08]  /*bb150*/  HMMA.1688.F32.TF32 R44, R8, R232, R44 ;  /* 0x000000e8082c723c */ /* 0x000ff0000008102c */
[----:B------:R-:W-:Y:S01]  /*bb160*/  HMMA.1688.F32.TF32 R120, R132, R186, R120 ;  /* 0x000000ba8478723c */ /* 0x000fe20000081078 */
[----:B------:R-:W-:Y:S02]  /*bb170*/  IMAD.MOV.U32 R186, RZ, RZ, R207 ;  /* 0x000000ffffba7224 */ /* 0x000fe400078e00cf */
[----:B------:R-:W-:-:S05]  /*bb180*/  IMAD.MOV.U32 R187, RZ, RZ, R206 ;  /* 0x000000ffffbb7224 */ /* 0x000fca00078e00ce */
[C---:B------:R-:W-:Y:S08]  /*bb190*/  HMMA.1688.F32.TF32 R40, R8.reuse, R224, R40 ;  /* 0x000000e00828723c */ /* 0x040ff00000081028 */
        /* <DEDUP_REMOVED lines=24> */
[----:B--2---:R-:W-:Y:S01]  /*bb320*/  HMMA.1688.F32.TF32 R104, R132, R30, R104 ;  /* 0x0000001e8468723c */ /* 0x004fe20000081068 */
[----:B------:R-:W2:Y:S04]  /*bb330*/  LDL.LU.64 R30, [R1+0x9d58] ;  /* 0x009d5800011e7983 */ /* 0x000ea80000300a00 */
[----:B------:R-:W2:-:S14]  /*bb340*/  LDL.LU.64 R28, [R1+0x9d50] ;  /* 0x009d5000011c7983 */ /* 0x000e9c0000300a00 */
[----:B------:R1:W-:Y:S04]  /*bb350*/  STL.64 [R1+0x9c50], R106 ;  /* 0x009c506a01007387 */ /* 0x0003e80000100a00 */
[----:B------:R-:W-:Y:S04]  /*bb360*/  STL.64 [R1+0x9c48], R104 ;  /* 0x009c486801007387 */ /* 0x000fe80000100a00 */
[----:B-1----:R-:W2:Y:S04]  /*bb370*/  LDL.64 R106, [R1+0x28] ;  /* 0x00002800016a7983 */ /* 0x002ea80000100a00 */
[----:B------:R1:W-:Y:S04]  /*bb380*/  STL.64 [R1+0x98a8], R250 ;  /* 0x0098a8fa01007387 */ /* 0x0003e80000100a00 */
[----:B------:R3:W-:Y:S04]  /*bb390*/  STL.64 [R1+0x98a0], R248 ;  /* 0x0098a0f801007387 */ /* 0x0007e80000100a00 */
[----:B------:R4:W-:Y:S04]  /*bb3a0*/  STL.64 [R1+0x98b8], R246 ;  /* 0x0098b8f601007387 */ /* 0x0009e80000100a00 */
[----:B------:R1:W-:Y:S04]  /*bb3b0*/  STL.64 [R1+0x98b0], R244 ;  /* 0x0098b0f401007387 */ /* 0x0003e80000100a00 */
[----:B------:R-:W2:Y:S04]  /*bb3c0*/  LDL R208, [R1+0x3d0] ;  /* 0x0003d00001d07983 */ /* 0x000ea80000100800 */
[----:B------:R-:W2:Y:S04]  /*bb3d0*/  LDL R209, [R1+0x3d4] ;  /* 0x0003d40001d17983 */ /* 0x000ea80000100800 */
[----:B------:R-:W4:Y:S04]  /*bb3e0*/  LDL.LU R223, [R1+0x9d4c] ;  /* 0x009d4c0001df7983 */ /* 0x000f280000300800 */
        /* <DEDUP_REMOVED lines=36> */
[----:B------:R-:W2:Y:S01]  /*bb630*/  LDL.LU R230, [R1+0x9d00] ;  /* 0x009d000001e67983 */ /* 0x000ea20000300800 */
[----:B------:R-:W-:Y:S03]  /*bb640*/  HMMA.1688.F32.TF32 R36, R8, R216, R36 ;  /* 0x000000d80824723c */ /* 0x000fe60000081024 */
[----:B------:R-:W2:Y:S04]  /*bb650*/  LDL R216, [R1+0x330] ;  /* 0x0003300001d87983 */ /* 0x000ea80000100800 */
[----:B------:R-:W2:Y:S01]  /*bb660*/  LDL R217, [R1+0x334] ;  /* 0x0003340001d97983 */ /* 0x000ea20000100800 */
[----:B-1----:R-:W-:Y:S01]  /*bb670*/  MOV R250, R231 ;  /* 0x000000e700fa7202 */ /* 0x002fe20000000f00 */
[----:B------:R-:W-:Y:S01]  /*bb680*/  IMAD.MOV.U32 R251, RZ, RZ, R142 ;  /* 0x000000fffffb7224 */ /* 0x000fe200078e008e */
[C---:B------:R-:W-:Y:S10]  /*bb690*/  HMMA.1688.F32.TF32 R20, R132.reuse, R246, R20 ;  /* 0x000000f68414723c */ /* 0x040ff40000081014 */
[----:B------:R-:W-:Y:S01]  /*bb6a0*/  HMMA.1688.F32.TF32 R36, R132, R218, R36 ;  /* 0x000000da8424723c */ /* 0x000fe20000081024 */
[----:B------:R-:W-:-:S02]  /*bb6b0*/  IMAD.MOV.U32 R218, RZ, RZ, R150 ;  /* 0x000000ffffda7224 */ /* 0x000fc400078e0096 */
[----:B------:R-:W2:Y:S01]  /*bb6c0*/  LDL.LU R150, [R1+0x9cfc] ;  /* 0x009cfc0001967983 */ /* 0x000ea20000300800 */
[----:B------:R-:W-:-:S03]  /*bb6d0*/  IMAD.MOV.U32 R219, RZ, RZ, R143 ;  /* 0x000000ffffdb7224 */ /* 0x000fc600078e008f */
[----:B------:R-:W2:Y:S04]  /*bb6e0*/  LDL.LU R143, [R1+0x9cf8] ;  /* 0x009cf800018f7983 */ /* 0x000ea80000300800 */
[----:B---3--:R-:W3:Y:S01]  /*bb6f0*/  LDL R248, [R1+0x320] ;  /* 0x0003200001f87983 */ /* 0x008ee20000100800 */
[----:B----4-:R-:W-:Y:S02]  /*bb700*/  IMAD.MOV.U32 R247, RZ, RZ, R223 ;  /* 0x000000fffff77224 */ /* 0x010fe400078e00df */
[----:B--2---:R-:W-:Y:S02]  /*bb710*/  IMAD.MOV.U32 R246, RZ, RZ, R222 ;  /* 0x000000fffff67224 */ /* 0x004fe400078e00de */
[----:B------:R-:W-:Y:S02]  /*bb720*/  IMAD.MOV.U32 R249, RZ, RZ, R230 ;  /* 0x000000fffff97224 */ /* 0x000fe400078e00e6 */
[----:B------:R-:W2:Y:S04]  /*bb730*/  LDL.LU R230, [R1+0x9cf4] ;  /* 0x009cf40001e67983 */ /* 0x000ea80000300800 */
[----:B------:R-:W2:Y:S04]  /*bb740*/  LDL.LU R231, [R1+0x9cf0] ;  /* 0x009cf00001e77983 */ /* 0x000ea80000300800 */
[----:B------:R-:W4:Y:S04]  /*bb750*/  LDL.LU R142, [R1+0x9cec] ;  /* 0x009cec00018e7983 */ /* 0x000f280000300800 */
[----:B------:R-:W3:Y:S04]  /*bb760*/  LDL R244, [R1+0x310] ;  /* 0x0003100001f47983 */ /* 0x000ee80000100800 */
[----:B------:R-:W3:Y:S04]  /*bb770*/  LDL R245, [R1+0x314] ;  /* 0x0003140001f57983 */ /* 0x000ee80000100800 */
[----:B------:R-:W3:Y:S04]  /*bb780*/  LDL.LU R222, [R1+0x9ce8] ;  /* 0x009ce80001de7983 */ /* 0x000ee80000300800 */
[----:B------:R-:W3:Y:S01]  /*bb790*/  LDL.LU R223, [R1+0x9ce4] ;  /* 0x009ce40001df7983 */ /* 0x000ee20000300800 */
[----:B------:R-:W-:Y:S01]  /*bb7a0*/  HMMA.1688.F32.TF32 R48, R8, R228, R48 ;  /* 0x000000e40830723c */ /* 0x000fe20000081030 */
[----:B------:R-:W-:Y:S01]  /*bb7b0*/  IMAD.MOV.U32 R228, RZ, RZ, R202 ;  /* 0x000000ffffe47224 */ /* 0x000fe200078e00ca */
[----:B------:R-:W-:Y:S01]  /*bb7c0*/  MOV R229, R203 ;  /* 0x000000cb00e57202 */ /* 0x000fe20000000f00 */
[----:B--2---:R1:W-:-:S15]  /*bb7d0*/  STL.64 [R1+0x98c8], R230 ;  /* 0x0098c8e601007387 */ /* 0x0043de0000100a00 */
[----:B------:R-:W-:Y:S02]  /*bb7e0*/  NOP ;  /* 0x0000000000007918 */ /* 0x000fe40000000000 */
[C---:B------:R-:W-:Y:S01]  /*bb7f0*/  HMMA.1688.F32.TF32 R48, R132.reuse, R230, R48 ;  /* 0x000000e68430723c */ /* 0x040fe20000081030 */
[----:B------:R2:W-:Y:S01]  /*bb800*/  STL.64 [R1+0x98c0], R228 ;  /* 0x0098c0e401007387 */ /* 0x0005e20000100a00 */
[----:B-1----:R-:W-:Y:S02]  /*bb810*/  IMAD.MOV.U32 R230, RZ, RZ, R214 ;  /* 0x000000ffffe67224 */ /* 0x002fe400078e00d6 */
[----:B------:R-:W-:Y:S01]  /*bb820*/  IMAD.MOV.U32 R231, RZ, RZ, R215 ;  /* 0x000000ffffe77224 */ /* 0x000fe200078e00d7 */
[----:B--2---:R-:W2:Y:S04]  /*bb830*/  LDL R228, [R1+0x300] ;  /* 0x0003000001e47983 */ /* 0x004ea80000100800 */
[----:B------:R-:W2:Y:S01]  /*bb840*/  LDL R229, [R1+0x304] ;  /* 0x0003040001e57983 */ /* 0x000ea20000100800 */
[----:B---3--:R-:W-:Y:S03]  /*bb850*/  HMMA.1688.F32.TF32 R52, R132, R222, R52 ;  /* 0x000000de8434723c */ /* 0x008fe60000081034 */
[----:B------:R-:W3:Y:S04]  /*bb860*/  LDL.LU R214, [R1+0x9ce0] ;  /* 0x009ce00001d67983 */ /* 0x000ee80000300800 */
[----:B------:R-:W3:Y:S04]  /*bb870*/  LDL.LU R215, [R1+0x9cdc] ;  /* 0x009cdc0001d77983 */ /* 0x000ee80000300800 */
[----:B------:R1:W-:Y:S04]  /*bb880*/  STL.64 [R1+0x98d8], R222 ;  /* 0x0098d8de01007387 */ /* 0x0003e80000100a00 */
[----:B------:R4:W-:Y:S01]  /*bb890*/  STL.64 [R1+0x98d0], R220 ;  /* 0x0098d0dc01007387 */ /* 0x0009e20000100a00 */
[----:B-1----:R-:W-:-:S02]  /*bb8a0*/  IMAD.MOV.U32 R222, RZ, RZ, R206 ;  /* 0x000000ffffde7224 */ /* 0x002fc400078e00ce */
[----:B------:R-:W-:Y:S01]  /*bb8b0*/  IMAD.MOV.U32 R223, RZ, RZ, R207 ;  /* 0x000000ffffdf7224 */ /* 0x000fe200078e00cf */
[----:B----4-:R-:W4:Y:S04]  /*bb8c0*/  LDL R220, [R1+0x2f0] ;  /* 0x0002f00001dc7983 */ /* 0x010f280000100800 */
[----:B------:R-:W4:Y:S04]  /*bb8d0*/  LDL R221, [R1+0x2f4] ;  /* 0x0002f40001dd7983 */ /* 0x000f280000100800 */
[----:B------:R-:W2:Y:S04]  /*bb8e0*/  LDL.LU R206, [R1+0x9cd8] ;  /* 0x009cd80001ce7983 */ /* 0x000ea80000300800 */
[----:B------:R-:W2:Y:S01]  /*bb8f0*/  LDL.LU R207, [R1+0x9cd4] ;  /* 0x009cd40001cf7983 */ /* 0x000ea20000300800 */
[C---:B------:R-:W-:Y:S08]  /*bb900*/  HMMA.1688.F32.TF32 R56, R8.reuse, R212, R56 ;  /* 0x000000d40838723c */ /* 0x040ff00000081038 */
[----:B------:R-:W-:Y:S01]  /*bb910*/  HMMA.1688.F32.TF32 R60, R8, R204, R60 ;  /* 0x000000cc083c723c */ /* 0x000fe2000008103c */
[----:B---3--:R1:W-:Y:S11]  /*bb920*/  STL.64 [R1+0x98e8], R214 ;  /* 0x0098e8d601007387 */ /* 0x0083f60000100a00 */
[----:B------:R-:W-:Y:S01]  /*bb930*/  HMMA.1688.F32.TF32 R56, R132, R214, R56 ;  /* 0x000000d68438723c */ /* 0x000fe20000081038 */
[----:B------:R3:W-:Y:S01]  /*bb940*/  STL.64 [R1+0x98e0], R212 ;  /* 0x0098e0d401007387 */ /* 0x0007e20000100a00 */
[----:B-1----:R-:W-:-:S02]  /*bb950*/  IMAD.MOV.U32 R214, RZ, RZ, R198 ;  /* 0x000000ffffd67224 */ /* 0x002fc400078e00c6 */
[----:B------:R-:W-:Y:S01]  /*bb960*/  IMAD.MOV.U32 R215, RZ, RZ, R199 ;  /* 0x000000ffffd77224 */ /* 0x000fe200078e00c7 */
[----:B---3--:R-:W3:Y:S04]  /*bb970*/  LDL R212, [R1+0x2e0] ;  /* 0x0002e00001d47983 */ /* 0x008ee80000100800 */
[----:B------:R-:W3:Y:S04]  /*bb980*/  LDL R213, [R1+0x2e4] ;  /* 0x0002e40001d57983 */ /* 0x000ee80000100800 */
[----:B------:R-:W3:Y:S04]  /*bb990*/  LDL.LU R198, [R1+0x9cd0] ;  /* 0x009cd00001c67983 */ /* 0x000ee80000300800 */
[----:B------:R-:W3:Y:S04]  /*bb9a0*/  LDL.LU R199, [R1+0x9ccc] ;  /* 0x009ccc0001c77983 */ /* 0x000ee80000300800 */
[----:B--2---:R1:W-:Y:S01]  /*bb9b0*/  STL.64 [R1+0x98f8], R206 ;  /* 0x0098f8ce01007387 */ /* 0x0043e20000100a00 */
[----:B------:R-:W-:Y:S03]  /*bb9c0*/  HMMA.1688.F32.TF32 R60, R132, R206, R60 ;  /* 0x000000ce843c723c */ /* 0x000fe6000008103c */
[----:B------:R2:W-:Y:S01]  /*bb9d0*/  STL.64 [R1+0x98f0], R204 ;  /* 0x0098f0cc01007387 */ /* 0x0005e20000100a00 */
[----:B-1----:R-:W-:Y:S01]  /*bb9e0*/  MOV R206, R190 ;  /* 0x000000be00ce7202 */ /* 0x002fe20000000f00 */
[----:B------:R-:W-:-:S02]  /*bb9f0*/  IMAD.MOV.U32 R207, RZ, RZ, R191 ;  /* 0x000000ffffcf7224 */ /* 0x000fc400078e00bf */
[----:B--2---:R-:W2:Y:S04]  /*bba00*/  LDL R204, [R1+0x2d0] ;  /* 0x0002d00001cc7983 */ /* 0x004ea80000100800 */
[----:B------:R-:W2:Y:S04]  /*bba10*/  LDL R205, [R1+0x2d4] ;  /* 0x0002d40001cd7983 */ /* 0x000ea80000100800 */
        /* <DEDUP_REMOVED lines=16> */
[----:B-1----:R-:W-:-:S02]  /*bbb20*/  IMAD.MOV.U32 R190, RZ, RZ, R174 ;  /* 0x000000ffffbe7224 */ /* 0x002fc400078e00ae */
[----:B------:R-:W-:Y:S01]  /*bbb30*/  IMAD.MOV.U32 R191, RZ, RZ, R175 ;  /* 0x000000ffffbf7224 */ /* 0x000fe200078e00af */
        /* <DEDUP_REMOVED lines=14> */
[----:B------:R-:W4:Y:S04]  /*bbc20*/  LDL.LU R166, [R1+0x9cac] ;  /* 0x009cac0001a67983 */ /* 0x000f280000300800 */
        /* <DEDUP_REMOVED lines=8> */
[----:B------:R-:W4:Y:S01]  /*bbcb0*/  LDL.LU R159, [R1+0x9ca4] ;  /* 0x009ca400019f7983 */ /* 0x000f220000300800 */
[----:B------:R-:W-:Y:S03]  /*bbcc0*/  HMMA.1688.F32.TF32 R16, R132, R170, R16 ;  /* 0x000000aa8410723c */ /* 0x000fe60000081010 */
[----:B------:R-:W4:Y:S04]  /*bbcd0*/  LDL R168, [R1+0x240] ;  /* 0x0002400001a87983 */ /* 0x000f280000100800 */
[----:B------:R-:W4:Y:S01]  /*bbce0*/  LDL R169, [R1+0x244] ;  /* 0x0002440001a97983 */ /* 0x000f220000100800 */
[----:B---3--:R-:W-:-:S03]  /*bbcf0*/  MOV R170, R167 ;  /* 0x000000a700aa7202 */ /* 0x008fc60000000f00 */
[----:B------:R-:W3:Y:S04]  /*bbd00*/  LDL.LU R167, [R1+0x9ca0] ;  /* 0x009ca00001a77983 */ /* 0x000ee80000300800 */
[----:B------:R-:W3:Y:S01]  /*bbd10*/  LDL R171, [R1+0x24c] ;  /* 0x00024c0001ab7983 */ /* 0x000ee20000100800 */
[----:B--2---:R-:W-:-:S03]  /*bbd20*/  IMAD.MOV.U32 R200, RZ, RZ, R158 ;  /* 0x000000ffffc87224 */ /* 0x004fc600078e009e */
[----:B------:R-:W2:Y:S01]  /*bbd30*/  LDL.LU R158, [R1+0x9c9c] ;  /* 0x009c9c00019e7983 */ /* 0x000ea20000300800 */
[----:B----4-:R-:W-:-:S03]  /*bbd40*/  IMAD.MOV.U32 R201, RZ, RZ, R159 ;  /* 0x000000ffffc97224 */ /* 0x010fc600078e009f */
[----:B------:R-:W4:Y:S01]  /*bbd50*/  LDL.LU R159, [R1+0x9c98] ;  /* 0x009c9800019f7983 */ /* 0x000f220000300800 */
[----:B------:R-:W-:Y:S01]  /*bbd60*/  HMMA.1688.F32.TF32 R4, R132, R202, R4 ;  /* 0x000000ca8404723c */ /* 0x000fe20000081004 */
[----:B------:R-:W-:Y:S02]  /*bbd70*/  IMAD.MOV.U32 R203, RZ, RZ, R166 ;  /* 0x000000ffffcb7224 */ /* 0x000fe400078e00a6 */
[----:B------:R-:W4:Y:S04]  /*bbd80*/  LDL R202, [R1+0x238] ;  /* 0x0002380001ca7983 */ /* 0x000f280000100800 */
[----:B------:R-:W4:Y:S01]  /*bbd90*/  LDL.LU R166, [R1+0x9c94] ;  /* 0x009c940001a67983 */ /* 0x000f220000300800 */
[----:B---3--:R-:W-:-:S03]  /*bbda0*/  IMAD.MOV.U32 R104, RZ, RZ, R167 ;  /* 0x000000ffff687224 */ /* 0x008fc600078e00a7 */
[----:B------:R-:W3:Y:S04]  /*bbdb0*/  LDL.LU R167, [R1+0x9c90] ;  /* 0x009c900001a77983 */ /* 0x000ee80000300800 */
[----:B------:R-:W3:Y:S01]  /*bbdc0*/  LDL R105, [R1+0x204] ;  /* 0x0002040001697983 */ /* 0x000ee20000100800 */
[----:B--2---:R-:W-:-:S03]  /*bbdd0*/  IMAD.MOV.U32 R24, RZ, RZ, R158 ;  /* 0x000000ffff187224 */ /* 0x004fc600078e009e */
[----:B------:R-:W2:Y:S01]  /*bbde0*/  LDL.LU R158, [R1+0x9c8c] ;  /* 0x009c8c00019e7983 */ /* 0x000ea20000300800 */
[----:B----4-:R-:W-:-:S03]  /*bbdf0*/  IMAD.MOV.U32 R25, RZ, RZ, R159 ;  /* 0x000000ffff197224 */ /* 0x010fc600078e009f */
[----:B------:R-:W2:Y:S01]  /*bbe00*/  LDL.LU R159, [R1+0x9c88] ;  /* 0x009c8800019f7983 */ /* 0x000ea20000300800 */
[C---:B------:R-:W-:Y:S03]  /*bbe10*/  HMMA.1688.F32.TF32 R80, R8.reuse, R164, R80 ;  /* 0x000000a40850723c */ /* 0x040fe60000081050 */
[----:B------:R-:W4:Y:S04]  /*bbe20*/  LDL R92, [R1+0x1e0] ;  /* 0x0001e000015c7983 */ /* 0x000f280000100800 */
[----:B------:R-:W4:Y:S01]  /*bbe30*/  LDL R93, [R1+0x1e4] ;  /* 0x0001e400015d7983 */ /* 0x000f220000100800 */
[----:B------:R-:W-:Y:S03]  /*bbe40*/  HMMA.1688.F32.TF32 R84, R8, R156, R84 ;  /* 0x0000009c0854723c */ /* 0x000fe60000081054 */
[----:B---3--:R1:W-:Y:S09]  /*bbe50*/  STL.64 [R1+0x9948], R166 ;  /* 0x009948a601007387 */ /* 0x0083f20000100a00 */
        /* <DEDUP_REMOVED lines=11> */
[----:B-1----:R-:W-:Y:S01]  /*bbf10*/  IMAD.MOV.U32 R158, RZ, RZ, R142 ;  /* 0x000000ffff9e7224 */ /* 0x002fe200078e008e */
[----:B------:R-:W-:-:S02]  /*bbf20*/  MOV R159, R143 ;  /* 0x0000008f009f7202 */ /* 0x000fc40000000f00 */
[----:B--2---:R-:W2:Y:S04]  /*bbf30*/  LDL R156, [R1+0x270] ;  /* 0x00027000019c7983 */ /* 0x004ea80000100800 */
[----:B------:R-:W2:Y:S04]  /*bbf40*/  LDL R157, [R1+0x274] ;  /* 0x00027400019d7983 */ /* 0x000ea80000100800 */
[----:B------:R-:W2:Y:S04]  /*bbf50*/  LDL.LU R142, [R1+0x9c7c] ;  /* 0x009c7c00018e7983 */ /* 0x000ea80000300800 */
[----:B------:R-:W2:Y:S01]  /*bbf60*/  LDL.LU R143, [R1+0x9c78] ;  /* 0x009c7800018f7983 */ /* 0x000ea20000300800 */
[C---:B------:R-:W-:Y:S08]  /*bbf70*/  HMMA.1688.F32.TF32 R88, R8.reuse, R148, R88 ;  /* 0x000000940858723c */ /* 0x040ff00000081058 */
[----:B------:R-:W-:Y:S01]  /*bbf80*/  HMMA.1688.F32.TF32 R236, R8, R140, R236 ;  /* 0x0000008c08ec723c */ /* 0x000fe200000810ec */
[----:B------:R-:W-:Y:S04]  /*bbf90*/  LDS R8, [R0+UR10+0x20080] ;  /* 0x0200800a00087984 */ /* 0x000fe80008000800 */
[----:B------:R-:W-:Y:S04]  /*bbfa0*/  LDS R10, [R0+UR10+0x22080] ;  /* 0x0220800a000a7984 */ /* 0x000fe80008000800 */
[----:B------:R-:W-:Y:S04]  /*bbfb0*/  LDS R9, [R241+UR10+0x20080] ;  /* 0x0200800af1097984 */ /* 0x000fe80008000800 */
[----:B------:R-:W4:Y:S01]  /*bbfc0*/  LDS R11, [R241+UR10+0x22080] ;  /* 0x0220800af10b7984 */ /* 0x000f220008000800 */
[----:B------:R-:W-:Y:S01]  /*bbfd0*/  IMAD.MOV.U32 R95, RZ, RZ, R243 ;  /* 0x000000ffff5f7224 */ /* 0x000fe200078e00f3 */
[C---:B------:R-:W-:Y:S08]  /*bbfe0*/  HMMA.1688.F32.TF32 R28, R132.reuse, R106, R28 ;  /* 0x0000006a841c723c */ /* 0x040ff0000008101c */
[C---:B------:R-:W-:Y:S08]  /*bbff0*/  HMMA.1688.F32.TF32 R116, R132.reuse, R26, R116 ;  /* 0x0000001a8474723c */ /* 0x040ff00000081074 */
[----:B------:R-:W-:Y:S08]  /*bc000*/  HMMA.1688.F32.TF32 R128, R132, R94, R128 ;  /* 0x0000005e8480723c */ /* 0x000ff00000081080 */
[----:B----4-:R-:W-:Y:S01]  /*bc010*/  HMMA.1688.F32.TF32 R20, R8, R92, R20 ;  /* 0x0000005c0814723c */ /* 0x010fe20000081014 */
[----:B---3--:R1:W-:Y:S07]  /*bc020*/  STL.64 [R1+0x9968], R150 ;  /* 0x0099689601007387 */ /* 0x0083ee0000100a00 */
[C---:B------:R-:W-:Y:S01]  /*bc030*/  HMMA.1688.F32.TF32 R88, R132.reuse, R150, R88 ;  /* 0x000000968458723c */ /* 0x040fe20000081058 */
[----:B------:R3:W-:Y:S04]  /*bc040*/  STL.64 [R1+0x9960], R148 ;  /* 0x0099609401007387 */ /* 0x0007e80000100a00 */
[----:B-1----:R-:W4:Y:S04]  /*bc050*/  LDL R150, [R1+0x268] ;  /* 0x0002680001967983 */ /* 0x002f280000100800 */
[----:B---3--:R-:W3:Y:S04]  /*bc060*/  LDL R148, [R1+0x260] ;  /* 0x0002600001947983 */ /* 0x008ee80000100800 */
[----:B------:R-:W3:Y:S04]  /*bc070*/  LDL R149, [R1+0x264] ;  /* 0x0002640001957983 */ /* 0x000ee80000100800 */
[----:B------:R-:W4:Y:S01]  /*bc080*/  LDL R151, [R1+0x26c] ;  /* 0x00026c0001977983 */ /* 0x000f220000100800 */
[----:B--2---:R-:W-:Y:S03]  /*bc090*/  HMMA.1688.F32.TF32 R236, R132, R142, R236 ;  /* 0x0000008e84ec723c */ /* 0x004fe600000810ec */
[----:B------:R-:W2:Y:S04]  /*bc0a0*/  LDL R132, [R1+0x220] ;  /* 0x0002200001847983 */ /* 0x000ea80000100800 */
[----:B------:R-:W2:Y:S04]  /*bc0b0*/  LDL R133, [R1+0x224] ;  /* 0x0002240001857983 */ /* 0x000ea80000100800 */
[----:B------:R1:W-:Y:S04]  /*bc0c0*/  STL.64 [R1+0x9978], R142 ;  /* 0x0099788e01007387 */ /* 0x0003e80000100a00 */
[----:B------:R1:W-:Y:S01]  /*bc0d0*/  STL.64 [R1+0x9970], R140 ;  /* 0x0099708c01007387 */ /* 0x0003e20000100a00 */
[----:B------:R-:W-:-:S03]  /*bc0e0*/  IMAD.MOV.U32 R243, RZ, RZ, R107 ;  /* 0x000000fffff37224 */ /* 0x000fc600078e006b */
[----:B------:R-:W-:Y:S04]  /*bc0f0*/  LDS R134, [R0+UR10+0x26080] ;  /* 0x0260800a00867984 */ /* 0x000fe80008000800 */
[----:B-1----:R-:W2:Y:S04]  /*bc100*/  LDL R142, [R1+0x258] ;  /* 0x00025800018e7983 */ /* 0x002ea80000100800 */
[----:B------:R-:W2:Y:S04]  /*bc110*/  LDL R140, [R1+0x250] ;  /* 0x00025000018c7983 */ /* 0x000ea80000100800 */
[----:B------:R-:W2:Y:S04]  /*bc120*/  LDL R141, [R1+0x254] ;  /* 0x00025400018d7983 */ /* 0x000ea80000100800 */
[----:B------:R-:W2:Y:S04]  /*bc130*/  LDL R143, [R1+0x25c] ;  /* 0x00025c00018f7983 */ /* 0x000ea80000100800 */
[----:B------:R-:W2:Y:S04]  /*bc140*/  LDL.LU.64 R94, [R1+0x9c70] ;  /* 0x009c7000015e7983 */ /* 0x000ea80000300a00 */
[----:B------:R-:W2:Y:S04]  /*bc150*/  LDL.LU.64 R92, [R1+0x9c68] ;  /* 0x009c6800015c7983 */ /* 0x000ea80000300a00 */
[----:B------:R-:W3:Y:S04]  /*bc160*/  LDL.LU.64 R26, [R1+0x9c60] ;  /* 0x009c6000011a7983 */ /* 0x000ee80000300a00 */
[----:B------:R-:W-:Y:S01]  /*bc170*/  LDS R135, [R241+UR10+0x26080] ;  /* 0x0260800af1877984 */ /* 0x000fe20008000800 */
[----:B--2---:R-:W-:Y:S03]  /*bc180*/  HMMA.1688.F32.TF32 R92, R8, R24, R92 ;  /* 0x00000018085c723c */ /* 0x004fe6000008105c */
[----:B------:R-:W3:-:S15]  /*bc190*/  LDL.LU.64 R24, [R1+0x9c58] ;  /* 0x009c580001187983 */ /* 0x000ede0000300a00 */
[----:B------:R-:W-:Y:S01]  /*bc1a0*/  NOP ;  /* 0x0000000000007918 */ /* 0x000fe20000000000 */
[----:B------:R-:W-:Y:S04]  /*bc1b0*/  STL.64 [R1+0x9c40], R94 ;  /* 0x009c405e01007387 */ /* 0x000fe80000100a00 */
[----:B------:R1:W-:Y:S04]  /*bc1c0*/  STL.64 [R1+0x9c38], R92 ;  /* 0x009c385c01007387 */ /* 0x0003e80000100a00 */
[----:B-1----:R-:W2:Y:S04]  /*bc1d0*/  LDL R92, [R1+0x210] ;  /* 0x00021000015c7983 */ /* 0x002ea80000100800 */
[----:B------:R-:W2:Y:S04]  /*bc1e0*/  LDL R93, [R1+0x214] ;  /* 0x00021400015d7983 */ /* 0x000ea80000100800 */
[----:B------:R-:W2:Y:S01]  /*bc1f0*/  LDL.LU.64 R106, [R1+0x9c50] ;  /* 0x009c5000016a7983 */ /* 0x000ea20000300a00 */
[C---:B---3--:R-:W-:Y:S03]  /*bc200*/  HMMA.1688.F32.TF32 R24, R8.reuse, R104, R24 ;  /* 0x000000680818723c */ /* 0x048fe60000081018 */
[----:B------:R-:W2:Y:S05]  /*bc210*/  LDL.LU.64 R104, [R1+0x9c48] ;  /* 0x009c480001687983 */ /* 0x000eaa0000300a00 */
[C---:B------:R-:W-:Y:S01]  /*bc220*/  HMMA.1688.F32.TF32 R28, R8.reuse, R132, R28 ;  /* 0x00000084081c723c */ /* 0x040fe2000008101c */
[----:B------:R-:W-:Y:S04]  /*bc230*/  LDS R132, [R0+UR10+0x24080] ;  /* 0x0240800a00847984 */ /* 0x000fe80008000800 */
[----:B------:R-:W1:Y:S06]  /*bc240*/  LDS R133, [R241+UR10+0x24080] ;  /* 0x0240800af1857984 */ /* 0x000e6c0008000800 */
[----:B------:R-:W-:Y:S04]  /*bc250*/  STL.64 [R1+0x9c30], R26 ;  /* 0x009c301a01007387 */ /* 0x000fe80000100a00 */
[----:B------:R-:W-:Y:S01]  /*bc260*/  STL.64 [R1+0x9c28], R24 ;  /* 0x009c281801007387 */ /* 0x000fe20000100a00 */
[----:B--2---:R-:W-:-:S15]  /*bc270*/  HMMA.1688.F32.TF32 R104, R8, R92, R104 ;  /* 0x0000005c0868723c */ /* 0x004fde0000081068 */
[----:B------:R-:W-:-:S04]  /*bc280*/  NOP ;  /* 0x0000000000007918 */ /* 0x000fc80000000000 */
[----:B------:R-:W-:Y:S04]  /*bc290*/  STL.64 [R1+0x9c20], R106 ;  /* 0x009c206a01007387 */ /* 0x000fe80000100a00 */
[----:B------:R-:W-:Y:S04]  /*bc2a0*/  STL.64 [R1+0x9c18], R104 ;  /* 0x009c186801007387 */ /* 0x000fe80000100a00 */
[----:B------:R-:W-:Y:S04]  /*bc2b0*/  STL.64 [R1+0x9c10], R30 ;  /* 0x009c101e01007387 */ /* 0x000fe80000100a00 */
[----:B------:R-:W-:Y:S04]  /*bc2c0*/  STL.64 [R1+0x9c08], R28 ;  /* 0x009c081c01007387 */ /* 0x000fe80000100a00 */
[----:B------:R2:W-:Y:S04]  /*bc2d0*/  STL.64 [R1+0x9c00], R202 ;  /* 0x009c00ca01007387 */ /* 0x0005e80000100a00 */
[----:B------:R-:W1:Y:S04]  /*bc2e0*/  LDL R94, [R1+0x1e8] ;  /* 0x0001e800015e7983 */ /* 0x000e680000100800 */
[----:B------:R-:W1:Y:S04]  /*bc2f0*/  LDL R95, [R1+0x1ec] ;  /* 0x0001ec00015f7983 */ /* 0x000e680000100800 */
[----:B--2---:R-:W2:Y:S04]  /*bc300*/  LDL R202, [R1+0x228] ;  /* 0x0002280001ca7983 */ /* 0x004ea80000100800 */
[----:B------:R-:W2:Y:S04]  /*bc310*/  LDL R203, [R1+0x22c] ;  /* 0x00022c0001cb7983 */ /* 0x000ea80000100800 */
[----:B------:R-:W3:Y:S04]  /*bc320*/  LDL R30, [R1+0x218] ;  /* 0x00021800011e7983 */ /* 0x000ee80000100800 */
[----:B------:R-:W3:Y:S04]  /*bc330*/  LDL R31, [R1+0x21c] ;  /* 0x00021c00011f7983 */ /* 0x000ee80000100800 */
[----:B------:R-:W2:Y:S04]  /*bc340*/  LDL R106, [R1+0x208] ;  /* 0x00020800016a7983 */ /* 0x000ea80000100800 */
[----:B------:R-:W2:Y:S04]  /*bc350*/  LDL R107, [R1+0x20c] ;  /* 0x00020c00016b7983 */ /* 0x000ea80000100800 */
[----:B------:R-:W2:Y:S04]  /*bc360*/  LDL R26, [R1+0x1f8] ;  /* 0x0001f800011a7983 */ /* 0x000ea80000100800 */
[----:B------:R-:W2:Y:S01]  /*bc370*/  LDL R27, [R1+0x1fc] ;  /* 0x0001fc00011b7983 */ /* 0x000ea20000100800 */
[C---:B-1----:R-:W-:Y:S03]  /*bc380*/  HMMA.1688.F32.TF32 R20, R132.reuse, R94, R20 ;  /* 0x0000005e8414723c */ /* 0x042fe60000081014 */
[----:B------:R-:W2:Y:S04]  /*bc390*/  LDL.LU.64 R94, [R1+0x9c40] ;  /* 0x009c4000015e7983 */ /* 0x000ea80000300a00 */
[----:B------:R-:W2:Y:S02]  /*bc3a0*/  LDL.LU.64 R92, [R1+0x9c38] ;  /* 0x009c3800015c7983 */ /* 0x000ea40000300a00 */
[C---:B--2---:R-:W-:Y:S02]  /*bc3b0*/  HMMA.1688.F32.TF32 R92, R132.reuse, R26, R92 ;  /* 0x0000001a845c723c */ /* 0x044fe4000008105c */
[----:B------:R-:W2:Y:S04]  /*bc3c0*/  LDL.LU.64 R26, [R1+0x9c30] ;  /* 0x009c3000011a7983 */ /* 0x000ea80000300a00 */
[----:B------:R-:W2:Y:S02]  /*bc3d0*/  LDL.LU.64 R24, [R1+0x9c28] ;  /* 0x009c280001187983 */ /* 0x000ea40000300a00 */
[C---:B--2---:R-:W-:Y:S02]  /*bc3e0*/  HMMA.1688.F32.TF32 R24, R132.reuse, R106, R24 ;  /* 0x0000006a8418723c */ /* 0x044fe40000081018 */
[----:B------:R-:W3:Y:S04]  /*bc3f0*/  LDL.LU.64 R106, [R1+0x9c20] ;  /* 0x009c2000016a7983 */ /* 0x000ee80000300a00 */
[----:B------:R-:W3:Y:S02]  /*bc400*/  LDL.LU.64 R104, [R1+0x9c18] ;  /* 0x009c180001687983 */ /* 0x000ee40000300a00 */
[----:B---3--:R-:W-:Y:S02]  /*bc410*/  HMMA.1688.F32.TF32 R104, R132, R30, R104 ;  /* 0x0000001e8468723c */ /* 0x008fe40000081068 */
[----:B------:R-:W2:Y:S04]  /*bc420*/  LDL.LU.64 R30, [R1+0x9c10] ;  /* 0x009c1000011e7983 */ /* 0x000ea80000300a00 */
[----:B------:R-:W2:Y:S02]  /*bc430*/  LDL.LU.64 R28, [R1+0x9c08] ;  /* 0x009c0800011c7983 */ /* 0x000ea40000300a00 */
[C---:B------:R-:W-:Y:S08]  /*bc440*/  HMMA.1688.F32.TF32 R116, R8.reuse, R200, R116 ;  /* 0x000000c80874723c */ /* 0x040ff00000081074 */
[----:B------:R-:W-:Y:S08]  /*bc450*/  HMMA.1688.F32.TF32 R128, R8, R168, R128 ;  /* 0x000000a80880723c */ /* 0x000ff00000081080 */
[C---:B--2---:R-:W-:Y:S01]  /*bc460*/  HMMA.1688.F32.TF32 R28, R132.reuse, R202, R28 ;  /* 0x000000ca841c723c */ /* 0x044fe2000008101c */
[----:B------:R-:W2:Y:S11]  /*bc470*/  LDL.LU.64 R202, [R1+0x9c00] ;  /* 0x009c000001ca7983 */ /* 0x000eb60000300a00 */
[----:B------:R-:W-:Y:S08]  /*bc480*/  HMMA.1688.F32.TF32 R128, R132, R170, R128 ;  /* 0x000000aa8480723c */ /* 0x000ff00000081080 */
[----:B------:R-:W-:Y:S08]  /*bc490*/  HMMA.1688.F32.TF32 R40, R8, R228, R40 ;  /* 0x000000e40828723c */ /* 0x000ff00000081028 */
[----:B--2---:R-:W-:Y:S01]  /*bc4a0*/  HMMA.1688.F32.TF32 R116, R132, R202, R116 ;  /* 0x000000ca8474723c */ /* 0x004fe20000081074 */
[----:B------:R-:W2:Y:S04]  /*bc4b0*/  LDL.LU.64 R202, [R1+0x9bf8] ;  /* 0x009bf80001ca7983 */ /* 0x000ea80000300a00 */
[----:B------:R-:W3:Y:S04]  /*bc4c0*/  LDL.LU.64 R200, [R1+0x9bf0] ;  /* 0x009bf00001c87983 */ /* 0x000ee80000300a00 */
[----:B------:R-:W2:Y:S04]  /*bc4d0*/  LDL.LU.64 R170, [R1+0x9be8] ;  /* 0x009be80001aa7983 */ /* 0x000ea80000300a00 */
[----:B------:R-:W2:Y:S01]  /*bc4e0*/  LDL.LU.64 R168, [R1+0x9be0] ;  /* 0x009be00001a87983 */ /* 0x000ea20000300a00 */
[----:B------:R-:W-:Y:S03]  /*bc4f0*/  HMMA.1688.F32.TF32 R44, R8, R244, R44 ;  /* 0x000000f4082c723c */ /* 0x000fe6000008102c */
[----:B------:R-:W3:Y:S04]  /*bc500*/  LDL R244, [R1+0x130] ;  /* 0x0001300001f47983 */ /* 0x000ee80000100800 */
[----:B------:R-:W3:Y:S01]  /*bc510*/  LDL R245, [R1+0x134] ;  /* 0x0001340001f57983 */ /* 0x000ee20000100800 */
[C---:B------:R-:W-:Y:S03]  /*bc520*/  HMMA.1688.F32.TF32 R40, R132.reuse, R230, R40 ;  /* 0x000000e68428723c */ /* 0x040fe60000081028 */
[----:B------:R-:W3:Y:S04]  /*bc530*/  LDL R228, [R1+0x140] ;  /* 0x0001400001e47983 */ /* 0x000ee80000100800 */
[----:B------:R-:W3:Y:S05]  /*bc540*/  LDL R229, [R1+0x144] ;  /* 0x0001440001e57983 */ /* 0x000eea0000100800 */
[----:B------:R-:W-:Y:S01]  /*bc550*/  HMMA.1688.F32.TF32 R44, R132, R246, R44 ;  /* 0x000000f6842c723c */ /* 0x000fe2000008102c */
[----:B------:R-:W3:Y:S04]  /*bc560*/  LDL R246, [R1+0x138] ;  /* 0x0001380001f67983 */ /* 0x000ee80000100800 */
[----:B------:R-:W3:Y:S03]  /*bc570*/  LDL R247, [R1+0x13c] ;  /* 0x00013c0001f77983 */ /* 0x000ee60000100800 */
[C---:B------:R-:W-:Y:S08]  /*bc580*/  HMMA.1688.F32.TF32 R56, R8.reuse, R224, R56 ;  /* 0x000000e00838723c */ /* 0x040ff00000081038 */
[C---:B------:R-:W-:Y:S08]  /*bc590*/  HMMA.1688.F32.TF32 R52, R8.reuse, R216, R52 ;  /* 0x000000d80834723c */ /* 0x040ff00000081034 */
[----:B------:R-:W-:Y:S01]  /*bc5a0*/  HMMA.1688.F32.TF32 R60, R8, R232, R60 ;  /* 0x000000e8083c723c */ /* 0x000fe2000008103c */
[----:B--2---:R-:W-:-:S02]  /*bc5b0*/  IMAD.MOV.U32 R230, RZ, RZ, R169 ;  /* 0x000000ffffe67224 */ /* 0x004fc400078e00a9 */
[----:B------:R-:W2:Y:S01]  /*bc5c0*/  LDL.LU R169, [R1+0x9bdc] ;  /* 0x009bdc0001a97983 */ /* 0x000ea20000300800 */
[----:B------:R-:W-:-:S03]  /*bc5d0*/  IMAD.MOV.U32 R231, RZ, RZ, R168 ;  /* 0x000000ffffe77224 */ /* 0x000fc600078e00a8 */
[----:B------:R-:W2:Y:S04]  /*bc5e0*/  LDL.LU R168, [R1+0x9bd8] ;  /* 0x009bd80001a87983 */ /* 0x000ea80000300800 */
[----:B------:R-:W2:Y:S04]  /*bc5f0*/  LDL R224, [R1+0x3f0] ;  /* 0x0003f00001e07983 */ /* 0x000ea80000100800 */
[----:B------:R-:W2:Y:S04]  /*bc600*/  LDL R225, [R1+0x3f4] ;  /* 0x0003f40001e17983 */ /* 0x000ea80000100800 */
[----:B------:R-:W2:Y:S04]  /*bc610*/  LDL R216, [R1+0x3e0] ;  /* 0x0003e00001d87983 */ /* 0x000ea80000100800 */
[----:B------:R-:W2:Y:S04]  /*bc620*/  LDL R217, [R1+0x3e4] ;  /* 0x0003e40001d97983 */ /* 0x000ea80000100800 */
[----:B------:R-:W2:Y:S04]  /*bc630*/  LDL R232, [R1+0x400] ;  /* 0x0004000001e87983 */ /* 0x000ea80000100800 */
[----:B------:R-:W2:Y:S01]  /*bc640*/  LDL R233, [R1+0x404] ;  /* 0x0004040001e97983 */ /* 0x000ea20000100800 */
[C---:B------:R-:W-:Y:S03]  /*bc650*/  HMMA.1688.F32.TF32 R4, R8.reuse, R140, R4 ;  /* 0x0000008c0804723c */ /* 0x040fe60000081004 */
        /* <DEDUP_REMOVED lines=44> */
[----:B------:R-:W1:Y:S01]  /*bc920*/  LDS R11, [R241+UR10+0x2a080] ;  /* 0x02a0800af10b7984 */ /* 0x000e620008000800 */
[C---:B------:R-:W-:Y:S03]  /*bc930*/  HMMA.1688.F32.TF32 R4, R132.reuse, R142, R4 ;  /* 0x0000008e8404723c */ /* 0x040fe60000081004 */
[----:B------:R-:W2:Y:S04]  /*bc940*/  LDL R142, [R1+0x428] ;  /* 0x00042800018e7983 */ /* 0x000ea80000100800 */
[----:B------:R-:W2:Y:S01]  /*bc950*/  LDL R143, [R1+0x42c] ;  /* 0x00042c00018f7983 */ /* 0x000ea20000100800 */
[C---:B----4-:R-:W-:Y:S03]  /*bc960*/  HMMA.1688.F32.TF32 R12, R132.reuse, R150, R12 ;  /* 0x00000096840c723c */ /* 0x050fe6000008100c */
[----:B------:R-:W4:Y:S04]  /*bc970*/  LDL R150, [R1+0x438] ;  /* 0x0004380001967983 */ /* 0x000f280000100800 */
[----:B------:R-:W4:Y:S01]  /*bc980*/  LDL R151, [R1+0x43c] ;  /* 0x00043c0001977983 */ /* 0x000f220000100800 */
[C---:B------:R-:W-:Y:S03]  /*bc990*/  HMMA.1688.F32.TF32 R16, R132.reuse, R158, R16 ;  /* 0x0000009e8410723c */ /* 0x040fe60000081010 */
        /* <DEDUP_REMOVED lines=20> */
[C---:B------:R-:W-:Y:S08]  /*bcae0*/  HMMA.1688.F32.TF32 R32, R132.reuse, R214, R32 ;  /* 0x000000d68420723c */ /* 0x040ff00000081020 */
[C---:B------:R-:W-:Y:S01]  /*bcaf0*/  HMMA.1688.F32.TF32 R36, R132.reuse, R222, R36 ;  /* 0x000000de8424723c */ /* 0x040fe20000081024 */
[----:B------:R-:W4:Y:S04]  /*bcb00*/  LDL R222, [R1+0x158] ;  /* 0x0001580001de7983 */ /* 0x000f280000100800 */
[----:B------:R-:W4:Y:S03]  /*bcb10*/  LDL R223, [R1+0x15c] ;  /* 0x00015c0001df7983 */ /* 0x000f260000100800 */
[----:B------:R-:W-:Y:S01]  /*bcb20*/  HMMA.1688.F32.TF32 R48, R132, R250, R48 ;  /* 0x000000fa8430723c */ /* 0x000fe20000081030 */
[----:B---3--:R-:W-:-:S02]  /*bcb30*/  IMAD.MOV.U32 R250, RZ, RZ, R200 ;  /* 0x000000fffffa7224 */ /* 0x008fc400078e00c8 */
[----:B------:R-:W-:-:S05]  /*bcb40*/  IMAD.MOV.U32 R251, RZ, RZ, R201 ;  /* 0x000000fffffb7224 */ /* 0x000fca00078e00c9 */
[C---:B------:R-:W-:Y:S01]  /*bcb50*/  HMMA.1688.F32.TF32 R64, R132.reuse, R178, R64 ;  /* 0x000000b28440723c */ /* 0x040fe20000081040 */
[----:B--2---:R-:W-:Y:S02]  /*bcb60*/  IMAD.MOV.U32 R215, RZ, RZ, R169 ;  /* 0x000000ffffd77224 */ /* 0x004fe400078e00a9 */
[----:B------:R-:W-:Y:S02]  /*bcb70*/  IMAD.MOV.U32 R214, RZ, RZ, R168 ;  /* 0x000000ffffd67224 */ /* 0x000fe400078e00a8 */
[----:B------:R-:W2:Y:S04]  /*bcb80*/  LDL.LU R168, [R1+0x9bd4] ;  /* 0x009bd40001a87983 */ /* 0x000ea80000300800 */
[----:B------:R-:W2:Y:S04]  /*bcb90*/  LDL.LU R169, [R1+0x9bd0] ;  /* 0x009bd00001a97983 */ /* 0x000ea80000300800 */
[----:B------:R-:W3:Y:S04]  /*bcba0*/  LDL R248, [R1+0x120] ;  /* 0x0001200001f87983 */ /* 0x000ee80000100800 */
[----:B------:R-:W3:Y:S01]  /*bcbb0*/  LDL R249, [R1+0x124] ;  /* 0x0001240001f97983 */ /* 0x000ee20000100800 */
[----:B------:R-:W-:Y:S03]  /*bcbc0*/  HMMA.1688.F32.TF32 R68, R132, R138, R68 ;  /* 0x0000008a8444723c */ /* 0x000fe60000081044 */
[----:B------:R-:W2:Y:S04]  /*bcbd0*/  LDL.LU R200, [R1+0x9bcc] ;  /* 0x009bcc0001c87983 */ /* 0x000ea80000300800 */
[----:B------:R-:W2:Y:S01]  /*bcbe0*/  LDL.LU R201, [R1+0x9bc8] ;  /* 0x009bc80001c97983 */ /* 0x000ea20000300800 */
[----:B-1----:R-:W-:Y:S03]  /*bcbf0*/  HMMA.1688.F32.TF32 R92, R8, R224, R92 ;  /* 0x000000e0085c723c */ /* 0x002fe6000008105c */
[----:B------:R-:W2:Y:S04]  /*bcc00*/  LDL.LU.64 R178, [R1+0x9bc0] ;  /* 0x009bc00001b27983 */ /* 0x000ea80000300a00 */
[----:B------:R-:W2:Y:S01]  /*bcc10*/  LDL.LU.64 R176, [R1+0x9bb8] ;  /* 0x009bb80001b07983 */ /* 0x000ea20000300a00 */
[C---:B------:R-:W-:Y:S03]  /*bcc20*/  HMMA.1688.F32.TF32 R72, R132.reuse, R146, R72 ;  /* 0x000000928448723c */ /* 0x040fe60000081048 */
        /* <DEDUP_REMOVED lines=20> */
[C---:B------:R-:W-:Y:S08]  /*bcd70*/  HMMA.1688.F32.TF32 R56, R132.reuse, R226, R56 ;  /* 0x000000e28438723c */ /* 0x040ff00000081038 */
[----:B------:R-:W-:Y:S01]  /*bcd80*/  HMMA.1688.F32.TF32 R60, R132, R234, R60 ;  /* 0x000000ea843c723c */ /* 0x000fe2000008103c */
[----:B------:R-:W2:Y:S04]  /*bcd90*/  LDL R132, [R1+0x1d0] ;  /* 0x0001d00001847983 */ /* 0x000ea80000100800 */
[----:B------:R-:W2:Y:S03]  /*bcda0*/  LDL R133, [R1+0x1d4] ;  /* 0x0001d40001857983 */ /* 0x000ea60000100800 */
[C---:B------:R-:W-:Y:S01]  /*bcdb0*/  HMMA.1688.F32.TF32 R20, R8.reuse, R216, R20 ;  /* 0x000000d80814723c */ /* 0x040fe20000081014 */
[----:B------:R-:W3:Y:S04]  /*bcdc0*/  LDL.LU.64 R218, [R1+0x9b40] ;  /* 0x009b400001da7983 */ /* 0x000ee80000300a00 */
[----:B------:R-:W3:Y:S04]  /*bcdd0*/  LDL.LU.64 R216, [R1+0x9b38] ;  /* 0x009b380001d87983 */ /* 0x000ee80000300a00 */
[----:B------:R-:W3:Y:S04]  /*bcde0*/  LDL.LU.64 R226, [R1+0x9b30] ;  /* 0x009b300001e27983 */ /* 0x000ee80000300a00 */
[----:B------:R-:W3:Y:S04]  /*bcdf0*/  LDL.LU.64 R224, [R1+0x9b28] ;  /* 0x009b280001e07983 */ /* 0x000ee80000300a00 */
[----:B------:R-:W-:Y:S04]  /*bce00*/  STL.64 [R1+0x9af0], R94 ;  /* 0x009af05e01007387 */ /* 0x000fe80000100a00 */
[----:B------:R1:W-:Y:S01]  /*bce10*/  STL.64 [R1+0x9ae8], R92 ;  /* 0x009ae85c01007387 */ /* 0x0003e20000100a00 */
[C---:B------:R-:W-:Y:S03]  /*bce20*/  HMMA.1688.F32.TF32 R24, R8.reuse, R232, R24 ;  /* 0x000000e80818723c */ /* 0x040fe60000081018 */
[----:B------:R-:W-:Y:S04]  /*bce30*/  LDS R134, [R0+UR10+0x2e080] ;  /* 0x02e0800a00867984 */ /* 0x000fe80008000800 */
[----:B------:R-:W-:Y:S04]  /*bce40*/  LDS R135, [R241+UR10+0x2e080] ;  /* 0x02e0800af1877984 */ /* 0x000fe80008000800 */
[----:B-1----:R-:W3:Y:S04]  /*bce50*/  LDL R92, [R1+0x410] ;  /* 0x00041000015c7983 */ /* 0x002ee80000100800 */
[----:B------:R-:W3:Y:S04]  /*bce60*/  LDL R93, [R1+0x414] ;  /* 0x00041400015d7983 */ /* 0x000ee80000100800 */
[----:B------:R-:W4:Y:S04]  /*bce70*/  LDL.LU.64 R234, [R1+0x9b20] ;  /* 0x009b200001ea7983 */ /* 0x000f280000300a00 */
[----:B------:R-:W4:Y:S04]  /*bce80*/  LDL.LU.64 R232, [R1+0x9b18] ;  /* 0x009b180001e87983 */ /* 0x000f280000300a00 */
[----:B------:R4:W-:Y:S04]  /*bce90*/  STL.64 [R1+0x9ae0], R26 ;  /* 0x009ae01a01007387 */ /* 0x0009e80000100a00 */
[----:B------:R-:W-:Y:S01]  /*bcea0*/  STL.64 [R1+0x9ad8], R24 ;  /* 0x009ad81801007387 */ /* 0x000fe20000100a00 */
[C---:B--2---:R-:W-:Y:S03]  /*bceb0*/  HMMA.1688.F32.TF32 R28, R8.reuse, R132, R28 ;  /* 0x00000084081c723c */ /* 0x044fe6000008101c */
[----:B------:R-:W-:Y:S04]  /*bcec0*/  LDS R132, [R0+UR10+0x2c080] ;  /* 0x02c0800a00847984 */ /* 0x000fe80008000800 */
[----:B------:R-:W1:Y:S01]  /*bced0*/  LDS R133, [R241+UR10+0x2c080] ;  /* 0x02c0800af1857984 */ /* 0x000e620008000800 */
[----:B---3--:R-:W-:Y:S01]  /*bcee0*/  HMMA.1688.F32.TF32 R104, R8, R92, R104 ;  /* 0x0000005c0868723c */ /* 0x008fe20000081068 */
[----:B----4-:R-:W-:-:S15]  /*bcef0*/  IMAD.MOV.U32 R26, RZ, RZ, R232 ;  /* 0x000000ffff1a7224 */ /* 0x010fde00078e00e8 */
[----:B------:R-:W-:-:S03]  /*bcf00*/  NOP ;  /* 0x0000000000007918 */ /* 0x000fc60000000000 */
[----:B------:R2:W-:Y:S04]  /*bcf10*/  STL.64 [R1+0x9ad0], R106 ;  /* 0x009ad06a01007387 */ /* 0x0005e80000100a00 */
[----:B------:R-:W-:Y:S04]  /*bcf20*/  STL.64 [R1+0x9ac8], R104 ;  /* 0x009ac86801007387 */ /* 0x000fe80000100a00 */
[----:B------:R3:W-:Y:S04]  /*bcf30*/  STL.64 [R1+0x9ac0], R30 ;  /* 0x009ac01e01007387 */ /* 0x0007e80000100a00 */
[----:B------:R-:W-:Y:S04]  /*bcf40*/  STL.64 [R1+0x9ab8], R28 ;  /* 0x009ab81c01007387 */ /* 0x000fe80000100a00 */
[----:B------:R4:W-:Y:S01]  /*bcf50*/  STL.64 [R1+0x9ab0], R142 ;  /* 0x009ab08e01007387 */ /* 0x0009e20000100a00 */
[----:B--2---:R-:W-:-:S02]  /*bcf60*/  IMAD.MOV.U32 R106, RZ, RZ, R224 ;  /* 0x000000ffff6a7224 */ /* 0x004fc400078e00e0 */
[----:B---3--:R-:W-:Y:S01]  /*bcf70*/  IMAD.MOV.U32 R30, RZ, RZ, R216 ;  /* 0x000000ffff1e7224 */ /* 0x008fe200078e00d8 */
[----:B------:R-:W-:Y:S01]  /*bcf80*/  MOV R31, R217 ;  /* 0x000000d9001f7202 */ /* 0x000fe20000000f00 */
[----:B------:R-:W-:Y:S02]  /*bcf90*/  IMAD.MOV.U32 R107, RZ, RZ, R225 ;  /* 0x000000ffff6b7224 */ /* 0x000fe400078e00e1 */
[----:B----4-:R-:W-:Y:S02]  /*bcfa0*/  IMAD.MOV.U32 R142, RZ, RZ, R208 ;  /* 0x000000ffff8e7224 */ /* 0x010fe400078e00d0 */
[----:B------:R-:W2:Y:S01]  /*bcfb0*/  LDL.LU R208, [R1+0x9b14] ;  /* 0x009b140001d07983 */ /* 0x000ea20000300800 */
[----:B------:R-:W-:-:S03]  /*bcfc0*/  IMAD.MOV.U32 R143, RZ, RZ, R209 ;  /* 0x000000ffff8f7224 */ /* 0x000fc600078e00d1 */
[----:B------:R-:W2:Y:S04]  /*bcfd0*/  LDL.LU R209, [R1+0x9b10] ;  /* 0x009b100001d17983 */ /* 0x000ea80000300800 */
[----:B------:R-:W3:Y:S01]  /*bcfe0*/  LDL.LU R216, [R1+0x9b0c] ;  /* 0x009b0c0001d87983 */ /* 0x000ee20000300800 */
[----:B------:R-:W-:-:S03]  /*bcff0*/  IMAD.MOV.U32 R27, RZ, RZ, R233 ;  /* 0x000000ffff1b7224 */ /* 0x000fc600078e00e9 */
[----:B------:R-:W3:Y:S04]  /*bd000*/  LDL.LU R217, [R1+0x9b08] ;  /* 0x009b080001d97983 */ /* 0x000ee80000300800 */
[----:B------:R-:W4:Y:S04]  /*bd010*/  LDL.LU R224, [R1+0x9b04] ;  /* 0x009b040001e07983 */ /* 0x000f280000300800 */
[----:B------:R-:W4:Y:S04]  /*bd020*/  LDL.LU R225, [R1+0x9b00] ;  /* 0x009b000001e17983 */ /* 0x000f280000300800 */
[----:B------:R-:W2:Y:S04]  /*bd030*/  LDL.LU R232, [R1+0x9afc] ;  /* 0x009afc0001e87983 */ /* 0x000ea80000300800 */
[----:B------:R-:W2:Y:S04]  /*bd040*/  LDL.LU R233, [R1+0x9af8] ;  /* 0x009af80001e97983 */ /* 0x000ea80000300800 */
[----:B------:R-:W1:Y:S04]  /*bd050*/  LDL R94, [R1+0x3e8] ;  /* 0x0003e800015e7983 */ /* 0x000e680000100800 */
[----:B------:R-:W1:Y:S02]  /*bd060*/  LDL R95, [R1+0x3ec] ;  /* 0x0003ec00015f7983 */ /* 0x000e640000100800 */
[C---:B-1----:R-:W-:Y:S02]  /*bd070*/  HMMA.1688.F32.TF32 R20, R132.reuse, R94, R20 ;  /* 0x0000005e8414723c */ /* 0x042fe40000081014 */
[----:B------:R-:W2:Y:S04]  /*bd080*/  LDL.LU.64 R94, [R1+0x9af0] ;  /* 0x009af000015e7983 */ /* 0x000ea80000300a00 */
[----:B------:R-:W2:Y:S02]  /*bd090*/  LDL.LU.64 R92, [R1+0x9ae8] ;  /* 0x009ae800015c7983 */ /* 0x000ea40000300a00 */
[C---:B--2---:R-:W-:Y:S02]  /*bd0a0*/  HMMA.1688.F32.TF32 R92, R132.reuse, R26, R92 ;  /* 0x0000001a845c723c */ /* 0x044fe4000008105c */
[----:B------:R-:W2:Y:S04]  /*bd0b0*/  LDL.LU.64 R26, [R1+0x9ae0] ;  /* 0x009ae000011a7983 */ /* 0x000ea80000300a00 */
[----:B------:R-:W2:Y:S02]  /*bd0c0*/  LDL.LU.64 R24, [R1+0x9ad8] ;  /* 0x009ad80001187983 */ /* 0x000ea40000300a00 */
[----:B--2---:R-:W-:Y:S02]  /*bd0d0*/  HMMA.1688.F32.TF32 R24, R132, R106, R24 ;  /* 0x0000006a8418723c */ /* 0x004fe40000081018 */
[----:B------:R-:W2:Y:S04]  /*bd0e0*/  LDL.LU.64 R106, [R1+0x9ad0] ;  /* 0x009ad000016a7983 */ /* 0x000ea80000300a00 */
[----:B------:R-:W2:Y:S02]  /*bd0f0*/  LDL.LU.64 R104, [R1+0x9ac8] ;  /* 0x009ac80001687983 */ /* 0x000ea40000300a00 */
[C---:B------:R-:W-:Y:S08]  /*bd100*/  HMMA.1688.F32.TF32 R108, R8.reuse, R196, R108 ;  /* 0x000000c4086c723c */ /* 0x040ff0000008106c */
[C---:B------:R-:W-:Y:S08]  /*bd110*/  HMMA.1688.F32.TF32 R112, R8.reuse, R204, R112 ;  /* 0x000000cc0870723c */ /* 0x040ff00000081070 */
[C---:B------:R-:W-:Y:S08]  /*bd120*/  HMMA.1688.F32.TF32 R120, R8.reuse, R212, R120 ;  /* 0x000000d40878723c */ /* 0x040ff00000081078 */
[----:B------:R-:W-:Y:S08]  /*bd130*/  HMMA.1688.F32.TF32 R124, R8, R220, R124 ;  /* 0x000000dc087c723c */ /* 0x000ff0000008107c */
[----:B--2---:R-:W-:Y:S01]  /*bd140*/  HMMA.1688.F32.TF32 R104, R132, R30, R104 ;  /* 0x0000001e8468723c */ /* 0x004fe20000081068 */
[----:B------:R-:W2:Y:S04]  /*bd150*/  LDL.LU.64 R30, [R1+0x9ac0] ;  /* 0x009ac000011e7983 */ /* 0x000ea80000300a00 */
[----:B------:R-:W2:Y:S03]  /*bd160*/  LDL.LU.64 R28, [R1+0x9ab8] ;  /* 0x009ab800011c7983 */ /* 0x000ea60000300a00 */
[C---:B------:R-:W-:Y:S08]  /*bd170*/  HMMA.1688.F32.TF32 R32, R8.reuse, R228, R32 ;  /* 0x000000e40820723c */ /* 0x040ff00000081020 */
[C---:B------:R-:W-:Y:S08]  /*bd180*/  HMMA.1688.F32.TF32 R36, R8.reuse, R244, R36 ;  /* 0x000000f40824723c */ /* 0x040ff00000081024 */
[C---:B------:R-:W-:Y:S08]  /*bd190*/  HMMA.1688.F32.TF32 R40, R8.reuse, R248, R40 ;  /* 0x000000f80828723c */ /* 0x040ff00000081028 */
[----:B------:R-:W-:Y:S08]  /*bd1a0*/  HMMA.1688.F32.TF32 R44, R8, R232, R44 ;  /* 0x000000e8082c723c */ /* 0x000ff0000008102c */
        /* <DEDUP_REMOVED lines=28> */
[----:B-1----:R-:W2:Y:S04]  /*bd370*/  LDL.64 R234, [R1+0x12d8] ;  /* 0x0012d80001ea7983 */ /* 0x002ea80000100a00 */
[----:B---3--:R-:W3:Y:S01]  /*bd380*/  LDL.64 R232, [R1+0x12d0] ;  /* 0x0012d00001e87983 */ /* 0x008ee20000100a00 */
[C---:B----4-:R-:W-:Y:S08]  /*bd390*/  HMMA.1688.F32.TF32 R48, R8.reuse, R224, R48 ;  /* 0x000000e00830723c */ /* 0x050ff00000081030 */
[C---:B------:R-:W-:Y:S08]  /*bd3a0*/  HMMA.1688.F32.TF32 R52, R8.reuse, R216, R52 ;  /* 0x000000d80834723c */ /* 0x040ff00000081034 */
[----:B------:R-:W-:Y:S08]  /*bd3b0*/  HMMA.1688.F32.TF32 R56, R8, R208, R56 ;  /* 0x000000d00838723c */ /* 0x000ff00000081038 */
[C---:B------:R-:W-:Y:S08]  /*bd3c0*/  HMMA.1688.F32.TF32 R48, R132.reuse, R226, R48 ;  /* 0x000000e28430723c */ /* 0x040ff00000081030 */
[C---:B------:R-:W-:Y:S08]  /*bd3d0*/  HMMA.1688.F32.TF32 R52, R132.reuse, R218, R52 ;  /* 0x000000da8434723c */ /* 0x040ff00000081034 */
[----:B------:R-:W-:Y:S01]  /*bd3e0*/  HMMA.1688.F32.TF32 R56, R132, R210, R56 ;  /* 0x000000d28438723c */ /* 0x000fe20000081038 */
[----:B--2---:R-:W-:Y:S04]  /*bd3f0*/  STL.64 [R1+0x9988], R234 ;  /* 0x009988ea01007387 */ /* 0x004fe80000100a00 */
[----:B---3--:R-:W-:Y:S04]  /*bd400*/  STL.64 [R1+0x9980], R232 ;  /* 0x009980e801007387 */ /* 0x008fe80000100a00 */
[----:B------:R1:W-:Y:S04]  /*bd410*/  STL.64 [R1+0x9710], R226 ;  /* 0x009710e201007387 */ /* 0x0003e80000100a00 */
[----:B------:R2:W-:Y:S04]  /*bd420*/  STL.64 [R1+0x9708], R224 ;  /* 0x009708e001007387 */ /* 0x0005e80000100a00 */
[----:B-1----:R-:W3:Y:S04]  /*bd430*/  LDL.64 R226, [R1+0x12c8] ;  /* 0x0012c80001e27983 */ /* 0x002ee80000100a00 */
[----:B--2---:R-:W2:Y:S04]  /*bd440*/  LDL.64 R224, [R1+0x12c0] ;  /* 0x0012c00001e07983 */ /* 0x004ea80000100a00 */
[----:B------:R1:W-:Y:S04]  /*bd450*/  STL.64 [R1+0x9720], R218 ;  /* 0x009720da01007387 */ /* 0x0003e80000100a00 */
[----:B------:R4:W-:Y:S01]  /*bd460*/  STL.64 [R1+0x9718], R216 ;  /* 0x009718d801007387 */ /* 0x0009e20000100a00 */
[----:B-1----:R-:W-:-:S02]  /*bd470*/  IMAD.MOV.U32 R218, RZ, RZ, R202 ;  /* 0x000000ffffda7224 */ /* 0x002fc400078e00ca */
[----:B----4-:R-:W-:Y:S02]  /*bd480*/  IMAD.MOV.U32 R216, RZ, RZ, R194 ;  /* 0x000000ffffd87224 */ /* 0x010fe400078e00c2 */
[----:B------:R-:W4:Y:S01]  /*bd490*/  LDL.LU R194, [R1+0x9aa8] ;  /* 0x009aa80001c27983 */ /* 0x000f220000300800 */
[----:B------:R-:W-:Y:S02]  /*bd4a0*/  IMAD.MOV.U32 R217, RZ, RZ, R195 ;  /* 0x000000ffffd97224 */ /* 0x000fe400078e00c3 */
[----:B------:R-:W-:Y:S01]  /*bd4b0*/  IMAD.MOV.U32 R219, RZ, RZ, R203 ;  /* 0x000000ffffdb7224 */ /* 0x000fe200078e00cb */
[----:B------:R-:W2:Y:S04]  /*bd4c0*/  LDL.LU R195, [R1+0x9aa4] ;  /* 0x009aa40001c37983 */ /* 0x000ea80000300800 */
[----:B------:R-:W2:Y:S04]  /*bd4d0*/  LDL.LU R202, [R1+0x9aa0] ;  /* 0x009aa00001ca7983 */ /* 0x000ea80000300800 */
[----:B------:R-:W3:Y:S04]  /*bd4e0*/  LDL.LU R203, [R1+0x9a9c] ;  /* 0x009a9c0001cb7983 */ /* 0x000ee80000300800 */
[----:B------:R1:W-:Y:S04]  /*bd4f0*/  STL.64 [R1+0x9730], R210 ;  /* 0x009730d201007387 */ /* 0x0003e80000100a00 */
[----:B------:R1:W-:Y:S02]  /*bd500*/  STL.64 [R1+0x9728], R208 ;  /* 0x009728d001007387 */ /* 0x0003e40000100a00 */
[----:B-1----:R-:W-:-:S02]  /*bd510*/  IMAD.MOV.U32 R210, RZ, RZ, R179 ;  /* 0x000000ffffd27224 */ /* 0x002fc400078e00b3 */
[----:B------:R-:W-:Y:S01]  /*bd520*/  IMAD.MOV.U32 R208, RZ, RZ, R186 ;  /* 0x000000ffffd07224 */ /* 0x000fe200078e00ba */
[----:B------:R-:W-:Y:S01]  /*bd530*/  MOV R209, R187 ;  /* 0x000000bb00d17202 */ /* 0x000fe20000000f00 */
[----:B------:R-:W4:Y:S01]  /*bd540*/  LDL.LU R186, [R1+0x9a98] ;  /* 0x009a980001ba7983 */ /* 0x000f220000300800 */
[----:B------:R-:W-:-:S03]  /*bd550*/  IMAD.MOV.U32 R211, RZ, RZ, R171 ;  /* 0x000000ffffd37224 */ /* 0x000fc600078e00ab */
[----:B------:R-:W4:Y:S04]  /*bd560*/  LDL.LU R187, [R1+0x9a94] ;  /* 0x009a940001bb7983 */ /* 0x000f280000300800 */
[----:B------:R-:W4:Y:S04]  /*bd570*/  LDL.LU R179, [R1+0x9a90] ;  /* 0x009a900001b37983 */ /* 0x000f280000300800 */
[----:B------:R-:W4:Y:S01]  /*bd580*/  LDL.LU R171, [R1+0x9a8c] ;  /* 0x009a8c0001ab7983 */ /* 0x000f220000300800 */
[----:B------:R-:W-:Y:S03]  /*bd590*/  HMMA.1688.F32.TF32 R76, R8, R168, R76 ;  /* 0x000000a8084c723c */ /* 0x000fe6000008104c */
[----:B--2---:R-:W-:Y:S04]  /*bd5a0*/  STL [R1+0x96ac], R202 ;  /* 0x0096acca01007387 */ /* 0x004fe80000100800 */
[----:B---3--:R-:W-:Y:S04]  /*bd5b0*/  STL [R1+0x96a8], R203 ;  /* 0x0096a8cb01007387 */ /* 0x008fe80000100800 */
[----:B----4-:R-:W-:Y:S04]  /*bd5c0*/  STL [R1+0x9694], R194 ;  /* 0x009694c201007387 */ /* 0x010fe80000100800 */
[----:B------:R-:W-:Y:S04]  /*bd5d0*/  STL [R1+0x9690], R195 ;  /* 0x009690c301007387 */ /* 0x000fe80000100800 */
[----:B------:R-:W-:Y:S04]  /*bd5e0*/  STL [R1+0x969c], R186 ;  /* 0x00969cba01007387 */ /* 0x000fe80000100800 */
[----:B------:R-:W-:Y:S04]  /*bd5f0*/  STL [R1+0x9698], R187 ;  /* 0x009698bb01007387 */ /* 0x000fe80000100800 */
[----:B------:R-:W-:Y:S04]  /*bd600*/  STL [R1+0x96a4], R178 ;  /* 0x0096a4b201007387 */ /* 0x000fe80000100800 */
[----:B------:R-:W-:Y:S01]  /*bd610*/  STL [R1+0x96a0], R179 ;  /* 0x0096a0b301007387 */ /* 0x000fe20000100800 */
[----:B------:R-:W-:Y:S03]  /*bd620*/  HMMA.1688.F32.TF32 R76, R132, R170, R76 ;  /* 0x000000aa844c723c */ /* 0x000fe6000008104c */
[----:B------:R1:W-:Y:S04]  /*bd630*/  STL.64 [R1+0x9740], R170 ;  /* 0x009740aa01007387 */ /* 0x0003e80000100a00 */
[----:B------:R2:W-:Y:S01]  /*bd640*/  STL.64 [R1+0x9738], R168 ;  /* 0x009738a801007387 */ /* 0x0005e20000100a00 */
[----:B-1----:R-:W-:-:S02]  /*bd650*/  IMAD.MOV.U32 R170, RZ, RZ, R138 ;  /* 0x000000ffffaa7224 */ /* 0x002fc400078e008a */
[----:B------:R-:W-:Y:S01]  /*bd660*/  IMAD.MOV.U32 R171, RZ, RZ, R139 ;  /* 0x000000ffffab7224 */ /* 0x000fe200078e008b */
[----:B--2---:R-:W2:Y:S04]  /*bd670*/  LDL R168, [R1+0x1290] ;  /* 0x0012900001a87983 */ /* 0x004ea80000100800 */
[----:B------:R-:W2:Y:S04]  /*bd680*/  LDL R169, [R1+0x1294] ;  /* 0x0012940001a97983 */ /* 0x000ea80000100800 */
[----:B------:R-:W3:Y:S04]  /*bd690*/  LDL.LU R138, [R1+0x9a88] ;  /* 0x009a8800018a7983 */ /* 0x000ee80000300800 */
[----:B------:R-:W4:Y:S01]  /*bd6a0*/  LDL.LU R139, [R1+0x9a84] ;  /* 0x009a8400018b7983 */ /* 0x000f220000300800 */
[----:B------:R-:W-:Y:S03]  /*bd6b0*/  HMMA.1688.F32.TF32 R80, R8, R160, R80 ;  /* 0x000000a00850723c */ /* 0x000fe60000081050 */
[----:B------:R-:W-:Y:S04]  /*bd6c0*/  STL.64 [R1+0x9750], R162 ;  /* 0x009750a201007387 */ /* 0x000fe80000100a00 */
[----:B------:R1:W-:Y:S01]  /*bd6d0*/  STL.64 [R1+0x9748], R160 ;  /* 0x009748a001007387 */ /* 0x0003e20000100a00 */
[----:B------:R-:W-:-:S02]  /*bd6e0*/  IMAD.MOV.U32 R250, RZ, RZ, R154 ;  /* 0x000000fffffa7224 */ /* 0x000fc400078e009a */
[----:B------:R-:W-:Y:S01]  /*bd6f0*/  IMAD.MOV.U32 R251, RZ, RZ, R155 ;  /* 0x000000fffffb7224 */ /* 0x000fe200078e009b */
[----:B-1----:R-:W2:Y:S09]  /*bd700*/  LDL R160, [R1+0x1280] ;  /* 0x0012800001a07983 */ /* 0x002eb20000100800 */
[----:B------:R-:W-:Y:S01]  /*bd710*/  HMMA.1688.F32.TF32 R80, R132, R162, R80 ;  /* 0x000000a28450723c */ /* 0x000fe20000081050 */
[----:B------:R-:W-:Y:S01]  /*bd720*/  IMAD.MOV.U32 R162, RZ, RZ, R147 ;  /* 0x000000ffffa27224 */ /* 0x000fe200078e0093 */
        /* <DEDUP_REMOVED lines=9> */
[----:B------:R-:W2:Y:S01]  /*bd7c0*/  LDL R229, [R1+0x1174] ;  /* 0x0011740001e57983 */ /* 0x000ea20000100800 */
[----:B---3--:R-:W-:Y:S01]  /*bd7d0*/  MOV R231, R138 ;  /* 0x0000008a00e77202 */ /* 0x008fe20000000f00 */
[----:B----4-:R-:W-:-:S02]  /*bd7e0*/  IMAD.MOV.U32 R230, RZ, RZ, R139 ;  /* 0x000000ffffe67224 */ /* 0x010fc400078e008b */
[----:B------:R-:W3:Y:S04]  /*bd7f0*/  LDL.LU R139, [R1+0x9a70] ;  /* 0x009a7000018b7983 */ /* 0x000ee80000300800 */
[----:B------:R-:W4:Y:S04]  /*bd800*/  LDL.LU R138, [R1+0x9a6c] ;  /* 0x009a6c00018a7983 */ /* 0x000f280000300800 */
[----:B------:R-:W4:Y:S04]  /*bd810*/  LDL R212, [R1+0x1150] ;  /* 0x0011500001d47983 */ /* 0x000f280000100800 */
[----:B------:R-:W4:Y:S01]  /*bd820*/  LDL R213, [R1+0x1154] ;  /* 0x0011540001d57983 */ /* 0x000f220000100800 */
[----:B--2---:R-:W-:-:S02]  /*bd830*/  IMAD.MOV.U32 R215, RZ, RZ, R154 ;  /* 0x000000ffffd77224 */ /* 0x004fc400078e009a */
[----:B------:R-:W-:Y:S02]  /*bd840*/  IMAD.MOV.U32 R214, RZ, RZ, R155 ;  /* 0x000000ffffd67224 */ /* 0x000fe400078e009b */
[----:B------:R-:W2:Y:S04]  /*bd850*/  LDL.LU R155, [R1+0x9a68] ;  /* 0x009a6800019b7983 */ /* 0x000ea80000300800 */
[----:B------:R-:W2:Y:S04]  /*bd860*/  LDL.LU R154, [R1+0x9a64] ;  /* 0x009a6400019a7983 */ /* 0x000ea80000300800 */
[----:B------:R-:W2:Y:S04]  /*bd870*/  LDL R204, [R1+0x1140] ;  /* 0x0011400001cc7983 */ /* 0x000ea80000100800 */
[----:B------:R-:W2:Y:S01]  /*bd880*/  LDL R205, [R1+0x1144] ;  /* 0x0011440001cd7983 */ /* 0x000ea20000100800 */
[----:B---3--:R-:W-:-:S02]  /*bd890*/  IMAD.MOV.U32 R207, RZ, RZ, R139 ;  /* 0x000000ffffcf7224 */ /* 0x008fc400078e008b */
[----:B----4-:R-:W-:Y:S02]  /*bd8a0*/  IMAD.MOV.U32 R206, RZ, RZ, R138 ;  /* 0x000000ffffce7224 */ /* 0x010fe400078e008a */
[----:B------:R-:W3:Y:S04]  /*bd8b0*/  LDL.LU R138, [R1+0x9a60] ;  /* 0x009a6000018a7983 */ /* 0x000ee80000300800 */
[----:B------:R-:W4:Y:S01]  /*bd8c0*/  LDL.LU R139, [R1+0x9a5c] ;  /* 0x009a5c00018b7983 */ /* 0x000f220000300800 */
[----:B------:R-:W-:Y:S03]  /*bd8d0*/  HMMA.1688.F32.TF32 R96, R8, R180, R96 ;  /* 0x000000b40860723c */ /* 0x000fe60000081060 */
[----:B------:R-:W2:Y:S04]  /*bd8e0*/  LDL R196, [R1+0x12f0] ;  /* 0x0012f00001c47983 */ /* 0x000ea80000100800 */
[----:B------:R-:W2:Y:S04]  /*bd8f0*/  LDL R197, [R1+0x12f4] ;  /* 0x0012f40001c57983 */ /* 0x000ea80000100800 */
[----:B------:R-:W2:Y:S04]  /*bd900*/  LDL R198, [R1+0x12f8] ;  /* 0x0012f80001c67983 */ /* 0x000ea80000100800 */
[----:B------:R-:W2:Y:S04]  /*bd910*/  LDL R199, [R1+0x12fc] ;  /* 0x0012fc0001c77983 */ /* 0x000ea80000100800 */
[----:B------:R-:W2:Y:S01]  /*bd920*/  LDL R180, [R1+0x1100] ;  /* 0x0011000001b47983 */ /* 0x000ea20000100800 */
[----:B------:R-:W-:Y:S03]  /*bd930*/  HMMA.1688.F32.TF32 R96, R132, R182, R96 ;  /* 0x000000b68460723c */ /* 0x000fe60000081060 */
[----:B------:R-:W2:Y:S01]  /*bd940*/  LDL R181, [R1+0x1104] ;  /* 0x0011040001b57983 */ /* 0x000ea20000100800 */
[----:B---3--:R-:W-:-:S02]  /*bd950*/  IMAD.MOV.U32 R183, RZ, RZ, R138 ;  /* 0x000000ffffb77224 */ /* 0x008fc400078e008a */
[----:B----4-:R-:W-:Y:S02]  /*bd960*/  IMAD.MOV.U32 R182, RZ, RZ, R139 ;  /* 0x000000ffffb67224 */ /* 0x010fe400078e008b */
[----:B------:R-:W3:Y:S04]  /*bd970*/  LDL.LU R139, [R1+0x9a58] ;  /* 0x009a5800018b7983 */ /* 0x000ee80000300800 */
[----:B------:R-:W4:Y:S01]  /*bd980*/  LDL.LU R138, [R1+0x9a54] ;  /* 0x009a5400018a7983 */ /* 0x000f220000300800 */
[C---:B------:R-:W-:Y:S03]  /*bd990*/  HMMA.1688.F32.TF32 R12, R8.reuse, R164, R12 ;  /* 0x000000a4080c723c */ /* 0x040fe6000008100c */
[----:B------:R-:W4:Y:S04]  /*bd9a0*/  LDL R164, [R1+0x1120] ;  /* 0x0011200001a47983 */ /* 0x000f280000100800 */
[----:B------:R-:W4:Y:S01]  /*bd9b0*/  LDL R165, [R1+0x1124] ;  /* 0x0011240001a57983 */ /* 0x000f220000100800 */
[C---:B------:R-:W-:Y:S03]  /*bd9c0*/  HMMA.1688.F32.TF32 R16, R8.reuse, R172, R16 ;  /* 0x000000ac0810723c */ /* 0x040fe60000081010 */
[----:B------:R-:W4:Y:S04]  /*bd9d0*/  LDL R172, [R1+0x1110] ;  /* 0x0011100001ac7983 */ /* 0x000f280000100800 */
[----:B------:R-:W4:Y:S01]  /*bd9e0*/  LDL R173, [R1+0x1114] ;  /* 0x0011140001ad7983 */ /* 0x000f220000100800 */
[----:B------:R-:W-:Y:S08]  /*bd9f0*/  HMMA.1688.F32.TF32 R100, R8, R188, R100 ;  /* 0x000000bc0864723c */ /* 0x000ff00000081064 */
[C---:B------:R-:W-:Y:S08]  /*bda00*/  HMMA.1688.F32.TF32 R12, R132.reuse, R166, R12 ;  /* 0x000000a6840c723c */ /* 0x040ff0000008100c */
[C---:B------:R-:W-:Y:S01]  /*bda10*/  HMMA.1688.F32.TF32 R16, R132.reuse, R174, R16 ;  /* 0x000000ae8410723c */ /* 0x040fe20000081010 */
[----:B------:R-:W4:Y:S04]  /*bda20*/  LDL R174, [R1+0x1118] ;  /* 0x0011180001ae7983 */ /* 0x000f280000100800 */
[----:B------:R-:W4:Y:S03]  /*bda30*/  LDL R175, [R1+0x111c] ;  /* 0x00111c0001af7983 */ /* 0x000f260000100800 */
[----:B------:R-:W-:Y:S01]  /*bda40*/  HMMA.1688.F32.TF32 R100, R132, R190, R100 ;  /* 0x000000be8464723c */ /* 0x000fe20000081064 */
[----:B--2---:R-:W-:Y:S01]  /*bda50*/  IMAD.MOV.U32 R190, RZ, RZ, R154 ;  /* 0x000000ffffbe7224 */ /* 0x004fe200078e009a */
[----:B------:R-:W-:Y:S01]  /*bda60*/  MOV R191, R155 ;  /* 0x0000009b00bf7202 */ /* 0x000fe20000000f00 */
[----:B------:R-:W-:-:S02]  /*bda70*/  IMAD.MOV.U32 R222, RZ, RZ, R146 ;  /* 0x000000ffffde7224 */ /* 0x000fc400078e0092 */
[----:B------:R-:W-:Y:S02]  /*bda80*/  IMAD.MOV.U32 R223, RZ, RZ, R147 ;  /* 0x000000ffffdf7224 */ /* 0x000fe400078e0093 */
[----:B---3--:R-:W-:Y:S02]  /*bda90*/  IMAD.MOV.U32 R167, RZ, RZ, R139 ;  /* 0x000000ffffa77224 */ /* 0x008fe400078e008b */
[----:B----4-:R-:W-:Y:S02]  /*bdaa0*/  IMAD.MOV.U32 R166, RZ, RZ, R138 ;  /* 0x000000ffffa67224 */ /* 0x010fe400078e008a */
[----:B------:R-:W2:Y:S04]  /*bdab0*/  LDL.LU R138, [R1+0x9a50] ;  /* 0x009a5000018a7983 */ /* 0x000ea80000300800 */
[----:B------:R-:W3:Y:S04]  /*bdac0*/  LDL.LU R139, [R1+0x9a4c] ;  /* 0x009a4c00018b7983 */ /* 0x000ee80000300800 */
[----:B------:R-:W4:Y:S04]  /*bdad0*/  LDL R188, [R1+0x1130] ;  /* 0x0011300001bc7983 */ /* 0x000f280000100800 */
[----:B------:R-:W4:Y:S04]  /*bdae0*/  LDL R189, [R1+0x1134] ;  /* 0x0011340001bd7983 */ /* 0x000f280000100800 */
[----:B------:R-:W2:Y:S04]  /*bdaf0*/  LDL.LU R154, [R1+0x9a48] ;  /* 0x009a4800019a7983 */ /* 0x000ea80000300800 */
[----:B------:R-:W2:Y:S04]  /*bdb00*/  LDL.LU R155, [R1+0x9a44] ;  /* 0x009a4400019b7983 */ /* 0x000ea80000300800 */
[----:B------:R-:W3:Y:S04]  /*bdb10*/  LDL R220, [R1+0x1160] ;  /* 0x0011600001dc7983 */ /* 0x000ee80000100800 */
[----:B------:R-:W3:Y:S04]  /*bdb20*/  LDL R221, [R1+0x1164] ;  /* 0x0011640001dd7983 */ /* 0x000ee80000100800 */
[----:B------:R-:W3:Y:S04]  /*bdb30*/  LDL.LU R146, [R1+0x9a40] ;  /* 0x009a400001927983 */ /* 0x000ee80000300800 */
[----:B------:R-:W3:Y:S01]  /*bdb40*/  LDL.LU R147, [R1+0x9a3c] ;  /* 0x009a3c0001937983 */ /* 0x000ee20000300800 */
[C---:B------:R-:W-:Y:S03]  /*bdb50*/  HMMA.1688.F32.TF32 R84, R8.reuse, R152, R84 ;  /* 0x000000980854723c */ /* 0x040fe60000081054 */
[----:B------:R-:W3:Y:S04]  /*bdb60*/  LDL.64 R244, [R1+0x1180] ;  /* 0x0011800001f47983 */ /* 0x000ee80000100a00 */
[----:B------:R-:W3:Y:S01]  /*bdb70*/  LDL.64 R246, [R1+0x1188] ;  /* 0x0011880001f67983 */ /* 0x000ee20000100a00 */
[----:B------:R-:W-:Y:S03]  /*bdb80*/  HMMA.1688.F32.TF32 R88, R8, R144, R88 ;  /* 0x000000900858723c */ /* 0x000fe60000081058 */
[----:B--2---:R1:W-:Y:S09]  /*bdb90*/  STL.64 [R1+0x9760], R154 ;  /* 0x0097609a01007387 */ /* 0x0043f20000100a00 */
[----:B------:R-:W-:Y:S01]  /*bdba0*/  HMMA.1688.F32.TF32 R84, R132, R154, R84 ;  /* 0x0000009a8454723c */ /* 0x000fe20000081054 */
[----:B------:R2:W-:Y:S04]  /*bdbb0*/  STL.64 [R1+0x9758], R152 ;  /* 0x0097589801007387 */ /* 0x0005e80000100a00 */
[----:B-1----:R-:W4:Y:S01]  /*bdbc0*/  LDL R154, [R1+0x1278] ;  /* 0x00127800019a7983 */ /* 0x002f220000100800 */
[----:B------:R-:W-:-:S03]  /*bdbd0*/  IMAD.MOV.U32 R155, RZ, RZ, R252 ;  /* 0x000000ffff9b7224 */ /* 0x000fc600078e00fc */
[----:B--2---:R-:W2:Y:S04]  /*bdbe0*/  LDL R152, [R1+0x1270] ;  /* 0x0012700001987983 */ /* 0x004ea80000100800 */
[----:B------:R-:W2:Y:S04]  /*bdbf0*/  LDL R153, [R1+0x1274] ;  /* 0x0012740001997983 */ /* 0x000ea80000100800 */
[----:B------:R-:W2:Y:S04]  /*bdc00*/  LDL.LU R252, [R1+0x9a38] ;  /* 0x009a380001fc7983 */ /* 0x000ea80000300800 */
[----:B---3--:R-:W-:Y:S04]  /*bdc10*/  STL.64 [R1+0x9770], R146 ;  /* 0x0097709201007387 */ /* 0x008fe80000100a00 */
[----:B------:R1:W-:Y:S02]  /*bdc20*/  STL.64 [R1+0x9768], R144 ;  /* 0x0097689001007387 */ /* 0x0003e40000100a00 */
[----:B-1----:R-:W-:-:S02]  /*bdc30*/  IMAD.MOV.U32 R144, RZ, RZ, R139 ;  /* 0x000000ffff907224 */ /* 0x002fc400078e008b */
[----:B------:R-:W3:Y:S01]  /*bdc40*/  LDL.LU R139, [R1+0x9a34] ;  /* 0x009a3400018b7983 */ /* 0x000ee20000300800 */
[----:B------:R-:W-:-:S03]  /*bdc50*/  IMAD.MOV.U32 R145, RZ, RZ, R138 ;  /* 0x000000ffff917224 */ /* 0x000fc600078e008a */
[----:B------:R-:W2:Y:S01]  /*bdc60*/  LDL.LU R138, [R1+0x9a30] ;  /* 0x009a3000018a7983 */ /* 0x000ea20000300800 */
[----:B------:R-:W-:Y:S01]  /*bdc70*/  HMMA.1688.F32.TF32 R88, R132, R146, R88 ;  /* 0x000000928458723c */ /* 0x000fe20000081058 */
[----:B------:R-:W-:Y:S02]  /*bdc80*/  IMAD.MOV.U32 R146, RZ, RZ, R2 ;  /* 0x000000ffff927224 */ /* 0x000fe400078e0002 */
[----:B------:R-:W4:Y:S01]  /*bdc90*/  LDL.LU R2, [R1+0x9a2c] ;  /* 0x009a2c0001027983 */ /* 0x000f220000300800 */
[----:B------:R-:W-:-:S03]  /*bdca0*/  IMAD.MOV.U32 R147, RZ, RZ, R3 ;  /* 0x000000ffff937224 */ /* 0x000fc600078e0003 */
[----:B------:R-:W4:Y:S01]  /*bdcb0*/  LDL.LU R3, [R1+0x9a28] ;  /* 0x009a280001037983 */ /* 0x000f220000300800 */
[C---:B------:R-:W-:Y:S08]  /*bdcc0*/  HMMA.1688.F32.TF32 R116, R8.reuse, R140, R116 ;  /* 0x0000008c0874723c */ /* 0x040ff00000081074 */
[----:B------:R-:W-:Y:S01]  /*bdcd0*/  HMMA.1688.F32.TF32 R128, R8, R148, R128 ;  /* 0x000000940880723c */ /* 0x000fe20000081080 */
[----:B------:R-:W4:Y:S04]  /*bdce0*/  LDL R148, [R1+0x1240] ;  /* 0x0012400001947983 */ /* 0x000f280000100800 */
[----:B------:R-:W4:Y:S01]  /*bdcf0*/  LDL R149, [R1+0x1244] ;  /* 0x0012440001957983 */ /* 0x000f220000100800 */
[----:B---3--:R-:W-:-:S03]  /*bdd00*/  IMAD.MOV.U32 R140, RZ, RZ, R139 ;  /* 0x000000ffff8c7224 */ /* 0x008fc600078e008b */
[----:B------:R-:W3:Y:S01]  /*bdd10*/  LDL.LU R139, [R1+0x9a24] ;  /* 0x009a2400018b7983 */ /* 0x000ee20000300800 */
[----:B--2---:R-:W-:-:S03]  /*bdd20*/  IMAD.MOV.U32 R141, RZ, RZ, R138 ;  /* 0x000000ffff8d7224 */ /* 0x004fc600078e008a */
[----:B------:R-:W2:Y:S04]  /*bdd30*/  LDL.LU R138, [R1+0x9a20] ;  /* 0x009a2000018a7983 */ /* 0x000ea80000300800 */
[----:B------:R-:W4:Y:S04]  /*bdd40*/  LDL R232, [R1+0x1220] ;  /* 0x0012200001e87983 */ /* 0x000f280000100800 */
[----:B------:R-:W4:Y:S04]  /*bdd50*/  LDL R233, [R1+0x1224] ;  /* 0x0012240001e97983 */ /* 0x000f280000100800 */
[----:B------:R-:W4:Y:S04]  /*bdd60*/  LDL R44, [R1+0x1210] ;  /* 0x00121000012c7983 */ /* 0x000f280000100800 */
[----:B------:R-:W4:Y:S01]  /*bdd70*/  LDL R45, [R1+0x1214] ;  /* 0x00121400012d7983 */ /* 0x000f220000100800 */
[----:B---3--:R-:W-:-:S03]  /*bdd80*/  MOV R36, R139 ;  /* 0x0000008b00247202 */ /* 0x008fc60000000f00 */
[----:B------:R-:W3:Y:S01]  /*bdd90*/  LDL.LU R139, [R1+0x9a1c] ;  /* 0x009a1c00018b7983 */ /* 0x000ee20000300800 */
[----:B--2---:R-:W-:-:S03]  /*bdda0*/  IMAD.MOV.U32 R37, RZ, RZ, R138 ;  /* 0x000000ffff257224 */ /* 0x004fc600078e008a */
[----:B------:R-:W2:Y:S04]  /*bddb0*/  LDL.LU R138, [R1+0x9a18] ;  /* 0x009a1800018a7983 */ /* 0x000ea80000300800 */
[----:B------:R-:W4:Y:S04]  /*bddc0*/  LDL R124, [R1+0x11d0] ;  /* 0x0011d000017c7983 */ /* 0x000f280000100800 */
[----:B------:R-:W4:Y:S04]  /*bddd0*/  LDL R125, [R1+0x11d4] ;  /* 0x0011d400017d7983 */ /* 0x000f280000100800 */
[----:B------:R-:W4:Y:S04]  /*bdde0*/  LDL R112, [R1+0x11b0] ;  /* 0x0011b00001707983 */ /* 0x000f280000100800 */
[----:B------:R-:W4:Y:S04]  /*bddf0*/  LDL R113, [R1+0x11b4] ;  /* 0x0011b40001717983 */ /* 0x000f280000100800 */
[----:B------:R-:W4:Y:S01]  /*bde00*/  LDL R108, [R1+0x11a0] ;  /* 0x0011a000016c7983 */ /* 0x000f220000100800 */
[C---:B------:R-:W-:Y:S08]  /*bde10*/  HMMA.1688.F32.TF32 R4, R8.reuse, R156, R4 ;  /* 0x0000009c0804723c */ /* 0x040ff00000081004 */
[----:B------:R-:W-:Y:S01]  /*bde20*/  HMMA.1688.F32.TF32 R60, R8, R200, R60 ;  /* 0x000000c8083c723c */ /* 0x000fe2000008103c */
[----:B---3--:R-:W-:-:S02]  /*bde30*/  IMAD.MOV.U32 R120, RZ, RZ, R139 ;  /* 0x000000ffff787224 */ /* 0x008fc400078e008b */
[----:B--2---:R-:W-:Y:S02]  /*bde40*/  IMAD.MOV.U32 R109, RZ, RZ, R138 ;  /* 0x000000ffff6d7224 */ /* 0x004fe400078e008a */
[----:B------:R-:W2:Y:S04]  /*bde50*/  LDL.LU R138, [R1+0x9a14] ;  /* 0x009a1400018a7983 */ /* 0x000ea80000300800 */
[----:B------:R-:W2:Y:S01]  /*bde60*/  LDL.LU R139, [R1+0x9a10] ;  /* 0x009a1000018b7983 */ /* 0x000ea20000300800 */
[C---:B------:R-:W-:Y:S03]  /*bde70*/  HMMA.1688.F32.TF32 R64, R8.reuse, R192, R64 ;  /* 0x000000c00840723c */ /* 0x040fe60000081040 */
[----:B------:R-:W3:Y:S04]  /*bde80*/  LDL R121, [R1+0x11c4] ;  /* 0x0011c40001797983 */ /* 0x000ee80000100800 */
[----:B------:R-:W3:Y:S01]  /*bde90*/  LDL R32, [R1+0x11e0] ;  /* 0x0011e00001207983 */ /* 0x000ee20000100800 */
[C---:B------:R-:W-:Y:S03]  /*bdea0*/  HMMA.1688.F32.TF32 R68, R8.reuse, R184, R68 ;  /* 0x000000b80844723c */ /* 0x040fe60000081044 */
[----:B------:R-:W3:Y:S04]  /*bdeb0*/  LDL R33, [R1+0x11e4] ;  /* 0x0011e40001217983 */ /* 0x000ee80000100800 */
[----:B------:R-:W3:Y:S01]  /*bdec0*/  LDL R40, [R1+0x1200] ;  /* 0x0012000001287983 */ /* 0x000ee20000100800 */
[C---:B------:R-:W-:Y:S03]  /*bded0*/  HMMA.1688.F32.TF32 R72, R8.reuse, R176, R72 ;  /* 0x000000b00848723c */ /* 0x040fe60000081048 */
[----:B------:R-:W3:Y:S05]  /*bdee0*/  LDL R41, [R1+0x1204] ;  /* 0x0012040001297983 */ /* 0x000eea0000100800 */
[----:B------:R-:W-:Y:S01]  /*bdef0*/  HMMA.1688.F32.TF32 R236, R8, R136, R236 ;  /* 0x0000008808ec723c */ /* 0x000fe200000810ec */
[----:B------:R-:W-:Y:S04]  /*bdf00*/  LDS R8, [R0+UR10+0x30080] ;  /* 0x0300800a00087984 */ /* 0x000fe80008000800 */
[----:B------:R-:W-:Y:S04]  /*bdf10*/  LDS R10, [R0+UR10+0x32080] ;  /* 0x0320800a000a7984 */ /* 0x000fe80008000800 */
[----:B------:R-:W-:Y:S04]  /*bdf20*/  LDS R9, [R241+UR10+0x30080] ;  /* 0x0300800af1097984 */ /* 0x000fe80008000800 */
[----:B------:R-:W4:Y:S02]  /*bdf30*/  LDS R11, [R241+UR10+0x32080] ;  /* 0x0320800af10b7984 */ /* 0x000f240008000800 */
[----:B----4-:R-:W-:Y:S02]  /*bdf40*/  HMMA.1688.F32.TF32 R100, R8, R108, R100 ;  /* 0x0000006c0864723c */ /* 0x010fe40000081064 */
[----:B--2---:R1:W-:Y:S06]  /*bdf50*/  STL.64 [R1+0x9780], R138 ;  /* 0x0097808a01007387 */ /* 0x0043ec0000100a00 */
[----:B------:R-:W-:Y:S01]  /*bdf60*/  HMMA.1688.F32.TF32 R236, R132, R138, R236 ;  /* 0x0000008a84ec723c */ /* 0x000fe200000810ec */
[----:B------:R2:W-:Y:S04]  /*bdf70*/  STL.64 [R1+0x9778], R136 ;  /* 0x0097788801007387 */ /* 0x0005e80000100a00 */
[----:B-1----:R-:W4:Y:S04]  /*bdf80*/  LDL R138, [R1+0x1258] ;  /* 0x00125800018a7983 */ /* 0x002f280000100800 */
[----:B--2---:R-:W2:Y:S04]  /*bdf90*/  LDL R136, [R1+0x1250] ;  /* 0x0012500001887983 */ /* 0x004ea80000100800 */
[----:B------:R-:W2:Y:S04]  /*bdfa0*/  LDL R137, [R1+0x1254] ;  /* 0x0012540001897983 */ /* 0x000ea80000100800 */
[----:B------:R-:W2:Y:S04]  /*bdfb0*/  LDL.LU.64 R110, [R1+0x9a08] ;  /* 0x009a0800016e7983 */ /* 0x000ea80000300a00 */
[----:B------:R-:W2:Y:S04]  /*bdfc0*/  LDL.LU.64 R108, [R1+0x9a00] ;  /* 0x009a0000016c7983 */ /* 0x000ea80000300a00 */
[----:B------:R-:W3:Y:S01]  /*bdfd0*/  LDL.LU.64 R114, [R1+0x99f8] ;  /* 0x0099f80001727983 */ /* 0x000ee20000300a00 */
[C---:B--2---:R-:W-:Y:S03]  /*bdfe0*/  HMMA.1688.F32.TF32 R108, R8.reuse, R112, R108 ;  /* 0x00000070086c723c */ /* 0x044fe6000008106c */
[----:B------:R-:W3:Y:S04]  /*bdff0*/  LDL.LU.64 R112, [R1+0x99f0] ;  /* 0x0099f00001707983 */ /* 0x000ee80000300a00 */
[----:B------:R-:W2:Y:S01]  /*be000*/  LDL.LU.64 R122, [R1+0x99e8] ;  /* 0x0099e800017a7983 */ /* 0x000ea20000300a00 */
[C---:B---3--:R-:W-:Y:S03]  /*be010*/  HMMA.1688.F32.TF32 R112, R8.reuse, R120, R112 ;  /* 0x000000780870723c */ /* 0x048fe60000081070 */
        /* <DEDUP_REMOVED lines=11> */
[----:B---3--:R-:W-:Y:S03]  /*be0d0*/  HMMA.1688.F32.TF32 R36, R8, R40, R36 ;  /* 0x000000280824723c */ /* 0x008fe60000081024 */
[----:B------:R-:W2:Y:S04]  /*be0e0*/  LDL.LU.64 R40, [R1+0x99a0] ;  /* 0x0099a00001287983 */ /* 0x000ea80000300a00 */
[----:B------:R-:W3:Y:S01]  /*be0f0*/  LDL.LU.64 R46, [R1+0x9998] ;  /* 0x00999800012e7983 */ /* 0x000ee20000300a00 */
[C---:B------:R-:W-:Y:S08]  /*be100*/  HMMA.1688.F32.TF32 R116, R132.reuse, R142, R116 ;  /* 0x0000008e8474723c */ /* 0x040ff00000081074 */
[C---:B------:R-:W-:Y:S08]  /*be110*/  HMMA.1688.F32.TF32 R128, R132.reuse, R150, R128 ;  /* 0x000000968480723c */ /* 0x040ff00000081080 */
[C---:B------:R-:W-:Y:S08]  /*be120*/  HMMA.1688.F32.TF32 R4, R132.reuse, R158, R4 ;  /* 0x0000009e8404723c */ /* 0x040ff00000081004 */
[C---:B------:R-:W-:Y:S08]  /*be130*/  HMMA.1688.F32.TF32 R60, R132.reuse, R202, R60 ;  /* 0x000000ca843c723c */ /* 0x040ff0000008103c */
[C---:B------:R-:W-:Y:S08]  /*be140*/  HMMA.1688.F32.TF32 R64, R132.reuse, R194, R64 ;  /* 0x000000c28440723c */ /* 0x040ff00000081040 */
[----:B------:R-:W-:Y:S08]  /*be150*/  HMMA.1688.F32.TF32 R68, R132, R186, R68 ;  /* 0x000000ba8444723c */ /* 0x000ff00000081044 */
[----:B--2---:R-:W-:Y:S01]  /*be160*/  HMMA.1688.F32.TF32 R40, R8, R44, R40 ;  /* 0x0000002c0828723c */ /* 0x004fe20000081028 */
[----:B------:R-:W3:Y:S01]  /*be170*/  LDL.LU.64 R44, [R1+0x9990] ;  /* 0x00999000012c7983 */ /* 0x000ee20000300a00 */
[----:B------:R-:W-:-:S02]  /*be180*/  IMAD.MOV.U32 R156, RZ, RZ, R3 ;  /* 0x000000ffff9c7224 */ /* 0x000fc400078e0003 */
[----:B------:R-:W-:Y:S01]  /*be190*/  IMAD.MOV.U32 R157, RZ, RZ, R2 ;  /* 0x000000ffff9d7224 */ /* 0x000fe200078e0002 */
[----:B------:R-:W2:Y:S03]  /*be1a0*/  LDL.LU.64 R234, [R1+0x9988] ;  /* 0x0099880001ea7983 */ /* 0x000ea60000300a00 */
[----:B------:R-:W-:Y:S01]  /*be1b0*/  HMMA.1688.F32.TF32 R72, R132, R178, R72 ;  /* 0x000000b28448723c */ /* 0x000fe20000081048 */
[----:B------:R-:W-:Y:S04]  /*be1c0*/  LDS R132, [R0+UR10+0x34080] ;  /* 0x0340800a00847984 */ /* 0x000fe80008000800 */
[----:B------:R-:W-:Y:S04]  /*be1d0*/  LDS R134, [R0+UR10+0x36080] ;  /* 0x0360800a00867984 */ /* 0x000fe80008000800 */
[----:B------:R-:W-:Y:S04]  /*be1e0*/  LDS R133, [R241+UR10+0x34080] ;  /* 0x0340800af1857984 */ /* 0x000fe80008000800 */
[----:B------:R-:W1:Y:S01]  /*be1f0*/  LDS R135, [R241+UR10+0x36080] ;  /* 0x0360800af1877984 */ /* 0x000e620008000800 */
[C---:B------:R-:W-:Y:S08]  /*be200*/  HMMA.1688.F32.TF32 R20, R8.reuse, R164, R20 ;  /* 0x000000a40814723c */ /* 0x040ff00000081014 */
[C---:B------:R-:W-:Y:S08]  /*be210*/  HMMA.1688.F32.TF32 R92, R8.reuse, R172, R92 ;  /* 0x000000ac085c723c */ /* 0x040ff0000008105c */
[C---:B------:R-:W-:Y:S08]  /*be220*/  HMMA.1688.F32.TF32 R24, R8.reuse, R180, R24 ;  /* 0x000000b40818723c */ /* 0x040ff00000081018 */
[C---:B------:R-:W-:Y:S08]  /*be230*/  HMMA.1688.F32.TF32 R104, R8.reuse, R188, R104 ;  /* 0x000000bc0868723c */ /* 0x040ff00000081068 */
[----:B------:R-:W-:Y:S08]  /*be240*/  HMMA.1688.F32.TF32 R28, R8, R196, R28 ;  /* 0x000000c4081c723c */ /* 0x000ff0000008101c */
[----:B-1----:R-:W-:Y:S08]  /*be250*/  HMMA.1688.F32.TF32 R20, R132, R166, R20 ;  /* 0x000000a68414723c */ /* 0x002ff00000081014 */
[----:B------:R-:W-:Y:S08]  /*be260*/  HMMA.1688.F32.TF32 R116, R8, R204, R116 ;  /* 0x000000cc0874723c */ /* 0x000ff00000081074 */
[----:B------:R-:W-:Y:S08]  /*be270*/  HMMA.1688.F32.TF32 R92, R132, R174, R92 ;  /* 0x000000ae845c723c */ /* 0x000ff0000008105c */
[----:B------:R-:W-:Y:S08]  /*be280*/  HMMA.1688.F32.TF32 R128, R8, R212, R128 ;  /* 0x000000d40880723c */ /* 0x000ff00000081080 */
[----:B------:R-:W-:Y:S08]  /*be290*/  HMMA.1688.F32.TF32 R24, R132, R182, R24 ;  /* 0x000000b68418723c */ /* 0x000ff00000081018 */
[C---:B------:R-:W-:Y:S08]  /*be2a0*/  HMMA.1688.F32.TF32 R48, R8.reuse, R140, R48 ;  /* 0x0000008c0830723c */ /* 0x040ff00000081030 */
[C---:B------:R-:W-:Y:S08]  /*be2b0*/  HMMA.1688.F32.TF32 R52, R8.reuse, R148, R52 ;  /* 0x000000940834723c */ /* 0x040ff00000081034 */
[C---:B------:R-:W-:Y:S08]  /*be2c0*/  HMMA.1688.F32.TF32 R4, R8.reuse, R220, R4 ;  /* 0x000000dc0804723c */ /* 0x040ff00000081004 */
[----:B------:R-:W-:Y:S08]  /*be2d0*/  HMMA.1688.F32.TF32 R236, R8, R156, R236 ;  /* 0x0000009c08ec723c */ /* 0x000ff000000810ec */
[----:B------:R-:W-:Y:S08]  /*be2e0*/  HMMA.1688.F32.TF32 R104, R132, R190, R104 ;  /* 0x000000be8468723c */ /* 0x000ff00000081068 */
[----:B------:R-:W-:Y:S08]  /*be2f0*/  HMMA.1688.F32.TF32 R12, R8, R228, R12 ;  /* 0x000000e4080c723c */ /* 0x000ff0000008100c */
[----:B------:R-:W-:Y:S08]  /*be300*/  HMMA.1688.F32.TF32 R28, R132, R198, R28 ;  /* 0x000000c6841c723c */ /* 0x000ff0000008101c */
[----:B------:R-:W-:Y:S08]  /*be310*/  HMMA.1688.F32.TF32 R16, R8, R244, R16 ;  /* 0x000000f40810723c */ /* 0x000ff00000081010 */
[C---:B------:R-:W-:Y:S08]  /*be320*/  HMMA.1688.F32.TF32 R116, R132.reuse, R206, R116 ;  /* 0x000000ce8474723c */ /* 0x040ff00000081074 */
[C---:B------:R-:W-:Y:S08]  /*be330*/  HMMA.1688.F32.TF32 R128, R132.reuse, R214, R128 ;  /* 0x000000d68480723c */ /* 0x040ff00000081080 */
[C---:B------:R-:W-:Y:S08]  /*be340*/  HMMA.1688.F32.TF32 R4, R132.reuse, R222, R4 ;  /* 0x000000de8404723c */ /* 0x040ff00000081004 */
[C---:B------:R-:W-:Y:S08]  /*be350*/  HMMA.1688.F32.TF32 R12, R132.reuse, R230, R12 ;  /* 0x000000e6840c723c */ /* 0x040ff0000008100c */
[----:B------:R-:W-:Y:S01]  /*be360*/  HMMA.1688.F32.TF32 R16, R132, R246, R16 ;  /* 0x000000f68410723c */ /* 0x000fe20000081010 */
[----:B------:R-:W-:Y:S01]  /*be370*/  MOV R194, R246 ;  /* 0x000000f600c27202 */ /* 0x000fe20000000f00 */
[----:B------:R-:W-:-:S06]  /*be380*/  IMAD.MOV.U32 R195, RZ, RZ, R247 ;  /* 0x000000ffffc37224 */ /* 0x000fcc00078e00f7 */
[C---:B---3--:R-:W-:Y:S01]  /*be390*/  HMMA.1688.F32.TF32 R44, R8.reuse, R232, R44 ;  /* 0x000000e8082c723c */ /* 0x048fe2000008102c */
        /* <DEDUP_REMOVED lines=9> */
[----:B------:R-:W-:Y:S04]  /*be430*/  STL.64 [R1+0x3230], R20 ;  /* 0x0032301401007387 */ /* 0x000fe80000100a00 */
[----:B------:R1:W-:Y:S04]  /*be440*/  STL.64 [R1+0x3238], R22 ;  /* 0x0032381601007387 */ /* 0x0003e80000100a00 */
[----:B-1----:R-:W2:Y:S04]  /*be450*/  LDL R22, [R1+0x1248] ;  /* 0x0012480001167983 */ /* 0x002ea80000100800 */
[----:B------:R-:W2:Y:S04]  /*be460*/  LDL R23, [R1+0x124c] ;  /* 0x00124c0001177983 */ /* 0x000ea80000100800 */
        /* <DEDUP_REMOVED lines=42> */
[----:B------:R-:W4:Y:S04]  /*be710*/  LDL.LU.64 R230, [R1+0x98c8] ;  /* 0x0098c80001e67983 */ /* 0x000f280000300a00 */
[----:B------:R-:W4:Y:S04]  /*be720*/  LDL.LU.64 R228, [R1+0x98c0] ;  /* 0x0098c00001e47983 */ /* 0x000f280000300a00 */
[----:B------:R-:W-:Y:S04]  /*be730*/  STL.64 [R1+0x31b0], R12 ;  /* 0x0031b00c01007387 */ /* 0x000fe80000100a00 */
[----:B------:R1:W-:Y:S04]  /*be740*/  STL.64 [R1+0x31b8], R14 ;  /* 0x0031b80e01007387 */ /* 0x0003e80000100a00 */
[----:B-1----:R-:W4:Y:S04]  /*be750*/  LDL R14, [R1+0x11c8] ;  /* 0x0011c800010e7983 */ /* 0x002f280000100800 */
[----:B------:R-:W4:Y:S04]  /*be760*/  LDL R15, [R1+0x11cc] ;  /* 0x0011cc00010f7983 */ /* 0x000f280000100800 */
[----:B------:R-:W-:Y:S04]  /*be770*/  STL.64 [R1+0x1ae0], R16 ;  /* 0x001ae01001007387 */ /* 0x000fe80000100a00 */
[----:B------:R1:W-:Y:S04]  /*be780*/  STL.64 [R1+0x1ae8], R18 ;  /* 0x001ae81201007387 */ /* 0x0003e80000100a00 */
[----:B------:R-:W4:Y:S04]  /*be790*/  LDL.LU.64 R246, [R1+0x98b8] ;  /* 0x0098b80001f67983 */ /* 0x000f280000300a00 */
[----:B------:R-:W4:Y:S04]  /*be7a0*/  LDL.LU.64 R244, [R1+0x98b0] ;  /* 0x0098b00001f47983 */ /* 0x000f280000300a00 */
[----:B-1----:R-:W4:Y:S04]  /*be7b0*/  LDL R18, [R1+0x11b8] ;  /* 0x0011b80001127983 */ /* 0x002f280000100800 */
[----:B------:R-:W4:Y:S04]  /*be7c0*/  LDL R19, [R1+0x11bc] ;  /* 0x0011bc0001137983 */ /* 0x000f280000100800 */
[----:B------:R1:W-:Y:S04]  /*be7d0*/  STL.64 [R1+0x9790], R194 ;  /* 0x009790c201007387 */ /* 0x0003e80000100a00 */
[----:B------:R-:W-:Y:S04]  /*be7e0*/  STL.64 [R1+0x9788], R192 ;  /* 0x009788c001007387 */ /* 0x000fe80000100a00 */
[----:B-1----:R-:W4:Y:S04]  /*be7f0*/  LDL R194, [R1+0x11a8] ;  /* 0x0011a80001c27983 */ /* 0x002f280000100800 */
[----:B------:R-:W4:Y:S01]  /*be800*/  LDL R195, [R1+0x11ac] ;  /* 0x0011ac0001c37983 */ /* 0x000f220000100800 */
[----:B------:R-:W-:-:S15]  /*be810*/  HMMA.1688.F32.TF32 R96, R8, R248, R96 ;  /* 0x000000f80860723c */ /* 0x000fde0000081060 */
[----:B------:R-:W-:-:S05]  /*be820*/  NOP ;  /* 0x0000000000007918 */ /* 0x000fca0000000000 */
[----:B------:R-:W-:Y:S01]  /*be830*/  HMMA.1688.F32.TF32 R96, R132, R250, R96 ;  /* 0x000000fa8460723c */ /* 0x000fe20000081060 */
[----:B------:R-:W4:Y:S04]  /*be840*/  LDL.LU.64 R250, [R1+0x98a8] ;  /* 0x0098a80001fa7983 */ /* 0x000f280000300a00 */
[----:B------:R-:W4:-:S14]  /*be850*/  LDL.LU.64 R248, [R1+0x98a0] ;  /* 0x0098a00001f87983 */ /* 0x000f1c0000300a00 */
[----:B------:R-:W-:Y:S04]  /*be860*/  STL.64 [R1+0x31a0], R96 ;  /* 0x0031a06001007387 */ /* 0x000fe80000100a00 */
[----:B------:R1:W-:Y:S01]  /*be870*/  STL.64 [R1+0x31a8], R98 ;  /* 0x0031a86201007387 */ /* 0x0003e20000100a00 */
[C---:B------:R-:W-:Y:S08]  /*be880*/  HMMA.1688.F32.TF32 R56, R8.reuse, R136, R56 ;  /* 0x000000880838723c */ /* 0x040ff00000081038 */
[----:B------:R-:W-:Y:S01]  /*be890*/  HMMA.1688.F32.TF32 R60, R8, R144, R60 ;  /* 0x00000090083c723c */ /* 0x000fe2000008103c */
[----:B------:R-:W-:-:S07]  /*be8a0*/  IMAD.MOV.U32 R139, RZ, RZ, R252 ;  /* 0x000000ffff8b7224 */ /* 0x000fce00078e00fc */
        /* <DEDUP_REMOVED lines=8> */
[C---:B----4-:R-:W-:Y:S08]  /*be930*/  HMMA.1688.F32.TF32 R12, R132.reuse, R14, R112 ;  /* 0x0000000e840c723c */ /* 0x050ff00000081070 */
[C---:B------:R-:W-:Y:S08]  /*be940*/  HMMA.1688.F32.TF32 R16, R132.reuse, R18, R108 ;  /* 0x000000128410723c */ /* 0x040ff0000008106c */
[----:B-1----:R-:W-:Y:S01]  /*be950*/  HMMA.1688.F32.TF32 R96, R132, R194, R100 ;  /* 0x000000c28460723c */ /* 0x002fe20000081064 */
[----:B------:R-:W-:Y:S01]  /*be960*/  IMAD.MOV.U32 R186, RZ, RZ, R226 ;  /* 0x000000ffffba7224 */ /* 0x000fe200078e00e2 */
[----:B------:R-:W-:Y:S01]  /*be970*/  LDS R8, [R0+UR10+0x18100] ;  /* 0x0181000a00087984 */ /* 0x000fe20008000800 */
        /* <DEDUP_REMOVED lines=8> */
[----:B------:R-:W1:Y:S05]  /*bea00*/  LDS R11, [R241+UR10+0x1a100] ;  /* 0x01a1000af10b7984 */ /* 0x000e6a0008000800 */
        /* <DEDUP_REMOVED lines=53> */
[----:B--2---:R-:W-:Y:S02]  /*bed60*/  HMMA.1688.F32.TF32 R4, R132, R234, R88 ;  /* 0x000000ea8404723c */ /* 0x004fe40000081058 */
[----:B------:R-:W-:Y:S01]  /*bed70*/  STL.64 [R1+0x97a0], R186 ;  /* 0x0097a0ba01007387 */ /* 0x000fe20000100a00 */
[----:B------:R-:W-:-:S03]  /*bed80*/  IMAD.MOV.U32 R162, RZ, RZ, R245 ;  /* 0x000000ffffa27224 */ /* 0x000fc600078e00f5 */
[----:B------:R-:W-:Y:S01]  /*bed90*/  STL.64 [R1+0x9798], R184 ;  /* 0x009798b801007387 */ /* 0x000fe20000100a00 */
[----:B------:R-:W-:-:S12]  /*beda0*/  IMAD.MOV.U32 R163, RZ, RZ, R244 ;  /* 0x000000ffffa37224 */ /* 0x000fd800078e00f4 */
[----:B------:R-:W-:Y:S04]  /*bedb0*/  STL.64 [R1+0x30a0], R4 ;  /* 0x0030a00401007387 */ /* 0x000fe80000100a00 */
[----:B------:R2:W-:Y:S04]  /*bedc0*/  STL.64 [R1+0x30a8], R6 ;  /* 0x0030a80601007387 */ /* 0x0005e80000100a00 */
[----:B------:R-:W2:Y:S04]  /*bedd0*/  LDL.64 R22, [R1+0x12e8] ;  /* 0x0012e80001167983 */ /* 0x000ea80000100a00 */
[----:B------:R-:W3:Y:S04]  /*bede0*/  LDL R160, [R1+0xc0] ;  /* 0x0000c00001a07983 */ /* 0x000ee80000100800 */
[----:B------:R-:W3:Y:S04]  /*bedf0*/  LDL R161, [R1+0xc4] ;  /* 0x0000c40001a17983 */ /* 0x000ee80000100800 */
[----:B------:R-:W4:Y:S04]  /*bee00*/  LDL.LU R245, [R1+0x989c] ;  /* 0x00989c0001f57983 */ /* 0x000f280000300800 */
[----:B------:R-:W2:Y:S01]  /*bee10*/  LDL.LU R244, [R1+0x9898] ;  /* 0x0098980001f47983 */ /* 0x000ea20000300800 */
[----:B------:R-:W-:-:S02]  /*bee20*/  IMAD.MOV.U32 R154, RZ, RZ, R220 ;  /* 0x000000ffff9a7224 */ /* 0x000fc400078e00dc */
[----:B------:R-:W-:Y:S01]  /*bee30*/  IMAD.MOV.U32 R155, RZ, RZ, R221 ;  /* 0x000000ffff9b7224 */ /* 0x000fe200078e00dd */
[----:B------:R-:W3:Y:S04]  /*bee40*/  LDL R152, [R1+0xb0] ;  /* 0x0000b00001987983 */ /* 0x000ee80000100800 */
[----:B------:R-:W3:Y:S04]  /*bee50*/  LDL R153, [R1+0xb4] ;  /* 0x0000b40001997983 */ /* 0x000ee80000100800 */
[----:B------:R-:W3:Y:S04]  /*bee60*/  LDL.LU R220, [R1+0x9894] ;  /* 0x0098940001dc7983 */ /* 0x000ee80000300800 */
[----:B------:R-:W3:Y:S01]  /*bee70*/  LDL.LU R221, [R1+0x9890] ;  /* 0x0098900001dd7983 */ /* 0x000ee20000300800 */
[----:B------:R-:W-:-:S02]  /*bee80*/  IMAD.MOV.U32 R146, RZ, RZ, R248 ;  /* 0x000000ffff927224 */ /* 0x000fc400078e00f8 */
[----:B------:R-:W-:Y:S01]  /*bee90*/  IMAD.MOV.U32 R147, RZ, RZ, R249 ;  /* 0x000000ffff937224 */ /* 0x000fe200078e00f9 */
[----:B----4-:R-:W-:Y:S02]  /*beea0*/  MOV R144, R245 ;  /* 0x000000f500907202 */ /* 0x010fe40000000f00 */
[----:B------:R-:W4:Y:S01]  /*beeb0*/  LDL.LU R245, [R1+0x988c] ;  /* 0x00988c0001f57983 */ /* 0x000f220000300800 */
[----:B--2---:R-:W-:-:S03]  /*beec0*/  IMAD.MOV.U32 R145, RZ, RZ, R244 ;  /* 0x000000ffff917224 */ /* 0x004fc600078e00f4 */
[----:B------:R-:W2:Y:S01]  /*beed0*/  LDL.LU R244, [R1+0x9888] ;  /* 0x0098880001f47983 */ /* 0x000ea20000300800 */
[----:B------:R-:W-:Y:S03]  /*beee0*/  HMMA.1688.F32.TF32 R4, R132, R22, R236 ;  /* 0x000000168404723c */ /* 0x000fe600000810ec */
[----:B------:R-:W3:Y:S04]  /*beef0*/  LDL.LU R248, [R1+0x9884] ;  /* 0x0098840001f87983 */ /* 0x000ee80000300800 */
[----:B------:R-:W3:Y:S04]  /*bef00*/  LDL.LU R249, [R1+0x9880] ;  /* 0x0098800001f97983 */ /* 0x000ee80000300800 */
        /* <DEDUP_REMOVED lines=18> */
[----:B------:R-:W-:-:S02]  /*bf030*/  IMAD.MOV.U32 R202, RZ, RZ, R22 ;  /* 0x000000ffffca7224 */ /* 0x000fc400078e0016 */
[----:B------:R-:W-:Y:S01]  /*bf040*/  IMAD.MOV.U32 R203, RZ, RZ, R23 ;  /* 0x000000ffffcb7224 */ /* 0x000fe200078e0017 */
[----:B------:R-:W-:Y:S04]  /*bf050*/  LDS R132, [R0+UR10+0x1c100] ;  /* 0x01c1000a00847984 */ /* 0x000fe80008000800 */
[----:B-1----:R-:W3:Y:S04]  /*bf060*/  LDL.64 R178, [R1+0x68] ;  /* 0x0000680001b27983 */ /* 0x002ee80000100a00 */
[----:B------:R-:W3:Y:S04]  /*bf070*/  LDL.64 R176, [R1+0x60] ;  /* 0x0000600001b07983 */ /* 0x000ee80000100a00 */
[----:B------:R1:W-:Y:S04]  /*bf080*/  STL.64 [R1+0x3090], R4 ;  /* 0x0030900401007387 */ /* 0x0003e80000100a00 */
        /* <DEDUP_REMOVED lines=41> */
[----:B------:R-:W-:Y:S04]  /*bf320*/  LDS R134, [R0+UR10+0x1e100] ;  /* 0x01e1000a00867984 */ /* 0x000fe80008000800 */
[----:B------:R-:W-:Y:S04]  /*bf330*/  LDS R133, [R241+UR10+0x1c100] ;  /* 0x01c1000af1857984 */ /* 0x000fe80008000800 */
[----:B------:R-:W1:Y:S01]  /*bf340*/  LDS R135, [R241+UR10+0x1e100] ;  /* 0x01e1000af1877984 */ /* 0x000e620008000800 */
[----:B----4-:R-:W-:-:S02]  /*bf350*/  IMAD.MOV.U32 R129, RZ, RZ, R245 ;  /* 0x000000ffff817224 */ /* 0x010fc400078e00f5 */
[----:B--2---:R-:W-:Y:S02]  /*bf360*/  IMAD.MOV.U32 R128, RZ, RZ, R244 ;  /* 0x000000ffff807224 */ /* 0x004fe400078e00f4 */
[----:B------:R-:W2:Y:S04]  /*bf370*/  LDL.LU R244, [R1+0x987c] ;  /* 0x00987c0001f47983 */ /* 0x000ea80000300800 */
[----:B------:R-:W4:Y:S01]  /*bf380*/  LDL.LU R245, [R1+0x9878] ;  /* 0x0098780001f57983 */ /* 0x000f220000300800 */
[----:B---3--:R-:W-:Y:S02]  /*bf390*/  IMAD.MOV.U32 R117, RZ, RZ, R248 ;  /* 0x000000ffff757224 */ /* 0x008fe400078e00f8 */
[----:B------:R-:W-:Y:S02]  /*bf3a0*/  IMAD.MOV.U32 R116, RZ, RZ, R249 ;  /* 0x000000ffff747224 */ /* 0x000fe400078e00f9 */
[----:B------:R-:W3:Y:S04]  /*bf3b0*/  LDL.LU R249, [R1+0x9874] ;  /* 0x0098740001f97983 */ /* 0x000ee80000300800 */
[----:B------:R-:W3:Y:S04]  /*bf3c0*/  LDL.LU R248, [R1+0x9870] ;  /* 0x0098700001f87983 */ /* 0x000ee80000300800 */
[----:B------:R-:W3:Y:S04]  /*bf3d0*/  LDL.LU R56, [R1+0x4b0] ;  /* 0x0004b00001387983 */ /* 0x000ee80000300800 */
[----:B------:R-:W3:Y:S04]  /*bf3e0*/  LDL.LU R57, [R1+0x4b4] ;  /* 0x0004b40001397983 */ /* 0x000ee80000300800 */
[----:B------:R-:W3:Y:S04]  /*bf3f0*/  LDL.LU R58, [R1+0x4b8] ;  /* 0x0004b800013a7983 */ /* 0x000ee80000300800 */
[----:B------:R-:W3:Y:S01]  /*bf400*/  LDL.LU R59, [R1+0x4bc] ;  /* 0x0004bc00013b7983 */ /* 0x000ee20000300800 */
[----:B--2---:R-:W-:Y:S01]  /*bf410*/  IMAD.MOV.U32 R29, RZ, RZ, R244 ;  /* 0x000000ffff1d7224 */ /* 0x004fe200078e00f4 */
[----:B----4-:R-:W-:-:S02]  /*bf420*/  MOV R28, R245 ;  /* 0x000000f5001c7202 */ /* 0x010fc40000000f00 */
        /* <DEDUP_REMOVED lines=10> */
[----:B--2---:R-:W-:-:S02]  /*bf4d0*/  IMAD.MOV.U32 R25, RZ, RZ, R245 ;  /* 0x000000ffff197224 */ /* 0x004fc400078e00f5 */
[----:B----4-:R-:W-:Y:S02]  /*bf4e0*/  IMAD.MOV.U32 R24, RZ, RZ, R244 ;  /* 0x000000ffff187224 */ /* 0x010fe400078e00f4 */
        /* <DEDUP_REMOVED lines=38> */
[----:B------:R1:W-:Y:S04]  /*bf750*/  STL.64 [R1+0x97c0], R202 ;  /* 0x0097c0ca01007387 */ /* 0x0003e80000100a00 */
[----:B------:R3:W-:Y:S01]  /*bf760*/  STL.64 [R1+0x97b8], R200 ;  /* 0x0097b8c801007387 */ /* 0x0007e20000100a00 */
[----:B-1----:R-:W-:-:S02]  /*bf770*/  IMAD.MOV.U32 R202, RZ, RZ, R228 ;  /* 0x000000ffffca7224 */ /* 0x002fc400078e00e4 */
[----:B------:R-:W-:Y:S01]  /*bf780*/  IMAD.MOV.U32 R203, RZ, RZ, R229 ;  /* 0x000000ffffcb7224 */ /* 0x000fe200078e00e5 */
[----:B---3--:R-:W3:Y:S04]  /*bf790*/  LDL R200, [R1+0x50] ;  /* 0x0000500001c87983 */ /* 0x008ee80000100800 */
[----:B------:R-:W3:Y:S04]  /*bf7a0*/  LDL R201, [R1+0x54] ;  /* 0x0000540001c97983 */ /* 0x000ee80000100800 */
[----:B------:R-:W3:Y:S04]  /*bf7b0*/  LDL.LU R228, [R1+0x9854] ;  /* 0x0098540001e47983 */ /* 0x000ee80000300800 */
[----:B------:R-:W3:Y:S01]  /*bf7c0*/  LDL.LU R229, [R1+0x9850] ;  /* 0x0098500001e57983 */ /* 0x000ee20000300800 */
[C---:B------:R-:W-:Y:S08]  /*bf7d0*/  HMMA.1688.F32.TF32 R104, R8.reuse, R104, R64 ;  /* 0x000000680868723c */ /* 0x040ff00000081040 */
[C---:B------:R-:W-:Y:S11]  /*bf7e0*/  HMMA.1688.F32.TF32 R116, R8.reuse, R116, R56 ;  /* 0x000000740874723c */ /* 0x040ff60000081038 */
[----:B------:R1:W-:Y:S04]  /*bf7f0*/  STL.64 [R1+0x9848], R106 ;  /* 0x0098486a01007387 */ /* 0x0003e80000100a00 */
[----:B------:R-:W-:Y:S04]  /*bf800*/  STL.64 [R1+0x9840], R104 ;  /* 0x0098406801007387 */ /* 0x000fe80000100a00 */
        /* <DEDUP_REMOVED lines=13> */
[C---:B--2---:R-:W-:Y:S08]  /*bf8e0*/  HMMA.1688.F32.TF32 R28, R8.reuse, R28, R60 ;  /* 0x0000001c081c723c */ /* 0x044ff0000008103c */
[C---:B------:R-:W-:Y:S01]  /*bf8f0*/  HMMA.1688.F32.TF32 R128, R8.reuse, R128, R52 ;  /* 0x000000800880723c */ /* 0x040fe20000081034 */
        /* <DEDUP_REMOVED lines=32> */
[----:B---3--:R-:W-:Y:S04]  /*bfb00*/  STL [R1+0x94bc], R228 ;  /* 0x0094bce401007387 */ /* 0x008fe80000100800 */
        /* <DEDUP_REMOVED lines=9> */
[----:B-1----:R-:W3:Y:S01]  /*bfba0*/  LDL.64 R106, [R1+0x8] ;  /* 0x00000800016a7983 */ /* 0x002ee20000100a00 */
[C---:B------:R-:W-:Y:S08]  /*bfbb0*/  HMMA.1688.F32.TF32 R92, R8.reuse, R248, R92 ;  /* 0x000000f8085c723c */ /* 0x040ff0000008105c */
[----:B------:R-:W-:Y:S01]  /*bfbc0*/  HMMA.1688.F32.TF32 R20, R8, R244, R20 ;  /* 0x000000f40814723c */ /* 0x000fe20000081014 */
[----:B------:R-:W-:Y:S04]  /*bfbd0*/  STL [R1+0x94dc], R188 ;  /* 0x0094dcbc01007387 */ /* 0x000fe80000100800 */
[----:B------:R-:W-:Y:S07]  /*bfbe0*/  STL [R1+0x94d8], R189 ;  /* 0x0094d8bd01007387 */ /* 0x000fee0000100800 */
[C---:B------:R-:W-:Y:S01]  /*bfbf0*/  HMMA.1688.F32.TF32 R92, R132.reuse, R250, R92 ;  /* 0x000000fa845c723c */ /* 0x040fe2000008105c */
[----:B------:R-:W-:Y:S04]  /*bfc00*/  STL [R1+0x94e4], R180 ;  /* 0x0094e4b401007387 */ /* 0x000fe80000100800 */
[----:B------:R-:W-:Y:S04]  /*bfc10*/  STL [R1+0x94e0], R181 ;  /* 0x0094e0b501007387 */ /* 0x000fe80000100800 */
[----:B------:R-:W-:Y:S04]  /*bfc20*/  STL [R1+0x94ec], R172 ;  /* 0x0094ecac01007387 */ /* 0x000fe80000100800 */
[----:B------:R-:W-:Y:S04]  /*bfc30*/  STL [R1+0x94e8], R173 ;  /* 0x0094e8ad01007387 */ /* 0x000fe80000100800 */
[----:B------:R-:W-:Y:S04]  /*bfc40*/  STL [R1+0x94f4], R164 ;  /* 0x0094f4a401007387 */ /* 0x000fe80000100800 */
[----:B------:R-:W-:Y:S01]  /*bfc50*/  STL [R1+0x94f0], R165 ;  /* 0x0094f0a501007387 */ /* 0x000fe20000100800 */
[----:B------:R-:W-:Y:S03]  /*bfc60*/  HMMA.1688.F32.TF32 R20, R132, R246, R20 ;  /* 0x000000f68414723c */ /* 0x000fe60000081014 */
[----:B------:R-:W-:Y:S04]  /*bfc70*/  STL [R1+0x94fc], R156 ;  /* 0x0094fc9c01007387 */ /* 0x000fe80000100800 */
[----:B------:R-:W-:Y:S04]  /*bfc80*/  STL [R1+0x94f8], R157 ;  /* 0x0094f89d01007387 */ /* 0x000fe80000100800 */
[----:B------:R1:W-:Y:S04]  /*bfc90*/  STL.64 [R1+0x9508], R246 ;  /* 0x009508f601007387 */ /* 0x0003e80000100a00 */
[----:B------:R-:W-:Y:S01]  /*bfca0*/  STL.64 [R1+0x9500], R244 ;  /* 0x009500f401007387 */ /* 0x000fe20000100a00 */
[----:B------:R-:W-:Y:S03]  /*bfcb0*/  HMMA.1688.F32.TF32 R56, R8, R212, R56 ;  /* 0x000000d40838723c */ /* 0x000fe60000081038 */
[----:B-1----:R-:W2:Y:S04]  /*bfcc0*/  LDL.64 R246, [R1+0x48] ;  /* 0x0000480001f67983 */ /* 0x002ea80000100a00 */
[----:B------:R1:W-:Y:S04]  /*bfcd0*/  STL.64 [R1+0x9838], R94 ;  /* 0x0098385e01007387 */ /* 0x0003e80000100a00 */
[----:B------:R-:W-:Y:S04]  /*bfce0*/  STL.64 [R1+0x9830], R92 ;  /* 0x0098305c01007387 */ /* 0x000fe80000100a00 */
[----:B-1----:R-:W2:Y:S04]  /*bfcf0*/  LDL.64 R94, [R1+0x38] ;  /* 0x00003800015e7983 */ /* 0x002ea80000100a00 */
[----:B------:R1:W-:Y:S04]  /*bfd00*/  STL.64 [R1+0x9518], R250 ;  /* 0x009518fa01007387 */ /* 0x0003e80000100a00 */
[----:B------:R-:W-:Y:S04]  /*bfd10*/  STL.64 [R1+0x9510], R248 ;  /* 0x009510f801007387 */ /* 0x000fe80000100a00 */
[----:B-1----:R-:W2:Y:S01]  /*bfd20*/  LDL R250, [R1+0x28] ;  /* 0x0000280001fa7983 */ /* 0x002ea20000100800 */
[----:B---3--:R-:W-:Y:S01]  /*bfd30*/  HMMA.1688.F32.TF32 R24, R132, R106, R24 ;  /* 0x0000006a8418723c */ /* 0x008fe20000081018 */
[----:B------:R-:W-:Y:S01]  /*bfd40*/  IMAD.MOV.U32 R212, RZ, RZ, R106 ;  /* 0x000000ffffd47224 */ /* 0x000fe200078e006a */
[----:B------:R-:W-:-:S02]  /*bfd50*/  MOV R213, R107 ;  /* 0x0000006b00d57202 */ /* 0x000fc40000000f00 */
[----:B------:R-:W3:Y:S04]  /*bfd60*/  LDL.LU.64 R106, [R1+0x9848] ;  /* 0x00984800016a7983 */ /* 0x000ee80000300a00 */
[----:B------:R-:W3:Y:S01]  /*bfd70*/  LDL.LU.64 R104, [R1+0x9840] ;  /* 0x0098400001687983 */ /* 0x000ee20000300a00 */
[C---:B------:R-:W-:Y:S10]  /*bfd80*/  HMMA.1688.F32.TF32 R16, R8.reuse, R184, R16 ;  /* 0x000000b80810723c */ /* 0x040ff40000081010 */
[----:B------:R1:W-:Y:S01]  /*bfd90*/  STL.64 [R1+0x9828], R26 ;  /* 0x0098281a01007387 */ /* 0x0003e20000100a00 */
[----:B------:R-:W-:Y:S01]  /*bfda0*/  HMMA.1688.F32.TF32 R96, R8, R192, R96 ;  /* 0x000000c00860723c */ /* 0x000fe20000081060 */
[----:B-1----:R-:W-:-:S02]  /*bfdb0*/  IMAD.MOV.U32 R26, RZ, RZ, R242 ;  /* 0x000000ffff1a7224 */ /* 0x002fc400078e00f2 */
[----:B------:R-:W-:-:S05]  /*bfdc0*/  IMAD.MOV.U32 R27, RZ, RZ, R240 ;  /* 0x000000ffff1b7224 */ /* 0x000fca00078e00f0 */
        /* <DEDUP_REMOVED lines=11> */
[----:B--2---:R-:W-:Y:S01]  /*bfe80*/  HMMA.1688.F32.TF32 R52, R8, R220, R52 ;  /* 0x000000dc0834723c */ /* 0x004fe20000081034 */
[----:B------:R-:W-:Y:S01]  /*bfe90*/  STL.64 [R1+0x9820], R24 ;  /* 0x0098201801007387 */ /* 0x000fe20000100a00 */
[----:B------:R-:W-:-:S06]  /*bfea0*/  IMAD.MOV.U32 R228, RZ, RZ, R178 ;  /* 0x000000ffffe47224 */ /* 0x000fcc00078e00b2 */
[----:B----4-:R-:W-:Y:S01]  /*bfeb0*/  HMMA.1688.F32.TF32 R60, R8, R204, R60 ;  /* 0x000000cc083c723c */ /* 0x010fe2000008103c */
[----:B------:R-:W-:Y:S01]  /*bfec0*/  IMAD.MOV.U32 R229, RZ, RZ, R179 ;  /* 0x000000ffffe57224 */ /* 0x000fe200078e00b3 */
[----:B------:R-:W-:Y:S01]  /*bfed0*/  MOV R204, R194 ;  /* 0x000000c200cc7202 */ /* 0x000fe20000000f00 */
[----:B------:R-:W-:-:S05]  /*bfee0*/  IMAD.MOV.U32 R243, RZ, RZ, R247 ;  /* 0x000000fffff37224 */ /* 0x000fca00078e00f7 */
[----:B------:R-:W-:Y:S01]  /*bfef0*/  HMMA.1688.F32.TF32 R64, R8, R196, R64 ;  /* 0x000000c40840723c */ /* 0x000fe20000081040 */
[----:B------:R-:W-:Y:S02]  /*bff00*/  IMAD.MOV.U32 R220, RZ, RZ, R186 ;  /* 0x000000ffffdc7224 */ /* 0x000fe400078e00ba */
[----:B------:R-:W-:Y:S02]  /*bff10*/  IMAD.MOV.U32 R221, RZ, RZ, R187 ;  /* 0x000000ffffdd7224 */ /* 0x000fe400078e00bb */
[----:B------:R-:W-:-:S03]  /*bff20*/  IMAD.MOV.U32 R205, RZ, RZ, R195 ;  /* 0x000000ffffcd7224 */ /* 0x000fc600078e00c3 */
[C---:B------:R-:W-:Y:S01]  /*bff30*/  HMMA.1688.F32.TF32 R68, R8.reuse, R188, R68 ;  /* 0x000000bc0844723c */ /* 0x040fe20000081044 */
[----:B------:R-:W-:Y:S02]  /*bff40*/  IMAD.MOV.U32 R196, RZ, RZ, R138 ;  /* 0x000000ffffc47224 */ /* 0x000fe400078e008a */
[----:B------:R-:W-:Y:S02]  /*bff50*/  IMAD.MOV.U32 R197, RZ, RZ, R139 ;  /* 0x000000ffffc57224 */ /* 0x000fe400078e008b */
[----:B------:R-:W-:Y:S02]  /*bff60*/  IMAD.MOV.U32 R188, RZ, RZ, R170 ;  /* 0x000000ffffbc7224 */ /* 0x000fe400078e00aa */
[----:B------:R-:W-:Y:S01]  /*bff70*/  IMAD.MOV.U32 R189, RZ, RZ, R171 ;  /* 0x000000ffffbd7224 */ /* 0x000fe200078e00ab */
        /* <DEDUP_REMOVED lines=9> */
[----:B------:R-:W-:Y:S01]  /*c0010*/  HMMA.1688.F32.TF32 R84, R8, R156, R84 ;  /* 0x0000009c0854723c */ /* 0x000fe20000081054 */
[----:B------:R-:W-:Y:S02]  /*c0020*/  IMAD.MOV.U32 R156, RZ, RZ, R234 ;  /* 0x000000ffff9c7224 */ /* 0x000fe400078e00ea */
        /* <DEDUP_REMOVED lines=15> */
[C---:B---3--:R-:W-:Y:S08]  /*c0120*/  HMMA.1688.F32.TF32 R104, R132.reuse, R26, R104 ;  /* 0x0000001a8468723c */ /* 0x048ff00000081068 */
[C---:B------:R-:W-:Y:S11]  /*c0130*/  HMMA.1688.F32.TF32 R52, R132.reuse, R222, R52 ;  /* 0x000000de8434723c */ /* 0x040ff60000081034 */
[----:B------:R-:W-:Y:S04]  /*c0140*/  STL.64 [R1+0x9818], R106 ;  /* 0x0098186a01007387 */ /* 0x000fe80000100a00 */
[----:B------:R-:W-:Y:S04]  /*c0150*/  STL.64 [R1+0x9810], R104 ;  /* 0x0098106801007387 */ /* 0x000fe80000100a00 */
[----:B------:R-:W2:Y:S04]  /*c0160*/  LDL R208, [R1+0x3d0] ;  /* 0x0003d00001d07983 */ /* 0x000ea80000100800 */
[----:B------:R-:W2:Y:S04]  /*c0170*/  LDL R209, [R1+0x3d4] ;  /* 0x0003d40001d17983 */ /* 0x000ea80000100800 */
[----:B------:R-:W3:Y:S04]  /*c0180*/  LDL R210, [R1+0x3d8] ;  /* 0x0003d80001d27983 */ /* 0x000ee80000100800 */
[----:B------:R-:W3:Y:S04]  /*c0190*/  LDL R211, [R1+0x3dc] ;  /* 0x0003dc0001d37983 */ /* 0x000ee80000100800 */
[----:B------:R-:W4:Y:S04]  /*c01a0*/  LDL R168, [R1+0x3c0] ;  /* 0x0003c00001a87983 */ /* 0x000f280000100800 */
        /* <DEDUP_REMOVED lines=47> */
[----:B------:R1:W-:Y:S04]  /*c04a0*/  STL.64 [R1+0x9528], R230 ;  /* 0x009528e601007387 */ /* 0x0003e80000100a00 */
[----:B------:R1:W-:Y:S01]  /*c04b0*/  STL.64 [R1+0x9520], R228 ;  /* 0x009520e401007387 */ /* 0x0003e20000100a00 */
[C---:B------:R-:W-:Y:S03]  /*c04c0*/  HMMA.1688.F32.TF32 R56, R132.reuse, R214, R56 ;  /* 0x000000d68438723c */ /* 0x040fe60000081038 */
[----:B-1----:R-:W2:Y:S04]  /*c04d0*/  LDL R230, [R1+0x308] ;  /* 0x0003080001e67983 */ /* 0x002ea80000100800 */
        /* <DEDUP_REMOVED lines=26> */
[----:B------:R-:W-:Y:S03]  /*c0680*/  HMMA.1688.F32.TF32 R72, R132, R182, R72 ;  /* 0x000000b68448723c */ /* 0x000fe60000081048 */
[----:B-1----:R-:W2:Y:S04]  /*c0690*/  LDL R198, [R1+0x2c8] ;  /* 0x0002c80001c67983 */ /* 0x002ea80000100800 */
[----:B---3--:R-:W3:Y:S04]  /*c06a0*/  LDL R196, [R1+0x2c0] ;  /* 0x0002c00001c47983 */ /* 0x008ee80000100800 */
[----:B------:R-:W3:Y:S04]  /*c06b0*/  LDL R197, [R1+0x2c4] ;  /* 0x0002c40001c57983 */ /* 0x000ee80000100800 */
[----:B------:R-:W2:Y:S04]  /*c06c0*/  LDL R199, [R1+0x2cc] ;  /* 0x0002cc0001c77983 */ /* 0x000ea80000100800 */
[----:B------:R1:W-:Y:S04]  /*c06d0*/  STL.64 [R1+0x9578], R190 ;  /* 0x009578be01007387 */ /* 0x0003e80000100a00 */
[----:B------:R4:W-:Y:S04]  /*c06e0*/  STL.64 [R1+0x9570], R188 ;  /* 0x009570bc01007387 */ /* 0x0009e80000100a00 */
[----:B-1----:R-:W2:Y:S04]  /*c06f0*/  LDL R190, [R1+0x2b8] ;  /* 0x0002b80001be7983 */ /* 0x002ea80000100800 */
[----:B----4-:R-:W4:Y:S04]  /*c0700*/  LDL R188, [R1+0x2b0] ;  /* 0x0002b00001bc7983 */ /* 0x010f280000100800 */
[----:B------:R-:W4:Y:S04]  /*c0710*/  LDL R189, [R1+0x2b4] ;  /* 0x0002b40001bd7983 */ /* 0x000f280000100800 */
[----:B------:R-:W2:Y:S04]  /*c0720*/  LDL R191, [R1+0x2bc] ;  /* 0x0002bc0001bf7983 */ /* 0x000ea80000100800 */
[----:B------:R1:W-:Y:S04]  /*c0730*/  STL.64 [R1+0x9588], R182 ;  /* 0x009588b601007387 */ /* 0x0003e80000100a00 */
[----:B------:R1:W-:Y:S04]  /*c0740*/  STL.64 [R1+0x9580], R180 ;  /* 0x009580b401007387 */ /* 0x0003e80000100a00 */
[----:B-1----:R-:W2:Y:S04]  /*c0750*/  LDL R182, [R1+0x2a8] ;  /* 0x0002a80001b67983 */ /* 0x002ea80000100800 */
[----:B------:R-:W2:Y:S04]  /*c0760*/  LDL R180, [R1+0x2a0] ;  /* 0x0002a00001b47983 */ /* 0x000ea80000100800 */
[----:B------:R-:W2:Y:S04]  /*c0770*/  LDL R181, [R1+0x2a4] ;  /* 0x0002a40001b57983 */ /* 0x000ea80000100800 */
[----:B------:R-:W2:Y:S04]  /*c0780*/  LDL R183, [R1+0x2ac] ;  /* 0x0002ac0001b77983 */ /* 0x000ea80000100800 */
[----:B------:R-:W-:Y:S04]  /*c0790*/  STL.64 [R1+0x9598], R174 ;  /* 0x009598ae01007387 */ /* 0x000fe80000100a00 */
[----:B------:R1:W-:Y:S04]  /*c07a0*/  STL.64 [R1+0x9590], R172 ;  /* 0x009590ac01007387 */ /* 0x0003e80000100a00 */
[----:B------:R-:W2:Y:S04]  /*c07b0*/  LDL R92, [R1+0x1e0] ;  /* 0x0001e000015c7983 */ /* 0x000ea80000100800 */
[----:B------:R-:W2:Y:S01]  /*c07c0*/  LDL R93, [R1+0x1e4] ;  /* 0x0001e400015d7983 */ /* 0x000ea20000100800 */
[C---:B------:R-:W-:Y:S03]  /*c07d0*/  HMMA.1688.F32.TF32 R4, R8.reuse, R200, R4 ;  /* 0x000000c80804723c */ /* 0x040fe60000081004 */
[----:B-1----:R-:W3:Y:S04]  /*c07e0*/  LDL R172, [R1+0x290] ;  /* 0x0002900001ac7983 */ /* 0x002ee80000100800 */
[----:B------:R-:W3:Y:S01]  /*c07f0*/  LDL R173, [R1+0x294] ;  /* 0x0002940001ad7983 */ /* 0x000ee20000100800 */
[C---:B------:R-:W-:Y:S03]  /*c0800*/  HMMA.1688.F32.TF32 R12, R8.reuse, R176, R12 ;  /* 0x000000b0080c723c */ /* 0x040fe6000008100c */
[----:B------:R-:W3:Y:S04]  /*c0810*/  LDL R176, [R1+0x240] ;  /* 0x0002400001b07983 */ /* 0x000ee80000100800 */
[----:B------:R-:W3:Y:S01]  /*c0820*/  LDL R177, [R1+0x244] ;  /* 0x0002440001b17983 */ /* 0x000ee20000100800 */
[C---:B------:R-:W-:Y:S03]  /*c0830*/  HMMA.1688.F32.TF32 R88, R8.reuse, R148, R88 ;  /* 0x000000940858723c */ /* 0x040fe60000081058 */
[----:B------:R-:W3:Y:S04]  /*c0840*/  LDL R200, [R1+0x230] ;  /* 0x0002300001c87983 */ /* 0x000ee80000100800 */
[----:B------:R-:W3:Y:S01]  /*c0850*/  LDL R201, [R1+0x234] ;  /* 0x0002340001c97983 */ /* 0x000ee20000100800 */
[----:B------:R-:W-:Y:S03]  /*c0860*/  HMMA.1688.F32.TF32 R236, R8, R140, R236 ;  /* 0x0000008c08ec723c */ /* 0x000fe600000810ec */
[----:B------:R-:W-:Y:S04]  /*c0870*/  LDS R8, [R0+UR10+0x20100] ;  /* 0x0201000a00087984 */ /* 0x000fe80008000800 */
[----:B------:R-:W-:Y:S04]  /*c0880*/  LDS R10, [R0+UR10+0x22100] ;  /* 0x0221000a000a7984 */ /* 0x000fe80008000800 */
[----:B------:R-:W-:Y:S04]  /*c0890*/  LDS R9, [R241+UR10+0x20100] ;  /* 0x0201000af1097984 */ /* 0x000fe80008000800 */
[----:B------:R-:W2:Y:S01]  /*c08a0*/  LDS R11, [R241+UR10+0x22100] ;  /* 0x0221000af10b7984 */ /* 0x000ea20008000800 */
[C---:B------:R-:W-:Y:S03]  /*c08b0*/  HMMA.1688.F32.TF32 R4, R132.reuse, R202, R4 ;  /* 0x000000ca8404723c */ /* 0x040fe60000081004 */
[----:B------:R-:W3:Y:S04]  /*c08c0*/  LDL R202, [R1+0x238] ;  /* 0x0002380001ca7983 */ /* 0x000ee80000100800 */
[----:B------:R-:W3:Y:S01]  /*c08d0*/  LDL R203, [R1+0x23c] ;  /* 0x00023c0001cb7983 */ /* 0x000ee20000100800 */
        /* <DEDUP_REMOVED lines=8> */
[----:B------:R-:W3:Y:S04]  /*c0960*/  LDL R105, [R1+0x204] ;  /* 0x0002040001697983 */ /* 0x000ee80000100800 */
[----:B------:R-:W3:Y:S04]  /*c0970*/  LDL R24, [R1+0x1f0] ;  /* 0x0001f00001187983 */ /* 0x000ee80000100800 */
[----:B------:R-:W3:Y:S04]  /*c0980*/  LDL R25, [R1+0x1f4] ;  /* 0x0001f40001197983 */ /* 0x000ee80000100800 */
[----:B------:R1:W-:Y:S01]  /*c0990*/  STL.64 [R1+0x95a8], R166 ;  /* 0x0095a8a601007387 */ /* 0x0003e20000100a00 */
[C---:B------:R-:W-:Y:S03]  /*c09a0*/  HMMA.1688.F32.TF32 R84, R132.reuse, R158, R84 ;  /* 0x0000009e8454723c */ /* 0x040fe60000081054 */
[----:B------:R1:W-:Y:S04]  /*c09b0*/  STL.64 [R1+0x95a0], R164 ;  /* 0x0095a0a401007387 */ /* 0x0003e80000100a00 */
[----:B-1----:R-:W3:Y:S04]  /*c09c0*/  LDL R166, [R1+0x288] ;  /* 0x0002880001a67983 */ /* 0x002ee80000100800 */
[----:B------:R-:W3:Y:S04]  /*c09d0*/  LDL R164, [R1+0x280] ;  /* 0x0002800001a47983 */ /* 0x000ee80000100800 */
[----:B------:R-:W3:Y:S04]  /*c09e0*/  LDL R165, [R1+0x284] ;  /* 0x0002840001a57983 */ /* 0x000ee80000100800 */
[----:B------:R-:W3:Y:S04]  /*c09f0*/  LDL R167, [R1+0x28c] ;  /* 0x00028c0001a77983 */ /* 0x000ee80000100800 */
[----:B------:R1:W-:Y:S01]  /*c0a00*/  STL.64 [R1+0x95b8], R158 ;  /* 0x0095b89e01007387 */ /* 0x0003e20000100a00 */
[----:B------:R-:W-:Y:S03]  /*c0a10*/  HMMA.1688.F32.TF32 R116, R132, R94, R116 ;  /* 0x0000005e8474723c */ /* 0x000fe60000081074 */
[----:B------:R1:W-:Y:S01]  /*c0a20*/  STL.64 [R1+0x95b0], R156 ;  /* 0x0095b09c01007387 */ /* 0x0003e20000100a00 */
[----:B------:R-:W-:-:S04]  /*c0a30*/  IMAD.MOV.U32 R242, RZ, RZ, R94 ;  /* 0x000000fffff27224 */ /* 0x000fc800078e005e */
[C---:B------:R-:W-:Y:S01]  /*c0a40*/  HMMA.1688.F32.TF32 R88, R132.reuse, R150, R88 ;  /* 0x000000968458723c */ /* 0x040fe20000081058 */
[----:B-1----:R-:W3:Y:S04]  /*c0a50*/  LDL R158, [R1+0x278] ;  /* 0x00027800019e7983 */ /* 0x002ee80000100800 */
[----:B------:R-:W3:Y:S03]  /*c0a60*/  LDL R156, [R1+0x270] ;  /* 0x00027000019c7983 */ /* 0x000ee60000100800 */
[----:B------:R-:W-:Y:S01]  /*c0a70*/  HMMA.1688.F32.TF32 R236, R132, R142, R236 ;  /* 0x0000008e84ec723c */ /* 0x000fe200000810ec */
[----:B------:R-:W3:Y:S04]  /*c0a80*/  LDL R157, [R1+0x274] ;  /* 0x00027400019d7983 */ /* 0x000ee80000100800 */
[----:B------:R-:W3:Y:S04]  /*c0a90*/  LDL R159, [R1+0x27c] ;  /* 0x00027c00019f7983 */ /* 0x000ee80000100800 */
[----:B------:R1:W-:Y:S04]  /*c0aa0*/  STL.64 [R1+0x95c8], R150 ;  /* 0x0095c89601007387 */ /* 0x0003e80000100a00 */
[----:B------:R1:W-:Y:S01]  /*c0ab0*/  STL.64 [R1+0x95c0], R148 ;  /* 0x0095c09401007387 */ /* 0x0003e20000100a00 */
[----:B------:R-:W-:-:S03]  /*c0ac0*/  IMAD.MOV.U32 R240, RZ, RZ, R95 ;  /* 0x000000fffff07224 */ /* 0x000fc600078e005f */
[----:B------:R-:W3:Y:S04]  /*c0ad0*/  LDL R132, [R1+0x220] ;  /* 0x0002200001847983 */ /* 0x000ee80000100800 */
[----:B-1----:R-:W3:Y:S04]  /*c0ae0*/  LDL R150, [R1+0x268] ;  /* 0x0002680001967983 */ /* 0x002ee80000100800 */
[----:B------:R-:W3:Y:S04]  /*c0af0*/  LDL R148, [R1+0x260] ;  /* 0x0002600001947983 */ /* 0x000ee80000100800 */
[----:B------:R-:W3:Y:S04]  /*c0b00*/  LDL R149, [R1+0x264] ;  /* 0x0002640001957983 */ /* 0x000ee80000100800 */
[----:B------:R-:W3:Y:S04]  /*c0b10*/  LDL R151, [R1+0x26c] ;  /* 0x00026c0001977983 */ /* 0x000ee80000100800 */
[----:B------:R-:W3:Y:S04]  /*c0b20*/  LDL R133, [R1+0x224] ;  /* 0x0002240001857983 */ /* 0x000ee80000100800 */
[----:B------:R1:W-:Y:S04]  /*c0b30*/  STL.64 [R1+0x95d8], R142 ;  /* 0x0095d88e01007387 */ /* 0x0003e80000100a00 */
[----:B------:R1:W-:Y:S04]  /*c0b40*/  STL.64 [R1+0x95d0], R140 ;  /* 0x0095d08c01007387 */ /* 0x0003e80000100a00 */
[----:B------:R-:W-:Y:S04]  /*c0b50*/  LDS R134, [R0+UR10+0x26100] ;  /* 0x0261000a00867984 */ /* 0x000fe80008000800 */
[----:B-1----:R-:W3:Y:S04]  /*c0b60*/  LDL R142, [R1+0x258] ;  /* 0x00025800018e7983 */ /* 0x002ee80000100800 */
[----:B------:R-:W3:Y:S04]  /*c0b70*/  LDL R140, [R1+0x250] ;  /* 0x00025000018c7983 */ /* 0x000ee80000100800 */
[----:B------:R-:W3:Y:S04]  /*c0b80*/  LDL R141, [R1+0x254] ;  /* 0x00025400018d7983 */ /* 0x000ee80000100800 */
[----:B------:R-:W3:Y:S04]  /*c0b90*/  LDL R143, [R1+0x25c] ;  /* 0x00025c00018f7983 */ /* 0x000ee80000100800 */
[----:B------:R-:W3:Y:S04]  /*c0ba0*/  LDL.LU.64 R94, [R1+0x9838] ;  /* 0x00983800015e7983 */ /* 0x000ee80000300a00 */
[----:B------:R-:W-:Y:S01]  /*c0bb0*/  LDS R135, [R241+UR10+0x26100] ;  /* 0x0261000af1877984 */ /* 0x000fe20008000800 */
[C---:B--2---:R-:W-:Y:S03]  /*c0bc0*/  HMMA.1688.F32.TF32 R20, R8.reuse, R92, R20 ;  /* 0x0000005c0814723c */ /* 0x044fe60000081014 */
[----:B------:R-:W3:Y:S04]  /*c0bd0*/  LDL.LU.64 R92, [R1+0x9830] ;  /* 0x00983000015c7983 */ /* 0x000ee80000300a00 */
[----:B------:R-:W2:Y:S01]  /*c0be0*/  LDL.LU.64 R26, [R1+0x9828] ;  /* 0x00982800011a7983 */ /* 0x000ea20000300a00 */
[----:B---3--:R-:W-:Y:S03]  /*c0bf0*/  HMMA.1688.F32.TF32 R92, R8, R24, R92 ;  /* 0x00000018085c723c */ /* 0x008fe6000008105c */
[----:B------:R-:W2:-:S15]  /*c0c00*/  LDL.LU.64 R24, [R1+0x9820] ;  /* 0x0098200001187983 */ /* 0x000e9e0000300a00 */
[----:B------:R-:W-:Y:S01]  /*c0c10*/  NOP ;  /* 0x0000000000007918 */ /* 0x000fe20000000000 */
[----:B------:R-:W-:Y:S04]  /*c0c20*/  STL.64 [R1+0x9808], R94 ;  /* 0x0098085e01007387 */ /* 0x000fe80000100a00 */
[----:B------:R1:W-:Y:S04]  /*c0c30*/  STL.64 [R1+0x9800], R92 ;  /* 0x0098005c01007387 */ /* 0x0003e80000100a00 */
[----:B-1----:R-:W3:Y:S04]  /*c0c40*/  LDL R92, [R1+0x210] ;  /* 0x00021000015c7983 */ /* 0x002ee80000100800 */
[----:B------:R-:W3:Y:S04]  /*c0c50*/  LDL R93, [R1+0x214] ;  /* 0x00021400015d7983 */ /* 0x000ee80000100800 */
[----:B------:R-:W3:Y:S01]  /*c0c60*/  LDL.LU.64 R106, [R1+0x9818] ;  /* 0x00981800016a7983 */ /* 0x000ee20000300a00 */
[C---:B--2---:R-:W-:Y:S03]  /*c0c70*/  HMMA.1688.F32.TF32 R24, R8.reuse, R104, R24 ;  /* 0x000000680818723c */ /* 0x044fe60000081018 */
[----:B------:R-:W3:Y:S05]  /*c0c80*/  LDL.LU.64 R104, [R1+0x9810] ;  /* 0x0098100001687983 */ /* 0x000eea0000300a00 */
[C---:B------:R-:W-:Y:S01]  /*c0c90*/  HMMA.1688.F32.TF32 R28, R8.reuse, R132, R28 ;  /* 0x00000084081c723c */ /* 0x040fe2000008101c */
[----:B------:R-:W-:Y:S04]  /*c0ca0*/  LDS R132, [R0+UR10+0x24100] ;  /* 0x0241000a00847984 */ /* 0x000fe80008000800 */
[----:B------:R-:W1:Y:S06]  /*c0cb0*/  LDS R133, [R241+UR10+0x24100] ;  /* 0x0241000af1857984 */ /* 0x000e6c0008000800 */
[----:B------:R-:W-:Y:S04]  /*c0cc0*/  STL.64 [R1+0x97f8], R26 ;  /* 0x0097f81a01007387 */ /* 0x000fe80000100a00 */
[----:B------:R-:W-:Y:S01]  /*c0cd0*/  STL.64 [R1+0x97f0], R24 ;  /* 0x0097f01801007387 */ /* 0x000fe20000100a00 */
[----:B---3--:R-:W-:-:S15]  /*c0ce0*/  HMMA.1688.F32.TF32 R104, R8, R92, R104 ;  /* 0x0000005c0868723c */ /* 0x008fde0000081068 */
        /* <DEDUP_REMOVED lines=33> */
[C---:B------:R-:W-:Y:S08]  /*c0f00*/  HMMA.1688.F32.TF32 R56, R8.reuse, R224, R56 ;  /* 0x000000e00838723c */ /* 0x040ff00000081038 */
[C---:B------:R-:W-:Y:S08]  /*c0f10*/  HMMA.1688.F32.TF32 R52, R8.reuse, R216, R52 ;  /* 0x000000d80834723c */ /* 0x040ff00000081034 */
[----:B------:R-:W-:Y:S08]  /*c0f20*/  HMMA.1688.F32.TF32 R4, R8, R140, R4 ;  /* 0x0000008c0804723c */ /* 0x000ff00000081004 */
[----:B--2---:R-:W-:Y:S01]  /*c0f30*/  HMMA.1688.F32.TF32 R116, R132, R202, R116 ;  /* 0x000000ca8474723c */ /* 0x004fe20000081074 */
[----:B------:R-:W2:Y:S04]  /*c0f40*/  LDL.LU.64 R202, [R1+0x97c0] ;  /* 0x0097c00001ca7983 */ /* 0x000ea80000300a00 */
[----:B------:R-:W3:Y:S04]  /*c0f50*/  LDL.LU.64 R200, [R1+0x97b8] ;  /* 0x0097b80001c87983 */ /* 0x000ee80000300a00 */
[----:B------:R-:W2:Y:S04]  /*c0f60*/  LDL.LU.64 R178, [R1+0x97b0] ;  /* 0x0097b00001b27983 */ /* 0x000ea80000300a00 */
[----:B------:R-:W2:Y:S04]  /*c0f70*/  LDL.LU.64 R176, [R1+0x97a8] ;  /* 0x0097a80001b07983 */ /* 0x000ea80000300a00 */
        /* <DEDUP_REMOVED lines=19> */
[C---:B----4-:R-:W-:Y:S03]  /*c10b0*/  HMMA.1688.F32.TF32 R112, R8.reuse, R188, R112 ;  /* 0x000000bc0870723c */ /* 0x050fe60000081070 */
[----:B------:R-:W4:Y:S04]  /*c10c0*/  LDL R188, [R1+0x190] ;  /* 0x0001900001bc7983 */ /* 0x000f280000100800 */
[----:B------:R-:W4:Y:S01]  /*c10d0*/  LDL R189, [R1+0x194] ;  /* 0x0001940001bd7983 */ /* 0x000f220000100800 */
        /* <DEDUP_REMOVED lines=25> */
[----:B------:R-:W4:Y:S04]  /*c1270*/  LDL R244, [R1+0x120] ;  /* 0x0001200001f47983 */ /* 0x000f280000100800 */
[----:B------:R-:W4:Y:S01]  /*c1280*/  LDL R245, [R1+0x124] ;  /* 0x0001240001f57983 */ /* 0x000f220000100800 */
        /* <DEDUP_REMOVED lines=54> */
[----:B------:R-:W4:Y:S04]  /*c15f0*/  LDL.LU.64 R186, [R1+0x97a0] ;  /* 0x0097a00001ba7983 */ /* 0x000f280000300a00 */
[----:B------:R-:W4:Y:S01]  /*c1600*/  LDL.LU.64 R184, [R1+0x9798] ;  /* 0x0097980001b87983 */ /* 0x000f220000300a00 */
[----:B------:R-:W-:Y:S03]  /*c1610*/  HMMA.1688.F32.TF32 R68, R132, R194, R68 ;  /* 0x000000c28444723c */ /* 0x000fe60000081044 */
[----:B------:R-:W4:Y:S04]  /*c1620*/  LDL.LU.64 R194, [R1+0x9790] ;  /* 0x0097900001c27983 */ /* 0x000f280000300a00 */
[----:B------:R-:W4:Y:S01]  /*c1630*/  LDL.LU.64 R192, [R1+0x9788] ;  /* 0x0097880001c07983 */ /* 0x000f220000300a00 */
[----:B--2---:R-:W-:Y:S08]  /*c1640*/  HMMA.1688.F32.TF32 R92, R8, R224, R92 ;  /* 0x000000e0085c723c */ /* 0x004ff0000008105c */
[C---:B------:R-:W-:Y:S01]  /*c1650*/  HMMA.1688.F32.TF32 R72, R132.reuse, R138, R72 ;  /* 0x0000008a8448723c */ /* 0x040fe20000081048 */
[----:B------:R-:W2:Y:S04]  /*c1660*/  LDL.LU.64 R138, [R1+0x9780] ;  /* 0x00978000018a7983 */ /* 0x000ea80000300a00 */
[----:B------:R-:W2:Y:S03]  /*c1670*/  LDL.LU.64 R136, [R1+0x9778] ;  /* 0x0097780001887983 */ /* 0x000ea60000300a00 */
        /* <DEDUP_REMOVED lines=15> */
[C---:B------:R-:W-:Y:S08]  /*c1770*/  HMMA.1688.F32.TF32 R52, R132.reuse, R218, R52 ;  /* 0x000000da8434723c */ /* 0x040ff00000081034 */
[C---:B------:R-:W-:Y:S08]  /*c1780*/  HMMA.1688.F32.TF32 R56, R132.reuse, R226, R56 ;  /* 0x000000e28438723c */ /* 0x040ff00000081038 */
[----:B------:R-:W-:Y:S01]  /*c1790*/  HMMA.1688.F32.TF32 R60, R132, R234, R60 ;  /* 0x000000ea843c723c */ /* 0x000fe2000008103c */
[----:B------:R-:W2:Y:S04]  /*c17a0*/  LDL R132, [R1+0x1d0] ;  /* 0x0001d00001847983 */ /* 0x000ea80000100800 */
[----:B------:R-:W2:Y:S03]  /*c17b0*/  LDL R133, [R1+0x1d4] ;  /* 0x0001d40001857983 */ /* 0x000ea60000100800 */
[C---:B------:R-:W-:Y:S01]  /*c17c0*/  HMMA.1688.F32.TF32 R20, R8.reuse, R216, R20 ;  /* 0x000000d80814723c */ /* 0x040fe20000081014 */
[----:B------:R-:W4:Y:S04]  /*c17d0*/  LDL.LU.64 R218, [R1+0x9720] ;  /* 0x0097200001da7983 */ /* 0x000f280000300a00 */
[----:B------:R-:W4:Y:S04]  /*c17e0*/  LDL.LU.64 R216, [R1+0x9718] ;  /* 0x0097180001d87983 */ /* 0x000f280000300a00 */
[----:B------:R-:W4:Y:S04]  /*c17f0*/  LDL.LU.64 R226, [R1+0x9710] ;  /* 0x0097100001e27983 */ /* 0x000f280000300a00 */
[----:B------:R-:W4:Y:S04]  /*c1800*/  LDL.LU.64 R224, [R1+0x9708] ;  /* 0x0097080001e07983 */ /* 0x000f280000300a00 */
[----:B------:R-:W-:Y:S04]  /*c1810*/  STL.64 [R1+0x96f0], R94 ;  /* 0x0096f05e01007387 */ /* 0x000fe80000100a00 */
[----:B------:R1:W-:Y:S01]  /*c1820*/  STL.64 [R1+0x96e8], R92 ;  /* 0x0096e85c01007387 */ /* 0x0003e20000100a00 */
[C---:B---3--:R-:W-:Y:S03]  /*c1830*/  HMMA.1688.F32.TF32 R24, R8.reuse, R232, R24 ;  /* 0x000000e80818723c */ /* 0x048fe60000081018 */
[----:B------:R-:W-:Y:S04]  /*c1840*/  LDS R134, [R0+UR10+0x2e100] ;  /* 0x02e1000a00867984 */ /* 0x000fe80008000800 */
[----:B------:R-:W-:Y:S04]  /*c1850*/  LDS R135, [R241+UR10+0x2e100] ;  /* 0x02e1000af1877984 */ /* 0x000fe80008000800 */
[----:B-1----:R-:W3:Y:S04]  /*c1860*/  LDL R92, [R1+0x410] ;  /* 0x00041000015c7983 */ /* 0x002ee80000100800 */
[----:B------:R-:W3:Y:S04]  /*c1870*/  LDL R93, [R1+0x414] ;  /* 0x00041400015d7983 */ /* 0x000ee80000100800 */
[----:B------:R-:W4:Y:S04]  /*c1880*/  LDL.LU.64 R234, [R1+0x9700] ;  /* 0x0097000001ea7983 */ /* 0x000f280000300a00 */
[----:B------:R-:W4:Y:S04]  /*c1890*/  LDL.LU.64 R232, [R1+0x96f8] ;  /* 0x0096f80001e87983 */ /* 0x000f280000300a00 */
[----:B------:R-:W-:Y:S04]  /*c18a0*/  STL.64 [R1+0x96e0], R26 ;  /* 0x0096e01a01007387 */ /* 0x000fe80000100a00 */
[----:B------:R-:W-:Y:S01]  /*c18b0*/  STL.64 [R1+0x96d8], R24 ;  /* 0x0096d81801007387 */ /* 0x000fe20000100a00 */
[C---:B--2---:R-:W-:Y:S03]  /*c18c0*/  HMMA.1688.F32.TF32 R28, R8.reuse, R132, R28 ;  /* 0x00000084081c723c */ /* 0x044fe6000008101c */
[----:B------:R-:W-:Y:S04]  /*c18d0*/  LDS R132, [R0+UR10+0x2c100] ;  /* 0x02c1000a00847984 */ /* 0x000fe80008000800 */
[----:B------:R-:W1:Y:S01]  /*c18e0*/  LDS R133, [R241+UR10+0x2c100] ;  /* 0x02c1000af1857984 */ /* 0x000e620008000800 */
[----:B---3--:R-:W-:-:S15]  /*c18f0*/  HMMA.1688.F32.TF32 R104, R8, R92, R104 ;  /* 0x0000005c0868723c */ /* 0x008fde0000081068 */
[----:B------:R-:W-:-:S04]  /*c1900*/  NOP ;  /* 0x0000000000007918 */ /* 0x000fc80000000000 */
[----:B------:R-:W-:Y:S04]  /*c1910*/  STL.64 [R1+0x96d0], R106 ;  /* 0x0096d06a01007387 */ /* 0x000fe80000100a00 */
[----:B------:R-:W-:Y:S04]  /*c1920*/  STL.64 [R1+0x96c8], R104 ;  /* 0x0096c86801007387 */ /* 0x000fe80000100a00 */
[----:B------:R-:W-:Y:S04]  /*c1930*/  STL.64 [R1+0x96c0], R30 ;  /* 0x0096c01e01007387 */ /* 0x000fe80000100a00 */
[----:B------:R-:W-:Y:S04]  /*c1940*/  STL.64 [R1+0x96b8], R28 ;  /* 0x0096b81c01007387 */ /* 0x000fe80000100a00 */
[----:B----4-:R2:W-:Y:S04]  /*c1950*/  STL.64 [R1+0x96b0], R142 ;  /* 0x0096b08e01007387 */ /* 0x0105e80000100a00 */
[----:B------:R-:W1:Y:S04]  /*c1960*/  LDL R94, [R1+0x3e8] ;  /* 0x0003e800015e7983 */ /* 0x000e680000100800 */
[----:B------:R-:W1:Y:S04]  /*c1970*/  LDL R95, [R1+0x3ec] ;  /* 0x0003ec00015f7983 */ /* 0x000e680000100800 */
[----:B--2---:R-:W2:Y:S04]  /*c1980*/  LDL R142, [R1+0x1d8] ;  /* 0x0001d800018e7983 */ /* 0x004ea80000100800 */
[----:B------:R-:W2:Y:S04]  /*c1990*/  LDL R143, [R1+0x1dc] ;  /* 0x0001dc00018f7983 */ /* 0x000ea80000100800 */
[----:B------:R-:W3:Y:S04]  /*c19a0*/  LDL R30, [R1+0x418] ;  /* 0x00041800011e7983 */ /* 0x000ee80000100800 */
[----:B------:R-:W3:Y:S04]  /*c19b0*/  LDL R31, [R1+0x41c] ;  /* 0x00041c00011f7983 */ /* 0x000ee80000100800 */
[----:B------:R-:W4:Y:S04]  /*c19c0*/  LDL R106, [R1+0x408] ;  /* 0x00040800016a7983 */ /* 0x000f280000100800 */
[----:B------:R-:W4:Y:S04]  /*c19d0*/  LDL R107, [R1+0x40c] ;  /* 0x00040c00016b7983 */ /* 0x000f280000100800 */
[----:B------:R-:W2:Y:S04]  /*c19e0*/  LDL R26, [R1+0x3f8] ;  /* 0x0003f800011a7983 */ /* 0x000ea80000100800 */
[----:B------:R-:W2:Y:S01]  /*c19f0*/  LDL R27, [R1+0x3fc] ;  /* 0x0003fc00011b7983 */ /* 0x000ea20000100800 */
[C---:B-1----:R-:W-:Y:S03]  /*c1a00*/  HMMA.1688.F32.TF32 R20, R132.reuse, R94, R20 ;  /* 0x0000005e8414723c */ /* 0x042fe60000081014 */
[----:B------:R-:W2:Y:S04]  /*c1a10*/  LDL.LU.64 R94, [R1+0x96f0] ;  /* 0x0096f000015e7983 */ /* 0x000ea80000300a00 */
[----:B------:R-:W2:Y:S02]  /*c1a20*/  LDL.LU.64 R92, [R1+0x96e8] ;  /* 0x0096e800015c7983 */ /* 0x000ea40000300a00 */
[C---:B--2---:R-:W-:Y:S02]  /*c1a30*/  HMMA.1688.F32.TF32 R92, R132.reuse, R26, R92 ;  /* 0x0000001a845c723c */ /* 0x044fe4000008105c */
[----:B------:R-:W4:Y:S04]  /*c1a40*/  LDL.LU.64 R26, [R1+0x96e0] ;  /* 0x0096e000011a7983 */ /* 0x000f280000300a00 */
[----:B------:R-:W4:Y:S02]  /*c1a50*/  LDL.LU.64 R24, [R1+0x96d8] ;  /* 0x0096d80001187983 */ /* 0x000f240000300a00 */
[----:B----4-:R-:W-:Y:S02]  /*c1a60*/  HMMA.1688.F32.TF32 R24, R132, R106, R24 ;  /* 0x0000006a8418723c */ /* 0x010fe40000081018 */
[----:B------:R-:W3:Y:S04]  /*c1a70*/  LDL.LU.64 R106, [R1+0x96d0] ;  /* 0x0096d000016a7983 */ /* 0x000ee80000300a00 */
[----:B------:R-:W3:Y:S02]  /*c1a80*/  LDL.LU.64 R104, [R1+0x96c8] ;  /* 0x0096c80001687983 */ /* 0x000ee40000300a00 */
[C---:B------:R-:W-:Y:S08]  /*c1a90*/  HMMA.1688.F32.TF32 R100, R8.reuse, R188, R100 ;  /* 0x000000bc0864723c */ /* 0x040ff00000081064 */
[C---:B------:R-:W-:Y:S08]  /*c1aa0*/  HMMA.1688.F32.TF32 R108, R8.reuse, R196, R108 ;  /* 0x000000c4086c723c */ /* 0x040ff0000008106c */
[C---:B------:R-:W-:Y:S08]  /*c1ab0*/  HMMA.1688.F32.TF32 R112, R8.reuse, R204, R112 ;  /* 0x000000cc0870723c */ /* 0x040ff00000081070 */
[----:B------:R-:W-:Y:S08]  /*c1ac0*/  HMMA.1688.F32.TF32 R120, R8, R212, R120 ;  /* 0x000000d40878723c */ /* 0x000ff00000081078 */
[----:B---3--:R-:W-:Y:S01]  /*c1ad0*/  HMMA.1688.F32.TF32 R104, R132, R30, R104 ;  /* 0x0000001e8468723c */ /* 0x008fe20000081068 */
[----:B------:R-:W2:Y:S04]  /*c1ae0*/  LDL.LU.64 R30, [R1+0x96c0] ;  /* 0x0096c000011e7983 */ /* 0x000ea80000300a00 */
[----:B------:R-:W2:Y:S03]  /*c1af0*/  LDL.LU.64 R28, [R1+0x96b8] ;  /* 0x0096b800011c7983 */ /* 0x000ea60000300a00 */
        /* <DEDUP_REMOVED lines=16> */
[----:B------:R-:W-:-:S15]  /*c1c00*/  HMMA.1688.F32.TF32 R52, R8, R216, R52 ;  /* 0x000000d80834723c */ /* 0x000fde0000081034 */
[----:B------:R-:W-:-:S05]  /*c1c10*/  NOP ;  /* 0x0000000000007918 */ /* 0x000fca0000000000 */
        /* <DEDUP_REMOVED lines=28> */
[----:B------:R3:W-:Y:S01]  /*c1de0*/  STL.64 [R1+0x9368], R216 ;  /* 0x009368d801007387 */ /* 0x0007e20000100a00 */
[----:B-1----:R-:W-:-:S03]  /*c1df0*/  IMAD.MOV.U32 R218, RZ, RZ, R202 ;  /* 0x000000ffffda7224 */ /* 0x002fc600078e00ca */
[----:B---3--:R-:W3:Y:S04]  /*c1e00*/  LDL R216, [R1+0x12e0] ;  /* 0x0012e00001d87983 */ /* 0x008ee80000100800 */
[----:B------:R-:W3:Y:S01]  /*c1e10*/  LDL R217, [R1+0x12e4] ;  /* 0x0012e40001d97983 */ /* 0x000ee20000100800 */
[----:B------:R-:W-:-:S03]  /*c1e20*/  IMAD.MOV.U32 R219, RZ, RZ, R203 ;  /* 0x000000ffffdb7224 */ /* 0x000fc600078e00cb */
[----:B------:R-:W4:Y:S04]  /*c1e30*/  LDL.LU R202, [R1+0x96ac] ;  /* 0x0096ac0001ca7983 */ /* 0x000f280000300800 */
[----:B------:R-:W4:Y:S01]  /*c1e40*/  LDL.LU R203, [R1+0x96a8] ;  /* 0x0096a80001cb7983 */ /* 0x000f220000300800 */
[C---:B------:R-:W-:Y:S08]  /*c1e50*/  HMMA.1688.F32.TF32 R56, R8.reuse, R208, R56 ;  /* 0x000000d00838723c */ /* 0x040ff00000081038 */
[----:B------:R-:W-:Y:S01]  /*c1e60*/  HMMA.1688.F32.TF32 R60, R8, R200, R60 ;  /* 0x000000c8083c723c */ /* 0x000fe2000008103c */
[----:B------:R-:W-:Y:S01]  /*c1e70*/  STL.64 [R1+0x95e8], R218 ;  /* 0x0095e8da01007387 */ /* 0x000fe20000100a00 */
[----:B------:R-:W-:-:S10]  /*c1e80*/  MOV R246, R194 ;  /* 0x000000c200f67202 */ /* 0x000fd40000000f00 */
[C---:B------:R-:W-:Y:S01]  /*c1e90*/  HMMA.1688.F32.TF32 R56, R132.reuse, R210, R56 ;  /* 0x000000d28438723c */ /* 0x040fe20000081038 */
[----:B------:R-:W-:Y:S01]  /*c1ea0*/  IMAD.MOV.U32 R247, RZ, RZ, R195 ;  /* 0x000000fffff77224 */ /* 0x000fe200078e00c3 */
[----:B---3--:R-:W-:Y:S04]  /*c1eb0*/  STL.64 [R1+0x95e0], R216 ;  /* 0x0095e0d801007387 */ /* 0x008fe80000100a00 */
[----:B------:R1:W-:Y:S04]  /*c1ec0*/  STL.64 [R1+0x9380], R210 ;  /* 0x009380d201007387 */ /* 0x0003e80000100a00 */
[----:B------:R3:W-:Y:S01]  /*c1ed0*/  STL.64 [R1+0x9378], R208 ;  /* 0x009378d001007387 */ /* 0x0007e20000100a00 */
[----:B----4-:R-:W-:Y:S01]  /*c1ee0*/  HMMA.1688.F32.TF32 R60, R132, R202, R60 ;  /* 0x000000ca843c723c */ /* 0x010fe2000008103c */
[----:B-1----:R-:W-:-:S02]  /*c1ef0*/  IMAD.MOV.U32 R210, RZ, RZ, R178 ;  /* 0x000000ffffd27224 */ /* 0x002fc400078e00b2 */
[----:B------:R-:W-:Y:S01]  /*c1f00*/  IMAD.MOV.U32 R211, RZ, RZ, R179 ;  /* 0x000000ffffd37224 */ /* 0x000fe200078e00b3 */
[----:B---3--:R-:W3:Y:S04]  /*c1f10*/  LDL R208, [R1+0x12d0] ;  /* 0x0012d00001d07983 */ /* 0x008ee80000100800 */
[----:B------:R-:W3:Y:S04]  /*c1f20*/  LDL R209, [R1+0x12d4] ;  /* 0x0012d40001d17983 */ /* 0x000ee80000100800 */
[----:B------:R-:W4:Y:S04]  /*c1f30*/  LDL.LU R178, [R1+0x96a4] ;  /* 0x0096a40001b27983 */ /* 0x000f280000300800 */
[----:B------:R-:W2:Y:S04]  /*c1f40*/  LDL.LU R179, [R1+0x96a0] ;  /* 0x0096a00001b37983 */ /* 0x000ea80000300800 */
[----:B------:R1:W-:Y:S04]  /*c1f50*/  STL.64 [R1+0x9390], R202 ;  /* 0x009390ca01007387 */ /* 0x0003e80000100a00 */
[----:B------:R1:W-:Y:S02]  /*c1f60*/  STL.64 [R1+0x9388], R200 ;  /* 0x009388c801007387 */ /* 0x0003e40000100a00 */
[----:B-1----:R-:W-:-:S02]  /*c1f70*/  IMAD.MOV.U32 R202, RZ, RZ, R186 ;  /* 0x000000ffffca7224 */ /* 0x002fc400078e00ba */
[----:B------:R-:W-:Y:S01]  /*c1f80*/  IMAD.MOV.U32 R203, RZ, RZ, R187 ;  /* 0x000000ffffcb7224 */ /* 0x000fe200078e00bb */
[----:B------:R-:W2:Y:S04]  /*c1f90*/  LDL R200, [R1+0x12c0] ;  /* 0x0012c00001c87983 */ /* 0x000ea80000100800 */
[----:B------:R-:W2:Y:S04]  /*c1fa0*/  LDL R201, [R1+0x12c4] ;  /* 0x0012c40001c97983 */ /* 0x000ea80000100800 */
[----:B------:R-:W2:Y:S04]  /*c1fb0*/  LDL.LU R186, [R1+0x969c] ;  /* 0x00969c0001ba7983 */ /* 0x000ea80000300800 */
[----:B------:R-:W2:Y:S04]  /*c1fc0*/  LDL.LU R187, [R1+0x9698] ;  /* 0x0096980001bb7983 */ /* 0x000ea80000300800 */
[----:B------:R-:W2:Y:S04]  /*c1fd0*/  LDL R244, [R1+0x1180] ;  /* 0x0011800001f47983 */ /* 0x000ea80000100800 */
[----:B------:R-:W2:Y:S04]  /*c1fe0*/  LDL R245, [R1+0x1184] ;  /* 0x0011840001f57983 */ /* 0x000ea80000100800 */
[----:B------:R-:W2:Y:S04]  /*c1ff0*/  LDL.LU R194, [R1+0x9694] ;  /* 0x0096940001c27983 */ /* 0x000ea80000300800 */
[----:B------:R-:W3:Y:S01]  /*c2000*/  LDL.LU R195, [R1+0x9690] ;  /* 0x0096900001c37983 */ /* 0x000ee20000300800 */
[C---:B------:R-:W-:Y:S03]  /*c2010*/  HMMA.1688.F32.TF32 R16, R8.reuse, R172, R16 ;  /* 0x000000ac0810723c */ /* 0x040fe60000081010 */
[----:B------:R-:W4:Y:S04]  /*c2020*/  LDL R188, [R1+0x1120] ;  /* 0x0011200001bc7983 */ /* 0x000f280000100800 */
[----:B------:R-:W4:Y:S01]  /*c2030*/  LDL R189, [R1+0x1124] ;  /* 0x0011240001bd7983 */ /* 0x000f220000100800 */
[C---:B------:R-:W-:Y:S03]  /*c2040*/  HMMA.1688.F32.TF32 R96, R8.reuse, R180, R96 ;  /* 0x000000b40860723c */ /* 0x040fe60000081060 */
        /* <DEDUP_REMOVED lines=22> */
[----:B--2---:R-:W-:Y:S04]  /*c21b0*/  STL [R1+0x92fc], R194 ;  /* 0x0092fcc201007387 */ /* 0x004fe80000100800 */
[----:B---3--:R-:W-:Y:S04]  /*c21c0*/  STL [R1+0x92f8], R195 ;  /* 0x0092f8c301007387 */ /* 0x008fe80000100800 */
[----:B------:R-:W-:Y:S04]  /*c21d0*/  STL [R1+0x92f4], R186 ;  /* 0x0092f4ba01007387 */ /* 0x000fe80000100800 */
[----:B------:R-:W-:Y:S04]  /*c21e0*/  STL [R1+0x92f0], R187 ;  /* 0x0092f0bb01007387 */ /* 0x000fe80000100800 */
[----:B----4-:R-:W-:Y:S04]  /*c21f0*/  STL [R1+0x92ec], R178 ;  /* 0x0092ecb201007387 */ /* 0x010fe80000100800 */
        /* <DEDUP_REMOVED lines=11> */
[----:B------:R-:W2:Y:S04]  /*c22b0*/  LDL R100, [R1+0x1190] ;  /* 0x0011900001647983 */ /* 0x000ea80000100800 */
[----:B------:R-:W2:Y:S01]  /*c22c0*/  LDL R101, [R1+0x1194] ;  /* 0x0011940001657983 */ /* 0x000ea20000100800 */
[C---:B------:R-:W-:Y:S03]  /*c22d0*/  HMMA.1688.F32.TF32 R116, R8.reuse, R140, R116 ;  /* 0x0000008c0874723c */ /* 0x040fe60000081074 */
[----:B------:R-:W3:Y:S04]  /*c22e0*/  LDL R124, [R1+0x11d0] ;  /* 0x0011d000017c7983 */ /* 0x000ee80000100800 */
[----:B------:R-:W3:Y:S01]  /*c22f0*/  LDL R125, [R1+0x11d4] ;  /* 0x0011d400017d7983 */ /* 0x000ee20000100800 */
[C---:B------:R-:W-:Y:S03]  /*c2300*/  HMMA.1688.F32.TF32 R128, R8.reuse, R148, R128 ;  /* 0x000000940880723c */ /* 0x040fe60000081080 */
        /* <DEDUP_REMOVED lines=9> */
[----:B------:R-:W3:Y:S04]  /*c23a0*/  LDL.64 R32, [R1+0x11e0] ;  /* 0x0011e00001207983 */ /* 0x000ee80000100a00 */
[----:B------:R-:W3:Y:S01]  /*c23b0*/  LDL R164, [R1+0x1290] ;  /* 0x0012900001a47983 */ /* 0x000ee20000100800 */
[C---:B------:R-:W-:Y:S03]  /*c23c0*/  HMMA.1688.F32.TF32 R68, R8.reuse, R184, R68 ;  /* 0x000000b80844723c */ /* 0x040fe60000081044 */
[----:B------:R-:W3:Y:S04]  /*c23d0*/  LDL R165, [R1+0x1294] ;  /* 0x0012940001a57983 */ /* 0x000ee80000100800 */
[----:B------:R-:W3:Y:S01]  /*c23e0*/  LDL R36, [R1+0x11f0] ;  /* 0x0011f00001247983 */ /* 0x000ee20000100800 */
[C---:B------:R-:W-:Y:S03]  /*c23f0*/  HMMA.1688.F32.TF32 R72, R8.reuse, R176, R72 ;  /* 0x000000b00848723c */ /* 0x040fe60000081048 */
[----:B------:R-:W3:Y:S04]  /*c2400*/  LDL R37, [R1+0x11f4] ;  /* 0x0011f40001257983 */ /* 0x000ee80000100800 */
[----:B------:R-:W3:Y:S01]  /*c2410*/  LDL.64 R40, [R1+0x1200] ;  /* 0x0012000001287983 */ /* 0x000ee20000100a00 */
        /* <DEDUP_REMOVED lines=16> */
[----:B------:R-:W1:Y:S01]  /*c2520*/  LDS R11, [R241+UR10+0x32100] ;  /* 0x0321000af10b7984 */ /* 0x000e620008000800 */
[----:B------:R-:W-:Y:S03]  /*c2530*/  HMMA.1688.F32.TF32 R96, R132, R182, R96 ;  /* 0x000000b68460723c */ /* 0x000fe60000081060 */
[----:B------:R-:W3:Y:S05]  /*c2540*/  LDL R140, [R1+0x1260] ;  /* 0x00126000018c7983 */ /* 0x000eea0000100800 */
[C---:B-1----:R-:W-:Y:S01]  /*c2550*/  HMMA.1688.F32.TF32 R104, R8.reuse, R172, R104 ;  /* 0x000000ac0868723c */ /* 0x042fe20000081068 */
[----:B------:R-:W3:Y:S04]  /*c2560*/  LDL R172, [R1+0x12a0] ;  /* 0x0012a00001ac7983 */ /* 0x000ee80000100800 */
[----:B------:R-:W3:Y:S03]  /*c2570*/  LDL R173, [R1+0x12a4] ;  /* 0x0012a40001ad7983 */ /* 0x000ee60000100800 */
[C---:B------:R-:W-:Y:S01]  /*c2580*/  HMMA.1688.F32.TF32 R28, R8.reuse, R180, R28 ;  /* 0x000000b4081c723c */ /* 0x040fe2000008101c */
[----:B------:R-:W3:Y:S04]  /*c2590*/  LDL R180, [R1+0x12b0] ;  /* 0x0012b00001b47983 */ /* 0x000ee80000100800 */
[----:B------:R-:W3:Y:S04]  /*c25a0*/  LDL R181, [R1+0x12b4] ;  /* 0x0012b40001b57983 */ /* 0x000ee80000100800 */
[----:B------:R-:W3:Y:S01]  /*c25b0*/  LDL.LU.64 R102, [R1+0x9688] ;  /* 0x0096880001667983 */ /* 0x000ee20000300a00 */
[C---:B--2---:R-:W-:Y:S03]  /*c25c0*/  HMMA.1688.F32.TF32 R96, R8.reuse, R100, R96 ;  /* 0x000000640860723c */ /* 0x044fe60000081060 */
[----:B------:R-:W3:Y:S04]  /*c25d0*/  LDL.LU.64 R100, [R1+0x9680] ;  /* 0x0096800001647983 */ /* 0x000ee80000300a00 */
[----:B------:R-:W4:Y:S01]  /*c25e0*/  LDL.LU.64 R110, [R1+0x9678] ;  /* 0x00967800016e7983 */ /* 0x000f220000300a00 */
[C---:B---3--:R-:W-:Y:S03]  /*c25f0*/  HMMA.1688.F32.TF32 R100, R8.reuse, R108, R100 ;  /* 0x0000006c0864723c */ /* 0x048fe60000081064 */
[----:B------:R-:W4:Y:S04]  /*c2600*/  LDL.LU.64 R108, [R1+0x9670] ;  /* 0x00967000016c7983 */ /* 0x000f280000300a00 */
[----:B------:R-:W2:Y:S01]  /*c2610*/  LDL.LU.64 R114, [R1+0x9668] ;  /* 0x0096680001727983 */ /* 0x000ea20000300a00 */
[C---:B----4-:R-:W-:Y:S03]  /*c2620*/  HMMA.1688.F32.TF32 R108, R8.reuse, R112, R108 ;  /* 0x00000070086c723c */ /* 0x050fe6000008106c */
[----:B------:R-:W2:Y:S04]  /*c2630*/  LDL.LU.64 R112, [R1+0x9660] ;  /* 0x0096600001707983 */ /* 0x000ea80000300a00 */
[----:B------:R-:W3:Y:S01]  /*c2640*/  LDL.LU.64 R122, [R1+0x9658] ;  /* 0x00965800017a7983 */ /* 0x000ee20000300a00 */
[C---:B--2---:R-:W-:Y:S03]  /*c2650*/  HMMA.1688.F32.TF32 R112, R8.reuse, R120, R112 ;  /* 0x000000780870723c */ /* 0x044fe60000081070 */
[----:B------:R-:W3:Y:S04]  /*c2660*/  LDL.LU.64 R120, [R1+0x9650] ;  /* 0x0096500001787983 */ /* 0x000ee80000300a00 */
[----:B------:R-:W2:Y:S01]  /*c2670*/  LDL.LU.64 R126, [R1+0x9648] ;  /* 0x00964800017e7983 */ /* 0x000ea20000300a00 */
[----:B---3--:R-:W-:Y:S03]  /*c2680*/  HMMA.1688.F32.TF32 R120, R8, R124, R120 ;  /* 0x0000007c0878723c */ /* 0x008fe60000081078 */
[----:B------:R-:W2:Y:S01]  /*c2690*/  LDL.LU.64 R124, [R1+0x9640] ;  /* 0x00964000017c7983 */ /* 0x000ea20000300a00 */
[----:B------:R-:W-:-:S02]  /*c26a0*/  IMAD.MOV.U32 R141, RZ, RZ, R252 ;  /* 0x000000ffff8d7224 */ /* 0x000fc400078e00fc */
[----:B------:R-:W-:Y:S01]  /*c26b0*/  IMAD.MOV.U32 R252, RZ, RZ, R33 ;  /* 0x000000fffffc7224 */ /* 0x000fe200078e0021 */
[----:B------:R-:W3:Y:S01]  /*c26c0*/  LDL.LU.64 R34, [R1+0x9638] ;  /* 0x0096380001227983 */ /* 0x000ee20000300a00 */
[C---:B--2---:R-:W-:Y:S03]  /*c26d0*/  HMMA.1688.F32.TF32 R124, R8.reuse, R32, R124 ;  /* 0x00000020087c723c */ /* 0x044fe6000008107c */
[----:B------:R-:W3:Y:S04]  /*c26e0*/  LDL.LU.64 R32, [R1+0x9630] ;  /* 0x0096300001207983 */ /* 0x000ee80000300a00 */
[----:B------:R-:W-:Y:S04]  /*c26f0*/  STL [R1+0x92b0], R252 ;  /* 0x0092b0fc01007387 */ /* 0x000fe80000100800 */
[----:B------:R-:W2:Y:S01]  /*c2700*/  LDL.LU.64 R38, [R1+0x9628] ;  /* 0x0096280001267983 */ /* 0x000ea20000300a00 */
[----:B---3--:R-:W-:Y:S03]  /*c2710*/  HMMA.1688.F32.TF32 R32, R8, R36, R32 ;  /* 0x000000240820723c */ /* 0x008fe60000081020 */
[----:B------:R-:W2:Y:S01]  /*c2720*/  LDL.LU.64 R36, [R1+0x9620] ;  /* 0x0096200001247983 */ /* 0x000ea20000300a00 */
[----:B------:R-:W-:-:S02]  /*c2730*/  IMAD.MOV.U32 R156, RZ, RZ, R3 ;  /* 0x000000ffff9c7224 */ /* 0x000fc400078e0003 */
[----:B------:R-:W-:Y:S01]  /*c2740*/  IMAD.MOV.U32 R157, RZ, RZ, R2 ;  /* 0x000000ffff9d7224 */ /* 0x000fe200078e0002 */
[----:B------:R-:W3:Y:S01]  /*c2750*/  LDL.LU.64 R42, [R1+0x9618] ;  /* 0x00961800012a7983 */ /* 0x000ee20000300a00 */
[----:B------:R-:W-:Y:S02]  /*c2760*/  IMAD.MOV.U32 R3, RZ, RZ, R40 ;  /* 0x000000ffff037224 */ /* 0x000fe400078e0028 */
[----:B------:R-:W-:Y:S01]  /*c2770*/  IMAD.MOV.U32 R2, RZ, RZ, R41 ;  /* 0x000000ffff027224 */ /* 0x000fe200078e0029 */
[----:B--2---:R-:W-:Y:S01]  /*c2780*/  HMMA.1688.F32.TF32 R36, R8, R40, R36 ;  /* 0x000000280824723c */ /* 0x004fe20000081024 */
[----:B------:R-:W3:Y:S04]  /*c2790*/  LDL.LU.64 R40, [R1+0x9610] ;  /* 0x0096100001287983 */ /* 0x000ee80000300a00 */
[----:B------:R-:W-:Y:S04]  /*c27a0*/  STL [R1+0x92b8], R2 ;  /* 0x0092b80201007387 */ /* 0x000fe80000100800 */
[----:B------:R-:W-:Y:S04]  /*c27b0*/  STL [R1+0x92b4], R3 ;  /* 0x0092b40301007387 */ /* 0x000fe80000100800 */
[----:B------:R-:W2:Y:S01]  /*c27c0*/  LDL.LU.64 R46, [R1+0x9608] ;  /* 0x00960800012e7983 */ /* 0x000ea20000300a00 */
[C---:B------:R-:W-:Y:S08]  /*c27d0*/  HMMA.1688.F32.TF32 R116, R132.reuse, R142, R116 ;  /* 0x0000008e8474723c */ /* 0x040ff00000081074 */
[C---:B------:R-:W-:Y:S08]  /*c27e0*/  HMMA.1688.F32.TF32 R128, R132.reuse, R150, R128 ;  /* 0x000000968480723c */ /* 0x040ff00000081080 */
[C---:B------:R-:W-:Y:S08]  /*c27f0*/  HMMA.1688.F32.TF32 R4, R132.reuse, R158, R4 ;  /* 0x0000009e8404723c */ /* 0x040ff00000081004 */
[----:B------:R-:W-:Y:S08]  /*c2800*/  HMMA.1688.F32.TF32 R12, R132, R166, R12 ;  /* 0x000000a6840c723c */ /* 0x000ff0000008100c */
[----:B---3--:R-:W-:Y:S01]  /*c2810*/  HMMA.1688.F32.TF32 R40, R8, R44, R40 ;  /* 0x0000002c0828723c */ /* 0x008fe20000081028 */
[----:B------:R-:W2:Y:S04]  /*c2820*/  LDL.LU.64 R44, [R1+0x9600] ;  /* 0x00960000012c7983 */ /* 0x000ea80000300a00 */
[----:B------:R-:W3:Y:S03]  /*c2830*/  LDL.LU.64 R50, [R1+0x95f8] ;  /* 0x0095f80001327983 */ /* 0x000ee60000300a00 */
        /* <DEDUP_REMOVED lines=18> */
[C---:B-1----:R-:W-:Y:S08]  /*c2960*/  HMMA.1688.F32.TF32 R20, R132.reuse, R190, R20 ;  /* 0x000000be8414723c */ /* 0x042ff00000081014 */
[----:B------:R-:W-:Y:S08]  /*c2970*/  HMMA.1688.F32.TF32 R92, R132, R198, R92 ;  /* 0x000000c6845c723c */ /* 0x000ff0000008105c */
[C---:B------:R-:W-:Y:S08]  /*c2980*/  HMMA.1688.F32.TF32 R68, R8.reuse, R156, R68 ;  /* 0x0000009c0844723c */ /* 0x040ff00000081044 */
[C---:B------:R-:W-:Y:S08]  /*c2990*/  HMMA.1688.F32.TF32 R72, R8.reuse, R164, R72 ;  /* 0x000000a40848723c */ /* 0x040ff00000081048 */
[C---:B------:R-:W-:Y:S08]  /*c29a0*/  HMMA.1688.F32.TF32 R76, R8.reuse, R172, R76 ;  /* 0x000000ac084c723c */ /* 0x040ff0000008104c */
[----:B------:R-:W-:Y:S01]  /*c29b0*/  HMMA.1688.F32.TF32 R80, R8, R180, R80 ;  /* 0x000000b40850723c */ /* 0x000fe20000081050 */
[----:B------:R-:W-:-:S02]  /*c29c0*/  IMAD.MOV.U32 R170, RZ, RZ, R198 ;  /* 0x000000ffffaa7224 */ /* 0x000fc400078e00c6 */
[----:B------:R-:W-:-:S05]  /*c29d0*/  IMAD.MOV.U32 R171, RZ, RZ, R199 ;  /* 0x000000ffffab7224 */ /* 0x000fca00078e00c7 */
[C---:B--2---:R-:W-:Y:S01]  /*c29e0*/  HMMA.1688.F32.TF32 R44, R8.reuse, R48, R44 ;  /* 0x00000030082c723c */ /* 0x044fe2000008102c */
[----:B------:R-:W3:Y:S04]  /*c29f0*/  LDL.LU.64 R48, [R1+0x95f0] ;  /* 0x0095f00001307983 */ /* 0x000ee80000300a00 */
[----:B------:R-:W2:Y:S04]  /*c2a00*/  LDL.LU.64 R218, [R1+0x95e8] ;  /* 0x0095e80001da7983 */ /* 0x000ea80000300a00 */
[----:B------:R-:W4:Y:S04]  /*c2a10*/  LDL.LU.64 R216, [R1+0x95e0] ;  /* 0x0095e00001d87983 */ /* 0x000f280000300a00 */
        /* <DEDUP_REMOVED lines=16> */
[----:B-1----:R-:W2:Y:S04]  /*c2b20*/  LDL.64 R22, [R1+0x12f8] ;  /* 0x0012f80001167983 */ /* 0x002ea80000100a00 */
[----:B------:R-:W-:Y:S04]  /*c2b30*/  STL.64 [R1+0x1b70], R92 ;  /* 0x001b705c01007387 */ /* 0x000fe80000100a00 */
[----:B------:R1:W-:Y:S04]  /*c2b40*/  STL.64 [R1+0x1b78], R94 ;  /* 0x001b785e01007387 */ /* 0x0003e80000100a00 */
[----:B------:R-:W3:Y:S04]  /*c2b50*/  LDL.LU.64 R198, [R1+0x9568] ;  /* 0x0095680001c67983 */ /* 0x000ee80000300a00 */
[----:B------:R-:W3:Y:S04]  /*c2b60*/  LDL.LU.64 R196, [R1+0x9560] ;  /* 0x0095600001c47983 */ /* 0x000ee80000300a00 */
[----:B-1----:R-:W3:Y:S01]  /*c2b70*/  LDL.64 R94, [R1+0x1138] ;  /* 0x00113800015e7983 */ /* 0x002ee20000100a00 */
[C---:B------:R-:W-:Y:S08]  /*c2b80*/  HMMA.1688.F32.TF32 R24, R8.reuse, R204, R24 ;  /* 0x000000cc0818723c */ /* 0x040ff00000081018 */
[----:B------:R-:W-:-:S12]  /*c2b90*/  HMMA.1688.F32.TF32 R116, R8, R212, R116 ;  /* 0x000000d40874723c */ /* 0x000fd80000081074 */
[----:B------:R-:W-:Y:S01]  /*c2ba0*/  HMMA.1688.F32.TF32 R24, R132, R206, R24 ;  /* 0x000000ce8418723c */ /* 0x000fe20000081018 */
[----:B------:R-:W-:Y:S04]  /*c2bb0*/  STL [R1+0x92c0], R171 ;  /* 0x0092c0ab01007387 */ /* 0x000fe80000100800 */
[----:B------:R-:W-:Y:S03]  /*c2bc0*/  STL [R1+0x92bc], R170 ;  /* 0x0092bcaa01007387 */ /* 0x000fe60000100800 */
[C---:B------:R-:W-:Y:S11]  /*c2bd0*/  HMMA.1688.F32.TF32 R128, R8.reuse, R220, R128 ;  /* 0x000000dc0880723c */ /* 0x040ff60000081080 */
[----:B------:R-:W-:Y:S04]  /*c2be0*/  STL.64 [R1+0x1b60], R24 ;  /* 0x001b601801007387 */ /* 0x000fe80000100a00 */
[----:B------:R-:W-:Y:S01]  /*c2bf0*/  STL.64 [R1+0x1b68], R26 ;  /* 0x001b681a01007387 */ /* 0x000fe20000100a00 */
[----:B------:R-:W-:Y:S01]  /*c2c00*/  HMMA.1688.F32.TF32 R4, R8, R228, R4 ;  /* 0x000000e40804723c */ /* 0x000fe20000081004 */
[----:B------:R-:W-:Y:S01]  /*c2c10*/  IMAD.MOV.U32 R139, RZ, RZ, R207 ;  /* 0x000000ffff8b7224 */ /* 0x000fe200078e00cf */
[----:B------:R-:W-:-:S02]  /*c2c20*/  MOV R138, R206 ;  /* 0x000000ce008a7202 */ /* 0x000fc40000000f00 */
[----:B------:R-:W4:Y:S04]  /*c2c30*/  LDL.LU.64 R206, [R1+0x9558] ;  /* 0x0095580001ce7983 */ /* 0x000f280000300a00 */
[----:B------:R-:W-:Y:S01]  /*c2c40*/  HMMA.1688.F32.TF32 R12, R8, R248, R12 ;  /* 0x000000f8080c723c */ /* 0x000fe2000008100c */
[----:B------:R-:W4:Y:S07]  /*c2c50*/  LDL.LU.64 R204, [R1+0x9550] ;  /* 0x0095500001cc7983 */ /* 0x000f2e0000300a00 */
[C---:B------:R-:W-:Y:S01]  /*c2c60*/  HMMA.1688.F32.TF32 R116, R132.reuse, R214, R116 ;  /* 0x000000d68474723c */ /* 0x040fe20000081074 */
[----:B------:R-:W-:Y:S04]  /*c2c70*/  STL [R1+0x92c8], R139 ;  /* 0x0092c88b01007387 */ /* 0x000fe80000100800 */
[----:B------:R1:W-:Y:S03]  /*c2c80*/  STL [R1+0x92c4], R138 ;  /* 0x0092c48a01007387 */ /* 0x0003e60000100800 */
[----:B------:R-:W-:Y:S01]  /*c2c90*/  HMMA.1688.F32.TF32 R128, R132, R222, R128 ;  /* 0x000000de8480723c */ /* 0x000fe20000081080 */
[----:B------:R-:W-:-:S07]  /*c2ca0*/  IMAD.MOV.U32 R163, RZ, RZ, R215 ;  /* 0x000000ffffa37224 */ /* 0x000fce00078e00d7 */
[----:B------:R-:W-:Y:S01]  /*c2cb0*/  HMMA.1688.F32.TF32 R4, R132, R230, R4 ;  /* 0x000000e68404723c */ /* 0x000fe20000081004 */
[----:B------:R-:W-:-:S07]  /*c2cc0*/  IMAD.MOV.U32 R162, RZ, RZ, R214 ;  /* 0x000000ffffa27224 */ /* 0x000fce00078e00d6 */
[----:B------:R-:W-:Y:S01]  /*c2cd0*/  HMMA.1688.F32.TF32 R12, R132, R250, R12 ;  /* 0x000000fa840c723c */ /* 0x000fe2000008100c */
[----:B-1----:R-:W-:Y:S02]  /*c2ce0*/  IMAD.MOV.U32 R138, RZ, RZ, R222 ;  /* 0x000000ffff8a7224 */ /* 0x002fe400078e00de */
[----:B------:R-:W-:Y:S02]  /*c2cf0*/  IMAD.MOV.U32 R171, RZ, RZ, R223 ;  /* 0x000000ffffab7224 */ /* 0x000fe400078e00df */
[----:B------:R-:W-:-:S03]  /*c2d00*/  IMAD.MOV.U32 R139, RZ, RZ, R231 ;  /* 0x000000ffff8b7224 */ /* 0x000fc600078e00e7 */
[C---:B--2---:R-:W-:Y:S08]  /*c2d10*/  HMMA.1688.F32.TF32 R28, R132.reuse, R22, R28 ;  /* 0x00000016841c723c */ /* 0x044ff0000008101c */
[----:B---3--:R-:W-:Y:S01]  /*c2d20*/  HMMA.1688.F32.TF32 R24, R132, R94, R104 ;  /* 0x0000005e8418723c */ /* 0x008fe20000081068 */
[----:B------:R-:W-:Y:S02]  /*c2d30*/  IMAD.MOV.U32 R252, RZ, RZ, R95 ;  /* 0x000000fffffc7224 */ /* 0x000fe400078e005f */
[----:B------:R-:W-:-:S02]  /*c2d40*/  IMAD.MOV.U32 R3, RZ, RZ, R94 ;  /* 0x000000ffff037224 */ /* 0x000fc400078e005e */
[----:B------:R-:W-:Y:S02]  /*c2d50*/  IMAD.MOV.U32 R2, RZ, RZ, R23 ;  /* 0x000000ffff027224 */ /* 0x000fe400078e0017 */
[----:B------:R-:W-:-:S12]  /*c2d60*/  IMAD.MOV.U32 R170, RZ, RZ, R22 ;  /* 0x000000ffffaa7224 */ /* 0x000fd800078e0016 */
[----:B------:R-:W-:Y:S04]  /*c2d70*/  STL.64 [R1+0x1b50], R24 ;  /* 0x001b501801007387 */ /* 0x000fe80000100a00 */
[----:B------:R1:W-:Y:S04]  /*c2d80*/  STL.64 [R1+0x1b58], R26 ;  /* 0x001b581a01007387 */ /* 0x0003e80000100a00 */
[----:B------:R-:W2:Y:S04]  /*c2d90*/  LDL R94, [R1+0x1218] ;  /* 0x00121800015e7983 */ /* 0x000ea80000100800 */
[----:B------:R-:W2:Y:S04]  /*c2da0*/  LDL R95, [R1+0x121c] ;  /* 0x00121c00015f7983 */ /* 0x000ea80000100800 */
[----:B-1----:R-:W3:Y:S04]  /*c2db0*/  LDL R26, [R1+0x1208] ;  /* 0x00120800011a7983 */ /* 0x002ee80000100800 */
[----:B------:R-:W3:Y:S04]  /*c2dc0*/  LDL R27, [R1+0x120c] ;  /* 0x00120c00011b7983 */ /* 0x000ee80000100800 */
[----:B------:R-:W2:Y:S04]  /*c2dd0*/  LDL R106, [R1+0x11f8] ;  /* 0x0011f800016a7983 */ /* 0x000ea80000100800 */
[----:B------:R-:W2:Y:S04]  /*c2de0*/  LDL R107, [R1+0x11fc] ;  /* 0x0011fc00016b7983 */ /* 0x000ea80000100800 */
[----:B------:R-:W-:Y:S04]  /*c2df0*/  STL [R1+0x92d0], R252 ;  /* 0x0092d0fc01007387 */ /* 0x000fe80000100800 */
[----:B------:R-:W-:Y:S04]  /*c2e00*/  STL [R1+0x92cc], R3 ;  /* 0x0092cc0301007387 */ /* 0x000fe80000100800 */
[----:B------:R-:W-:Y:S04]  /*c2e10*/  STL.64 [R1+0x1b40], R28 ;  /* 0x001b401c01007387 */ /* 0x000fe80000100a00 */
[----:B------:R1:W-:Y:S04]  /*c2e20*/  STL.64 [R1+0x1b48], R30 ;  /* 0x001b481e01007387 */ /* 0x0003e80000100a00 */
[----:B------:R-:W2:Y:S04]  /*c2e30*/  LDL.64 R22, [R1+0x1228] ;  /* 0x0012280001167983 */ /* 0x000ea80000100a00 */
[----:B-1----:R-:W3:Y:S04]  /*c2e40*/  LDL R30, [R1+0x11e8] ;  /* 0x0011e800011e7983 */ /* 0x002ee80000100800 */
[----:B------:R-:W3:Y:S04]  /*c2e50*/  LDL R31, [R1+0x11ec] ;  /* 0x0011ec00011f7983 */ /* 0x000ee80000100800 */
[----:B------:R-:W-:Y:S04]  /*c2e60*/  STL [R1+0x92d8], R2 ;  /* 0x0092d80201007387 */ /* 0x000fe80000100800 */
[----:B------:R-:W-:Y:S04]  /*c2e70*/  STL [R1+0x92d4], R170 ;  /* 0x0092d4aa01007387 */ /* 0x000fe80000100800 */
[----:B------:R-:W-:Y:S04]  /*c2e80*/  STL.64 [R1+0x1b30], R116 ;  /* 0x001b307401007387 */ /* 0x000fe80000100a00 */
[----:B------:R1:W-:Y:S04]  /*c2e90*/  STL.64 [R1+0x1b38], R118 ;  /* 0x001b387601007387 */ /* 0x0003e80000100a00 */
[----:B------:R-:W3:Y:S04]  /*c2ea0*/  LDL.LU.64 R214, [R1+0x9548] ;  /* 0x0095480001d67983 */ /* 0x000ee80000300a00 */
[----:B------:R-:W3:Y:S04]  /*c2eb0*/  LDL.LU.64 R212, [R1+0x9540] ;  /* 0x0095400001d47983 */ /* 0x000ee80000300a00 */
[----:B-1----:R-:W3:Y:S04]  /*c2ec0*/  LDL R118, [R1+0x11d8] ;  /* 0x0011d80001767983 */ /* 0x002ee80000100800 */
[----:B------:R-:W3:Y:S04]  /*c2ed0*/  LDL R119, [R1+0x11dc] ;  /* 0x0011dc0001777983 */ /* 0x000ee80000100800 */
[----:B------:R-:W-:Y:S04]  /*c2ee0*/  STL [R1+0x92e0], R163 ;  /* 0x0092e0a301007387 */ /* 0x000fe80000100800 */
[----:B------:R-:W-:Y:S04]  /*c2ef0*/  STL [R1+0x92dc], R162 ;  /* 0x0092dca201007387 */ /* 0x000fe80000100800 */
[----:B------:R-:W-:Y:S04]  /*c2f00*/  STL.64 [R1+0x1b20], R128 ;  /* 0x001b208001007387 */ /* 0x000fe80000100a00 */
[----:B------:R1:W-:Y:S04]  /*c2f10*/  STL.64 [R1+0x1b28], R130 ;  /* 0x001b288201007387 */ /* 0x0003e80000100a00 */
[----:B------:R-:W3:Y:S04]  /*c2f20*/  LDL.LU.64 R222, [R1+0x9538] ;  /* 0x0095380001de7983 */ /* 0x000ee80000300a00 */
[----:B------:R-:W3:Y:S01]  /*c2f30*/  LDL.LU.64 R220, [R1+0x9530] ;  /* 0x0095300001dc7983 */ /* 0x000ee20000300a00 */
[----:B------:R-:W-:-:S03]  /*c2f40*/  MOV R3, R230 ;  /* 0x000000e600037202 */ /* 0x000fc60000000f00 */
[----:B-1----:R-:W3:Y:S04]  /*c2f50*/  LDL R130, [R1+0x11c8] ;  /* 0x0011c80001827983 */ /* 0x002ee80000100800 */
[----:B------:R-:W3:Y:S04]  /*c2f60*/  LDL R131, [R1+0x11cc] ;  /* 0x0011cc0001837983 */ /* 0x000ee80000100800 */
[----:B------:R-:W-:Y:S04]  /*c2f70*/  STL [R1+0x92e4], R138 ;  /* 0x0092e48a01007387 */ /* 0x000fe80000100800 */
[----:B------:R-:W-:Y:S04]  /*c2f80*/  STL.64 [R1+0x1b10], R4 ;  /* 0x001b100401007387 */ /* 0x000fe80000100a00 */
[----:B------:R1:W-:Y:S01]  /*c2f90*/  STL.64 [R1+0x1b18], R6 ;  /* 0x001b180601007387 */ /* 0x0003e20000100a00 */
[----:B------:R-:W-:-:S03]  /*c2fa0*/  IMAD.MOV.U32 R170, RZ, RZ, R250 ;  /* 0x000000ffffaa7224 */ /* 0x000fc600078e00fa */
[----:B------:R-:W3:Y:S01]  /*c2fb0*/  LDL.LU.64 R230, [R1+0x9528] ;  /* 0x0095280001e67983 */ /* 0x000ee20000300a00 */
[----:B------:R-:W-:-:S03]  /*c2fc0*/  IMAD.MOV.U32 R252, RZ, RZ, R251 ;  /* 0x000000fffffc7224 */ /* 0x000fc600078e00fb */
[----:B------:R-:W3:Y:S04]  /*c2fd0*/  LDL.LU.64 R228, [R1+0x9520] ;  /* 0x0095200001e47983 */ /* 0x000ee80000300a00 */
[----:B-1----:R-:W3:Y:S04]  /*c2fe0*/  LDL R6, [R1+0x11b8] ;  /* 0x0011b80001067983 */ /* 0x002ee80000100800 */
[----:B------:R-:W3:Y:S04]  /*c2ff0*/  LDL R7, [R1+0x11bc] ;  /* 0x0011bc0001077983 */ /* 0x000ee80000100800 */
[----:B------:R-:W-:Y:S04]  /*c3000*/  STL.64 [R1+0x1b00], R12 ;  /* 0x001b000c01007387 */ /* 0x000fe80000100a00 */
[----:B------:R1:W-:Y:S04]  /*c3010*/  STL.64 [R1+0x1b08], R14 ;  /* 0x001b080e01007387 */ /* 0x0003e80000100a00 */
[----:B------:R-:W3:Y:S04]  /*c3020*/  LDL.LU.64 R250, [R1+0x9518] ;  /* 0x0095180001fa7983 */ /* 0x000ee80000300a00 */
[----:B------:R-:W3:Y:S04]  /*c3030*/  LDL.LU.64 R248, [R1+0x9510] ;  /* 0x0095100001f87983 */ /* 0x000ee80000300a00 */
[----:B-1----:R-:W3:Y:S04]  /*c3040*/  LDL R14, [R1+0x11a8] ;  /* 0x0011a800010e7983 */ /* 0x002ee80000100800 */
[----:B------:R-:W3:Y:S04]  /*c3050*/  LDL R15, [R1+0x11ac] ;  /* 0x0011ac00010f7983 */ /* 0x000ee80000100800 */
[----:B------:R1:W-:Y:S04]  /*c3060*/  STL.64 [R1+0x93a0], R170 ;  /* 0x0093a0aa01007387 */ /* 0x0003e80000100a00 */
[----:B------:R-:W-:Y:S04]  /*c3070*/  STL.64 [R1+0x9398], R168 ;  /* 0x009398a801007387 */ /* 0x000fe80000100a00 */
[----:B-1----:R-:W3:Y:S04]  /*c3080*/  LDL R170, [R1+0x1198] ;  /* 0x0011980001aa7983 */ /* 0x002ee80000100800 */
[----:B------:R-:W3:Y:S01]  /*c3090*/  LDL R171, [R1+0x119c] ;  /* 0x00119c0001ab7983 */ /* 0x000ee20000100800 */
        /* <DEDUP_REMOVED lines=9> */
[----:B------:R-:W-:-:S02]  /*c3130*/  IMAD.MOV.U32 R146, RZ, RZ, R226 ;  /* 0x000000ffff927224 */ /* 0x000fc400078e00e2 */
[----:B------:R-:W-:Y:S02]  /*c3140*/  IMAD.MOV.U32 R147, RZ, RZ, R227 ;  /* 0x000000ffff937224 */ /* 0x000fe400078e00e3 */
[----:B------:R-:W-:Y:S02]  /*c3150*/  IMAD.MOV.U32 R162, RZ, RZ, R234 ;  /* 0x000000ffffa27224 */ /* 0x000fe400078e00ea */
[----:B------:R-:W-:Y:S02]  /*c3160*/  IMAD.MOV.U32 R2, RZ, RZ, R235 ;  /* 0x000000ffff027224 */ /* 0x000fe400078e00eb */
[----:B--2---:R-:W-:Y:S02]  /*c3170*/  IMAD.MOV.U32 R154, RZ, RZ, R22 ;  /* 0x000000ffff9a7224 */ /* 0x004fe400078e0016 */
[----:B------:R-:W-:Y:S01]  /*c3180*/  IMAD.MOV.U32 R155, RZ, RZ, R23 ;  /* 0x000000ffff9b7224 */ /* 0x000fe200078e0017 */
[C---:B---3--:R-:W-:Y:S08]  /*c3190*/  HMMA.1688.F32.TF32 R16, R132.reuse, R170, R96 ;  /* 0x000000aa8410723c */ /* 0x048ff00000081060 */
[C---:B------:R-:W-:Y:S08]  /*c31a0*/  HMMA.1688.F32.TF32 R96, R132.reuse, R14, R100 ;  /* 0x0000000e8460723c */ /* 0x040ff00000081064 */
[C---:B------:R-:W-:Y:S03]  /*c31b0*/  HMMA.1688.F32.TF32 R12, R132.reuse, R6, R108 ;  /* 0x00000006840c723c */ /* 0x040fe6000008106c */
[----:B------:R-:W-:Y:S04]  /*c31c0*/  STL.64 [R1+0x1c40], R16 ;  /* 0x001c401001007387 */ /* 0x000fe80000100a00 */
[----:B------:R1:W-:Y:S01]  /*c31d0*/  STL.64 [R1+0x1c48], R18 ;  /* 0x001c481201007387 */ /* 0x0003e20000100a00 */
[C---:B------:R-:W-:Y:S08]  /*c31e0*/  HMMA.1688.F32.TF32 R4, R132.reuse, R118, R120 ;  /* 0x000000768404723c */ /* 0x040ff00000081078 */
[C---:B-1----:R-:W-:Y:S01]  /*c31f0*/  HMMA.1688.F32.TF32 R16, R132.reuse, R130, R112 ;  /* 0x000000828410723c */ /* 0x042fe20000081070 */
[----:B------:R-:W-:Y:S04]  /*c3200*/  STL.64 [R1+0x1c30], R96 ;  /* 0x001c306001007387 */ /* 0x000fe80000100a00 */
[----:B------:R-:W-:Y:S04]  /*c3210*/  STL.64 [R1+0x1c38], R98 ;  /* 0x001c386201007387 */ /* 0x000fe80000100a00 */
        /* <DEDUP_REMOVED lines=12> */
[----:B------:R-:W-:Y:S01]  /*c32e0*/  STL.64 [R1+0x1be8], R18 ;  /* 0x001be81201007387 */ /* 0x000fe20000100a00 */
[C---:B-1----:R-:W-:Y:S03]  /*c32f0*/  HMMA.1688.F32.TF32 R12, R132.reuse, R94, R40 ;  /* 0x0000005e840c723c */ /* 0x042fe60000081028 */
[----:B------:R-:W2:Y:S04]  /*c3300*/  LDL.64 R130, [R1+0x1258] ;  /* 0x0012580001827983 */ /* 0x000ea80000100a00 */
[----:B------:R-:W-:Y:S04]  /*c3310*/  STL.64 [R1+0x1bd0], R4 ;  /* 0x001bd00401007387 */ /* 0x000fe80000100a00 */
[----:B------:R1:W-:Y:S02]  /*c3320*/  STL.64 [R1+0x1bd8], R6 ;  /* 0x001bd80601007387 */ /* 0x0003e40000100a00 */
[C---:B-1----:R-:W-:Y:S06]  /*c3330*/  HMMA.1688.F32.TF32 R4, R132.reuse, R22, R44 ;  /* 0x000000168404723c */ /* 0x042fec000008102c */
[----:B------:R-:W-:Y:S04]  /*c3340*/  STL.64 [R1+0x1bc0], R12 ;  /* 0x001bc00c01007387 */ /* 0x000fe80000100a00 */
[----:B------:R-:W-:Y:S09]  /*c3350*/  STL.64 [R1+0x1bc8], R14 ;  /* 0x001bc80e01007387 */ /* 0x000ff20000100a00 */
[----:B------:R-:W-:Y:S04]  /*c3360*/  STL.64 [R1+0x1bb0], R4 ;  /* 0x001bb00401007387 */ /* 0x000fe80000100a00 */
[----:B------:R1:W-:Y:S04]  /*c3370*/  STL.64 [R1+0x1bb8], R6 ;  /* 0x001bb80601007387 */ /* 0x0003e80000100a00 */
[----:B------:R-:W3:Y:S01]  /*c3380*/  LDL.64 R118, [R1+0x1268] ;  /* 0x0012680001767983 */ /* 0x000ee20000100a00 */
[----:B-1----:R-:W-:Y:S03]  /*c3390*/  HMMA.1688.F32.TF32 R4, R132, R226, R48 ;  /* 0x000000e28404723c */ /* 0x002fe60000081030 */
[----:B------:R-:W-:Y:S04]  /*c33a0*/  STL.64 [R1+0x93b0], R154 ;  /* 0x0093b09a01007387 */ /* 0x000fe80000100a00 */
[----:B------:R-:W-:-:S12]  /*c33b0*/  STL.64 [R1+0x93a8], R152 ;  /* 0x0093a89801007387 */ /* 0x000fd80000100a00 */
        /* <DEDUP_REMOVED lines=8> */
[----:B------:R-:W3:Y:S04]  /*c3440*/  LDL.64 R106, [R1+0x1288] ;  /* 0x00128800016a7983 */ /* 0x000ee80000100a00 */
[----:B------:R-:W3:Y:S04]  /*c3450*/  LDL R26, [R1+0x1298] ;  /* 0x00129800011a7983 */ /* 0x000ee80000100800 */
[----:B------:R-:W3:Y:S04]  /*c3460*/  LDL R27, [R1+0x129c] ;  /* 0x00129c00011b7983 */ /* 0x000ee80000100800 */
[----:B------:R-:W3:Y:S04]  /*c3470*/  LDL R94, [R1+0x12a8] ;  /* 0x0012a800015e7983 */ /* 0x000ee80000100800 */
[----:B------:R-:W3:Y:S04]  /*c3480*/  LDL R95, [R1+0x12ac] ;  /* 0x0012ac00015f7983 */ /* 0x000ee80000100800 */
[----:B------:R-:W3:Y:S04]  /*c3490*/  LDL R22, [R1+0x12b8] ;  /* 0x0012b80001167983 */ /* 0x000ee80000100800 */
[----:B------:R-:W3:Y:S04]  /*c34a0*/  LDL R23, [R1+0x12bc] ;  /* 0x0012bc0001177983 */ /* 0x000ee80000100800 */
        /* <DEDUP_REMOVED lines=8> */
[C---:B------:R-:W-:Y:S08]  /*c3530*/  HMMA.1688.F32.TF32 R84, R8.reuse, R200, R84 ;  /* 0x000000c80854723c */ /* 0x040ff00000081054 */
[C---:B------:R-:W-:Y:S08]  /*c3540*/  HMMA.1688.F32.TF32 R88, R8.reuse, R208, R88 ;  /* 0x000000d00858723c */ /* 0x040ff00000081058 */
[----:B----4-:R-:W-:Y:S01]  /*c3550*/  HMMA.1688.F32.TF32 R236, R8, R216, R236 ;  /* 0x000000d808ec723c */ /* 0x010fe200000810ec */
[----:B------:R-:W-:Y:S04]  /*c3560*/  LDS R8, [R0+UR10+0x18180] ;  /* 0x0181800a00087984 */ /* 0x000fe80008000800 */
[----:B------:R-:W-:Y:S04]  /*c3570*/  LDS R10, [R0+UR10+0x1a180] ;  /* 0x01a1800a000a7984 */ /* 0x000fe80008000800 */
[----:B------:R-:W-:Y:S04]  /*c3580*/  LDS R9, [R241+UR10+0x18180] ;  /* 0x0181800af1097984 */ /* 0x000fe80008000800 */
[----:B------:R-:W1:Y:S01]  /*c3590*/  LDS R11, [R241+UR10+0x1a180] ;  /* 0x01a1800af10b7984 */ /* 0x000e620008000800 */
[----:B--2---:R-:W-:Y:S01]  /*c35a0*/  HMMA.1688.F32.TF32 R4, R132, R130, R56 ;  /* 0x000000828404723c */ /* 0x004fe20000081038 */
[----:B------:R-:W-:Y:S01]  /*c35b0*/  IMAD.MOV.U32 R163, RZ, RZ, R131 ;  /* 0x000000ffffa37224 */ /* 0x000fe200078e0083 */
[----:B------:R-:W-:-:S15]  /*c35c0*/  MOV R138, R130 ;  /* 0x00000082008a7202 */ /* 0x000fde0000000f00 */
[----:B------:R-:W-:Y:S02]  /*c35d0*/  NOP ;  /* 0x0000000000007918 */ /* 0x000fe40000000000 */
[----:B------:R-:W-:Y:S04]  /*c35e0*/  STL.64 [R1+0x2f40], R4 ;  /* 0x002f400401007387 */ /* 0x000fe80000100a00 */
[----:B------:R3:W-:Y:S04]  /*c35f0*/  STL.64 [R1+0x2f48], R6 ;  /* 0x002f480601007387 */ /* 0x0007e80000100a00 */
[----:B------:R-:W-:Y:S04]  /*c3600*/  STL.64 [R1+0x93e0], R162 ;  /* 0x0093e0a201007387 */ /* 0x000fe80000100a00 */
[----:B------:R-:W-:Y:S01]  /*c3610*/  STL.64 [R1+0x93d8], R160 ;  /* 0x0093d8a001007387 */ /* 0x000fe20000100a00 */
[----:B---3--:R-:W-:Y:S03]  /*c3620*/  HMMA.1688.F32.TF32 R4, R132, R118, R60 ;  /* 0x000000768404723c */ /* 0x008fe6000008103c */
[----:B------:R-:W-:Y:S04]  /*c3630*/  STL.64 [R1+0x93d0], R138 ;  /* 0x0093d08a01007387 */ /* 0x000fe80000100a00 */
[----:B------:R-:W-:-:S12]  /*c3640*/  STL.64 [R1+0x93c8], R136 ;  /* 0x0093c88801007387 */ /* 0x000fd80000100a00 */
[----:B------:R-:W-:Y:S04]  /*c3650*/  STL.64 [R1+0x2f30], R4 ;  /* 0x002f300401007387 */ /* 0x000fe80000100a00 */
[----:B------:R2:W-:Y:S02]  /*c3660*/  STL.64 [R1+0x2f38], R6 ;  /* 0x002f380601007387 */ /* 0x0005e40000100a00 */
[----:B--2---:R-:W-:Y:S01]  /*c3670*/  HMMA.1688.F32.TF32 R4, R132, R30, R64 ;  /* 0x0000001e8404723c */ /* 0x004fe20000081040 */
[----:B------:R-:W-:Y:S02]  /*c3680*/  IMAD.MOV.U32 R178, RZ, RZ, R118 ;  /* 0x000000ffffb27224 */ /* 0x000fe400078e0076 */
[----:B------:R-:W-:-:S05]  /*c3690*/  IMAD.MOV.U32 R179, RZ, RZ, R119 ;  /* 0x000000ffffb37224 */ /* 0x000fca00078e0077 */
[----:B------:R-:W-:Y:S04]  /*c36a0*/  STL.64 [R1+0x93f0], R178 ;  /* 0x0093f0b201007387 */ /* 0x000fe80000100a00 */
[----:B------:R-:W-:Y:S07]  /*c36b0*/  STL.64 [R1+0x93e8], R176 ;  /* 0x0093e8b001007387 */ /* 0x000fee0000100a00 */
[----:B------:R-:W-:Y:S04]  /*c36c0*/  STL.64 [R1+0x2f20], R4 ;  /* 0x002f200401007387 */ /* 0x000fe80000100a00 */
[----:B------:R2:W-:Y:S02]  /*c36d0*/  STL.64 [R1+0x2f28], R6 ;  /* 0x002f280601007387 */ /* 0x0005e40000100a00 */
[----:B--2---:R-:W-:Y:S01]  /*c36e0*/  HMMA.1688.F32.TF32 R4, R132, R106, R68 ;  /* 0x0000006a8404723c */ /* 0x004fe20000081044 */
[----:B------:R-:W-:-:S02]  /*c36f0*/  IMAD.MOV.U32 R186, RZ, RZ, R30 ;  /* 0x000000ffffba7224 */ /* 0x000fc400078e001e */
[----:B------:R-:W-:-:S05]  /*c3700*/  IMAD.MOV.U32 R187, RZ, RZ, R31 ;  /* 0x000000ffffbb7224 */ /* 0x000fca00078e001f */
[C---:B------:R-:W-:Y:S01]  /*c3710*/  HMMA.1688.F32.TF32 R16, R132.reuse, R26, R72 ;  /* 0x0000001a8410723c */ /* 0x040fe20000081048 */
[----:B------:R-:W-:Y:S04]  /*c3720*/  STL.64 [R1+0x9400], R186 ;  /* 0x009400ba01007387 */ /* 0x000fe80000100a00 */
[----:B------:R-:W-:Y:S03]  /*c3730*/  STL.64 [R1+0x93f8], R184 ;  /* 0x0093f8b801007387 */ /* 0x000fe60000100a00 */
[----:B------:R-:W-:Y:S03]  /*c3740*/  HMMA.1688.F32.TF32 R12, R132, R94, R76 ;  /* 0x0000005e840c723c */ /* 0x000fe6000008104c */
[----:B------:R-:W-:Y:S04]  /*c3750*/  STL.64 [R1+0x2f10], R4 ;  /* 0x002f100401007387 */ /* 0x000fe80000100a00 */
[----:B------:R2:W-:Y:S01]  /*c3760*/  STL.64 [R1+0x2f18], R6 ;  /* 0x002f180601007387 */ /* 0x0005e20000100a00 */
[----:B------:R-:W-:-:S02]  /*c3770*/  IMAD.MOV.U32 R194, RZ, RZ, R106 ;  /* 0x000000ffffc27224 */ /* 0x000fc400078e006a */
[----:B------:R-:W-:Y:S01]  /*c3780*/  IMAD.MOV.U32 R195, RZ, RZ, R107 ;  /* 0x000000ffffc37224 */ /* 0x000fe200078e006b */
[C---:B--2---:R-:W-:Y:S04]  /*c3790*/  HMMA.1688.F32.TF32 R4, R132.reuse, R22, R80 ;  /* 0x000000168404723c */ /* 0x044fe80000081050 */
        /* <DEDUP_REMOVED lines=14> */
[----:B------:R-:W-:Y:S01]  /*c3880*/  STL.64 [R1+0x2ec8], R14 ;  /* 0x002ec80e01007387 */ /* 0x000fe20000100a00 */
[----:B-1----:R-:W-:Y:S03]  /*c3890*/  HMMA.1688.F32.TF32 R92, R8, R248, R232 ;  /* 0x000000f8085c723c */ /* 0x002fe600000810e8 */
[----:B------:R1:W-:Y:S01]  /*c38a0*/  STL [R1+0x90e4], R244 ;  /* 0x0090e4f401007387 */ /* 0x0003e20000100800 */
[----:B------:R-:W-:-:S03]  /*c38b0*/  IMAD.MOV.U32 R234, RZ, RZ, R156 ;  /* 0x000000ffffea7224 */ /* 0x000fc600078e009c */
[----:B------:R-:W-:Y:S01]  /*c38c0*/  STL.64 [R1+0x2eb0], R4 ;  /* 0x002eb00401007387 */ /* 0x000fe20000100a00 */
[----:B------:R-:W-:-:S03]  /*c38d0*/  IMAD.MOV.U32 R235, RZ, RZ, R157 ;  /* 0x000000ffffeb7224 */ /* 0x000fc600078e009d */
[----:B------:R-:W-:Y:S01]  /*c38e0*/  STL.64 [R1+0x2eb8], R6 ;  /* 0x002eb80601007387 */ /* 0x000fe20000100a00 */
[----:B------:R-:W-:Y:S03]  /*c38f0*/  HMMA.1688.F32.TF32 R20, R8, R244, R224 ;  /* 0x000000f40814723c */ /* 0x000fe600000810e0 */
[----:B------:R2:W-:Y:S01]  /*c3900*/  STL [R1+0x90e0], R245 ;  /* 0x0090e0f501007387 */ /* 0x0005e20000100800 */
[----:B------:R-:W-:-:S03]  /*c3910*/  MOV R226, R164 ;  /* 0x000000a400e27202 */ /* 0x000fc60000000f00 */
[----:B------:R-:W3:Y:S04]  /*c3920*/  LDL R232, [R1+0x110] ;  /* 0x0001100001e87983 */ /* 0x000ee80000100800 */
[----:B------:R-:W3:Y:S01]  /*c3930*/  LDL R233, [R1+0x114] ;  /* 0x0001140001e97983 */ /* 0x000ee20000100800 */
[----:B------:R-:W-:-:S03]  /*c3940*/  IMAD.MOV.U32 R227, RZ, RZ, R165 ;  /* 0x000000ffffe37224 */ /* 0x000fc600078e00a5 */
[----:B------:R-:W4:Y:S04]  /*c3950*/  LDL.LU R156, [R1+0x94fc] ;  /* 0x0094fc00019c7983 */ /* 0x000f280000300800 */
[----:B------:R-:W4:Y:S01]  /*c3960*/  LDL.LU R157, [R1+0x94f8] ;  /* 0x0094f800019d7983 */ /* 0x000f220000300800 */
[----:B------:R-:W-:-:S03]  /*c3970*/  IMAD.MOV.U32 R218, RZ, RZ, R172 ;  /* 0x000000ffffda7224 */ /* 0x000fc600078e00ac */
[----:B------:R-:W2:Y:S04]  /*c3980*/  LDL R224, [R1+0x100] ;  /* 0x0001000001e07983 */ /* 0x000ea80000100800 */
[----:B------:R-:W2:Y:S01]  /*c3990*/  LDL R225, [R1+0x104] ;  /* 0x0001040001e17983 */ /* 0x000ea20000100800 */
[----:B------:R-:W-:-:S03]  /*c39a0*/  IMAD.MOV.U32 R219, RZ, RZ, R173 ;  /* 0x000000ffffdb7224 */ /* 0x000fc600078e00ad */
[----:B------:R-:W2:Y:S04]  /*c39b0*/  LDL.LU R164, [R1+0x94f4] ;  /* 0x0094f40001a47983 */ /* 0x000ea80000300800 */
[----:B------:R-:W2:Y:S01]  /*c39c0*/  LDL.LU R165, [R1+0x94f0] ;  /* 0x0094f00001a57983 */ /* 0x000ea20000300800 */
[----:B------:R-:W-:-:S03]  /*c39d0*/  IMAD.MOV.U32 R210, RZ, RZ, R180 ;  /* 0x000000ffffd27224 */ /* 0x000fc600078e00b4 */
        /* <DEDUP_REMOVED lines=22> */
[----:B------:R-:W-:-:S03]  /*c3b40*/  MOV R138, R204 ;  /* 0x000000cc008a7202 */ /* 0x000fc60000000f00 */
[----:B------:R-:W3:Y:S04]  /*c3b50*/  LDL R160, [R1+0x90] ;  /* 0x0000900001a07983 */ /* 0x000ee80000100800 */
[----:B------:R-:W3:Y:S01]  /*c3b60*/  LDL R161, [R1+0x94] ;  /* 0x0000940001a17983 */ /* 0x000ee20000100800 */
[----:B------:R-:W-:-:S03]  /*c3b70*/  IMAD.MOV.U32 R139, RZ, RZ, R205 ;  /* 0x000000ffff8b7224 */ /* 0x000fc600078e00cd */
[----:B------:R-:W3:Y:S04]  /*c3b80*/  LDL.LU R196, [R1+0x94d4] ;  /* 0x0094d40001c47983 */ /* 0x000ee80000300800 */
[----:B------:R-:W3:Y:S01]  /*c3b90*/  LDL.LU R197, [R1+0x94d0] ;  /* 0x0094d00001c57983 */ /* 0x000ee20000300800 */
[----:B------:R-:W-:-:S03]  /*c3ba0*/  IMAD.MOV.U32 R178, RZ, RZ, R220 ;  /* 0x000000ffffb27224 */ /* 0x000fc600078e00dc */
        /* <DEDUP_REMOVED lines=10> */
[----:B------:R-:W3:Y:S04]  /*c3c50*/  LDL.LU R221, [R1+0x94c0] ;  /* 0x0094c00001dd7983 */ /* 0x000ee80000300800 */
[----:B------:R-:W3:Y:S04]  /*c3c60*/  LDL R184, [R1+0x60] ;  /* 0x0000600001b87983 */ /* 0x000ee80000100800 */
[----:B------:R-:W3:Y:S04]  /*c3c70*/  LDL R185, [R1+0x64] ;  /* 0x0000640001b97983 */ /* 0x000ee80000100800 */
        /* <DEDUP_REMOVED lines=10> */
[----:B------:R-:W-:Y:S04]  /*c3d20*/  STL [R1+0x90ec], R248 ;  /* 0x0090ecf801007387 */ /* 0x000fe80000100800 */
[----:B------:R-:W-:Y:S04]  /*c3d30*/  STL [R1+0x90e8], R249 ;  /* 0x0090e8f901007387 */ /* 0x000fe80000100800 */
        /* <DEDUP_REMOVED lines=8> */
[----:B--2---:R-:W-:Y:S01]  /*c3dc0*/  HMMA.1688.F32.TF32 R24, R8, R104, R24 ;  /* 0x000000680818723c */ /* 0x004fe20000081018 */
[----:B-1----:R-:W-:-:S02]  /*c3dd0*/  IMAD.MOV.U32 R244, RZ, RZ, R104 ;  /* 0x000000fffff47224 */ /* 0x002fc400078e0068 */
[----:B------:R-:W-:Y:S01]  /*c3de0*/  IMAD.MOV.U32 R245, RZ, RZ, R105 ;  /* 0x000000fffff57224 */ /* 0x000fe200078e0069 */
[----:B------:R-:W2:Y:S04]  /*c3df0*/  LDL.LU R104, [R1+0xae0] ;  /* 0x000ae00001687983 */ /* 0x000ea80000300800 */
[----:B------:R-:W2:Y:S04]  /*c3e00*/  LDL.LU R105, [R1+0xae4] ;  /* 0x000ae40001697983 */ /* 0x000ea80000300800 */
[----:B------:R-:W2:Y:S04]  /*c3e10*/  LDL.LU R106, [R1+0xae8] ;  /* 0x000ae800016a7983 */ /* 0x000ea80000300800 */
[----:B------:R-:W2:Y:S04]  /*c3e20*/  LDL.LU R107, [R1+0xaec] ;  /* 0x000aec00016b7983 */ /* 0x000ea80000300800 */
[----:B------:R-:W2:Y:S04]  /*c3e30*/  LDL.64 R124, [R1+0x10] ;  /* 0x00001000017c7983 */ /* 0x000ea80000100a00 */
        /* <DEDUP_REMOVED lines=8> */
[----:B------:R-:W3:Y:S04]  /*c3ec0*/  LDL.64 R120, [R1+0x20] ;  /* 0x0000200001787983 */ /* 0x000ee80000100a00 */
        /* <DEDUP_REMOVED lines=22> */
[----:B------:R-:W-:Y:S04]  /*c4030*/  STL [R1+0x90f4], R245 ;  /* 0x0090f4f501007387 */ /* 0x000fe80000100800 */
[----:B------:R1:W-:Y:S01]  /*c4040*/  STL [R1+0x90f0], R244 ;  /* 0x0090f0f401007387 */ /* 0x0003e20000100800 */
[----:B------:R-:W-:Y:S08]  /*c4050*/  HMMA.1688.F32.TF32 R92, R132, R250, R92 ;  /* 0x000000fa845c723c */ /* 0x000ff0000008105c */
[----:B--2---:R-:W-:Y:S01]  /*c4060*/  HMMA.1688.F32.TF32 R104, R8, R124, R104 ;  /* 0x0000007c0868723c */ /* 0x004fe20000081068 */
[----:B------:R-:W-:-:S02]  /*c4070*/  IMAD.MOV.U32 R249, RZ, RZ, R125 ;  /* 0x000000fffff97224 */ /* 0x000fc400078e007d */
[----:B------:R-:W-:-:S15]  /*c4080*/  IMAD.MOV.U32 R248, RZ, RZ, R124 ;  /* 0x000000fffff87224 */ /* 0x000fde00078e007c */
[----:B------:R-:W-:Y:S01]  /*c4090*/  NOP ;  /* 0x0000000000007918 */ /* 0x000fe20000000000 */
[----:B------:R-:W-:Y:S01]  /*c40a0*/  STL.64 [R1+0x94a8], R106 ;  /* 0x0094a86a01007387 */ /* 0x000fe20000100a00 */
[----:B---3--:R-:W-:Y:S03]  /*c40b0*/  HMMA.1688.F32.TF32 R28, R8, R120, R28 ;  /* 0x00000078081c723c */ /* 0x008fe6000008101c */
[----:B------:R-:W-:Y:S01]  /*c40c0*/  STL.64 [R1+0x94a0], R104 ;  /* 0x0094a06801007387 */ /* 0x000fe20000100a00 */
[----:B-1----:R-:W-:Y:S01]  /*c40d0*/  IMAD.MOV.U32 R244, RZ, RZ, R121 ;  /* 0x000000fffff47224 */ /* 0x002fe200078e0079 */
[----:B------:R-:W-:Y:S02]  /*c40e0*/  MOV R245, R120 ;  /* 0x0000007800f57202 */ /* 0x000fe40000000f00 */
[----:B------:R-:W-:Y:S04]  /*c40f0*/  STL [R1+0x90fc], R249 ;  /* 0x0090fcf901007387 */ /* 0x000fe80000100800 */
[----:B------:R4:W-:Y:S08]  /*c4100*/  STL [R1+0x90f8], R248 ;  /* 0x0090f8f801007387 */ /* 0x0009f00000100800 */
[----:B------:R-:W-:Y:S01]  /*c4110*/  STL.64 [R1+0x9498], R30 ;  /* 0x0094981e01007387 */ /* 0x000fe20000100a00 */
[----:B----4-:R-:W-:-:S03]  /*c4120*/  IMAD.MOV.U32 R248, RZ, RZ, R113 ;  /* 0x000000fffff87224 */ /* 0x010fc600078e0071 */
[----:B------:R-:W-:Y:S01]  /*c4130*/  STL.64 [R1+0x9490], R28 ;  /* 0x0094901c01007387 */ /* 0x000fe20000100a00 */
[----:B------:R-:W-:-:S03]  /*c4140*/  IMAD.MOV.U32 R249, RZ, RZ, R112 ;  /* 0x000000fffff97224 */ /* 0x000fc600078e0070 */
[----:B------:R1:W-:Y:S04]  /*c4150*/  STL [R1+0x9104], R244 ;  /* 0x009104f401007387 */ /* 0x0003e80000100800 */
[----:B------:R2:W-:Y:S04]  /*c4160*/  STL [R1+0x9100], R245 ;  /* 0x009100f501007387 */ /* 0x0005e80000100800 */
[----:B------:R-:W-:Y:S01]  /*c4170*/  STL [R1+0x910c], R248 ;  /* 0x00910cf801007387 */ /* 0x000fe20000100800 */
[----:B-1----:R-:W-:Y:S02]  /*c4180*/  IMAD.MOV.U32 R244, RZ, RZ, R108 ;  /* 0x000000fffff47224 */ /* 0x002fe400078e006c */
[----:B--2---:R-:W-:Y:S01]  /*c4190*/  IMAD.MOV.U32 R245, RZ, RZ, R109 ;  /* 0x000000fffff57224 */ /* 0x004fe200078e006d */
[----:B------:R-:W-:Y:S04]  /*c41a0*/  STL [R1+0x9108], R249 ;  /* 0x009108f901007387 */ /* 0x000fe80000100800 */
[----:B------:R-:W-:Y:S04]  /*c41b0*/  STL [R1+0x9114], R245 ;  /* 0x009114f501007387 */ /* 0x000fe80000100800 */
[----:B------:R1:W-:Y:S04]  /*c41c0*/  STL [R1+0x9110], R244 ;  /* 0x009110f401007387 */ /* 0x0003e80000100800 */
        /* <DEDUP_REMOVED lines=74> */
[----:B-1----:R-:W-:-:S03]  /*c4670*/  IMAD.MOV.U32 R244, RZ, RZ, R145 ;  /* 0x000000fffff47224 */ /* 0x002fc600078e0091 */
[----:B------:R-:W4:Y:S01]  /*c4680*/  LDL.LU R76, [R1+0x960] ;  /* 0x00096000014c7983 */ /* 0x000f220000300800 */
[----:B------:R-:W-:-:S03]  /*c4690*/  IMAD.MOV.U32 R245, RZ, RZ, R144 ;  /* 0x000000fffff57224 */ /* 0x000fc600078e0090 */
        /* <DEDUP_REMOVED lines=9> */
[----:B------:R-:W-:Y:S04]  /*c4730*/  STL [R1+0x9124], R244 ;  /* 0x009124f401007387 */ /* 0x000fe80000100800 */
[----:B------:R-:W-:Y:S04]  /*c4740*/  STL [R1+0x9120], R245 ;  /* 0x009120f501007387 */ /* 0x000fe80000100800 */
[----:B------:R-:W4:Y:S04]  /*c4750*/  LDL.LU R212, [R1+0x94b4] ;  /* 0x0094b40001d47983 */ /* 0x000f280000300800 */
[----:B------:R-:W4:Y:S04]  /*c4760*/  LDL.LU R213, [R1+0x94b0] ;  /* 0x0094b00001d57983 */ /* 0x000f280000300800 */
[----:B------:R-:W4:Y:S04]  /*c4770*/  LDL.64 R30, [R1+0x18] ;  /* 0x00001800011e7983 */ /* 0x000f280000100a00 */
[----:B------:R-:W-:Y:S04]  /*c4780*/  STL [R1+0x90dc], R228 ;  /* 0x0090dce401007387 */ /* 0x000fe80000100800 */
[----:B------:R-:W-:Y:S04]  /*c4790*/  STL [R1+0x90d8], R229 ;  /* 0x0090d8e501007387 */ /* 0x000fe80000100800 */
[----:B------:R-:W-:Y:S01]  /*c47a0*/  STL [R1+0x911c], R220 ;  /* 0x00911cdc01007387 */ /* 0x000fe20000100800 */
[----:B------:R-:W-:Y:S03]  /*c47b0*/  HMMA.1688.F32.TF32 R24, R132, R106, R24 ;  /* 0x0000006a8418723c */ /* 0x000fe60000081018 */
[----:B------:R-:W-:Y:S04]  /*c47c0*/  STL [R1+0x9118], R221 ;  /* 0x009118dd01007387 */ /* 0x000fe80000100800 */
[----:B------:R1:W-:Y:S04]  /*c47d0*/  STL.64 [R1+0x9488], R94 ;  /* 0x0094885e01007387 */ /* 0x0003e80000100a00 */
[----:B------:R-:W-:Y:S04]  /*c47e0*/  STL.64 [R1+0x9480], R92 ;  /* 0x0094805c01007387 */ /* 0x000fe80000100a00 */
[----:B-1----:R-:W4:Y:S04]  /*c47f0*/  LDL R94, [R1+0x48] ;  /* 0x00004800015e7983 */ /* 0x002f280000100800 */
[----:B------:R-:W4:Y:S04]  /*c4800*/  LDL.LU.64 R106, [R1+0x94a8] ;  /* 0x0094a800016a7983 */ /* 0x000f280000300a00 */
[----:B------:R-:W4:Y:S01]  /*c4810*/  LDL.LU.64 R104, [R1+0x94a0] ;  /* 0x0094a00001687983 */ /* 0x000f220000300a00 */
[C---:B------:R-:W-:Y:S08]  /*c4820*/  HMMA.1688.F32.TF32 R16, R8.reuse, R176, R16 ;  /* 0x000000b00810723c */ /* 0x040ff00000081010 */
[C---:B------:R-:W-:Y:S08]  /*c4830*/  HMMA.1688.F32.TF32 R96, R8.reuse, R136, R96 ;  /* 0x000000880860723c */ /* 0x040ff00000081060 */
[----:B------:R-:W-:Y:S01]  /*c4840*/  HMMA.1688.F32.TF32 R100, R8, R160, R100 ;  /* 0x000000a00864723c */ /* 0x000fe20000081064 */
[----:B------:R1:W-:Y:S01]  /*c4850*/  STL.64 [R1+0x9478], R26 ;  /* 0x0094781a01007387 */ /* 0x0003e20000100a00 */
[----:B------:R-:W-:-:S03]  /*c4860*/  IMAD.MOV.U32 R248, RZ, RZ, R146 ;  /* 0x000000fffff87224 */ /* 0x000fc600078e0092 */
[----:B------:R-:W-:Y:S01]  /*c4870*/  STL.64 [R1+0x9470], R24 ;  /* 0x0094701801007387 */ /* 0x000fe20000100a00 */
[----:B------:R-:W-:Y:S02]  /*c4880*/  IMAD.MOV.U32 R249, RZ, RZ, R147 ;  /* 0x000000fffff97224 */ /* 0x000fe400078e0093 */
[----:B--2---:R-:W-:Y:S01]  /*c4890*/  HMMA.1688.F32.TF32 R64, R8, R196, R64 ;  /* 0x000000c40840723c */ /* 0x004fe20000081040 */
[----:B-1----:R-:W-:Y:S02]  /*c48a0*/  IMAD.MOV.U32 R27, RZ, RZ, R240 ;  /* 0x000000ffff1b7224 */ /* 0x002fe400078e00f0 */
[----:B------:R-:W-:-:S05]  /*c48b0*/  IMAD.MOV.U32 R244, RZ, RZ, R170 ;  /* 0x000000fffff47224 */ /* 0x000fca00078e00aa */
[----:B---3--:R-:W-:Y:S01]  /*c48c0*/  HMMA.1688.F32.TF32 R44, R8, R232, R44 ;  /* 0x000000e8082c723c */ /* 0x008fe2000008102c */
[----:B------:R-:W-:-:S07]  /*c48d0*/  IMAD.MOV.U32 R245, RZ, RZ, R171 ;  /* 0x000000fffff57224 */ /* 0x000fce00078e00ab */
        /* <DEDUP_REMOVED lines=10> */
[----:B------:R-:W-:Y:S01]  /*c4980*/  HMMA.1688.F32.TF32 R52, R8, R220, R52 ;  /* 0x000000dc0834723c */ /* 0x000fe20000081034 */
[----:B------:R-:W-:Y:S01]  /*c4990*/  MOV R220, R154 ;  /* 0x0000009a00dc7202 */ /* 0x000fe20000000f00 */
[----:B------:R-:W-:-:S06]  /*c49a0*/  IMAD.MOV.U32 R221, RZ, RZ, R155 ;  /* 0x000000ffffdd7224 */ /* 0x000fcc00078e009b */
[C---:B------:R-:W-:Y:S08]  /*c49b0*/  HMMA.1688.F32.TF32 R68, R8.reuse, R188, R68 ;  /* 0x000000bc0844723c */ /* 0x040ff00000081044 */
[----:B------:R-:W-:Y:S08]  /*c49c0*/  HMMA.1688.F32.TF32 R60, R8, R204, R60 ;  /* 0x000000cc083c723c */ /* 0x000ff0000008103c */
[C---:B------:R-:W-:Y:S08]  /*c49d0*/  HMMA.1688.F32.TF32 R20, R132.reuse, R246, R20 ;  /* 0x000000f68414723c */ /* 0x040ff00000081014 */
[C---:B------:R-:W-:Y:S08]  /*c49e0*/  HMMA.1688.F32.TF32 R16, R132.reuse, R178, R16 ;  /* 0x000000b28410723c */ /* 0x040ff00000081010 */
[C---:B------:R-:W-:Y:S08]  /*c49f0*/  HMMA.1688.F32.TF32 R96, R132.reuse, R138, R96 ;  /* 0x0000008a8460723c */ /* 0x040ff00000081060 */
[----:B------:R-:W-:Y:S08]  /*c4a00*/  HMMA.1688.F32.TF32 R100, R132, R162, R100 ;  /* 0x000000a28464723c */ /* 0x000ff00000081064 */
[----:B------:R-:W-:Y:S01]  /*c4a10*/  HMMA.1688.F32.TF32 R56, R8, R212, R56 ;  /* 0x000000d40838723c */ /* 0x000fe20000081038 */
[----:B------:R-:W-:-:S07]  /*c4a20*/  IMAD.MOV.U32 R240, RZ, RZ, R31 ;  /* 0x000000fffff07224 */ /* 0x000fce00078e001f */
[C---:B------:R-:W-:Y:S08]  /*c4a30*/  HMMA.1688.F32.TF32 R108, R132.reuse, R146, R108 ;  /* 0x00000092846c723c */ /* 0x040ff0000008106c */
[C---:B------:R-:W-:Y:S08]  /*c4a40*/  HMMA.1688.F32.TF32 R112, R132.reuse, R154, R112 ;  /* 0x0000009a8470723c */ /* 0x040ff00000081070 */
[C---:B------:R-:W-:Y:S01]  /*c4a50*/  HMMA.1688.F32.TF32 R104, R132.reuse, R30, R104 ;  /* 0x0000001e8468723c */ /* 0x040fe20000081068 */
[----:B------:R-:W2:Y:S04]  /*c4a60*/  LDL.LU.64 R30, [R1+0x9498] ;  /* 0x00949800011e7983 */ /* 0x000ea80000300a00 */
[----:B------:R-:W2:Y:S03]  /*c4a70*/  LDL.LU.64 R28, [R1+0x9490] ;  /* 0x00949000011c7983 */ /* 0x000ea60000300a00 */
[C---:B------:R-:W-:Y:S11]  /*c4a80*/  HMMA.1688.F32.TF32 R120, R132.reuse, R170, R120 ;  /* 0x000000aa8478723c */ /* 0x040ff60000081078 */
[----:B------:R1:W-:Y:S04]  /*c4a90*/  STL.64 [R1+0x9468], R106 ;  /* 0x0094686a01007387 */ /* 0x0003e80000100a00 */
[----:B------:R-:W-:Y:S01]  /*c4aa0*/  STL.64 [R1+0x9460], R104 ;  /* 0x0094606801007387 */ /* 0x000fe20000100a00 */
[C---:B------:R-:W-:Y:S03]  /*c4ab0*/  HMMA.1688.F32.TF32 R124, R132.reuse, R202, R124 ;  /* 0x000000ca847c723c */ /* 0x040fe6000008107c */
[----:B-1----:R-:W2:Y:S05]  /*c4ac0*/  LDL.64 R106, [R1+0x28] ;  /* 0x00002800016a7983 */ /* 0x002eaa0000100a00 */
[C---:B------:R-:W-:Y:S01]  /*c4ad0*/  HMMA.1688.F32.TF32 R32, R132.reuse, R210, R32 ;  /* 0x000000d28420723c */ /* 0x040fe20000081020 */
[----:B------:R-:W-:Y:S04]  /*c4ae0*/  STL.64 [R1+0x9130], R250 ;  /* 0x009130fa01007387 */ /* 0x000fe80000100a00 */
[----:B------:R1:W-:Y:S03]  /*c4af0*/  STL.64 [R1+0x9128], R248 ;  /* 0x009128f801007387 */ /* 0x0003e60000100a00 */
[C---:B------:R-:W-:Y:S01]  /*c4b00*/  HMMA.1688.F32.TF32 R36, R132.reuse, R218, R36 ;  /* 0x000000da8424723c */ /* 0x040fe20000081024 */
[----:B------:R-:W-:Y:S04]  /*c4b10*/  STL.64 [R1+0x9140], R246 ;  /* 0x009140f601007387 */ /* 0x000fe80000100a00 */
[----:B------:R3:W-:Y:S03]  /*c4b20*/  STL.64 [R1+0x9138], R244 ;  /* 0x009138f401007387 */ /* 0x0007e60000100a00 */
[C---:B------:R-:W-:Y:S01]  /*c4b30*/  HMMA.1688.F32.TF32 R40, R132.reuse, R226, R40 ;  /* 0x000000e28428723c */ /* 0x040fe20000081028 */
[----:B------:R-:W4:Y:S04]  /*c4b40*/  LDL R208, [R1+0x3d0] ;  /* 0x0003d00001d07983 */ /* 0x000f280000100800 */
[----:B------:R-:W4:Y:S03]  /*c4b50*/  LDL R209, [R1+0x3d4] ;  /* 0x0003d40001d17983 */ /* 0x000f260000100800 */
[----:B------:R-:W-:Y:S01]  /*c4b60*/  HMMA.1688.F32.TF32 R44, R132, R234, R44 ;  /* 0x000000ea842c723c */ /* 0x000fe2000008102c */
[----:B------:R-:W2:Y:S04]  /*c4b70*/  LDL R210, [R1+0x3d8] ;  /* 0x0003d80001d27983 */ /* 0x000ea80000100800 */
[----:B------:R-:W2:Y:S03]  /*c4b80*/  LDL R211, [R1+0x3dc] ;  /* 0x0003dc0001d37983 */ /* 0x000ea60000100800 */
[----:B------:R-:W-:Y:S01]  /*c4b90*/  HMMA.1688.F32.TF32 R72, R8, R180, R72 ;  /* 0x000000b40848723c */ /* 0x000fe20000081048 */
[----:B------:R-:W2:Y:S04]  /*c4ba0*/  LDL R200, [R1+0x3c0] ;  /* 0x0003c00001c87983 */ /* 0x000ea80000100800 */
[----:B------:R-:W2:Y:S03]  /*c4bb0*/  LDL R201, [R1+0x3c4] ;  /* 0x0003c40001c97983 */ /* 0x000ea60000100800 */
[C---:B------:R-:W-:Y:S01]  /*c4bc0*/  HMMA.1688.F32.TF32 R48, R132.reuse, R230, R48 ;  /* 0x000000e68430723c */ /* 0x040fe20000081030 */
        /* <DEDUP_REMOVED lines=38> */
[----:B-1----:R-:W2:Y:S04]  /*c4e30*/  LDL R248, [R1+0x320] ;  /* 0x0003200001f87983 */ /* 0x002ea80000100800 */
[----:B------:R-:W2:Y:S04]  /*c4e40*/  LDL R249, [R1+0x324] ;  /* 0x0003240001f97983 */ /* 0x000ea80000100800 */
[----:B------:R-:W2:Y:S04]  /*c4e50*/  LDL R250, [R1+0x328] ;  /* 0x0003280001fa7983 */ /* 0x000ea80000100800 */
[----:B------:R-:W2:Y:S04]  /*c4e60*/  LDL R251, [R1+0x32c] ;  /* 0x00032c0001fb7983 */ /* 0x000ea80000100800 */
[----:B---3--:R-:W3:Y:S04]  /*c4e70*/  LDL R244, [R1+0x310] ;  /* 0x0003100001f47983 */ /* 0x008ee80000100800 */
[----:B------:R-:W3:Y:S04]  /*c4e80*/  LDL R245, [R1+0x314] ;  /* 0x0003140001f57983 */ /* 0x000ee80000100800 */
[----:B------:R-:W2:Y:S04]  /*c4e90*/  LDL R246, [R1+0x318] ;  /* 0x0003180001f67983 */ /* 0x000ea80000100800 */
[----:B------:R-:W2:Y:S04]  /*c4ea0*/  LDL R247, [R1+0x31c] ;  /* 0x00031c0001f77983 */ /* 0x000ea80000100800 */
[----:B------:R1:W-:Y:S01]  /*c4eb0*/  STL.64 [R1+0x9150], R230 ;  /* 0x009150e601007387 */ /* 0x0003e20000100a00 */
[C---:B------:R-:W-:Y:S03]  /*c4ec0*/  HMMA.1688.F32.TF32 R52, R132.reuse, R222, R52 ;  /* 0x000000de8434723c */ /* 0x040fe60000081034 */
[----:B------:R1:W-:Y:S04]  /*c4ed0*/  STL.64 [R1+0x9148], R228 ;  /* 0x009148e401007387 */ /* 0x0003e80000100a00 */
[----:B-1----:R-:W2:Y:S04]  /*c4ee0*/  LDL R230, [R1+0x308] ;  /* 0x0003080001e67983 */ /* 0x002ea80000100800 */
[----:B------:R-:W2:Y:S04]  /*c4ef0*/  LDL R228, [R1+0x300] ;  /* 0x0003000001e47983 */ /* 0x000ea80000100800 */
[----:B------:R-:W2:Y:S04]  /*c4f00*/  LDL R229, [R1+0x304] ;  /* 0x0003040001e57983 */ /* 0x000ea80000100800 */
[----:B------:R-:W2:Y:S04]  /*c4f10*/  LDL R231, [R1+0x30c] ;  /* 0x00030c0001e77983 */ /* 0x000ea80000100800 */
[----:B------:R1:W-:Y:S01]  /*c4f20*/  STL.64 [R1+0x9160], R222 ;  /* 0x009160de01007387 */ /* 0x0003e20000100a00 */
[C---:B------:R-:W-:Y:S03]  /*c4f30*/  HMMA.1688.F32.TF32 R56, R132.reuse, R214, R56 ;  /* 0x000000d68438723c */ /* 0x040fe60000081038 */
[----:B------:R1:W-:Y:S04]  /*c4f40*/  STL.64 [R1+0x9158], R220 ;  /* 0x009158dc01007387 */ /* 0x0003e80000100a00 */
[----:B-1----:R-:W2:Y:S04]  /*c4f50*/  LDL R222, [R1+0x2f8] ;  /* 0x0002f80001de7983 */ /* 0x002ea80000100800 */
[----:B------:R-:W2:Y:S04]  /*c4f60*/  LDL R220, [R1+0x2f0] ;  /* 0x0002f00001dc7983 */ /* 0x000ea80000100800 */
        /* <DEDUP_REMOVED lines=10> */
[C---:B------:R-:W-:Y:S03]  /*c5010*/  HMMA.1688.F32.TF32 R64, R132.reuse, R198, R64 ;  /* 0x000000c68440723c */ /* 0x040fe60000081040 */
[----:B------:R4:W-:Y:S04]  /*c5020*/  STL.64 [R1+0x9178], R204 ;  /* 0x009178cc01007387 */ /* 0x0009e80000100a00 */
[----:B-1----:R-:W3:Y:S04]  /*c5030*/  LDL R206, [R1+0x2d8] ;  /* 0x0002d80001ce7983 */ /* 0x002ee80000100800 */
[----:B----4-:R-:W4:Y:S04]  /*c5040*/  LDL R204, [R1+0x2d0] ;  /* 0x0002d00001cc7983 */ /* 0x010f280000100800 */
[----:B------:R-:W4:Y:S04]  /*c5050*/  LDL R205, [R1+0x2d4] ;  /* 0x0002d40001cd7983 */ /* 0x000f280000100800 */
        /* <DEDUP_REMOVED lines=10> */
[----:B------:R1:W-:Y:S04]  /*c5100*/  STL.64 [R1+0x9198], R188 ;  /* 0x009198bc01007387 */ /* 0x0003e80000100a00 */
[----:B-1----:R-:W3:Y:S04]  /*c5110*/  LDL R190, [R1+0x2b8] ;  /* 0x0002b80001be7983 */ /* 0x002ee80000100800 */
[----:B------:R-:W3:Y:S04]  /*c5120*/  LDL R188, [R1+0x2b0] ;  /* 0x0002b00001bc7983 */ /* 0x000ee80000100800 */
[----:B------:R-:W3:Y:S04]  /*c5130*/  LDL R189, [R1+0x2b4] ;  /* 0x0002b40001bd7983 */ /* 0x000ee80000100800 */
[----:B------:R-:W3:Y:S04]  /*c5140*/  LDL R191, [R1+0x2bc] ;  /* 0x0002bc0001bf7983 */ /* 0x000ee80000100800 */
[----:B------:R1:W-:Y:S04]  /*c5150*/  STL.64 [R1+0x91b0], R182 ;  /* 0x0091b0b601007387 */ /* 0x0003e80000100a00 */
[----:B------:R1:W-:Y:S04]  /*c5160*/  STL.64 [R1+0x91a8], R180 ;  /* 0x0091a8b401007387 */ /* 0x0003e80000100a00 */
[----:B-1----:R-:W3:Y:S04]  /*c5170*/  LDL R182, [R1+0x2a8] ;  /* 0x0002a80001b67983 */ /* 0x002ee80000100800 */
[----:B------:R-:W3:Y:S04]  /*c5180*/  LDL R180, [R1+0x2a0] ;  /* 0x0002a00001b47983 */ /* 0x000ee80000100800 */
[----:B------:R-:W3:Y:S04]  /*c5190*/  LDL R181, [R1+0x2a4] ;  /* 0x0002a40001b57983 */ /* 0x000ee80000100800 */
[----:B------:R-:W3:Y:S04]  /*c51a0*/  LDL R183, [R1+0x2ac] ;  /* 0x0002ac0001b77983 */ /* 0x000ee80000100800 */
[----:B------:R-:W-:Y:S04]  /*c51b0*/  STL.64 [R1+0x91c0], R174 ;  /* 0x0091c0ae01007387 */ /* 0x000fe80000100a00 */
[----:B------:R1:W-:Y:S04]  /*c51c0*/  STL.64 [R1+0x91b8], R172 ;  /* 0x0091b8ac01007387 */ /* 0x0003e80000100a00 */
[----:B------:R-:W3:Y:S04]  /*c51d0*/  LDL R92, [R1+0x1e0] ;  /* 0x0001e000015c7983 */ /* 0x000ee80000100800 */
[----:B------:R-:W3:Y:S01]  /*c51e0*/  LDL R93, [R1+0x1e4] ;  /* 0x0001e400015d7983 */ /* 0x000ee20000100800 */
[C---:B------:R-:W-:Y:S08]  /*c51f0*/  HMMA.1688.F32.TF32 R4, R8.reuse, R192, R4 ;  /* 0x000000c00804723c */ /* 0x040ff00000081004 */
[C---:B------:R-:W-:Y:S01]  /*c5200*/  HMMA.1688.F32.TF32 R12, R8.reuse, R184, R12 ;  /* 0x000000b8080c723c */ /* 0x040fe2000008100c */
[----:B------:R-:W4:Y:S07]  /*c5210*/  LDL R184, [R1+0x240] ;  /* 0x0002400001b87983 */ /* 0x000f2e0000100800 */
[C---:B------:R-:W-:Y:S01]  /*c5220*/  HMMA.1688.F32.TF32 R76, R8.reuse, R172, R76 ;  /* 0x000000ac084c723c */ /* 0x040fe2000008104c */
[----:B-1----:R-:W4:Y:S07]  /*c5230*/  LDL R172, [R1+0x290] ;  /* 0x0002900001ac7983 */ /* 0x002f2e0000100800 */
[C---:B------:R-:W-:Y:S01]  /*c5240*/  HMMA.1688.F32.TF32 R80, R8.reuse, R164, R80 ;  /* 0x000000a40850723c */ /* 0x040fe20000081050 */
[----:B------:R-:W4:Y:S07]  /*c5250*/  LDL R173, [R1+0x294] ;  /* 0x0002940001ad7983 */ /* 0x000f2e0000100800 */
[C---:B------:R-:W-:Y:S01]  /*c5260*/  HMMA.1688.F32.TF32 R84, R8.reuse, R156, R84 ;  /* 0x0000009c0854723c */ /* 0x040fe20000081054 */
[----:B------:R-:W4:Y:S07]  /*c5270*/  LDL R185, [R1+0x244] ;  /* 0x0002440001b97983 */ /* 0x000f2e0000100800 */
[C---:B------:R-:W-:Y:S01]  /*c5280*/  HMMA.1688.F32.TF32 R88, R8.reuse, R148, R88 ;  /* 0x000000940858723c */ /* 0x040fe20000081058 */
[----:B------:R-:W4:Y:S07]  /*c5290*/  LDL R192, [R1+0x230] ;  /* 0x0002300001c07983 */ /* 0x000f2e0000100800 */
[----:B------:R-:W-:Y:S01]  /*c52a0*/  HMMA.1688.F32.TF32 R236, R8, R140, R236 ;  /* 0x0000008c08ec723c */ /* 0x000fe200000810ec */
[----:B------:R-:W-:Y:S04]  /*c52b0*/  LDS R8, [R0+UR10+0x20180] ;  /* 0x0201800a00087984 */ /* 0x000fe80008000800 */
[----:B------:R-:W-:Y:S04]  /*c52c0*/  LDS R10, [R0+UR10+0x22180] ;  /* 0x0221800a000a7984 */ /* 0x000fe80008000800 */
[----:B------:R-:W-:Y:S04]  /*c52d0*/  LDS R9, [R241+UR10+0x20180] ;  /* 0x0201800af1097984 */ /* 0x000fe80008000800 */
[----:B------:R-:W3:Y:S01]  /*c52e0*/  LDS R11, [R241+UR10+0x22180] ;  /* 0x0221800af10b7984 */ /* 0x000ee20008000800 */
[C---:B------:R-:W-:Y:S01]  /*c52f0*/  HMMA.1688.F32.TF32 R4, R132.reuse, R194, R4 ;  /* 0x000000c28404723c */ /* 0x040fe20000081004 */
[----:B------:R-:W-:Y:S01]  /*c5300*/  MOV R95, R243 ;  /* 0x000000f3005f7202 */ /* 0x000fe20000000f00 */
[----:B------:R-:W-:Y:S01]  /*c5310*/  IMAD.MOV.U32 R26, RZ, RZ, R242 ;  /* 0x000000ffff1a7224 */ /* 0x000fe200078e00f2 */
        /* <DEDUP_REMOVED lines=14> */
[----:B------:R1:W-:Y:S01]  /*c5400*/  STL.64 [R1+0x91d0], R166 ;  /* 0x0091d0a601007387 */ /* 0x0003e20000100a00 */
[C---:B------:R-:W-:Y:S03]  /*c5410*/  HMMA.1688.F32.TF32 R84, R132.reuse, R158, R84 ;  /* 0x0000009e8454723c */ /* 0x040fe60000081054 */
[----:B------:R1:W-:Y:S04]  /*c5420*/  STL.64 [R1+0x91c8], R164 ;  /* 0x0091c8a401007387 */ /* 0x0003e80000100a00 */
[----:B-1----:R-:W4:Y:S04]  /*c5430*/  LDL R166, [R1+0x288] ;  /* 0x0002880001a67983 */ /* 0x002f280000100800 */
[----:B------:R-:W4:Y:S04]  /*c5440*/  LDL R164, [R1+0x280] ;  /* 0x0002800001a47983 */ /* 0x000f280000100800 */
[----:B------:R-:W4:Y:S04]  /*c5450*/  LDL R165, [R1+0x284] ;  /* 0x0002840001a57983 */ /* 0x000f280000100800 */
[----:B------:R-:W4:Y:S04]  /*c5460*/  LDL R167, [R1+0x28c] ;  /* 0x00028c0001a77983 */ /* 0x000f280000100800 */
[----:B------:R1:W-:Y:S01]  /*c5470*/  STL.64 [R1+0x91e0], R158 ;  /* 0x0091e09e01007387 */ /* 0x0003e20000100a00 */
[C---:B--2---:R-:W-:Y:S03]  /*c5480*/  HMMA.1688.F32.TF32 R28, R132.reuse, R106, R28 ;  /* 0x0000006a841c723c */ /* 0x044fe6000008101c */
[----:B------:R2:W-:Y:S05]  /*c5490*/  STL.64 [R1+0x91d8], R156 ;  /* 0x0091d89c01007387 */ /* 0x0005ea0000100a00 */
[C---:B------:R-:W-:Y:S01]  /*c54a0*/  HMMA.1688.F32.TF32 R116, R132.reuse, R26, R116 ;  /* 0x0000001a8474723c */ /* 0x040fe20000081074 */
[----:B-1----:R-:W4:Y:S04]  /*c54b0*/  LDL R158, [R1+0x278] ;  /* 0x00027800019e7983 */ /* 0x002f280000100800 */
[----:B--2---:R-:W2:Y:S03]  /*c54c0*/  LDL R156, [R1+0x270] ;  /* 0x00027000019c7983 */ /* 0x004ea60000100800 */
[C---:B------:R-:W-:Y:S01]  /*c54d0*/  HMMA.1688.F32.TF32 R128, R132.reuse, R94, R128 ;  /* 0x0000005e8480723c */ /* 0x040fe20000081080 */
[----:B------:R-:W2:Y:S04]  /*c54e0*/  LDL R157, [R1+0x274] ;  /* 0x00027400019d7983 */ /* 0x000ea80000100800 */
[----:B------:R-:W2:Y:S03]  /*c54f0*/  LDL R159, [R1+0x27c] ;  /* 0x00027c00019f7983 */ /* 0x000ea60000100800 */
[C---:B------:R-:W-:Y:S01]  /*c5500*/  HMMA.1688.F32.TF32 R88, R132.reuse, R150, R88 ;  /* 0x000000968458723c */ /* 0x040fe20000081058 */
[----:B------:R1:W-:Y:S04]  /*c5510*/  STL.64 [R1+0x91f0], R150 ;  /* 0x0091f09601007387 */ /* 0x0003e80000100a00 */
[----:B------:R1:W-:Y:S03]  /*c5520*/  STL.64 [R1+0x91e8], R148 ;  /* 0x0091e89401007387 */ /* 0x0003e60000100a00 */
[----:B------:R-:W-:Y:S01]  /*c5530*/  HMMA.1688.F32.TF32 R236, R132, R142, R236 ;  /* 0x0000008e84ec723c */ /* 0x000fe200000810ec */
[----:B------:R-:W2:Y:S04]  /*c5540*/  LDL R132, [R1+0x220] ;  /* 0x0002200001847983 */ /* 0x000ea80000100800 */
[----:B-1----:R-:W2:Y:S04]  /*c5550*/  LDL R150, [R1+0x268] ;  /* 0x0002680001967983 */ /* 0x002ea80000100800 */
[----:B------:R-:W2:Y:S04]  /*c5560*/  LDL R148, [R1+0x260] ;  /* 0x0002600001947983 */ /* 0x000ea80000100800 */
[----:B------:R-:W2:Y:S04]  /*c5570*/  LDL R149, [R1+0x264] ;  /* 0x0002640001957983 */ /* 0x000ea80000100800 */
[----:B------:R-:W2:Y:S04]  /*c5580*/  LDL R151, [R1+0x26c] ;  /* 0x00026c0001977983 */ /* 0x000ea80000100800 */
[----:B------:R-:W2:Y:S04]  /*c5590*/  LDL R133, [R1+0x224] ;  /* 0x0002240001857983 */ /* 0x000ea80000100800 */
[----:B------:R-:W-:Y:S04]  /*c55a0*/  STL.64 [R1+0x9200], R142 ;  /* 0x0092008e01007387 */ /* 0x000fe80000100a00 */
[----:B------:R1:W-:Y:S01]  /*c55b0*/  STL.64 [R1+0x91f8], R140 ;  /* 0x0091f88c01007387 */ /* 0x0003e20000100a00 */
[----:B---3--:R-:W-:Y:S03]  /*c55c0*/  HMMA.1688.F32.TF32 R20, R8, R92, R20 ;  /* 0x0000005c0814723c */ /* 0x008fe60000081014 */
[----:B-1----:R-:W3:Y:S04]  /*c55d0*/  LDL R140, [R1+0x250] ;  /* 0x00025000018c7983 */ /* 0x002ee80000100800 */
[----:B------:R-:W3:Y:S04]  /*c55e0*/  LDL R141, [R1+0x254] ;  /* 0x00025400018d7983 */ /* 0x000ee80000100800 */
[----:B------:R-:W2:Y:S04]  /*c55f0*/  LDL R142, [R1+0x258] ;  /* 0x00025800018e7983 */ /* 0x000ea80000100800 */
[----:B------:R-:W2:Y:S04]  /*c5600*/  LDL R143, [R1+0x25c] ;  /* 0x00025c00018f7983 */ /* 0x000ea80000100800 */
[----:B------:R-:W4:Y:S04]  /*c5610*/  LDL.LU.64 R94, [R1+0x9488] ;  /* 0x00948800015e7983 */ /* 0x000f280000300a00 */
[----:B------:R-:W4:Y:S04]  /*c5620*/  LDL.LU.64 R92, [R1+0x9480] ;  /* 0x00948000015c7983 */ /* 0x000f280000300a00 */
[----:B------:R-:W2:Y:S01]  /*c5630*/  LDL.LU.64 R26, [R1+0x9478] ;  /* 0x00947800011a7983 */ /* 0x000ea20000300a00 */
[----:B------:R-:W-:-:S02]  /*c5640*/  IMAD.MOV.U32 R243, RZ, RZ, R106 ;  /* 0x000000fffff37224 */ /* 0x000fc400078e006a */
[----:B------:R-:W-:Y:S01]  /*c5650*/  IMAD.MOV.U32 R242, RZ, RZ, R107 ;  /* 0x000000fffff27224 */ /* 0x000fe200078e006b */
[----:B------:R-:W-:Y:S04]  /*c5660*/  LDS R134, [R0+UR10+0x26180] ;  /* 0x0261800a00867984 */ /* 0x000fe80008000800 */
[----:B------:R-:W-:Y:S01]  /*c5670*/  LDS R135, [R241+UR10+0x26180] ;  /* 0x0261800af1877984 */ /* 0x000fe20008000800 */
[----:B----4-:R-:W-:Y:S03]  /*c5680*/  HMMA.1688.F32.TF32 R92, R8, R24, R92 ;  /* 0x00000018085c723c */ /* 0x010fe6000008105c */
[----:B------:R-:W2:-:S15]  /*c5690*/  LDL.LU.64 R24, [R1+0x9470] ;  /* 0x0094700001187983 */ /* 0x000e9e0000300a00 */
[----:B------:R-:W-:Y:S01]  /*c56a0*/  NOP ;  /* 0x0000000000007918 */ /* 0x000fe20000000000 */
[----:B------:R-:W-:Y:S04]  /*c56b0*/  STL.64 [R1+0x9458], R94 ;  /* 0x0094585e01007387 */ /* 0x000fe80000100a00 */
[----:B------:R1:W-:Y:S04]  /*c56c0*/  STL.64 [R1+0x9450], R92 ;  /* 0x0094505c01007387 */ /* 0x0003e80000100a00 */
[----:B-1----:R-:W4:Y:S04]  /*c56d0*/  LDL R92, [R1+0x210] ;  /* 0x00021000015c7983 */ /* 0x002f280000100800 */
[----:B------:R-:W4:Y:S04]  /*c56e0*/  LDL R93, [R1+0x214] ;  /* 0x00021400015d7983 */ /* 0x000f280000100800 */
[----:B------:R-:W4:Y:S01]  /*c56f0*/  LDL.LU.64 R106, [R1+0x9468] ;  /* 0x00946800016a7983 */ /* 0x000f220000300a00 */
[C---:B--2---:R-:W-:Y:S03]  /*c5700*/  HMMA.1688.F32.TF32 R24, R8.reuse, R104, R24 ;  /* 0x000000680818723c */ /* 0x044fe60000081018 */
[----:B------:R-:W4:Y:S05]  /*c5710*/  LDL.LU.64 R104, [R1+0x9460] ;  /* 0x0094600001687983 */ /* 0x000f2a0000300a00 */
[C---:B------:R-:W-:Y:S01]  /*c5720*/  HMMA.1688.F32.TF32 R28, R8.reuse, R132, R28 ;  /* 0x00000084081c723c */ /* 0x040fe2000008101c */
[----:B------:R-:W-:Y:S04]  /*c5730*/  LDS R132, [R0+UR10+0x24180] ;  /* 0x0241800a00847984 */ /* 0x000fe80008000800 */
[----:B------:R-:W1:Y:S06]  /*c5740*/  LDS R133, [R241+UR10+0x24180] ;  /* 0x0241800af1857984 */ /* 0x000e6c0008000800 */
[----:B------:R-:W-:Y:S04]  /*c5750*/  STL.64 [R1+0x9448], R26 ;  /* 0x0094481a01007387 */ /* 0x000fe80000100a00 */
[----:B------:R-:W-:Y:S01]  /*c5760*/  STL.64 [R1+0x9440], R24 ;  /* 0x0094401801007387 */ /* 0x000fe20000100a00 */
[----:B----4-:R-:W-:-:S15]  /*c5770*/  HMMA.1688.F32.TF32 R104, R8, R92, R104 ;  /* 0x0000005c0868723c */ /* 0x010fde0000081068 */
        /* <DEDUP_REMOVED lines=10> */
[----:B------:R-:W4:Y:S04]  /*c5820*/  LDL R30, [R1+0x218] ;  /* 0x00021800011e7983 */ /* 0x000f280000100800 */
[----:B------:R-:W4:Y:S04]  /*c5830*/  LDL R31, [R1+0x21c] ;  /* 0x00021c00011f7983 */ /* 0x000f280000100800 */
        /* <DEDUP_REMOVED lines=11> */
[----:B------:R-:W4:Y:S04]  /*c58f0*/  LDL.LU.64 R106, [R1+0x9438] ;  /* 0x00943800016a7983 */ /* 0x000f280000300a00 */
[----:B------:R-:W4:Y:S02]  /*c5900*/  LDL.LU.64 R104, [R1+0x9430] ;  /* 0x0094300001687983 */ /* 0x000f240000300a00 */
[----:B----4-:R-:W-:Y:S02]  /*c5910*/  HMMA.1688.F32.TF32 R104, R132, R30, R104 ;  /* 0x0000001e8468723c */ /* 0x010fe40000081068 */
        /* <DEDUP_REMOVED lines=9> */
[----:B---3--:R-:W-:Y:S08]  /*c59b0*/  HMMA.1688.F32.TF32 R4, R8, R140, R4 ;  /* 0x0000008c0804723c */ /* 0x008ff00000081004 */
[----:B--2---:R-:W-:Y:S01]  /*c59c0*/  HMMA.1688.F32.TF32 R116, R132, R194, R116 ;  /* 0x000000c28474723c */ /* 0x004fe20000081074 */
[----:B------:R-:W2:Y:S04]  /*c59d0*/  LDL.LU.64 R194, [R1+0x9410] ;  /* 0x0094100001c27983 */ /* 0x000ea80000300a00 */
[----:B------:R-:W3:Y:S04]  /*c59e0*/  LDL.LU.64 R192, [R1+0x9408] ;  /* 0x0094080001c07983 */ /* 0x000ee80000300a00 */
[----:B------:R-:W4:Y:S04]  /*c59f0*/  LDL.LU.64 R186, [R1+0x9400] ;  /* 0x0094000001ba7983 */ /* 0x000f280000300a00 */
        /* <DEDUP_REMOVED lines=225> */
[----:B-1----:R-:W4:Y:S04]  /*c6810*/  LDL.64 R234, [R1+0x12b8] ;  /* 0x0012b80001ea7983 */ /* 0x002f280000100a00 */
[----:B---3--:R-:W3:Y:S04]  /*c6820*/  LDL.64 R232, [R1+0x12b0] ;  /* 0x0012b00001e87983 */ /* 0x008ee80000100a00 */
[----:B------:R1:W-:Y:S04]  /*c6830*/  STL.64 [R1+0x8f98], R226 ;  /* 0x008f98e201007387 */ /* 0x0003e80000100a00 */
[----:B------:R1:W-:Y:S04]  /*c6840*/  STL.64 [R1+0x8f90], R224 ;  /* 0x008f90e001007387 */ /* 0x0003e80000100a00 */
[----:B-1----:R-:W2:Y:S04]  /*c6850*/  LDL.64 R226, [R1+0x12a8] ;  /* 0x0012a80001e27983 */ /* 0x002ea80000100a00 */
[----:B------:R-:W2:Y:S04]  /*c6860*/  LDL.64 R224, [R1+0x12a0] ;  /* 0x0012a00001e07983 */ /* 0x000ea80000100a00 */
[----:B------:R1:W-:Y:S04]  /*c6870*/  STL.64 [R1+0x8fa8], R218 ;  /* 0x008fa8da01007387 */ /* 0x0003e80000100a00 */
[----:B------:R1:W-:Y:S04]  /*c6880*/  STL.64 [R1+0x8fa0], R216 ;  /* 0x008fa0d801007387 */ /* 0x0003e80000100a00 */
[----:B-1----:R-:W2:Y:S04]  /*c6890*/  LDL.64 R218, [R1+0x1298] ;  /* 0x0012980001da7983 */ /* 0x002ea80000100a00 */
[----:B------:R-:W2:Y:S04]  /*c68a0*/  LDL.64 R216, [R1+0x1290] ;  /* 0x0012900001d87983 */ /* 0x000ea80000100a00 */
[----:B------:R1:W-:Y:S04]  /*c68b0*/  STL.64 [R1+0x8fb8], R210 ;  /* 0x008fb8d201007387 */ /* 0x0003e80000100a00 */
[----:B------:R1:W-:Y:S02]  /*c68c0*/  STL.64 [R1+0x8fb0], R208 ;  /* 0x008fb0d001007387 */ /* 0x0003e40000100a00 */
[----:B-1----:R-:W-:-:S02]  /*c68d0*/  IMAD.MOV.U32 R210, RZ, RZ, R194 ;  /* 0x000000ffffd27224 */ /* 0x002fc400078e00c2 */
[----:B------:R-:W-:Y:S01]  /*c68e0*/  IMAD.MOV.U32 R211, RZ, RZ, R195 ;  /* 0x000000ffffd37224 */ /* 0x000fe200078e00c3 */
[----:B------:R-:W2:Y:S04]  /*c68f0*/  LDL R208, [R1+0x1280] ;  /* 0x0012800001d07983 */ /* 0x000ea80000100800 */
[----:B------:R-:W2:Y:S04]  /*c6900*/  LDL R209, [R1+0x1284] ;  /* 0x0012840001d17983 */ /* 0x000ea80000100800 */
[----:B------:R-:W2:Y:S04]  /*c6910*/  LDL.LU R194, [R1+0x92fc] ;  /* 0x0092fc0001c27983 */ /* 0x000ea80000300800 */
[----:B------:R-:W2:Y:S01]  /*c6920*/  LDL.LU R195, [R1+0x92f8] ;  /* 0x0092f80001c37983 */ /* 0x000ea20000300800 */
[C---:B------:R-:W-:Y:S08]  /*c6930*/  HMMA.1688.F32.TF32 R60, R8.reuse, R200, R60 ;  /* 0x000000c8083c723c */ /* 0x040ff0000008103c */
[----:B------:R-:W-:Y:S01]  /*c6940*/  HMMA.1688.F32.TF32 R64, R8, R192, R64 ;  /* 0x000000c00840723c */ /* 0x000fe20000081040 */
[----:B------:R1:W-:Y:S04]  /*c6950*/  STL.64 [R1+0x8fc8], R202 ;  /* 0x008fc8ca01007387 */ /* 0x0003e80000100a00 */
[----:B------:R1:W-:Y:S07]  /*c6960*/  STL.64 [R1+0x8fc0], R200 ;  /* 0x008fc0c801007387 */ /* 0x0003ee0000100a00 */
[----:B------:R-:W-:Y:S01]  /*c6970*/  HMMA.1688.F32.TF32 R60, R132, R202, R60 ;  /* 0x000000ca843c723c */ /* 0x000fe2000008103c */
[----:B-1----:R-:W-:-:S02]  /*c6980*/  IMAD.MOV.U32 R202, RZ, RZ, R186 ;  /* 0x000000ffffca7224 */ /* 0x002fc400078e00ba */
[----:B------:R-:W-:Y:S01]  /*c6990*/  IMAD.MOV.U32 R203, RZ, RZ, R187 ;  /* 0x000000ffffcb7224 */ /* 0x000fe200078e00bb */
[----:B------:R-:W3:Y:S04]  /*c69a0*/  LDL R200, [R1+0x1270] ;  /* 0x0012700001c87983 */ /* 0x000ee80000100800 */
        /* <DEDUP_REMOVED lines=14> */
[----:B---3--:R1:W-:Y:S04]  /*c6a90*/  STL.64 [R1+0x8fe8], R186 ;  /* 0x008fe8ba01007387 */ /* 0x0083e80000100a00 */
[----:B------:R3:W-:Y:S07]  /*c6aa0*/  STL.64 [R1+0x8fe0], R184 ;  /* 0x008fe0b801007387 */ /* 0x0007ee0000100a00 */
[----:B------:R-:W-:Y:S01]  /*c6ab0*/  HMMA.1688.F32.TF32 R68, R132, R186, R68 ;  /* 0x000000ba8444723c */ /* 0x000fe20000081044 */
[----:B-1----:R-:W-:Y:S01]  /*c6ac0*/  MOV R186, R138 ;  /* 0x0000008a00ba7202 */ /* 0x002fe20000000f00 */
[----:B------:R-:W-:Y:S01]  /*c6ad0*/  IMAD.MOV.U32 R187, RZ, RZ, R163 ;  /* 0x000000ffffbb7224 */ /* 0x000fe200078e00a3 */
[----:B---3--:R-:W3:Y:S04]  /*c6ae0*/  LDL R184, [R1+0x1250] ;  /* 0x0012500001b87983 */ /* 0x008ee80000100800 */
[----:B------:R-:W3:Y:S04]  /*c6af0*/  LDL R185, [R1+0x1254] ;  /* 0x0012540001b97983 */ /* 0x000ee80000100800 */
[----:B------:R-:W3:Y:S04]  /*c6b00*/  LDL.LU R138, [R1+0x92e4] ;  /* 0x0092e400018a7983 */ /* 0x000ee80000300800 */
[----:B------:R-:W3:Y:S01]  /*c6b10*/  LDL.LU R163, [R1+0x92e0] ;  /* 0x0092e00001a37983 */ /* 0x000ee20000300800 */
[----:B------:R-:W-:-:S03]  /*c6b20*/  IMAD.MOV.U32 R246, RZ, RZ, R170 ;  /* 0x000000fffff67224 */ /* 0x000fc600078e00aa */
[----:B--2---:R1:W-:Y:S01]  /*c6b30*/  STL.64 [R1+0x8ff8], R178 ;  /* 0x008ff8b201007387 */ /* 0x0043e20000100a00 */
[----:B------:R-:W-:Y:S03]  /*c6b40*/  HMMA.1688.F32.TF32 R72, R132, R178, R72 ;  /* 0x000000b28448723c */ /* 0x000fe60000081048 */
[----:B------:R2:W-:Y:S01]  /*c6b50*/  STL.64 [R1+0x8ff0], R176 ;  /* 0x008ff0b001007387 */ /* 0x0005e20000100a00 */
[----:B-1----:R-:W-:Y:S02]  /*c6b60*/  IMAD.MOV.U32 R178, RZ, RZ, R162 ;  /* 0x000000ffffb27224 */ /* 0x002fe400078e00a2 */
[----:B------:R-:W-:Y:S01]  /*c6b70*/  IMAD.MOV.U32 R179, RZ, RZ, R2 ;  /* 0x000000ffffb37224 */ /* 0x000fe200078e0002 */
[----:B--2---:R-:W2:Y:S04]  /*c6b80*/  LDL R176, [R1+0x1240] ;  /* 0x0012400001b07983 */ /* 0x004ea80000100800 */
[----:B------:R-:W2:Y:S04]  /*c6b90*/  LDL R177, [R1+0x1244] ;  /* 0x0012440001b17983 */ /* 0x000ea80000100800 */
[----:B------:R-:W2:Y:S04]  /*c6ba0*/  LDL.LU R162, [R1+0x92dc] ;  /* 0x0092dc0001a27983 */ /* 0x000ea80000300800 */
[----:B------:R-:W2:Y:S04]  /*c6bb0*/  LDL.LU R2, [R1+0x92d8] ;  /* 0x0092d80001027983 */ /* 0x000ea80000300800 */
[----:B------:R-:W2:Y:S04]  /*c6bc0*/  LDL R244, [R1+0x1170] ;  /* 0x0011700001f47983 */ /* 0x000ea80000100800 */
[----:B------:R-:W2:Y:S04]  /*c6bd0*/  LDL R245, [R1+0x1174] ;  /* 0x0011740001f57983 */ /* 0x000ea80000100800 */
[----:B------:R-:W2:Y:S01]  /*c6be0*/  LDL.LU R170, [R1+0x92d4] ;  /* 0x0092d40001aa7983 */ /* 0x000ea20000300800 */
[----:B------:R-:W-:-:S02]  /*c6bf0*/  IMAD.MOV.U32 R247, RZ, RZ, R252 ;  /* 0x000000fffff77224 */ /* 0x000fc400078e00fc */
[----:B------:R-:W-:Y:S01]  /*c6c00*/  IMAD.MOV.U32 R230, RZ, RZ, R3 ;  /* 0x000000ffffe67224 */ /* 0x000fe200078e0003 */
[----:B------:R-:W4:Y:S01]  /*c6c10*/  LDL.LU R252, [R1+0x92d0] ;  /* 0x0092d00001fc7983 */ /* 0x000f220000300800 */
[----:B------:R-:W-:-:S03]  /*c6c20*/  IMAD.MOV.U32 R231, RZ, RZ, R139 ;  /* 0x000000ffffe77224 */ /* 0x000fc600078e008b */
[----:B------:R-:W4:Y:S01]  /*c6c30*/  LDL R228, [R1+0x1160] ;  /* 0x0011600001e47983 */ /* 0x000f220000100800 */
[----:B---3--:R-:W-:-:S03]  /*c6c40*/  IMAD.MOV.U32 R222, RZ, RZ, R138 ;  /* 0x000000ffffde7224 */ /* 0x008fc600078e008a */
        /* <DEDUP_REMOVED lines=8> */
[----:B------:R-:W3:Y:S04]  /*c6cd0*/  LDL R204, [R1+0x12f0] ;  /* 0x0012f00001cc7983 */ /* 0x000ee80000100800 */
[----:B------:R-:W3:Y:S01]  /*c6ce0*/  LDL R205, [R1+0x12f4] ;  /* 0x0012f40001cd7983 */ /* 0x000ee20000100800 */
[----:B--2---:R-:W-:-:S03]  /*c6cf0*/  MOV R206, R170 ;  /* 0x000000aa00ce7202 */ /* 0x004fc60000000f00 */
[----:B------:R-:W2:Y:S01]  /*c6d00*/  LDL.LU R170, [R1+0x92bc] ;  /* 0x0092bc0001aa7983 */ /* 0x000ea20000300800 */
[C---:B------:R-:W-:Y:S08]  /*c6d10*/  HMMA.1688.F32.TF32 R16, R8.reuse, R172, R16 ;  /* 0x000000ac0810723c */ /* 0x040ff00000081010 */
[----:B------:R-:W-:Y:S01]  /*c6d20*/  HMMA.1688.F32.TF32 R96, R8, R180, R96 ;  /* 0x000000b40860723c */ /* 0x000fe20000081060 */
[----:B------:R-:W-:-:S02]  /*c6d30*/  IMAD.MOV.U32 R207, RZ, RZ, R2 ;  /* 0x000000ffffcf7224 */ /* 0x000fc400078e0002 */
[----:B------:R-:W2:Y:S01]  /*c6d40*/  LDL.LU R2, [R1+0x92b8] ;  /* 0x0092b80001027983 */ /* 0x000ea20000300800 */
[----:B----4-:R-:W-:Y:S02]  /*c6d50*/  IMAD.MOV.U32 R199, RZ, RZ, R252 ;  /* 0x000000ffffc77224 */ /* 0x010fe400078e00fc */
[----:B---3--:R-:W-:Y:S01]  /*c6d60*/  IMAD.MOV.U32 R198, RZ, RZ, R3 ;  /* 0x000000ffffc67224 */ /* 0x008fe200078e0003 */
[----:B------:R-:W3:Y:S04]  /*c6d70*/  LDL R196, [R1+0x1130] ;  /* 0x0011300001c47983 */ /* 0x000ee80000100800 */
[----:B------:R-:W3:Y:S01]  /*c6d80*/  LDL R197, [R1+0x1134] ;  /* 0x0011340001c57983 */ /* 0x000ee20000100800 */
[----:B------:R-:W-:-:S03]  /*c6d90*/  IMAD.MOV.U32 R191, RZ, RZ, R139 ;  /* 0x000000ffffbf7224 */ /* 0x000fc600078e008b */
[----:B------:R-:W4:Y:S01]  /*c6da0*/  LDL.LU R3, [R1+0x92b4] ;  /* 0x0092b40001037983 */ /* 0x000f220000300800 */
[----:B------:R-:W-:Y:S03]  /*c6db0*/  HMMA.1688.F32.TF32 R16, R132, R174, R16 ;  /* 0x000000ae8410723c */ /* 0x000fe60000081010 */
[----:B------:R-:W3:Y:S01]  /*c6dc0*/  LDL.LU R252, [R1+0x92b0] ;  /* 0x0092b00001fc7983 */ /* 0x000ee20000300800 */
[----:B------:R-:W-:-:S03]  /*c6dd0*/  IMAD.MOV.U32 R190, RZ, RZ, R138 ;  /* 0x000000ffffbe7224 */ /* 0x000fc600078e008a */
[----:B------:R-:W3:Y:S01]  /*c6de0*/  LDL R188, [R1+0x1100] ;  /* 0x0011000001bc7983 */ /* 0x000ee20000100800 */
[----:B------:R-:W-:Y:S03]  /*c6df0*/  HMMA.1688.F32.TF32 R96, R132, R182, R96 ;  /* 0x000000b68460723c */ /* 0x000fe60000081060 */
[----:B------:R-:W3:Y:S01]  /*c6e00*/  LDL R189, [R1+0x1104] ;  /* 0x0011040001bd7983 */ /* 0x000ee20000100800 */
[----:B------:R-:W-:-:S03]  /*c6e10*/  IMAD.MOV.U32 R183, RZ, RZ, R171 ;  /* 0x000000ffffb77224 */ /* 0x000fc600078e00ab */
[----:B------:R-:W3:Y:S04]  /*c6e20*/  LDL.LU R138, [R1+0x92ac] ;  /* 0x0092ac00018a7983 */ /* 0x000ee80000300800 */
[----:B------:R-:W3:Y:S04]  /*c6e30*/  LDL.LU R139, [R1+0x92a8] ;  /* 0x0092a800018b7983 */ /* 0x000ee80000300800 */
[----:B------:R-:W3:Y:S04]  /*c6e40*/  LDL R172, [R1+0x1120] ;  /* 0x0011200001ac7983 */ /* 0x000ee80000100800 */
[----:B------:R-:W3:Y:S04]  /*c6e50*/  LDL R173, [R1+0x1124] ;  /* 0x0011240001ad7983 */ /* 0x000ee80000100800 */
[----:B------:R-:W3:Y:S04]  /*c6e60*/  LDL R174, [R1+0x1128] ;  /* 0x0011280001ae7983 */ /* 0x000ee80000100800 */
[----:B------:R-:W3:Y:S04]  /*c6e70*/  LDL R175, [R1+0x112c] ;  /* 0x00112c0001af7983 */ /* 0x000ee80000100800 */
[----:B------:R-:W3:Y:S04]  /*c6e80*/  LDL R180, [R1+0x1110] ;  /* 0x0011100001b47983 */ /* 0x000ee80000100800 */
[----:B------:R-:W3:Y:S01]  /*c6e90*/  LDL R181, [R1+0x1114] ;  /* 0x0011140001b57983 */ /* 0x000ee20000100800 */
[----:B------:R-:W-:-:S02]  /*c6ea0*/  IMAD.MOV.U32 R214, RZ, RZ, R162 ;  /* 0x000000ffffd67224 */ /* 0x000fc400078e00a2 */
[----:B------:R-:W-:Y:S02]  /*c6eb0*/  IMAD.MOV.U32 R215, RZ, RZ, R163 ;  /* 0x000000ffffd77224 */ /* 0x000fe400078e00a3 */
[----:B--2---:R-:W-:Y:S02]  /*c6ec0*/  IMAD.MOV.U32 R182, RZ, RZ, R170 ;  /* 0x000000ffffb67224 */ /* 0x004fe400078e00aa */
        /* <DEDUP_REMOVED lines=8> */
[----:B------:R-:W4:Y:S01]  /*c6f50*/  LDL.64 R250, [R1+0x1188] ;  /* 0x0011880001fa7983 */ /* 0x000f220000100a00 */
[----:B------:R-:W-:Y:S03]  /*c6f60*/  HMMA.1688.F32.TF32 R80, R8, R160, R80 ;  /* 0x000000a00850723c */ /* 0x000fe60000081050 */
[----:B--2---:R1:W-:Y:S09]  /*c6f70*/  STL.64 [R1+0x9008], R170 ;  /* 0x009008aa01007387 */ /* 0x0043f20000100a00 */
[----:B------:R-:W-:Y:S01]  /*c6f80*/  HMMA.1688.F32.TF32 R76, R132, R170, R76 ;  /* 0x000000aa844c723c */ /* 0x000fe2000008104c */
[----:B------:R2:W-:Y:S01]  /*c6f90*/  STL.64 [R1+0x9000], R168 ;  /* 0x009000a801007387 */ /* 0x0005e20000100a00 */
[----:B-1----:R-:W-:Y:S01]  /*c6fa0*/  MOV R170, R146 ;  /* 0x0000009200aa7202 */ /* 0x002fe20000000f00 */
[----:B------:R-:W-:-:S02]  /*c6fb0*/  IMAD.MOV.U32 R171, RZ, RZ, R147 ;  /* 0x000000ffffab7224 */ /* 0x000fc400078e0093 */
[----:B--2---:R-:W2:Y:S04]  /*c6fc0*/  LDL R168, [R1+0x1230] ;  /* 0x0012300001a87983 */ /* 0x004ea80000100800 */
[----:B------:R-:W2:Y:S01]  /*c6fd0*/  LDL R169, [R1+0x1234] ;  /* 0x0012340001a97983 */ /* 0x000ea20000100800 */
[----:B---3--:R-:W-:Y:S03]  /*c6fe0*/  HMMA.1688.F32.TF32 R80, R132, R162, R80 ;  /* 0x000000a28450723c */ /* 0x008fe60000081050 */
[----:B------:R-:W3:Y:S04]  /*c6ff0*/  LDL.LU R146, [R1+0x9294] ;  /* 0x0092940001927983 */ /* 0x000ee80000300800 */
[----:B------:R-:W2:Y:S04]  /*c7000*/  LDL.LU R147, [R1+0x9290] ;  /* 0x0092900001937983 */ /* 0x000ea80000300800 */
[----:B------:R1:W-:Y:S04]  /*c7010*/  STL.64 [R1+0x9018], R162 ;  /* 0x009018a201007387 */ /* 0x0003e80000100a00 */
[----:B------:R4:W-:Y:S01]  /*c7020*/  STL.64 [R1+0x9010], R160 ;  /* 0x009010a001007387 */ /* 0x0009e20000100a00 */
[----:B-1----:R-:W-:-:S02]  /*c7030*/  IMAD.MOV.U32 R162, RZ, RZ, R154 ;  /* 0x000000ffffa27224 */ /* 0x002fc400078e009a */
[----:B------:R-:W-:Y:S01]  /*c7040*/  IMAD.MOV.U32 R163, RZ, RZ, R155 ;  /* 0x000000ffffa37224 */ /* 0x000fe200078e009b */
[----:B----4-:R-:W4:Y:S04]  /*c7050*/  LDL R160, [R1+0x1220] ;  /* 0x0012200001a07983 */ /* 0x010f280000100800 */
[----:B------:R-:W4:Y:S04]  /*c7060*/  LDL R161, [R1+0x1224] ;  /* 0x0012240001a17983 */ /* 0x000f280000100800 */
[----:B------:R-:W2:Y:S04]  /*c7070*/  LDL.LU R154, [R1+0x928c] ;  /* 0x00928c00019a7983 */ /* 0x000ea80000300800 */
[----:B------:R-:W3:Y:S04]  /*c7080*/  LDL.LU R155, [R1+0x9288] ;  /* 0x00928800019b7983 */ /* 0x000ee80000300800 */
        /* <DEDUP_REMOVED lines=20> */
[----:B------:R-:W-:Y:S03]  /*c71d0*/  HMMA.1688.F32.TF32 R236, R8, R136, R236 ;  /* 0x0000008808ec723c */ /* 0x000fe600000810ec */
[----:B------:R-:W-:Y:S04]  /*c71e0*/  LDS R8, [R0+UR10+0x30180] ;  /* 0x0301800a00087984 */ /* 0x000fe80008000800 */
[----:B------:R-:W-:Y:S04]  /*c71f0*/  LDS R10, [R0+UR10+0x32180] ;  /* 0x0321800a000a7984 */ /* 0x000fe80008000800 */
[----:B------:R-:W-:Y:S04]  /*c7200*/  LDS R9, [R241+UR10+0x30180] ;  /* 0x0301800af1097984 */ /* 0x000fe80008000800 */
[----:B------:R-:W4:Y:S04]  /*c7210*/  LDS R11, [R241+UR10+0x32180] ;  /* 0x0321800af10b7984 */ /* 0x000f280008000800 */
[----:B------:R-:W4:Y:S04]  /*c7220*/  LDL R112, [R1+0x11b0] ;  /* 0x0011b00001707983 */ /* 0x000f280000100800 */
[----:B------:R-:W4:Y:S04]  /*c7230*/  LDL R113, [R1+0x11b4] ;  /* 0x0011b40001717983 */ /* 0x000f280000100800 */
[----:B------:R-:W4:Y:S04]  /*c7240*/  LDL R108, [R1+0x11a0] ;  /* 0x0011a000016c7983 */ /* 0x000f280000100800 */
[----:B------:R-:W4:Y:S04]  /*c7250*/  LDL R109, [R1+0x11a4] ;  /* 0x0011a400016d7983 */ /* 0x000f280000100800 */
[----:B------:R-:W4:Y:S04]  /*c7260*/  LDL R120, [R1+0x11c0] ;  /* 0x0011c00001787983 */ /* 0x000f280000100800 */
[----:B------:R-:W4:Y:S04]  /*c7270*/  LDL R121, [R1+0x11c4] ;  /* 0x0011c40001797983 */ /* 0x000f280000100800 */
[----:B------:R-:W4:Y:S04]  /*c7280*/  LDL R32, [R1+0x11e0] ;  /* 0x0011e00001207983 */ /* 0x000f280000100800 */
[----:B--2---:R-:W-:Y:S04]  /*c7290*/  STL [R1+0x8f3c], R154 ;  /* 0x008f3c9a01007387 */ /* 0x004fe80000100800 */
[----:B---3--:R-:W-:Y:S04]  /*c72a0*/  STL [R1+0x8f38], R155 ;  /* 0x008f389b01007387 */ /* 0x008fe80000100800 */
[----:B------:R-:W-:Y:S04]  /*c72b0*/  STL [R1+0x8f28], R146 ;  /* 0x008f289201007387 */ /* 0x000fe80000100800 */
[----:B------:R-:W-:Y:S01]  /*c72c0*/  STL [R1+0x8f24], R147 ;  /* 0x008f249301007387 */ /* 0x000fe20000100800 */
[C---:B----4-:R-:W-:Y:S03]  /*c72d0*/  HMMA.1688.F32.TF32 R96, R8.reuse, R100, R96 ;  /* 0x000000640860723c */ /* 0x050fe60000081060 */
[----:B------:R-:W-:Y:S04]  /*c72e0*/  STL [R1+0x8f20], R138 ;  /* 0x008f208a01007387 */ /* 0x000fe80000100800 */
[----:B------:R-:W-:Y:S04]  /*c72f0*/  STL [R1+0x8f1c], R139 ;  /* 0x008f1c8b01007387 */ /* 0x000fe80000100800 */
        /* <DEDUP_REMOVED lines=12> */
[----:B------:R-:W-:Y:S01]  /*c73c0*/  IMAD.MOV.U32 R33, RZ, RZ, R252 ;  /* 0x000000ffff217224 */ /* 0x000fe200078e00fc */
[C---:B---3--:R-:W-:Y:S02]  /*c73d0*/  HMMA.1688.F32.TF32 R120, R8.reuse, R124, R120 ;  /* 0x0000007c0878723c */ /* 0x048fe40000081078 */
[----:B------:R-:W2:Y:S04]  /*c73e0*/  LDL.LU.64 R124, [R1+0x9238] ;  /* 0x00923800017c7983 */ /* 0x000ea80000300a00 */
[----:B------:R-:W3:Y:S02]  /*c73f0*/  LDL.LU.64 R34, [R1+0x9230] ;  /* 0x0092300001227983 */ /* 0x000ee40000300a00 */
[C---:B--2---:R-:W-:Y:S02]  /*c7400*/  HMMA.1688.F32.TF32 R124, R8.reuse, R32, R124 ;  /* 0x00000020087c723c */ /* 0x044fe4000008107c */
[----:B------:R-:W3:Y:S04]  /*c7410*/  LDL.LU.64 R32, [R1+0x9228] ;  /* 0x0092280001207983 */ /* 0x000ee80000300a00 */
[----:B------:R-:W2:Y:S01]  /*c7420*/  LDL.LU.64 R38, [R1+0x9220] ;  /* 0x0092200001267983 */ /* 0x000ea20000300a00 */
[----:B------:R-:W-:Y:S01]  /*c7430*/  IMAD.MOV.U32 R40, RZ, RZ, R3 ;  /* 0x000000ffff287224 */ /* 0x000fe200078e0003 */
[----:B---3--:R-:W-:Y:S02]  /*c7440*/  HMMA.1688.F32.TF32 R32, R8, R36, R32 ;  /* 0x000000240820723c */ /* 0x008fe40000081020 */
[----:B------:R-:W2:Y:S01]  /*c7450*/  LDL.LU.64 R36, [R1+0x9218] ;  /* 0x0092180001247983 */ /* 0x000ea20000300a00 */
[----:B------:R-:W-:-:S03]  /*c7460*/  IMAD.MOV.U32 R41, RZ, RZ, R2 ;  /* 0x000000ffff297224 */ /* 0x000fc600078e0002 */
[----:B------:R-:W3:Y:S02]  /*c7470*/  LDL.LU.64 R42, [R1+0x9210] ;  /* 0x00921000012a7983 */ /* 0x000ee40000300a00 */
[C---:B------:R-:W-:Y:S08]  /*c7480*/  HMMA.1688.F32.TF32 R116, R132.reuse, R142, R116 ;  /* 0x0000008e8474723c */ /* 0x040ff00000081074 */
[C---:B------:R-:W-:Y:S08]  /*c7490*/  HMMA.1688.F32.TF32 R128, R132.reuse, R150, R128 ;  /* 0x000000968480723c */ /* 0x040ff00000081080 */
[C---:B------:R-:W-:Y:S08]  /*c74a0*/  HMMA.1688.F32.TF32 R4, R132.reuse, R158, R4 ;  /* 0x0000009e8404723c */ /* 0x040ff00000081004 */
[C---:B------:R-:W-:Y:S08]  /*c74b0*/  HMMA.1688.F32.TF32 R12, R132.reuse, R166, R12 ;  /* 0x000000a6840c723c */ /* 0x040ff0000008100c */
[----:B------:R-:W-:Y:S08]  /*c74c0*/  HMMA.1688.F32.TF32 R84, R132, R154, R84 ;  /* 0x0000009a8454723c */ /* 0x000ff00000081054 */
[----:B--2---:R-:W-:Y:S01]  /*c74d0*/  HMMA.1688.F32.TF32 R36, R8, R40, R36 ;  /* 0x000000280824723c */ /* 0x004fe20000081024 */
[----:B------:R-:W3:Y:S07]  /*c74e0*/  LDL.LU.64 R40, [R1+0x9208] ;  /* 0x0092080001287983 */ /* 0x000eee0000300a00 */
        /* <DEDUP_REMOVED lines=9> */
[----:B------:R-:W-:Y:S01]  /*c7580*/  HMMA.1688.F32.TF32 R104, R8, R196, R104 ;  /* 0x000000c40868723c */ /* 0x000fe20000081068 */
[----:B------:R-:W-:Y:S01]  /*c7590*/  IMAD.MOV.U32 R252, RZ, RZ, R193 ;  /* 0x000000fffffc7224 */ /* 0x000fe200078e00c1 */
[----:B------:R-:W2:Y:S01]  /*c75a0*/  LDL.LU.64 R142, [R1+0x9200] ;  /* 0x00920000018e7983 */ /* 0x000ea20000300a00 */
[----:B------:R-:W-:-:S05]  /*c75b0*/  IMAD.MOV.U32 R2, RZ, RZ, R209 ;  /* 0x000000ffff027224 */ /* 0x000fca00078e00d1 */
[----:B------:R-:W-:Y:S01]  /*c75c0*/  HMMA.1688.F32.TF32 R28, R8, R204, R28 ;  /* 0x000000cc081c723c */ /* 0x000fe2000008101c */
[----:B------:R-:W-:-:S07]  /*c75d0*/  IMAD.MOV.U32 R3, RZ, RZ, R208 ;  /* 0x000000ffff037224 */ /* 0x000fce00078e00d0 */
        /* <DEDUP_REMOVED lines=11> */
[C---:B------:R-:W-:Y:S08]  /*c7690*/  HMMA.1688.F32.TF32 R28, R132.reuse, R206, R28 ;  /* 0x000000ce841c723c */ /* 0x040ff0000008101c */
[C---:B------:R-:W-:Y:S08]  /*c76a0*/  HMMA.1688.F32.TF32 R116, R132.reuse, R214, R116 ;  /* 0x000000d68474723c */ /* 0x040ff00000081074 */
[C---:B------:R-:W-:Y:S08]  /*c76b0*/  HMMA.1688.F32.TF32 R128, R132.reuse, R222, R128 ;  /* 0x000000de8480723c */ /* 0x040ff00000081080 */
[C---:B------:R-:W-:Y:S08]  /*c76c0*/  HMMA.1688.F32.TF32 R4, R132.reuse, R230, R4 ;  /* 0x000000e68404723c */ /* 0x040ff00000081004 */
[----:B------:R-:W-:Y:S08]  /*c76d0*/  HMMA.1688.F32.TF32 R12, R132, R246, R12 ;  /* 0x000000f6840c723c */ /* 0x000ff0000008100c */
[C---:B---3--:R-:W-:Y:S01]  /*c76e0*/  HMMA.1688.F32.TF32 R40, R8.reuse, R140, R40 ;  /* 0x0000008c0828723c */ /* 0x048fe20000081028 */
[----:B------:R-:W3:Y:S04]  /*c76f0*/  LDL.LU.64 R140, [R1+0x91f8] ;  /* 0x0091f800018c7983 */ /* 0x000ee80000300a00 */
[----:B------:R-:W-:Y:S04]  /*c7700*/  STL [R1+0x8f10], R252 ;  /* 0x008f10fc01007387 */ /* 0x000fe80000100800 */
[----:B------:R-:W-:Y:S04]  /*c7710*/  STL [R1+0x8f18], R2 ;  /* 0x008f180201007387 */ /* 0x000fe80000100800 */
[----:B------:R-:W-:Y:S04]  /*c7720*/  STL [R1+0x8f14], R3 ;  /* 0x008f140301007387 */ /* 0x000fe80000100800 */
        /* <DEDUP_REMOVED lines=46> */
[----:B-1----:R-:W2:Y:S04]  /*c7a10*/  LDL.64 R130, [R1+0x11b8] ;  /* 0x0011b80001827983 */ /* 0x002ea80000100a00 */
[----:B------:R-:W2:Y:S04]  /*c7a20*/  LDL.LU.64 R230, [R1+0x9150] ;  /* 0x0091500001e67983 */ /* 0x000ea80000300a00 */
[----:B------:R-:W2:Y:S04]  /*c7a30*/  LDL.LU.64 R228, [R1+0x9148] ;  /* 0x0091480001e47983 */ /* 0x000ea80000300a00 */
[----:B------:R-:W-:Y:S04]  /*c7a40*/  STL.64 [R1+0x2b80], R4 ;  /* 0x002b800401007387 */ /* 0x000fe80000100a00 */
[----:B------:R1:W-:Y:S04]  /*c7a50*/  STL.64 [R1+0x2b88], R6 ;  /* 0x002b880601007387 */ /* 0x0003e80000100a00 */
[----:B-1----:R-:W2:Y:S04]  /*c7a60*/  LDL.64 R6, [R1+0x11a8] ;  /* 0x0011a80001067983 */ /* 0x002ea80000100a00 */
[----:B------:R-:W3:Y:S04]  /*c7a70*/  LDL.LU.64 R246, [R1+0x9140] ;  /* 0x0091400001f67983 */ /* 0x000ee80000300a00 */
[----:B------:R-:W3:Y:S04]  /*c7a80*/  LDL.LU.64 R244, [R1+0x9138] ;  /* 0x0091380001f47983 */ /* 0x000ee80000300a00 */
[----:B------:R-:W-:Y:S04]  /*c7a90*/  STL.64 [R1+0x2b70], R12 ;  /* 0x002b700c01007387 */ /* 0x000fe80000100a00 */
[----:B------:R1:W-:Y:S04]  /*c7aa0*/  STL.64 [R1+0x2b78], R14 ;  /* 0x002b780e01007387 */ /* 0x0003e80000100a00 */
[----:B-1----:R-:W3:Y:S01]  /*c7ab0*/  LDL.64 R14, [R1+0x1198] ;  /* 0x00119800010e7983 */ /* 0x002ee20000100a00 */
[----:B------:R-:W-:Y:S01]  /*c7ac0*/  HMMA.1688.F32.TF32 R16, R8, R248, R16 ;  /* 0x000000f80810723c */ /* 0x000fe20000081010 */
[----:B------:R-:W-:-:S15]  /*c7ad0*/  MOV R147, R250 ;  /* 0x000000fa00937202 */ /* 0x000fde0000000f00 */
[----:B------:R-:W-:-:S04]  /*c7ae0*/  NOP ;  /* 0x0000000000007918 */ /* 0x000fc80000000000 */
[----:B------:R-:W-:Y:S01]  /*c7af0*/  HMMA.1688.F32.TF32 R16, R132, R250, R16 ;  /* 0x000000fa8410723c */ /* 0x000fe20000081010 */
[----:B------:R-:W4:-:S15]  /*c7b00*/  LDL.LU.64 R250, [R1+0x9130] ;  /* 0x0091300001fa7983 */ /* 0x000f1e0000300a00 */
[----:B------:R-:W-:-:S03]  /*c7b10*/  NOP ;  /* 0x0000000000007918 */ /* 0x000fc60000000000 */
[----:B------:R-:W-:Y:S04]  /*c7b20*/  STL.64 [R1+0x2b60], R16 ;  /* 0x002b601001007387 */ /* 0x000fe80000100a00 */
[----:B------:R-:W-:Y:S04]  /*c7b30*/  STL.64 [R1+0x2b68], R18 ;  /* 0x002b681201007387 */ /* 0x000fe80000100a00 */
[----:B------:R-:W4:Y:S04]  /*c7b40*/  LDL.LU.64 R248, [R1+0x9128] ;  /* 0x0091280001f87983 */ /* 0x000f280000300a00 */
[----:B------:R2:W-:Y:S01]  /*c7b50*/  STL [R1+0x8f2c], R147 ;  /* 0x008f2c9301007387 */ /* 0x0005e20000100800 */
        /* <DEDUP_REMOVED lines=10> */
[----:B------:R-:W-:Y:S01]  /*c7c00*/  IMAD.MOV.U32 R3, RZ, RZ, R218 ;  /* 0x000000ffff037224 */ /* 0x000fe200078e00da */
[----:B------:R-:W-:Y:S01]  /*c7c10*/  LDS R8, [R0+UR10+0x18200] ;  /* 0x0182000a00087984 */ /* 0x000fe20008000800 */
[----:B------:R-:W-:-:S02]  /*c7c20*/  IMAD.MOV.U32 R252, RZ, RZ, R219 ;  /* 0x000000fffffc7224 */ /* 0x000fc400078e00db */
[----:B------:R-:W-:Y:S01]  /*c7c30*/  IMAD.MOV.U32 R2, RZ, RZ, R227 ;  /* 0x000000ffff027224 */ /* 0x000fe200078e00e3 */
[----:B------:R-:W-:Y:S04]  /*c7c40*/  LDS R10, [R0+UR10+0x1a200] ;  /* 0x01a2000a000a7984 */ /* 0x000fe80008000800 */
[----:B------:R-:W-:Y:S04]  /*c7c50*/  LDS R9, [R241+UR10+0x18200] ;  /* 0x0182000af1097984 */ /* 0x000fe80008000800 */
[----:B------:R-:W1:Y:S01]  /*c7c60*/  LDS R11, [R241+UR10+0x1a200] ;  /* 0x01a2000af10b7984 */ /* 0x000e620008000800 */
[----:B--2---:R-:W-:Y:S01]  /*c7c70*/  IMAD.MOV.U32 R147, RZ, RZ, R7 ;  /* 0x000000ffff937224 */ /* 0x004fe200078e0007 */
[----:B---3--:R-:W-:Y:S01]  /*c7c80*/  HMMA.1688.F32.TF32 R16, R132, R14, R96 ;  /* 0x0000000e8410723c */ /* 0x008fe20000081060 */
[----:B------:R-:W-:-:S07]  /*c7c90*/  IMAD.MOV.U32 R146, RZ, RZ, R15 ;  /* 0x000000ffff927224 */ /* 0x000fce00078e000f */
[C---:B------:R-:W-:Y:S08]  /*c7ca0*/  HMMA.1688.F32.TF32 R12, R132.reuse, R6, R100 ;  /* 0x00000006840c723c */ /* 0x040ff00000081064 */
[C---:B------:R-:W-:Y:S01]  /*c7cb0*/  HMMA.1688.F32.TF32 R4, R132.reuse, R130, R108 ;  /* 0x000000828404723c */ /* 0x040fe2000008106c */
[----:B------:R-:W-:Y:S04]  /*c7cc0*/  STL [R1+0x8f30], R146 ;  /* 0x008f309201007387 */ /* 0x000fe80000100800 */
        /* <DEDUP_REMOVED lines=8> */
[----:B------:R-:W-:-:S05]  /*c7d50*/  IMAD.MOV.U32 R138, RZ, RZ, R130 ;  /* 0x000000ffff8a7224 */ /* 0x000fca00078e0082 */
[----:B------:R-:W-:Y:S02]  /*c7d60*/  STL [R1+0x8f34], R138 ;  /* 0x008f348a01007387 */ /* 0x000fe40000100800 */
        /* <DEDUP_REMOVED lines=42> */
[----:B------:R-:W-:Y:S01]  /*c8010*/  MOV R194, R244 ;  /* 0x000000f400c27202 */ /* 0x000fe20000000f00 */
[----:B------:R-:W-:-:S09]  /*c8020*/  IMAD.MOV.U32 R195, RZ, RZ, R245 ;  /* 0x000000ffffc37224 */ /* 0x000fd200078e00f5 */
[----:B------:R-:W-:Y:S04]  /*c8030*/  STL.64 [R1+0x2a40], R12 ;  /* 0x002a400c01007387 */ /* 0x000fe80000100a00 */
[----:B------:R2:W-:Y:S04]  /*c8040*/  STL.64 [R1+0x2a48], R14 ;  /* 0x002a480e01007387 */ /* 0x0005e80000100a00 */
[----:B------:R-:W-:Y:S04]  /*c8050*/  STL.64 [R1+0x2a30], R4 ;  /* 0x002a300401007387 */ /* 0x000fe80000100a00 */
[----:B------:R3:W-:Y:S04]  /*c8060*/  STL.64 [R1+0x2a38], R6 ;  /* 0x002a380601007387 */ /* 0x0007e80000100a00 */
[----:B------:R-:W2:Y:S04]  /*c8070*/  LDL R192, [R1+0xc0] ;  /* 0x0000c00001c07983 */ /* 0x000ea80000100800 */
[----:B------:R-:W2:Y:S04]  /*c8080*/  LDL R193, [R1+0xc4] ;  /* 0x0000c40001c17983 */ /* 0x000ea80000100800 */
[----:B------:R-:W2:Y:S04]  /*c8090*/  LDL.LU R244, [R1+0x9124] ;  /* 0x0091240001f47983 */ /* 0x000ea80000300800 */
[----:B------:R-:W3:Y:S04]  /*c80a0*/  LDL.LU R245, [R1+0x9120] ;  /* 0x0091200001f57983 */ /* 0x000ee80000300800 */
[----:B------:R-:W3:Y:S04]  /*c80b0*/  LDL R26, [R1+0x12c8] ;  /* 0x0012c800011a7983 */ /* 0x000ee80000100800 */
[----:B------:R-:W3:Y:S04]  /*c80c0*/  LDL R27, [R1+0x12cc] ;  /* 0x0012cc00011b7983 */ /* 0x000ee80000100800 */
[----:B------:R-:W3:Y:S04]  /*c80d0*/  LDL R94, [R1+0x12d8] ;  /* 0x0012d800015e7983 */ /* 0x000ee80000100800 */
[----:B------:R-:W3:Y:S04]  /*c80e0*/  LDL R95, [R1+0x12dc] ;  /* 0x0012dc00015f7983 */ /* 0x000ee80000100800 */
[----:B------:R-:W3:Y:S01]  /*c80f0*/  LDL.64 R22, [R1+0x12e8] ;  /* 0x0012e80001167983 */ /* 0x000ee20000100a00 */
[----:B------:R-:W-:-:S02]  /*c8100*/  IMAD.MOV.U32 R186, RZ, RZ, R220 ;  /* 0x000000ffffba7224 */ /* 0x000fc400078e00dc */
[----:B------:R-:W-:Y:S01]  /*c8110*/  IMAD.MOV.U32 R187, RZ, RZ, R221 ;  /* 0x000000ffffbb7224 */ /* 0x000fe200078e00dd */
[----:B------:R-:W3:Y:S04]  /*c8120*/  LDL R184, [R1+0xb0] ;  /* 0x0000b00001b87983 */ /* 0x000ee80000100800 */
[----:B------:R-:W3:Y:S04]  /*c8130*/  LDL R185, [R1+0xb4] ;  /* 0x0000b40001b97983 */ /* 0x000ee80000100800 */
[----:B------:R-:W3:Y:S04]  /*c8140*/  LDL.LU R220, [R1+0x911c] ;  /* 0x00911c0001dc7983 */ /* 0x000ee80000300800 */
[----:B------:R-:W3:Y:S01]  /*c8150*/  LDL.LU R221, [R1+0x9118] ;  /* 0x0091180001dd7983 */ /* 0x000ee20000300800 */
[----:B------:R-:W-:-:S02]  /*c8160*/  IMAD.MOV.U32 R146, RZ, RZ, R235 ;  /* 0x000000ffff927224 */ /* 0x000fc400078e00eb */
[----:B----4-:R-:W-:Y:S02]  /*c8170*/  IMAD.MOV.U32 R178, RZ, RZ, R248 ;  /* 0x000000ffffb27224 */ /* 0x010fe400078e00f8 */
[----:B------:R-:W-:Y:S02]  /*c8180*/  IMAD.MOV.U32 R179, RZ, RZ, R249 ;  /* 0x000000ffffb37224 */ /* 0x000fe400078e00f9 */
[----:B--2---:R-:W-:Y:S02]  /*c8190*/  IMAD.MOV.U32 R177, RZ, RZ, R244 ;  /* 0x000000ffffb17224 */ /* 0x004fe400078e00f4 */
[----:B---3--:R-:W-:Y:S02]  /*c81a0*/  IMAD.MOV.U32 R176, RZ, RZ, R245 ;  /* 0x000000ffffb07224 */ /* 0x008fe400078e00f5 */
[----:B------:R-:W2:Y:S04]  /*c81b0*/  LDL.LU R245, [R1+0x9114] ;  /* 0x0091140001f57983 */ /* 0x000ea80000300800 */
[----:B------:R-:W3:Y:S01]  /*c81c0*/  LDL.LU R244, [R1+0x9110] ;  /* 0x0091100001f47983 */ /* 0x000ee20000300800 */
[----:B------:R-:W-:Y:S01]  /*c81d0*/  HMMA.1688.F32.TF32 R16, R132, R26, R84 ;  /* 0x0000001a8410723c */ /* 0x000fe20000081054 */
[----:B------:R-:W-:-:S02]  /*c81e0*/  IMAD.MOV.U32 R139, RZ, RZ, R131 ;  /* 0x000000ffff8b7224 */ /* 0x000fc400078e0083 */
[----:B------:R-:W4:Y:S01]  /*c81f0*/  LDL.LU R248, [R1+0x910c] ;  /* 0x00910c0001f87983 */ /* 0x000f220000300800 */
[----:B------:R-:W-:-:S03]  /*c8200*/  IMAD.MOV.U32 R138, RZ, RZ, R234 ;  /* 0x000000ffff8a7224 */ /* 0x000fc600078e00ea */
[----:B------:R-:W4:Y:S01]  /*c8210*/  LDL.LU R249, [R1+0x9108] ;  /* 0x0091080001f97983 */ /* 0x000f220000300800 */
[C---:B------:R-:W-:Y:S03]  /*c8220*/  HMMA.1688.F32.TF32 R12, R132.reuse, R94, R88 ;  /* 0x0000005e840c723c */ /* 0x040fe60000081058 */
[----:B------:R-:W4:Y:S04]  /*c8230*/  LDL.64 R160, [R1+0x80] ;  /* 0x0000800001a07983 */ /* 0x000f280000100a00 */
[----:B------:R-:W4:Y:S01]  /*c8240*/  LDL.64 R162, [R1+0x88] ;  /* 0x0000880001a27983 */ /* 0x000f220000100a00 */
[----:B------:R-:W-:Y:S03]  /*c8250*/  HMMA.1688.F32.TF32 R4, R132, R22, R236 ;  /* 0x000000168404723c */ /* 0x000fe600000810ec */
        /* <DEDUP_REMOVED lines=12> */
[----:B------:R1:W-:Y:S04]  /*c8320*/  STL.64 [R1+0x9038], R146 ;  /* 0x0090389201007387 */ /* 0x0003e80000100a00 */
[----:B------:R1:W-:Y:S01]  /*c8330*/  STL.64 [R1+0x9030], R144 ;  /* 0x0090309001007387 */ /* 0x0003e20000100a00 */
[----:B------:R-:W-:-:S02]  /*c8340*/  IMAD.MOV.U32 R154, RZ, RZ, R22 ;  /* 0x000000ffff9a7224 */ /* 0x000fc400078e0016 */
[----:B------:R-:W-:Y:S01]  /*c8350*/  IMAD.MOV.U32 R155, RZ, RZ, R23 ;  /* 0x000000ffff9b7224 */ /* 0x000fe200078e0017 */
[----:B------:R-:W-:Y:S04]  /*c8360*/  LDS R132, [R0+UR10+0x1c200] ;  /* 0x01c2000a00847984 */ /* 0x000fe80008000800 */
[----:B-1----:R-:W4:Y:S04]  /*c8370*/  LDL.64 R146, [R1+0x78] ;  /* 0x0000780001927983 */ /* 0x002f280000100a00 */
[----:B------:R-:W4:Y:S04]  /*c8380*/  LDL.64 R144, [R1+0x70] ;  /* 0x0000700001907983 */ /* 0x000f280000100a00 */
[----:B------:R1:W-:Y:S04]  /*c8390*/  STL.64 [R1+0x9028], R138 ;  /* 0x0090288a01007387 */ /* 0x0003e80000100a00 */
[----:B------:R1:W-:Y:S04]  /*c83a0*/  STL.64 [R1+0x9020], R136 ;  /* 0x0090208801007387 */ /* 0x0003e80000100a00 */
[----:B------:R-:W-:Y:S04]  /*c83b0*/  LDS R134, [R0+UR10+0x1e200] ;  /* 0x01e2000a00867984 */ /* 0x000fe80008000800 */
[----:B-1----:R-:W4:Y:S04]  /*c83c0*/  LDL.64 R138, [R1+0x68] ;  /* 0x00006800018a7983 */ /* 0x002f280000100a00 */
[----:B------:R-:W4:Y:S04]  /*c83d0*/  LDL.64 R136, [R1+0x60] ;  /* 0x0000600001887983 */ /* 0x000f280000100a00 */
[----:B------:R-:W-:Y:S04]  /*c83e0*/  STL.64 [R1+0x2a20], R16 ;  /* 0x002a201001007387 */ /* 0x000fe80000100a00 */
[----:B------:R-:W-:Y:S04]  /*c83f0*/  STL.64 [R1+0x2a28], R18 ;  /* 0x002a281201007387 */ /* 0x000fe80000100a00 */
        /* <DEDUP_REMOVED lines=36> */
[----:B------:R-:W-:Y:S04]  /*c8640*/  LDS R133, [R241+UR10+0x1c200] ;  /* 0x01c2000af1857984 */ /* 0x000fe80008000800 */
[----:B------:R-:W1:Y:S01]  /*c8650*/  LDS R135, [R241+UR10+0x1e200] ;  /* 0x01e2000af1877984 */ /* 0x000e620008000800 */
[----:B--2---:R-:W-:Y:S01]  /*c8660*/  IMAD.MOV.U32 R129, RZ, RZ, R245 ;  /* 0x000000ffff817224 */ /* 0x004fe200078e00f5 */
[----:B---3--:R-:W-:-:S02]  /*c8670*/  MOV R128, R244 ;  /* 0x000000f400807202 */ /* 0x008fc40000000f00 */
[----:B------:R-:W2:Y:S04]  /*c8680*/  LDL.LU R244, [R1+0x9104] ;  /* 0x0091040001f47983 */ /* 0x000ea80000300800 */
[----:B------:R-:W3:Y:S01]  /*c8690*/  LDL.LU R245, [R1+0x9100] ;  /* 0x0091000001f57983 */ /* 0x000ee20000300800 */
[----:B----4-:R-:W-:Y:S02]  /*c86a0*/  IMAD.MOV.U32 R117, RZ, RZ, R248 ;  /* 0x000000ffff757224 */ /* 0x010fe400078e00f8 */
[----:B------:R-:W-:Y:S02]  /*c86b0*/  IMAD.MOV.U32 R116, RZ, RZ, R249 ;  /* 0x000000ffff747224 */ /* 0x000fe400078e00f9 */
        /* <DEDUP_REMOVED lines=60> */
[----:B-1----:R-:W-:Y:S01]  /*c8a80*/  MOV R154, R228 ;  /* 0x000000e4009a7202 */ /* 0x002fe20000000f00 */
[----:B------:R-:W-:-:S02]  /*c8a90*/  IMAD.MOV.U32 R155, RZ, RZ, R229 ;  /* 0x000000ffff9b7224 */ /* 0x000fc400078e00e5 */
[----:B----4-:R-:W4:Y:S04]  /*c8aa0*/  LDL R152, [R1+0x50] ;  /* 0x0000500001987983 */ /* 0x010f280000100800 */
[----:B------:R-:W4:Y:S04]  /*c8ab0*/  LDL R153, [R1+0x54] ;  /* 0x0000540001997983 */ /* 0x000f280000100800 */
[----:B------:R-:W4:Y:S04]  /*c8ac0*/  LDL.LU R228, [R1+0x90dc] ;  /* 0x0090dc0001e47983 */ /* 0x000f280000300800 */
[----:B------:R-:W4:Y:S01]  /*c8ad0*/  LDL.LU R229, [R1+0x90d8] ;  /* 0x0090d80001e57983 */ /* 0x000f220000300800 */
[----:B------:R-:W-:-:S15]  /*c8ae0*/  HMMA.1688.F32.TF32 R104, R8, R104, R56 ;  /* 0x000000680868723c */ /* 0x000fde0000081038 */
[----:B------:R-:W-:-:S04]  /*c8af0*/  NOP ;  /* 0x0000000000007918 */ /* 0x000fc80000000000 */
[----:B------:R1:W-:Y:S04]  /*c8b00*/  STL.64 [R1+0x90d0], R106 ;  /* 0x0090d06a01007387 */ /* 0x0003e80000100a00 */
        /* <DEDUP_REMOVED lines=20> */
[C---:B------:R-:W-:Y:S01]  /*c8c50*/  HMMA.1688.F32.TF32 R128, R8.reuse, R128, R44 ;  /* 0x000000800880723c */ /* 0x040fe2000008102c */
        /* <DEDUP_REMOVED lines=46> */
[----:B-1----:R-:W4:Y:S01]  /*c8f40*/  LDL.64 R106, [R1+0x8] ;  /* 0x00000800016a7983 */ /* 0x002f220000100a00 */
[C---:B------:R-:W-:Y:S08]  /*c8f50*/  HMMA.1688.F32.TF32 R92, R8.reuse, R248, R92 ;  /* 0x000000f8085c723c */ /* 0x040ff0000008105c */
[----:B------:R-:W-:Y:S01]  /*c8f60*/  HMMA.1688.F32.TF32 R20, R8, R244, R20 ;  /* 0x000000f40814723c */ /* 0x000fe20000081014 */
[----:B------:R-:W-:Y:S11]  /*c8f70*/  STL [R1+0x8d84], R188 ;  /* 0x008d84bc01007387 */ /* 0x000ff60000100800 */
[C---:B------:R-:W-:Y:S01]  /*c8f80*/  HMMA.1688.F32.TF32 R92, R132.reuse, R250, R92 ;  /* 0x000000fa845c723c */ /* 0x040fe2000008105c */
        /* <DEDUP_REMOVED lines=8> */
[----:B------:R-:W-:Y:S04]  /*c9010*/  STL.64 [R1+0x8da0], R244 ;  /* 0x008da0f401007387 */ /* 0x000fe80000100a00 */
[----:B-1----:R-:W2:Y:S04]  /*c9020*/  LDL R246, [R1+0x48] ;  /* 0x0000480001f67983 */ /* 0x002ea80000100800 */
[----:B------:R-:W2:Y:S04]  /*c9030*/  LDL R247, [R1+0x4c] ;  /* 0x00004c0001f77983 */ /* 0x000ea80000100800 */
[----:B------:R1:W-:Y:S04]  /*c9040*/  STL.64 [R1+0x90c0], R94 ;  /* 0x0090c05e01007387 */ /* 0x0003e80000100a00 */
[----:B------:R-:W-:Y:S04]  /*c9050*/  STL.64 [R1+0x90b8], R92 ;  /* 0x0090b85c01007387 */ /* 0x000fe80000100a00 */
[----:B-1----:R-:W2:Y:S04]  /*c9060*/  LDL R94, [R1+0x38] ;  /* 0x00003800015e7983 */ /* 0x002ea80000100800 */
[----:B------:R-:W2:Y:S04]  /*c9070*/  LDL R95, [R1+0x3c] ;  /* 0x00003c00015f7983 */ /* 0x000ea80000100800 */
[----:B------:R1:W-:Y:S04]  /*c9080*/  STL.64 [R1+0x8db8], R250 ;  /* 0x008db8fa01007387 */ /* 0x0003e80000100a00 */
[----:B------:R-:W-:Y:S01]  /*c9090*/  STL.64 [R1+0x8db0], R248 ;  /* 0x008db0f801007387 */ /* 0x000fe20000100a00 */
[----:B-1----:R-:W-:-:S02]  /*c90a0*/  IMAD.MOV.U32 R250, RZ, RZ, R243 ;  /* 0x000000fffffa7224 */ /* 0x002fc400078e00f3 */
[----:B------:R-:W-:Y:S01]  /*c90b0*/  IMAD.MOV.U32 R251, RZ, RZ, R242 ;  /* 0x000000fffffb7224 */ /* 0x000fe200078e00f2 */
[----:B----4-:R-:W-:Y:S01]  /*c90c0*/  HMMA.1688.F32.TF32 R24, R132, R106, R24 ;  /* 0x0000006a8418723c */ /* 0x010fe20000081018 */
[----:B------:R-:W-:Y:S02]  /*c90d0*/  IMAD.MOV.U32 R243, RZ, RZ, R106 ;  /* 0x000000fffff37224 */ /* 0x000fe400078e006a */
[----:B------:R-:W-:Y:S02]  /*c90e0*/  IMAD.MOV.U32 R242, RZ, RZ, R107 ;  /* 0x000000fffff27224 */ /* 0x000fe400078e006b */
[----:B------:R-:W4:Y:S04]  /*c90f0*/  LDL.LU.64 R106, [R1+0x90d0] ;  /* 0x0090d000016a7983 */ /* 0x000f280000300a00 */
[----:B------:R-:W4:Y:S10]  /*c9100*/  LDL.LU.64 R104, [R1+0x90c8] ;  /* 0x0090c80001687983 */ /* 0x000f340000300a00 */
[----:B------:R1:W-:Y:S04]  /*c9110*/  STL.64 [R1+0x90b0], R26 ;  /* 0x0090b01a01007387 */ /* 0x0003e80000100a00 */
[----:B------:R-:W-:Y:S04]  /*c9120*/  STL.64 [R1+0x90a8], R24 ;  /* 0x0090a81801007387 */ /* 0x000fe80000100a00 */
[----:B-1----:R-:W4:Y:S01]  /*c9130*/  LDL R26, [R1+0x18] ;  /* 0x00001800011a7983 */ /* 0x002f220000100800 */
[----:B------:R-:W-:Y:S01]  /*c9140*/  IMAD.MOV.U32 R27, RZ, RZ, R240 ;  /* 0x000000ffff1b7224 */ /* 0x000fe200078e00f0 */
        /* <DEDUP_REMOVED lines=10> */
[C---:B--2---:R-:W-:Y:S08]  /*c91f0*/  HMMA.1688.F32.TF32 R44, R8.reuse, R232, R44 ;  /* 0x000000e8082c723c */ /* 0x044ff0000008102c */
[C---:B------:R-:W-:Y:S08]  /*c9200*/  HMMA.1688.F32.TF32 R48, R8.reuse, R228, R48 ;  /* 0x000000e40830723c */ /* 0x040ff00000081030 */
[C---:B---3--:R-:W-:Y:S08]  /*c9210*/  HMMA.1688.F32.TF32 R52, R8.reuse, R220, R52 ;  /* 0x000000dc0834723c */ /* 0x048ff00000081034 */
[----:B------:R-:W-:Y:S01]  /*c9220*/  HMMA.1688.F32.TF32 R56, R8, R212, R56 ;  /* 0x000000d40838723c */ /* 0x000fe20000081038 */
[----:B------:R-:W-:-:S07]  /*c9230*/  IMAD.MOV.U32 R228, RZ, RZ, R163 ;  /* 0x000000ffffe47224 */ /* 0x000fce00078e00a3 */
[----:B------:R-:W-:Y:S01]  /*c9240*/  HMMA.1688.F32.TF32 R60, R8, R204, R60 ;  /* 0x000000cc083c723c */ /* 0x000fe2000008103c */
        /* <DEDUP_REMOVED lines=94> */
[----:B------:R1:W-:Y:S04]  /*c9830*/  STL.64 [R1+0x8dc0], R228 ;  /* 0x008dc0e401007387 */ /* 0x0003e80000100a00 */
        /* <DEDUP_REMOVED lines=325> */
[----:B------:R2:W-:Y:S04]  /*cac90*/  STL.64 [R1+0x8f48], R30 ;  /* 0x008f481e01007387 */ /* 0x0005e80000100a00 */
[----:B------:R-:W-:Y:S04]  /*caca0*/  STL.64 [R1+0x8f40], R28 ;  /* 0x008f401c01007387 */ /* 0x000fe80000100a00 */
        /* <DEDUP_REMOVED lines=8> */
[----:B------:R4:W-:Y:S04]  /*cad30*/  STL.64 [R1+0x8ee8], R242 ;  /* 0x008ee8f201007387 */ /* 0x0009e80000100a00 */
[----:B------:R-:W-:Y:S04]  /*cad40*/  STL.64 [R1+0x8ee0], R240 ;  /* 0x008ee0f001007387 */ /* 0x000fe80000100a00 */
[----:B----4-:R-:W4:Y:S04]  /*cad50*/  LDL R242, [R1+0x1d8] ;  /* 0x0001d80001f27983 */ /* 0x010f280000100800 */
[----:B------:R-:W4:Y:S01]  /*cad60*/  LDL R243, [R1+0x1dc] ;  /* 0x0001dc0001f37983 */ /* 0x000f220000100800 */
[C---:B-1----:R-:W-:Y:S03]  /*cad70*/  HMMA.1688.F32.TF32 R20, R132.reuse, R94, R20 ;  /* 0x0000005e8414723c */ /* 0x042fe60000081014 */
[----:B------:R-:W2:Y:S04]  /*cad80*/  LDL.LU.64 R94, [R1+0x8f78] ;  /* 0x008f7800015e7983 */ /* 0x000ea80000300a00 */
[----:B------:R-:W2:Y:S02]  /*cad90*/  LDL.LU.64 R92, [R1+0x8f70] ;  /* 0x008f7000015c7983 */ /* 0x000ea40000300a00 */
[----:B--2---:R-:W-:Y:S02]  /*cada0*/  HMMA.1688.F32.TF32 R92, R132, R26, R92 ;  /* 0x0000001a845c723c */ /* 0x004fe4000008105c */
        /* <DEDUP_REMOVED lines=58> */
[----:B------:R2:W-:Y:S01]  /*cb150*/  STL.64 [R1+0x8c30], R176 ;  /* 0x008c30b001007387 */ /* 0x0005e20000100a00 */
[----:B-1----:R-:W-:-:S02]  /*cb160*/  IMAD.MOV.U32 R178, RZ, RZ, R154 ;  /* 0x000000ffffb27224 */ /* 0x002fc400078e009a */
[----:B------:R-:W-:Y:S01]  /*cb170*/  IMAD.MOV.U32 R179, RZ, RZ, R155 ;  /* 0x000000ffffb37224 */ /* 0x000fe200078e009b */
[----:B--2---:R-:W2:Y:S04]  /*cb180*/  LDL R176, [R1+0x12e0] ;  /* 0x0012e00001b07983 */ /* 0x004ea80000100800 */
[----:B------:R-:W2:Y:S04]  /*cb190*/  LDL R177, [R1+0x12e4] ;  /* 0x0012e40001b17983 */ /* 0x000ea80000100800 */
[----:B------:R-:W3:Y:S04]  /*cb1a0*/  LDL.LU R154, [R1+0x8f3c] ;  /* 0x008f3c00019a7983 */ /* 0x000ee80000300800 */
[----:B------:R-:W3:Y:S01]  /*cb1b0*/  LDL.LU R155, [R1+0x8f38] ;  /* 0x008f3800019b7983 */ /* 0x000ee20000300800 */
[C---:B------:R-:W-:Y:S08]  /*cb1c0*/  HMMA.1688.F32.TF32 R76, R8.reuse, R168, R76 ;  /* 0x000000a8084c723c */ /* 0x040ff0000008104c */
[C---:B------:R-:W-:Y:S08]  /*cb1d0*/  HMMA.1688.F32.TF32 R80, R8.reuse, R160, R80 ;  /* 0x000000a00850723c */ /* 0x040ff00000081050 */
[C---:B------:R-:W-:Y:S08]  /*cb1e0*/  HMMA.1688.F32.TF32 R84, R8.reuse, R152, R84 ;  /* 0x000000980854723c */ /* 0x040ff00000081054 */
[----:B------:R-:W-:Y:S01]  /*cb1f0*/  HMMA.1688.F32.TF32 R48, R8, R224, R48 ;  /* 0x000000e00830723c */ /* 0x000fe20000081030 */
[----:B------:R1:W-:Y:S04]  /*cb200*/  STL.64 [R1+0x8c48], R170 ;  /* 0x008c48aa01007387 */ /* 0x0003e80000100a00 */
[----:B------:R1:W-:Y:S03]  /*cb210*/  STL.64 [R1+0x8c40], R168 ;  /* 0x008c40a801007387 */ /* 0x0003e60000100a00 */
[C---:B------:R-:W-:Y:S01]  /*cb220*/  HMMA.1688.F32.TF32 R76, R132.reuse, R170, R76 ;  /* 0x000000aa844c723c */ /* 0x040fe2000008104c */
[----:B-1----:R-:W2:Y:S04]  /*cb230*/  LDL.64 R170, [R1+0x12d8] ;  /* 0x0012d80001aa7983 */ /* 0x002ea80000100a00 */
[----:B------:R-:W2:Y:S03]  /*cb240*/  LDL.64 R168, [R1+0x12d0] ;  /* 0x0012d00001a87983 */ /* 0x000ea60000100a00 */
[C---:B------:R-:W-:Y:S01]  /*cb250*/  HMMA.1688.F32.TF32 R80, R132.reuse, R162, R80 ;  /* 0x000000a28450723c */ /* 0x040fe20000081050 */
[----:B------:R1:W-:Y:S04]  /*cb260*/  STL.64 [R1+0x8c58], R162 ;  /* 0x008c58a201007387 */ /* 0x0003e80000100a00 */
[----:B------:R1:W-:Y:S03]  /*cb270*/  STL.64 [R1+0x8c50], R160 ;  /* 0x008c50a001007387 */ /* 0x0003e60000100a00 */
[C---:B------:R-:W-:Y:S01]  /*cb280*/  HMMA.1688.F32.TF32 R48, R132.reuse, R226, R48 ;  /* 0x000000e28430723c */ /* 0x040fe20000081030 */
[----:B------:R-:W-:Y:S01]  /*cb290*/  IMAD.MOV.U32 R227, RZ, RZ, R147 ;  /* 0x000000ffffe37224 */ /* 0x000fe200078e0093 */
[----:B-1----:R-:W2:Y:S04]  /*cb2a0*/  LDL.64 R162, [R1+0x12c8] ;  /* 0x0012c80001a27983 */ /* 0x002ea80000100a00 */
[----:B------:R-:W2:Y:S04]  /*cb2b0*/  LDL.64 R160, [R1+0x12c0] ;  /* 0x0012c00001a07983 */ /* 0x000ea80000100a00 */
[----:B---3--:R1:W-:Y:S01]  /*cb2c0*/  STL.64 [R1+0x8c68], R154 ;  /* 0x008c689a01007387 */ /* 0x0083e20000100a00 */
[----:B------:R-:W-:Y:S03]  /*cb2d0*/  HMMA.1688.F32.TF32 R84, R132, R154, R84 ;  /* 0x0000009a8454723c */ /* 0x000fe60000081054 */
[----:B------:R3:W-:Y:S01]  /*cb2e0*/  STL.64 [R1+0x8c60], R152 ;  /* 0x008c609801007387 */ /* 0x0007e20000100a00 */
[----:B-1----:R-:W-:-:S02]  /*cb2f0*/  IMAD.MOV.U32 R154, RZ, RZ, R138 ;  /* 0x000000ffff9a7224 */ /* 0x002fc400078e008a */
[----:B------:R-:W-:Y:S01]  /*cb300*/  IMAD.MOV.U32 R155, RZ, RZ, R146 ;  /* 0x000000ffff9b7224 */ /* 0x000fe200078e0092 */
[----:B---3--:R-:W3:Y:S04]  /*cb310*/  LDL R152, [R1+0x12b0] ;  /* 0x0012b00001987983 */ /* 0x008ee80000100800 */
[----:B------:R-:W3:Y:S04]  /*cb320*/  LDL R153, [R1+0x12b4] ;  /* 0x0012b40001997983 */ /* 0x000ee80000100800 */
[----:B------:R-:W2:Y:S04]  /*cb330*/  LDL.LU R138, [R1+0x8f34] ;  /* 0x008f3400018a7983 */ /* 0x000ea80000300800 */
[----:B------:R-:W2:Y:S04]  /*cb340*/  LDL.LU R146, [R1+0x8f30] ;  /* 0x008f300001927983 */ /* 0x000ea80000300800 */
[----:B------:R-:W3:Y:S04]  /*cb350*/  LDL R224, [R1+0x11a0] ;  /* 0x0011a00001e07983 */ /* 0x000ee80000100800 */
[----:B------:R-:W3:Y:S04]  /*cb360*/  LDL R225, [R1+0x11a4] ;  /* 0x0011a40001e17983 */ /* 0x000ee80000100800 */
[----:B------:R-:W3:Y:S04]  /*cb370*/  LDL R226, [R1+0x11a8] ;  /* 0x0011a80001e27983 */ /* 0x000ee80000100800 */
[----:B------:R-:W3:Y:S01]  /*cb380*/  LDL.LU R147, [R1+0x8f2c] ;  /* 0x008f2c0001937983 */ /* 0x000ee20000300800 */
[C---:B------:R-:W-:Y:S03]  /*cb390*/  HMMA.1688.F32.TF32 R108, R8.reuse, R196, R108 ;  /* 0x000000c4086c723c */ /* 0x040fe6000008106c */
[----:B------:R-:W4:Y:S04]  /*cb3a0*/  LDL R220, [R1+0x1130] ;  /* 0x0011300001dc7983 */ /* 0x000f280000100800 */
[----:B------:R-:W4:Y:S01]  /*cb3b0*/  LDL R221, [R1+0x1134] ;  /* 0x0011340001dd7983 */ /* 0x000f220000100800 */
[----:B------:R-:W-:Y:S03]  /*cb3c0*/  HMMA.1688.F32.TF32 R112, R8, R204, R112 ;  /* 0x000000cc0870723c */ /* 0x000fe60000081070 */
[----:B------:R-:W4:Y:S04]  /*cb3d0*/  LDL R222, [R1+0x1138] ;  /* 0x0011380001de7983 */ /* 0x000f280000100800 */
[----:B------:R-:W4:Y:S04]  /*cb3e0*/  LDL R223, [R1+0x113c] ;  /* 0x00113c0001df7983 */ /* 0x000f280000100800 */
[----:B------:R-:W4:Y:S01]  /*cb3f0*/  LDL R204, [R1+0x1110] ;  /* 0x0011100001cc7983 */ /* 0x000f220000100800 */
[C---:B------:R-:W-:Y:S03]  /*cb400*/  HMMA.1688.F32.TF32 R108, R132.reuse, R198, R108 ;  /* 0x000000c6846c723c */ /* 0x040fe6000008106c */
[----:B------:R-:W4:Y:S04]  /*cb410*/  LDL R205, [R1+0x1114] ;  /* 0x0011140001cd7983 */ /* 0x000f280000100800 */
[----:B------:R-:W4:Y:S01]  /*cb420*/  LDL R196, [R1+0x1120] ;  /* 0x0011200001c47983 */ /* 0x000f220000100800 */
[----:B------:R-:W-:Y:S03]  /*cb430*/  HMMA.1688.F32.TF32 R112, R132, R206, R112 ;  /* 0x000000ce8470723c */ /* 0x000fe60000081070 */
[----:B------:R-:W4:Y:S04]  /*cb440*/  LDL R206, [R1+0x1118] ;  /* 0x0011180001ce7983 */ /* 0x000f280000100800 */
        /* <DEDUP_REMOVED lines=10> */
[----:B------:R-:W4:Y:S01]  /*cb4f0*/  LDL R246, [R1+0x1198] ;  /* 0x0011980001f67983 */ /* 0x000f220000100800 */
[----:B------:R-:W-:Y:S01]  /*cb500*/  IMAD.MOV.U32 R235, RZ, RZ, R139 ;  /* 0x000000ffffeb7224 */ /* 0x000fe200078e008b */
[----:B--2---:R-:W-:-:S02]  /*cb510*/  MOV R247, R146 ;  /* 0x0000009200f77202 */ /* 0x004fc40000000f00 */
[----:B------:R-:W2:Y:S01]  /*cb520*/  LDL.LU R146, [R1+0x8f28] ;  /* 0x008f280001927983 */ /* 0x000ea20000300800 */
[----:B------:R-:W-:-:S03]  /*cb530*/  IMAD.MOV.U32 R234, RZ, RZ, R138 ;  /* 0x000000ffffea7224 */ /* 0x000fc600078e008a */
[----:B------:R-:W2:Y:S04]  /*cb540*/  LDL.64 R228, [R1+0x1170] ;  /* 0x0011700001e47983 */ /* 0x000ea80000100a00 */
[----:B------:R-:W2:Y:S04]  /*cb550*/  LDL.64 R230, [R1+0x1178] ;  /* 0x0011780001e67983 */ /* 0x000ea80000100a00 */
[----:B------:R-:W2:Y:S01]  /*cb560*/  LDL R248, [R1+0x1180] ;  /* 0x0011800001f87983 */ /* 0x000ea20000100800 */
[----:B---3--:R-:W-:-:S03]  /*cb570*/  IMAD.MOV.U32 R250, RZ, RZ, R147 ;  /* 0x000000fffffa7224 */ /* 0x008fc600078e0093 */
[----:B------:R-:W3:Y:S04]  /*cb580*/  LDL R249, [R1+0x1184] ;  /* 0x0011840001f97983 */ /* 0x000ee80000100800 */
[----:B------:R-:W2:Y:S04]  /*cb590*/  LDL.LU R147, [R1+0x8f24] ;  /* 0x008f240001937983 */ /* 0x000ea80000300800 */
[----:B------:R-:W3:Y:S04]  /*cb5a0*/  LDL R251, [R1+0x118c] ;  /* 0x00118c0001fb7983 */ /* 0x000ee80000100800 */
[----:B------:R-:W3:Y:S04]  /*cb5b0*/  LDL R232, [R1+0x11b0] ;  /* 0x0011b00001e87983 */ /* 0x000ee80000100800 */
[----:B------:R-:W3:Y:S04]  /*cb5c0*/  LDL R233, [R1+0x11b4] ;  /* 0x0011b40001e97983 */ /* 0x000ee80000100800 */
[----:B------:R-:W3:Y:S04]  /*cb5d0*/  LDL.LU R138, [R1+0x8f20] ;  /* 0x008f2000018a7983 */ /* 0x000ee80000300800 */
[----:B------:R-:W3:Y:S01]  /*cb5e0*/  LDL.LU R139, [R1+0x8f1c] ;  /* 0x008f1c00018b7983 */ /* 0x000ee20000300800 */
[C---:B------:R-:W-:Y:S08]  /*cb5f0*/  HMMA.1688.F32.TF32 R88, R8.reuse, R144, R88 ;  /* 0x000000900858723c */ /* 0x040ff00000081058 */
[----:B------:R-:W-:Y:S01]  /*cb600*/  HMMA.1688.F32.TF32 R236, R8, R136, R236 ;  /* 0x0000008808ec723c */ /* 0x000fe200000810ec */
[----:B--2---:R1:W-:Y:S11]  /*cb610*/  STL.64 [R1+0x8c78], R146 ;  /* 0x008c789201007387 */ /* 0x0043f60000100a00 */
[----:B------:R-:W-:Y:S01]  /*cb620*/  HMMA.1688.F32.TF32 R88, R132, R146, R88 ;  /* 0x000000928458723c */ /* 0x000fe20000081058 */
[----:B------:R2:W-:Y:S04]  /*cb630*/  STL.64 [R1+0x8c70], R144 ;  /* 0x008c709001007387 */ /* 0x0005e80000100a00 */
[----:B-1----:R-:W4:Y:S01]  /*cb640*/  LDL R146, [R1+0x12a8] ;  /* 0x0012a80001927983 */ /* 0x002f220000100800 */
[----:B------:R-:W-:-:S03]  /*cb650*/  IMAD.MOV.U32 R147, RZ, RZ, R2 ;  /* 0x000000ffff937224 */ /* 0x000fc600078e0002 */
[----:B--2---:R-:W2:Y:S04]  /*cb660*/  LDL R144, [R1+0x12a0] ;  /* 0x0012a00001907983 */ /* 0x004ea80000100800 */
[----:B------:R-:W2:Y:S01]  /*cb670*/  LDL R145, [R1+0x12a4] ;  /* 0x0012a40001917983 */ /* 0x000ea20000100800 */
[----:B---3--:R-:W-:Y:S03]  /*cb680*/  HMMA.1688.F32.TF32 R236, R132, R138, R236 ;  /* 0x0000008a84ec723c */ /* 0x008fe600000810ec */
[----:B------:R-:W3:Y:S04]  /*cb690*/  LDL.LU R2, [R1+0x8f18] ;  /* 0x008f180001027983 */ /* 0x000ee80000300800 */
        /* <DEDUP_REMOVED lines=41> */
[----:B------:R1:W2:Y:S01]  /*cb930*/  LDS R11, [R241+UR10+0x32200] ;  /* 0x0322000af10b7984 */ /* 0x0002a20008000800 */
[C---:B----4-:R-:W-:Y:S03]  /*cb940*/  HMMA.1688.F32.TF32 R28, R132.reuse, R242, R28 ;  /* 0x000000f2841c723c */ /* 0x050fe6000008101c */
[----:B------:R-:W4:Y:S04]  /*cb950*/  LDL R41, [R1+0x1204] ;  /* 0x0012040001297983 */ /* 0x000f280000100800 */
[----:B-1----:R-:W3:Y:S01]  /*cb960*/  LDL R241, [R1+0x1154] ;  /* 0x0011540001f17983 */ /* 0x002ee20000100800 */
        /* <DEDUP_REMOVED lines=16> */
[----:B------:R-:W3:Y:S04]  /*cba70*/  LDL R132, [R1+0x1160] ;  /* 0x0011600001847983 */ /* 0x000ee80000100800 */
[----:B------:R-:W3:Y:S04]  /*cba80*/  LDL R133, [R1+0x1164] ;  /* 0x0011640001857983 */ /* 0x000ee80000100800 */
[----:B------:R-:W3:Y:S04]  /*cba90*/  LDL.LU.64 R118, [R1+0x8f08] ;  /* 0x008f080001767983 */ /* 0x000ee80000300a00 */
[----:B------:R-:W-:Y:S01]  /*cbaa0*/  LDS R134, [R0+UR10+0x36200] ;  /* 0x0362000a00867984 */ /* 0x000fe20008000800 */
[C---:B--2---:R-:W-:Y:S03]  /*cbab0*/  HMMA.1688.F32.TF32 R28, R8.reuse, R116, R28 ;  /* 0x00000074081c723c */ /* 0x044fe6000008101c */
[----:B------:R-:W3:Y:S04]  /*cbac0*/  LDL.LU.64 R116, [R1+0x8f00] ;  /* 0x008f000001747983 */ /* 0x000ee80000300a00 */
[----:B------:R-:W2:Y:S01]  /*cbad0*/  LDL.LU.64 R130, [R1+0x8ef8] ;  /* 0x008ef80001827983 */ /* 0x000ea20000300a00 */
[C---:B---3--:R-:W-:Y:S03]  /*cbae0*/  HMMA.1688.F32.TF32 R116, R8.reuse, R128, R116 ;  /* 0x000000800874723c */ /* 0x048fe60000081074 */
[----:B------:R-:W2:Y:S04]  /*cbaf0*/  LDL.LU.64 R128, [R1+0x8ef0] ;  /* 0x008ef00001807983 */ /* 0x000ea80000300a00 */
[----:B------:R-:W3:Y:S01]  /*cbb00*/  LDL.LU.64 R242, [R1+0x8ee8] ;  /* 0x008ee80001f27983 */ /* 0x000ee20000300a00 */
[C---:B------:R-:W-:Y:S08]  /*cbb10*/  HMMA.1688.F32.TF32 R112, R8.reuse, R120, R112 ;  /* 0x000000780870723c */ /* 0x040ff00000081070 */
[C---:B--2---:R-:W-:Y:S01]  /*cbb20*/  HMMA.1688.F32.TF32 R128, R8.reuse, R240, R128 ;  /* 0x000000f00880723c */ /* 0x044fe20000081080 */
[----:B------:R-:W2:Y:S04]  /*cbb30*/  LDL.LU.64 R240, [R1+0x8ee0] ;  /* 0x008ee00001f07983 */ /* 0x000ea80000300a00 */
[----:B------:R-:W3:Y:S04]  /*cbb40*/  LDL.LU.64 R122, [R1+0x8ed8] ;  /* 0x008ed800017a7983 */ /* 0x000ee80000300a00 */
[----:B------:R-:W3:Y:S04]  /*cbb50*/  LDL.LU.64 R120, [R1+0x8ed0] ;  /* 0x008ed00001787983 */ /* 0x000ee80000300a00 */
[----:B------:R-:W4:Y:S01]  /*cbb60*/  LDL.LU.64 R126, [R1+0x8ec8] ;  /* 0x008ec800017e7983 */ /* 0x000f220000300a00 */
[C---:B------:R-:W-:Y:S03]  /*cbb70*/  HMMA.1688.F32.TF32 R4, R8.reuse, R132, R4 ;  /* 0x000000840804723c */ /* 0x040fe60000081004 */
[----:B------:R-:W-:Y:S05]  /*cbb80*/  LDS R132, [R0+UR10+0x34200] ;  /* 0x0342000a00847984 */ /* 0x000fea0008000800 */
[C---:B------:R-:W-:Y:S08]  /*cbb90*/  HMMA.1688.F32.TF32 R20, R8.reuse, R196, R20 ;  /* 0x000000c40814723c */ /* 0x040ff00000081014 */
[C---:B------:R-:W-:Y:S08]  /*cbba0*/  HMMA.1688.F32.TF32 R92, R8.reuse, R204, R92 ;  /* 0x000000cc085c723c */ /* 0x040ff0000008105c */
[C---:B------:R-:W-:Y:S08]  /*cbbb0*/  HMMA.1688.F32.TF32 R24, R8.reuse, R212, R24 ;  /* 0x000000d40818723c */ /* 0x040ff00000081018 */
[----:B------:R-:W-:Y:S01]  /*cbbc0*/  HMMA.1688.F32.TF32 R104, R8, R220, R104 ;  /* 0x000000dc0868723c */ /* 0x000fe20000081068 */
[----:B------:R-:W-:-:S02]  /*cbbd0*/  IMAD.MOV.U32 R173, RZ, RZ, R252 ;  /* 0x000000ffffad7224 */ /* 0x000fc400078e00fc */
[----:B------:R-:W-:Y:S02]  /*cbbe0*/  IMAD.MOV.U32 R188, RZ, RZ, R3 ;  /* 0x000000ffffbc7224 */ /* 0x000fe400078e0003 */
[----:B------:R-:W-:-:S03]  /*cbbf0*/  IMAD.MOV.U32 R189, RZ, RZ, R2 ;  /* 0x000000ffffbd7224 */ /* 0x000fc600078e0002 */
[C---:B------:R-:W-:Y:S08]  /*cbc00*/  HMMA.1688.F32.TF32 R48, R8.reuse, R148, R48 ;  /* 0x000000940830723c */ /* 0x040ff00000081030 */
[C---:B------:R-:W-:Y:S08]  /*cbc10*/  HMMA.1688.F32.TF32 R52, R8.reuse, R156, R52 ;  /* 0x0000009c0834723c */ /* 0x040ff00000081034 */
[C---:B------:R-:W-:Y:S08]  /*cbc20*/  HMMA.1688.F32.TF32 R56, R8.reuse, R164, R56 ;  /* 0x000000a40838723c */ /* 0x040ff00000081038 */
[C---:B------:R-:W-:Y:S01]  /*cbc30*/  HMMA.1688.F32.TF32 R64, R8.reuse, R180, R64 ;  /* 0x000000b40840723c */ /* 0x040fe20000081040 */
[----:B--2---:R-:W-:Y:S04]  /*cbc40*/  LDS R135, [R241+UR10+0x36200] ;  /* 0x0362000af1877984 */ /* 0x004fe80008000800 */
[----:B------:R-:W1:Y:S03]  /*cbc50*/  LDS R133, [R241+UR10+0x34200] ;  /* 0x0342000af1857984 */ /* 0x000e660008000800 */
[C---:B---3--:R-:W-:Y:S01]  /*cbc60*/  HMMA.1688.F32.TF32 R120, R8.reuse, R124, R120 ;  /* 0x0000007c0878723c */ /* 0x048fe20000081078 */
[----:B------:R-:W4:Y:S04]  /*cbc70*/  LDL.LU.64 R124, [R1+0x8ec0] ;  /* 0x008ec000017c7983 */ /* 0x000f280000300a00 */
[----:B------:R-:W2:Y:S03]  /*cbc80*/  LDL.LU.64 R34, [R1+0x8eb8] ;  /* 0x008eb80001227983 */ /* 0x000ea60000300a00 */
[C---:B----4-:R-:W-:Y:S01]  /*cbc90*/  HMMA.1688.F32.TF32 R124, R8.reuse, R32, R124 ;  /* 0x00000020087c723c */ /* 0x050fe2000008107c */
[----:B------:R-:W2:Y:S04]  /*cbca0*/  LDL.LU.64 R32, [R1+0x8eb0] ;  /* 0x008eb00001207983 */ /* 0x000ea80000300a00 */
[----:B------:R-:W3:Y:S03]  /*cbcb0*/  LDL.LU.64 R38, [R1+0x8ea8] ;  /* 0x008ea80001267983 */ /* 0x000ee60000300a00 */
[C---:B--2---:R-:W-:Y:S01]  /*cbcc0*/  HMMA.1688.F32.TF32 R32, R8.reuse, R36, R32 ;  /* 0x000000240820723c */ /* 0x044fe20000081020 */
[----:B------:R-:W3:Y:S04]  /*cbcd0*/  LDL.LU.64 R36, [R1+0x8ea0] ;  /* 0x008ea00001247983 */ /* 0x000ee80000300a00 */
[----:B------:R-:W2:Y:S03]  /*cbce0*/  LDL.LU.64 R42, [R1+0x8e98] ;  /* 0x008e9800012a7983 */ /* 0x000ea60000300a00 */
[C---:B---3--:R-:W-:Y:S01]  /*cbcf0*/  HMMA.1688.F32.TF32 R36, R8.reuse, R40, R36 ;  /* 0x000000280824723c */ /* 0x048fe20000081024 */
[----:B------:R-:W2:Y:S04]  /*cbd00*/  LDL.LU.64 R40, [R1+0x8e90] ;  /* 0x008e900001287983 */ /* 0x000ea80000300a00 */
[----:B------:R-:W3:Y:S03]  /*cbd10*/  LDL.LU.64 R46, [R1+0x8e88] ;  /* 0x008e8800012e7983 */ /* 0x000ee60000300a00 */
[----:B--2---:R-:W-:Y:S01]  /*cbd20*/  HMMA.1688.F32.TF32 R40, R8, R44, R40 ;  /* 0x0000002c0828723c */ /* 0x004fe20000081028 */
[----:B------:R-:W3:Y:S04]  /*cbd30*/  LDL.LU.64 R44, [R1+0x8e80] ;  /* 0x008e8000012c7983 */ /* 0x000ee80000300a00 */
[----:B------:R-:W2:Y:S03]  /*cbd40*/  LDL.LU.64 R142, [R1+0x8e78] ;  /* 0x008e7800018e7983 */ /* 0x000ea60000300a00 */
[C---:B-1----:R-:W-:Y:S08]  /*cbd50*/  HMMA.1688.F32.TF32 R20, R132.reuse, R198, R20 ;  /* 0x000000c68414723c */ /* 0x042ff00000081014 */
[----:B------:R-:W-:Y:S01]  /*cbd60*/  HMMA.1688.F32.TF32 R92, R132, R206, R92 ;  /* 0x000000ce845c723c */ /* 0x000fe2000008105c */
[----:B------:R-:W-:-:S07]  /*cbd70*/  MOV R252, R181 ;  /* 0x000000b500fc7202 */ /* 0x000fce0000000f00 */
[----:B------:R-:W-:Y:S08]  /*cbd80*/  HMMA.1688.F32.TF32 R24, R132, R214, R24 ;  /* 0x000000d68418723c */ /* 0x000ff00000081018 */
[C---:B------:R-:W-:Y:S08]  /*cbd90*/  HMMA.1688.F32.TF32 R60, R8.reuse, R172, R60 ;  /* 0x000000ac083c723c */ /* 0x040ff0000008103c */
[----:B------:R-:W-:Y:S08]  /*cbda0*/  HMMA.1688.F32.TF32 R68, R8, R188, R68 ;  /* 0x000000bc0844723c */ /* 0x000ff00000081044 */
[----:B------:R-:W-:Y:S08]  /*cbdb0*/  HMMA.1688.F32.TF32 R104, R132, R222, R104 ;  /* 0x000000de8468723c */ /* 0x000ff00000081068 */
[C---:B---3--:R-:W-:Y:S01]  /*cbdc0*/  HMMA.1688.F32.TF32 R44, R8.reuse, R140, R44 ;  /* 0x0000008c082c723c */ /* 0x048fe2000008102c */
[----:B------:R-:W3:Y:S04]  /*cbdd0*/  LDL.LU.64 R140, [R1+0x8e70] ;  /* 0x008e7000018c7983 */ /* 0x000ee80000300a00 */
        /* <DEDUP_REMOVED lines=21> */
[----:B-1----:R-:W3:Y:S04]  /*cbf30*/  LDL.64 R94, [R1+0x1158] ;  /* 0x00115800015e7983 */ /* 0x002ee80000100a00 */
[----:B------:R-:W4:Y:S04]  /*cbf40*/  LDL.LU.64 R214, [R1+0x8de8] ;  /* 0x008de80001d67983 */ /* 0x000f280000300a00 */
[----:B------:R-:W4:Y:S04]  /*cbf50*/  LDL.LU.64 R212, [R1+0x8de0] ;  /* 0x008de00001d47983 */ /* 0x000f280000300a00 */
[----:B------:R-:W-:Y:S04]  /*cbf60*/  STL.64 [R1+0x2670], R24 ;  /* 0x0026701801007387 */ /* 0x000fe80000100a00 */
[----:B------:R1:W-:Y:S04]  /*cbf70*/  STL.64 [R1+0x2678], R26 ;  /* 0x0026781a01007387 */ /* 0x0003e80000100a00 */
[----:B-1----:R-:W4:Y:S04]  /*cbf80*/  LDL R26, [R1+0x1148] ;  /* 0x00114800011a7983 */ /* 0x002f280000100800 */
[----:B------:R-:W4:Y:S04]  /*cbf90*/  LDL R27, [R1+0x114c] ;  /* 0x00114c00011b7983 */ /* 0x000f280000100800 */
[----:B------:R-:W4:Y:S04]  /*cbfa0*/  LDL.LU.64 R222, [R1+0x8dd8] ;  /* 0x008dd80001de7983 */ /* 0x000f280000300a00 */
[----:B------:R-:W4:Y:S04]  /*cbfb0*/  LDL.LU.64 R220, [R1+0x8dd0] ;  /* 0x008dd00001dc7983 */ /* 0x000f280000300a00 */
[----:B------:R-:W-:Y:S04]  /*cbfc0*/  STL.64 [R1+0x2660], R104 ;  /* 0x0026606801007387 */ /* 0x000fe80000100a00 */
[----:B------:R1:W-:Y:S04]  /*cbfd0*/  STL.64 [R1+0x2668], R106 ;  /* 0x0026686a01007387 */ /* 0x0003e80000100a00 */
[----:B-1----:R-:W4:Y:S04]  /*cbfe0*/  LDL R106, [R1+0x12f8] ;  /* 0x0012f800016a7983 */ /* 0x002f280000100800 */
[----:B------:R-:W4:Y:S01]  /*cbff0*/  LDL R107, [R1+0x12fc] ;  /* 0x0012fc00016b7983 */ /* 0x000f220000100800 */
[C---:B------:R-:W-:Y:S08]  /*cc000*/  HMMA.1688.F32.TF32 R12, R8.reuse, R228, R12 ;  /* 0x000000e4080c723c */ /* 0x040ff0000008100c */
[----:B------:R-:W-:-:S12]  /*cc010*/  HMMA.1688.F32.TF32 R16, R8, R248, R16 ;  /* 0x000000f80810723c */ /* 0x000fd80000081010 */
[C---:B------:R-:W-:Y:S08]  /*cc020*/  HMMA.1688.F32.TF32 R12, R132.reuse, R230, R12 ;  /* 0x000000e6840c723c */ /* 0x040ff0000008100c */
[----:B------:R-:W-:Y:S01]  /*cc030*/  HMMA.1688.F32.TF32 R16, R132, R250, R16 ;  /* 0x000000fa8410723c */ /* 0x000fe20000081010 */
[----:B------:R-:W-:Y:S02]  /*cc040*/  IMAD.MOV.U32 R202, RZ, RZ, R230 ;  /* 0x000000ffffca7224 */ /* 0x000fe400078e00e6 */
[----:B------:R-:W-:-:S05]  /*cc050*/  IMAD.MOV.U32 R203, RZ, RZ, R231 ;  /* 0x000000ffffcb7224 */ /* 0x000fca00078e00e7 */
[C---:B------:R-:W-:Y:S08]  /*cc060*/  HMMA.1688.F32.TF32 R96, R8.reuse, R244, R96 ;  /* 0x000000f40860723c */ /* 0x040ff00000081060 */
[C---:B------:R-:W-:Y:S08]  /*cc070*/  HMMA.1688.F32.TF32 R100, R8.reuse, R224, R100 ;  /* 0x000000e00864723c */ /* 0x040ff00000081064 */
[----:B------:R-:W-:Y:S08]  /*cc080*/  HMMA.1688.F32.TF32 R108, R8, R232, R108 ;  /* 0x000000e8086c723c */ /* 0x000ff0000008106c */
[C---:B------:R-:W-:Y:S08]  /*cc090*/  HMMA.1688.F32.TF32 R96, R132.reuse, R246, R96 ;  /* 0x000000f68460723c */ /* 0x040ff00000081060 */
[----:B--2---:R-:W-:Y:S01]  /*cc0a0*/  HMMA.1688.F32.TF32 R4, R132, R22, R4 ;  /* 0x000000168404723c */ /* 0x004fe20000081004 */
[----:B------:R-:W-:-:S02]  /*cc0b0*/  IMAD.MOV.U32 R210, RZ, RZ, R22 ;  /* 0x000000ffffd27224 */ /* 0x000fc400078e0016 */
[----:B------:R-:W-:Y:S02]  /*cc0c0*/  IMAD.MOV.U32 R211, RZ, RZ, R23 ;  /* 0x000000ffffd37224 */ /* 0x000fe400078e0017 */
[----:B---3--:R-:W-:Y:S02]  /*cc0d0*/  IMAD.MOV.U32 R218, RZ, RZ, R94 ;  /* 0x000000ffffda7224 */ /* 0x008fe400078e005e */
[----:B------:R-:W-:Y:S01]  /*cc0e0*/  IMAD.MOV.U32 R219, RZ, RZ, R95 ;  /* 0x000000ffffdb7224 */ /* 0x000fe200078e005f */
[C---:B----4-:R-:W-:Y:S08]  /*cc0f0*/  HMMA.1688.F32.TF32 R104, R132.reuse, R106, R28 ;  /* 0x0000006a8468723c */ /* 0x050ff0000008101c */
[C---:B------:R-:W-:Y:S08]  /*cc100*/  HMMA.1688.F32.TF32 R28, R132.reuse, R26, R116 ;  /* 0x0000001a841c723c */ /* 0x040ff00000081074 */
[C---:B------:R-:W-:Y:S03]  /*cc110*/  HMMA.1688.F32.TF32 R24, R132.reuse, R94, R128 ;  /* 0x0000005e8418723c */ /* 0x040fe60000081080 */
[----:B------:R-:W-:Y:S04]  /*cc120*/  STL.64 [R1+0x2650], R104 ;  /* 0x0026506801007387 */ /* 0x000fe80000100a00 */
[----:B------:R-:W-:Y:S04]  /*cc130*/  STL.64 [R1+0x2658], R106 ;  /* 0x0026586a01007387 */ /* 0x000fe80000100a00 */
[----:B------:R-:W-:Y:S04]  /*cc140*/  STL.64 [R1+0x2640], R28 ;  /* 0x0026401c01007387 */ /* 0x000fe80000100a00 */
[----:B------:R-:W-:Y:S04]  /*cc150*/  STL.64 [R1+0x2648], R30 ;  /* 0x0026481e01007387 */ /* 0x000fe80000100a00 */
[----:B------:R-:W-:Y:S04]  /*cc160*/  STL.64 [R1+0x2630], R24 ;  /* 0x0026301801007387 */ /* 0x000fe80000100a00 */
[----:B------:R1:W-:Y:S04]  /*cc170*/  STL.64 [R1+0x2638], R26 ;  /* 0x0026381a01007387 */ /* 0x0003e80000100a00 */
[----:B------:R-:W-:Y:S04]  /*cc180*/  STL.64 [R1+0x8c98], R218 ;  /* 0x008c98da01007387 */ /* 0x000fe80000100a00 */
[----:B------:R-:W-:Y:S04]  /*cc190*/  STL.64 [R1+0x8c90], R216 ;  /* 0x008c90d801007387 */ /* 0x000fe80000100a00 */
[----:B------:R-:W-:Y:S04]  /*cc1a0*/  STL.64 [R1+0x2620], R4 ;  /* 0x0026200401007387 */ /* 0x000fe80000100a00 */
[----:B------:R2:W-:Y:S04]  /*cc1b0*/  STL.64 [R1+0x2628], R6 ;  /* 0x0026280601007387 */ /* 0x0005e80000100a00 */
[----:B------:R-:W3:Y:S04]  /*cc1c0*/  LDL R22, [R1+0x1288] ;  /* 0x0012880001167983 */ /* 0x000ee80000100800 */
[----:B------:R-:W3:Y:S04]  /*cc1d0*/  LDL R23, [R1+0x128c] ;  /* 0x00128c0001177983 */ /* 0x000ee80000100800 */
[----:B-1----:R-:W4:Y:S04]  /*cc1e0*/  LDL R26, [R1+0x1268] ;  /* 0x00126800011a7983 */ /* 0x002f280000100800 */
[----:B------:R-:W4:Y:S04]  /*cc1f0*/  LDL R27, [R1+0x126c] ;  /* 0x00126c00011b7983 */ /* 0x000f280000100800 */
[----:B------:R-:W3:Y:S04]  /*cc200*/  LDL R30, [R1+0x1248] ;  /* 0x00124800011e7983 */ /* 0x000ee80000100800 */
[----:B------:R-:W3:Y:S04]  /*cc210*/  LDL R31, [R1+0x124c] ;  /* 0x00124c00011f7983 */ /* 0x000ee80000100800 */
[----:B------:R-:W3:Y:S04]  /*cc220*/  LDL R130, [R1+0x1228] ;  /* 0x0012280001827983 */ /* 0x000ee80000100800 */
[----:B------:R-:W3:Y:S04]  /*cc230*/  LDL R131, [R1+0x122c] ;  /* 0x00122c0001837983 */ /* 0x000ee80000100800 */
[----:B--2---:R-:W2:Y:S04]  /*cc240*/  LDL R6, [R1+0x1208] ;  /* 0x0012080001067983 */ /* 0x004ea80000100800 */
[----:B------:R-:W2:Y:S04]  /*cc250*/  LDL R7, [R1+0x120c] ;  /* 0x00120c0001077983 */ /* 0x000ea80000100800 */
        /* <DEDUP_REMOVED lines=8> */
[----:B------:R1:W-:Y:S04]  /*cc2e0*/  STL.64 [R1+0x8ca8], R210 ;  /* 0x008ca8d201007387 */ /* 0x0003e80000100a00 */
[----:B------:R-:W-:Y:S04]  /*cc2f0*/  STL.64 [R1+0x8ca0], R208 ;  /* 0x008ca0d001007387 */ /* 0x000fe80000100a00 */
        /* <DEDUP_REMOVED lines=11> */
[----:B------:R-:W3:Y:S04]  /*cc3b0*/  LDL R203, [R1+0x11dc] ;  /* 0x0011dc0001cb7983 */ /* 0x000ee80000100800 */
[----:B------:R-:W4:Y:S04]  /*cc3c0*/  LDL.LU.64 R250, [R1+0x8db8] ;  /* 0x008db80001fa7983 */ /* 0x000f280000300a00 */
[----:B------:R-:W4:Y:S04]  /*cc3d0*/  LDL.LU.64 R248, [R1+0x8db0] ;  /* 0x008db00001f87983 */ /* 0x000f280000300a00 */
[----:B------:R-:W-:Y:S04]  /*cc3e0*/  STL.64 [R1+0x27f0], R16 ;  /* 0x0027f01001007387 */ /* 0x000fe80000100a00 */
[----:B------:R1:W-:Y:S04]  /*cc3f0*/  STL.64 [R1+0x27f8], R18 ;  /* 0x0027f81201007387 */ /* 0x0003e80000100a00 */
[----:B-1----:R-:W4:Y:S04]  /*cc400*/  LDL R18, [R1+0x11c8] ;  /* 0x0011c80001127983 */ /* 0x002f280000100800 */
[----:B------:R-:W4:Y:S01]  /*cc410*/  LDL R19, [R1+0x11cc] ;  /* 0x0011cc0001137983 */ /* 0x000f220000100800 */
[C---:B------:R-:W-:Y:S03]  /*cc420*/  HMMA.1688.F32.TF32 R100, R132.reuse, R226, R100 ;  /* 0x000000e28464723c */ /* 0x040fe60000081064 */
[----:B------:R-:W4:Y:S04]  /*cc430*/  LDL.LU.64 R246, [R1+0x8da8] ;  /* 0x008da80001f67983 */ /* 0x000f280000300a00 */
[----:B------:R-:W4:Y:S04]  /*cc440*/  LDL.LU.64 R244, [R1+0x8da0] ;  /* 0x008da00001f47983 */ /* 0x000f280000300a00 */
[----:B------:R-:W-:Y:S04]  /*cc450*/  STL.64 [R1+0x27e0], R96 ;  /* 0x0027e06001007387 */ /* 0x000fe80000100a00 */
[----:B------:R1:W-:Y:S04]  /*cc460*/  STL.64 [R1+0x27e8], R98 ;  /* 0x0027e86201007387 */ /* 0x0003e80000100a00 */
[----:B------:R-:W4:Y:S01]  /*cc470*/  LDL.LU R224, [R1+0x7c0] ;  /* 0x0007c00001e07983 */ /* 0x000f220000300800 */
[----:B-1----:R-:W-:Y:S03]  /*cc480*/  HMMA.1688.F32.TF32 R96, R132, R234, R108 ;  /* 0x000000ea8460723c */ /* 0x002fe6000008106c */
[----:B------:R-:W-:Y:S04]  /*cc490*/  STL.64 [R1+0x27d0], R100 ;  /* 0x0027d06401007387 */ /* 0x000fe80000100a00 */
[----:B------:R-:W-:-:S12]  /*cc4a0*/  STL.64 [R1+0x27d8], R102 ;  /* 0x0027d86601007387 */ /* 0x000fd80000100a00 */
        /* <DEDUP_REMOVED lines=12> */
[----:B------:R-:W-:Y:S08]  /*cc570*/  HMMA.1688.F32.TF32 R84, R8, R160, R84 ;  /* 0x000000a00854723c */ /* 0x000ff00000081054 */
[C---:B--2---:R-:W-:Y:S08]  /*cc580*/  HMMA.1688.F32.TF32 R4, R132.reuse, R6, R36 ;  /* 0x000000068404723c */ /* 0x044ff00000081024 */
[C---:B---3--:R-:W-:Y:S08]  /*cc590*/  HMMA.1688.F32.TF32 R96, R132.reuse, R202, R120 ;  /* 0x000000ca8460723c */ /* 0x048ff00000081078 */
        /* <DEDUP_REMOVED lines=42> */
[----:B------:R-:W-:Y:S08]  /*cc840*/  HMMA.1688.F32.TF32 R88, R8, R168, R88 ;  /* 0x000000a80858723c */ /* 0x000ff00000081058 */
[----:B-1----:R-:W-:Y:S01]  /*cc850*/  HMMA.1688.F32.TF32 R4, R132, R162, R84 ;  /* 0x000000a28404723c */ /* 0x002fe20000081054 */
[----:B------:R-:W-:Y:S04]  /*cc860*/  STL.64 [R1+0x26d0], R16 ;  /* 0x0026d01001007387 */ /* 0x000fe80000100a00 */
[----:B------:R-:W-:Y:S04]  /*cc870*/  STL.64 [R1+0x26d8], R18 ;  /* 0x0026d81201007387 */ /* 0x000fe80000100a00 */
[----:B------:R-:W-:Y:S04]  /*cc880*/  STL.64 [R1+0x26c0], R12 ;  /* 0x0026c00c01007387 */ /* 0x000fe80000100a00 */
[----:B------:R-:W-:Y:S01]  /*cc890*/  STL.64 [R1+0x26c8], R14 ;  /* 0x0026c80e01007387 */ /* 0x000fe20000100a00 */
[----:B------:R-:W-:Y:S03]  /*cc8a0*/  HMMA.1688.F32.TF32 R236, R8, R176, R236 ;  /* 0x000000b008ec723c */ /* 0x000fe600000810ec */
[----:B------:R-:W-:Y:S04]  /*cc8b0*/  LDS R8, [R0+UR10+0x18280] ;  /* 0x0182800a00087984 */ /* 0x000fe80008000800 */
[----:B------:R-:W-:Y:S04]  /*cc8c0*/  STL.64 [R1+0x26b0], R4 ;  /* 0x0026b00401007387 */ /* 0x000fe80000100a00 */
[----:B------:R1:W-:Y:S04]  /*cc8d0*/  STL.64 [R1+0x26b8], R6 ;  /* 0x0026b80601007387 */ /* 0x0003e80000100a00 */
[----:B------:R-:W-:Y:S04]  /*cc8e0*/  LDS R10, [R0+UR10+0x1a280] ;  /* 0x01a2800a000a7984 */ /* 0x000fe80008000800 */
[----:B------:R-:W-:Y:S01]  /*cc8f0*/  LDS R9, [R241+UR10+0x18280] ;  /* 0x0182800af1097984 */ /* 0x000fe20008000800 */
[----:B-1----:R-:W-:Y:S03]  /*cc900*/  HMMA.1688.F32.TF32 R4, R132, R170, R88 ;  /* 0x000000aa8404723c */ /* 0x002fe60000081058 */
[----:B------:R-:W1:Y:S01]  /*cc910*/  LDS R11, [R241+UR10+0x1a280] ;  /* 0x01a2800af10b7984 */ /* 0x000e620008000800 */
[----:B------:R-:W-:Y:S01]  /*cc920*/  IMAD.MOV.U32 R194, RZ, RZ, R162 ;  /* 0x000000ffffc27224 */ /* 0x000fe200078e00a2 */
[----:B------:R-:W-:-:S05]  /*cc930*/  MOV R195, R163 ;  /* 0x000000a300c37202 */ /* 0x000fca0000000f00 */
[----:B------:R-:W-:Y:S04]  /*cc940*/  STL.64 [R1+0x8cc8], R194 ;  /* 0x008cc8c201007387 */ /* 0x000fe80000100a00 */
[----:B------:R-:W-:Y:S05]  /*cc950*/  STL.64 [R1+0x8cc0], R192 ;  /* 0x008cc0c001007387 */ /* 0x000fea0000100a00 */
[----:B------:R-:W-:Y:S04]  /*cc960*/  STL.64 [R1+0x26a0], R4 ;  /* 0x0026a00401007387 */ /* 0x000fe80000100a00 */
[----:B------:R2:W-:Y:S01]  /*cc970*/  STL.64 [R1+0x26a8], R6 ;  /* 0x0026a80601007387 */ /* 0x0005e20000100a00 */
[----:B------:R-:W-:Y:S01]  /*cc980*/  IMAD.MOV.U32 R186, RZ, RZ, R170 ;  /* 0x000000ffffba7224 */ /* 0x000fe200078e00aa */
[----:B--2---:R-:W-:Y:S01]  /*cc990*/  HMMA.1688.F32.TF32 R4, R132, R178, R236 ;  /* 0x000000b28404723c */ /* 0x004fe200000810ec */
[----:B------:R-:W-:-:S07]  /*cc9a0*/  IMAD.MOV.U32 R187, RZ, RZ, R171 ;  /* 0x000000ffffbb7224 */ /* 0x000fce00078e00ab */
[----:B-1----:R-:W-:Y:S01]  /*cc9b0*/  HMMA.1688.F32.TF32 R92, R8, R248, R232 ;  /* 0x000000f8085c723c */ /* 0x002fe200000810e8 */
[----:B------:R-:W-:Y:S04]  /*cc9c0*/  STL.64 [R1+0x8cd8], R186 ;  /* 0x008cd8ba01007387 */ /* 0x000fe80000100a00 */
[----:B------:R1:W-:Y:S04]  /*cc9d0*/  STL.64 [R1+0x8cd0], R184 ;  /* 0x008cd0b801007387 */ /* 0x0003e80000100a00 */
[----:B------:R-:W-:Y:S01]  /*cc9e0*/  STL [R1+0x89dc], R244 ;  /* 0x0089dcf401007387 */ /* 0x000fe20000100800 */
[----:B------:R-:W-:-:S03]  /*cc9f0*/  IMAD.MOV.U32 R234, RZ, RZ, R165 ;  /* 0x000000ffffea7224 */ /* 0x000fc600078e00a5 */
[----:B------:R2:W-:Y:S01]  /*cca00*/  STL.64 [R1+0x2600], R4 ;  /* 0x0026000401007387 */ /* 0x0005e20000100a00 */
[----:B------:R-:W-:-:S03]  /*cca10*/  IMAD.MOV.U32 R235, RZ, RZ, R172 ;  /* 0x000000ffffeb7224 */ /* 0x000fc600078e00ac */
[----:B------:R3:W-:Y:S01]  /*cca20*/  STL.64 [R1+0x2608], R6 ;  /* 0x0026080601007387 */ /* 0x0007e20000100a00 */
[----:B------:R-:W-:Y:S03]  /*cca30*/  HMMA.1688.F32.TF32 R20, R8, R244, R224 ;  /* 0x000000f40814723c */ /* 0x000fe600000810e0 */
[----:B------:R-:W-:Y:S01]  /*cca40*/  STL [R1+0x89d8], R245 ;  /* 0x0089d8f501007387 */ /* 0x000fe20000100800 */
        /* <DEDUP_REMOVED lines=37> */
[----:B-1----:R-:W4:Y:S04]  /*ccca0*/  LDL.64 R184, [R1+0x50] ;  /* 0x0000500001b87983 */ /* 0x002f280000100a00 */
[----:B------:R-:W4:Y:S04]  /*cccb0*/  LDL.64 R186, [R1+0x58] ;  /* 0x0000580001ba7983 */ /* 0x000f280000100a00 */
[----:B------:R-:W4:Y:S04]  /*cccc0*/  LDL R200, [R1+0x70] ;  /* 0x0000700001c87983 */ /* 0x000f280000100800 */
[----:B------:R-:W4:Y:S01]  /*cccd0*/  LDL R201, [R1+0x74] ;  /* 0x0000740001c97983 */ /* 0x000f220000100800 */
[----:B------:R-:W-:-:S03]  /*ccce0*/  IMAD.MOV.U32 R211, RZ, RZ, R228 ;  /* 0x000000ffffd37224 */ /* 0x000fc600078e00e4 */
        /* <DEDUP_REMOVED lines=34> */
[----:B------:R-:W4:Y:S04]  /*ccf10*/  LDL.64 R32, [R1] ;  /* 0x0000000001207983 */ /* 0x000f280000100a00 */
        /* <DEDUP_REMOVED lines=10> */
[----:B--2---:R-:W2:Y:S04]  /*ccfc0*/  LDL.LU R4, [R1+0x750] ;  /* 0x0007500001047983 */ /* 0x004ea80000300800 */
[----:B------:R-:W2:Y:S04]  /*ccfd0*/  LDL.LU R5, [R1+0x754] ;  /* 0x0007540001057983 */ /* 0x000ea80000300800 */
[----:B---3--:R-:W2:Y:S04]  /*ccfe0*/  LDL.LU R6, [R1+0x758] ;  /* 0x0007580001067983 */ /* 0x008ea80000300800 */
[----:B------:R-:W2:Y:S01]  /*ccff0*/  LDL.LU R7, [R1+0x75c] ;  /* 0x00075c0001077983 */ /* 0x000ea20000300800 */
[----:B------:R-:W-:-:S03]  /*cd000*/  IMAD.MOV.U32 R3, RZ, RZ, R136 ;  /* 0x000000ffff037224 */ /* 0x000fc600078e0088 */
[----:B------:R-:W3:Y:S01]  /*cd010*/  LDL.LU R16, [R1+0xe40] ;  /* 0x000e400001107983 */ /* 0x000ee20000300800 */
[----:B------:R-:W-:-:S03]  /*cd020*/  IMAD.MOV.U32 R2, RZ, RZ, R137 ;  /* 0x000000ffff027224 */ /* 0x000fc600078e0089 */
[----:B------:R-:W3:Y:S04]  /*cd030*/  LDL.LU R17, [R1+0xe44] ;  /* 0x000e440001117983 */ /* 0x000ee80000300800 */
[----:B------:R-:W3:Y:S04]  /*cd040*/  LDL.LU R18, [R1+0xe48] ;  /* 0x000e480001127983 */ /* 0x000ee80000300800 */
[----:B------:R-:W3:Y:S04]  /*cd050*/  LDL.LU R19, [R1+0xe4c] ;  /* 0x000e4c0001137983 */ /* 0x000ee80000300800 */
[----:B------:R-:W2:Y:S01]  /*cd060*/  LDL.64 R136, [R1+0xa0] ;  /* 0x0000a00001887983 */ /* 0x000ea20000100a00 */
[----:B------:R-:W-:-:S03]  /*cd070*/  IMAD.MOV.U32 R170, RZ, RZ, R229 ;  /* 0x000000ffffaa7224 */ /* 0x000fc600078e00e5 */
[----:B------:R-:W2:Y:S04]  /*cd080*/  LDL.64 R138, [R1+0xa8] ;  /* 0x0000a800018a7983 */ /* 0x000ea80000100a00 */
[----:B------:R-:W2:Y:S04]  /*cd090*/  LDL.64 R144, [R1+0xb0] ;  /* 0x0000b00001907983 */ /* 0x000ea80000100a00 */
[----:B------:R-:W2:Y:S04]  /*cd0a0*/  LDL.64 R146, [R1+0xb8] ;  /* 0x0000b80001927983 */ /* 0x000ea80000100a00 */
[----:B------:R-:W2:Y:S04]  /*cd0b0*/  LDL.64 R152, [R1+0xc0] ;  /* 0x0000c00001987983 */ /* 0x000ea80000100a00 */
[----:B------:R-:W2:Y:S04]  /*cd0c0*/  LDL.64 R154, [R1+0xc8] ;  /* 0x0000c800019a7983 */ /* 0x000ea80000100a00 */
[----:B------:R-:W2:Y:S04]  /*cd0d0*/  LDL R168, [R1+0xe0] ;  /* 0x0000e00001a87983 */ /* 0x000ea80000100800 */
[----:B------:R-:W2:Y:S04]  /*cd0e0*/  LDL R169, [R1+0xe4] ;  /* 0x0000e40001a97983 */ /* 0x000ea80000100800 */
[----:B------:R-:W2:Y:S01]  /*cd0f0*/  LDL.LU R229, [R1+0x8d58] ;  /* 0x008d580001e57983 */ /* 0x000ea20000300800 */
[----:B------:R-:W-:-:S03]  /*cd100*/  MOV R171, R240 ;  /* 0x000000f000ab7202 */ /* 0x000fc60000000f00 */
[----:B------:R-:W-:Y:S04]  /*cd110*/  STL [R1+0x89e4], R248 ;  /* 0x0089e4f801007387 */ /* 0x000fe80000100800 */
[----:B------:R-:W-:Y:S04]  /*cd120*/  STL [R1+0x89e0], R249 ;  /* 0x0089e0f901007387 */ /* 0x000fe80000100800 */
[----:B------:R-:W-:Y:S04]  /*cd130*/  LDS R132, [R0+UR10+0x1c280] ;  /* 0x01c2800a00847984 */ /* 0x000fe80008000800 */
[----:B------:R-:W-:Y:S04]  /*cd140*/  LDS R134, [R0+UR10+0x1e280] ;  /* 0x01e2800a00867984 */ /* 0x000fe80008000800 */
[----:B------:R-:W-:Y:S04]  /*cd150*/  LDS R133, [R241+UR10+0x1c280] ;  /* 0x01c2800af1857984 */ /* 0x000fe80008000800 */
[----:B------:R-:W1:Y:S02]  /*cd160*/  LDS R135, [R241+UR10+0x1e280] ;  /* 0x01e2800af1877984 */ /* 0x000e640008000800 */
[----:B-1----:R-:W-:Y:S08]  /*cd170*/  HMMA.1688.F32.TF32 R92, R132, R250, R92 ;  /* 0x000000fa845c723c */ /* 0x002ff0000008105c */
[----:B----4-:R-:W-:Y:S01]  /*cd180*/  HMMA.1688.F32.TF32 R104, R8, R104, R124 ;  /* 0x000000680868723c */ /* 0x010fe2000008107c */
[----:B------:R-:W-:-:S05]  /*cd190*/  IMAD.MOV.U32 R240, RZ, RZ, R33 ;  /* 0x000000fffff07224 */ /* 0x000fca00078e0021 */
[----:B------:R1:W-:Y:S02]  /*cd1a0*/  STL [R1+0x89d0], R240 ;  /* 0x0089d0f001007387 */ /* 0x0003e40000100800 */
[----:B------:R-:W-:Y:S01]  /*cd1b0*/  HMMA.1688.F32.TF32 R28, R8, R120, R28 ;  /* 0x00000078081c723c */ /* 0x000fe2000008101c */
[----:B-1----:R-:W-:-:S10]  /*cd1c0*/  IMAD.MOV.U32 R240, RZ, RZ, R121 ;  /* 0x000000fffff07224 */ /* 0x002fd400078e0079 */
[----:B------:R-:W-:Y:S04]  /*cd1d0*/  STL.64 [R1+0x8d50], R106 ;  /* 0x008d506a01007387 */ /* 0x000fe80000100a00 */
[----:B------:R-:W-:Y:S04]  /*cd1e0*/  STL.64 [R1+0x8d48], R104 ;  /* 0x008d486801007387 */ /* 0x000fe80000100a00 */
[----:B------:R-:W-:Y:S04]  /*cd1f0*/  STL.64 [R1+0x8d40], R30 ;  /* 0x008d401e01007387 */ /* 0x000fe80000100a00 */
[----:B------:R-:W-:Y:S04]  /*cd200*/  STL.64 [R1+0x8d38], R28 ;  /* 0x008d381c01007387 */ /* 0x000fe80000100a00 */
[----:B------:R1:W-:Y:S02]  /*cd210*/  STL [R1+0x89d4], R240 ;  /* 0x0089d4f001007387 */ /* 0x0003e40000100800 */
[----:B-1----:R-:W-:-:S05]  /*cd220*/  IMAD.MOV.U32 R240, RZ, RZ, R109 ;  /* 0x000000fffff07224 */ /* 0x002fca00078e006d */
[----:B------:R-:W-:Y:S04]  /*cd230*/  STL [R1+0x89e8], R240 ;  /* 0x0089e8f001007387 */ /* 0x000fe80000100800 */
        /* <DEDUP_REMOVED lines=77> */
[----:B------:R-:W-:-:S03]  /*cd710*/  IMAD.MOV.U32 R248, RZ, RZ, R136 ;  /* 0x000000fffff87224 */ /* 0x000fc600078e0088 */
[----:B------:R-:W2:Y:S04]  /*cd720*/  LDL.LU R73, [R1+0x634] ;  /* 0x0006340001497983 */ /* 0x000ea80000300800 */
[----:B------:R-:W2:Y:S04]  /*cd730*/  LDL.LU R74, [R1+0x638] ;  /* 0x00063800014a7983 */ /* 0x000ea80000300800 */
[----:B------:R-:W2:Y:S04]  /*cd740*/  LDL.LU R75, [R1+0x63c] ;  /* 0x00063c00014b7983 */ /* 0x000ea80000300800 */
        /* <DEDUP_REMOVED lines=8> */
[----:B------:R-:W4:Y:S04]  /*cd7d0*/  LDL.64 R30, [R1+0x18] ;  /* 0x00001800011e7983 */ /* 0x000f280000100a00 */
[----:B------:R-:W-:Y:S04]  /*cd7e0*/  STL [R1+0x89f8], R228 ;  /* 0x0089f8e401007387 */ /* 0x000fe80000100800 */
[----:B------:R-:W-:Y:S04]  /*cd7f0*/  STL [R1+0x89ec], R229 ;  /* 0x0089ece501007387 */ /* 0x000fe80000100800 */
[----:B------:R-:W4:Y:S04]  /*cd800*/  LDL.64 R242, [R1+0x28] ;  /* 0x0000280001f27983 */ /* 0x000f280000100a00 */
[----:B------:R-:W-:Y:S04]  /*cd810*/  STL [R1+0x89fc], R221 ;  /* 0x0089fcdd01007387 */ /* 0x000fe80000100800 */
[----:B------:R-:W-:Y:S04]  /*cd820*/  STL [R1+0x89cc], R189 ;  /* 0x0089ccbd01007387 */ /* 0x000fe80000100800 */
[----:B------:R-:W-:Y:S04]  /*cd830*/  STL [R1+0x89c8], R181 ;  /* 0x0089c8b501007387 */ /* 0x000fe80000100800 */
[----:B------:R-:W-:Y:S01]  /*cd840*/  STL [R1+0x89c4], R173 ;  /* 0x0089c4ad01007387 */ /* 0x000fe20000100800 */
[----:B------:R-:W-:Y:S03]  /*cd850*/  HMMA.1688.F32.TF32 R24, R132, R106, R24 ;  /* 0x0000006a8418723c */ /* 0x000fe60000081018 */
[----:B------:R-:W-:Y:S04]  /*cd860*/  STL [R1+0x89c0], R157 ;  /* 0x0089c09d01007387 */ /* 0x000fe80000100800 */
[----:B------:R1:W-:Y:S04]  /*cd870*/  STL.64 [R1+0x8d30], R94 ;  /* 0x008d305e01007387 */ /* 0x0003e80000100a00 */
[----:B------:R-:W-:Y:S04]  /*cd880*/  STL.64 [R1+0x8d28], R92 ;  /* 0x008d285c01007387 */ /* 0x000fe80000100a00 */
[----:B-1----:R-:W4:Y:S04]  /*cd890*/  LDL.64 R94, [R1+0x48] ;  /* 0x00004800015e7983 */ /* 0x002f280000100a00 */
[----:B------:R-:W4:Y:S04]  /*cd8a0*/  LDL.LU.64 R106, [R1+0x8d50] ;  /* 0x008d5000016a7983 */ /* 0x000f280000300a00 */
[----:B------:R-:W4:Y:S01]  /*cd8b0*/  LDL.LU.64 R104, [R1+0x8d48] ;  /* 0x008d480001687983 */ /* 0x000f220000300a00 */
[C---:B---3--:R-:W-:Y:S03]  /*cd8c0*/  HMMA.1688.F32.TF32 R68, R8.reuse, R188, R68 ;  /* 0x000000bc0844723c */ /* 0x048fe60000081044 */
[----:B------:R1:W-:Y:S04]  /*cd8d0*/  STL.64 [R1+0x8d20], R26 ;  /* 0x008d201a01007387 */ /* 0x0003e80000100a00 */
[----:B------:R-:W-:Y:S04]  /*cd8e0*/  STL.64 [R1+0x8d18], R24 ;  /* 0x008d181801007387 */ /* 0x000fe80000100a00 */
[----:B-1----:R-:W3:Y:S01]  /*cd8f0*/  LDL.64 R26, [R1+0x38] ;  /* 0x00003800011a7983 */ /* 0x002ee20000100a00 */
[----:B--2---:R-:W-:Y:S01]  /*cd900*/  HMMA.1688.F32.TF32 R72, R8, R180, R72 ;  /* 0x000000b40848723c */ /* 0x004fe20000081048 */
[----:B----4-:R-:W-:-:S02]  /*cd910*/  IMAD.MOV.U32 R189, RZ, RZ, R30 ;  /* 0x000000ffffbd7224 */ /* 0x010fc400078e001e */
[----:B------:R-:W-:-:S05]  /*cd920*/  IMAD.MOV.U32 R181, RZ, RZ, R31 ;  /* 0x000000ffffb57224 */ /* 0x000fca00078e001f */
[----:B------:R-:W-:Y:S01]  /*cd930*/  HMMA.1688.F32.TF32 R104, R132, R30, R104 ;  /* 0x0000001e8468723c */ /* 0x000fe20000081068 */
[----:B------:R-:W2:Y:S04]  /*cd940*/  LDL.LU.64 R30, [R1+0x8d40] ;  /* 0x008d4000011e7983 */ /* 0x000ea80000300a00 */
[----:B------:R-:W2:Y:S03]  /*cd950*/  LDL.LU.64 R28, [R1+0x8d38] ;  /* 0x008d3800011c7983 */ /* 0x000ea60000300a00 */
        /* <DEDUP_REMOVED lines=12> */
[----:B------:R-:W-:Y:S01]  /*cda20*/  HMMA.1688.F32.TF32 R52, R8, R220, R52 ;  /* 0x000000dc0834723c */ /* 0x000fe20000081034 */
[----:B------:R-:W-:Y:S02]  /*cda30*/  IMAD.MOV.U32 R244, RZ, RZ, R138 ;  /* 0x000000fffff47224 */ /* 0x000fe400078e008a */
[----:B------:R-:W-:-:S05]  /*cda40*/  IMAD.MOV.U32 R245, RZ, RZ, R139 ;  /* 0x000000fffff57224 */ /* 0x000fca00078e008b */
[----:B------:R-:W-:Y:S01]  /*cda50*/  HMMA.1688.F32.TF32 R76, R8, R172, R76 ;  /* 0x000000ac084c723c */ /* 0x000fe2000008104c */
[----:B------:R-:W-:-:S07]  /*cda60*/  MOV R173, R242 ;  /* 0x000000f200ad7202 */ /* 0x000fce0000000f00 */
[----:B------:R-:W-:Y:S01]  /*cda70*/  HMMA.1688.F32.TF32 R84, R8, R156, R84 ;  /* 0x0000009c0854723c */ /* 0x000fe20000081054 */
[----:B------:R-:W-:Y:S01]  /*cda80*/  IMAD.MOV.U32 R157, RZ, RZ, R243 ;  /* 0x000000ffff9d7224 */ /* 0x000fe200078e00f3 */
[----:B------:R-:W-:-:S06]  /*cda90*/  MOV R248, R147 ;  /* 0x0000009300f87202 */ /* 0x000fcc0000000f00 */
        /* <DEDUP_REMOVED lines=11> */
[----:B------:R3:W-:Y:S01]  /*cdb50*/  LDS R11, [R241+UR10+0x22280] ;  /* 0x0222800af10b7984 */ /* 0x0007e20008000800 */
[----:B------:R-:W-:-:S02]  /*cdb60*/  IMAD.MOV.U32 R229, RZ, RZ, R186 ;  /* 0x000000ffffe57224 */ /* 0x000fc400078e00ba */
[----:B------:R-:W-:Y:S01]  /*cdb70*/  IMAD.MOV.U32 R228, RZ, RZ, R155 ;  /* 0x000000ffffe47224 */ /* 0x000fe200078e009b */
[----:B------:R-:W-:Y:S01]  /*cdb80*/  HMMA.1688.F32.TF32 R20, R132, R246, R20 ;  /* 0x000000f68414723c */ /* 0x000fe20000081014 */
[----:B------:R-:W-:Y:S01]  /*cdb90*/  IMAD.MOV.U32 R221, RZ, RZ, R154 ;  /* 0x000000ffffdd7224 */ /* 0x000fe200078e009a */
[----:B------:R-:W-:Y:S01]  /*cdba0*/  LDS R8, [R0+UR10+0x20280] ;  /* 0x0202800a00087984 */ /* 0x000fe20008000800 */
[----:B---3--:R-:W-:-:S03]  /*cdbb0*/  IMAD.MOV.U32 R241, RZ, RZ, R27 ;  /* 0x000000fffff17224 */ /* 0x008fc600078e001b */
[----:B------:R-:W1:Y:S02]  /*cdbc0*/  LDS R10, [R0+UR10+0x22280] ;  /* 0x0222800a000a7984 */ /* 0x000e640008000800 */
        /* <DEDUP_REMOVED lines=12> */
[----:B------:R-:W-:-:S02]  /*cdc90*/  IMAD.MOV.U32 R242, RZ, RZ, R26 ;  /* 0x000000fffff27224 */ /* 0x000fc400078e001a */
[----:B------:R-:W-:-:S05]  /*cdca0*/  IMAD.MOV.U32 R243, RZ, RZ, R95 ;  /* 0x000000fffff37224 */ /* 0x000fca00078e005f */
[----:B------:R-:W-:Y:S04]  /*cdcb0*/  STL.64 [R1+0x8a08], R242 ;  /* 0x008a08f201007387 */ /* 0x000fe80000100a00 */
[----:B------:R2:W-:Y:S04]  /*cdcc0*/  STL.64 [R1+0x8a00], R240 ;  /* 0x008a00f001007387 */ /* 0x0005e80000100a00 */
[----:B------:R-:W-:Y:S04]  /*cdcd0*/  STL.64 [R1+0x8a18], R246 ;  /* 0x008a18f601007387 */ /* 0x000fe80000100a00 */
[----:B------:R3:W-:Y:S04]  /*cdce0*/  STL.64 [R1+0x8a10], R244 ;  /* 0x008a10f401007387 */ /* 0x0007e80000100a00 */
[----:B------:R-:W-:Y:S04]  /*cdcf0*/  STL.64 [R1+0x8a28], R250 ;  /* 0x008a28fa01007387 */ /* 0x000fe80000100a00 */
[----:B------:R4:W-:Y:S04]  /*cdd00*/  STL.64 [R1+0x8a20], R248 ;  /* 0x008a20f801007387 */ /* 0x0009e80000100a00 */
        /* <DEDUP_REMOVED lines=136> */
[----:B------:R1:W-:Y:S05]  /*ce590*/  STL.64 [R1+0x8ac0], R156 ;  /* 0x008ac09c01007387 */ /* 0x0003ea0000100a00 */
[C---:B------:R-:W-:Y:S01]  /*ce5a0*/  HMMA.1688.F32.TF32 R128, R132.reuse, R94, R128 ;  /* 0x0000005e8480723c */ /* 0x040fe20000081080 */
[----:B-1----:R-:W3:Y:S04]  /*ce5b0*/  LDL R158, [R1+0x278] ;  /* 0x00027800019e7983 */ /* 0x002ee80000100800 */
[----:B------:R-:W3:Y:S03]  /*ce5c0*/  LDL R156, [R1+0x270] ;  /* 0x00027000019c7983 */ /* 0x000ee60000100800 */
[C---:B------:R-:W-:Y:S01]  /*ce5d0*/  HMMA.1688.F32.TF32 R88, R132.reuse, R150, R88 ;  /* 0x000000968458723c */ /* 0x040fe20000081058 */
[----:B------:R-:W3:Y:S04]  /*ce5e0*/  LDL R157, [R1+0x274] ;  /* 0x00027400019d7983 */ /* 0x000ee80000100800 */
[----:B------:R-:W3:Y:S03]  /*ce5f0*/  LDL R159, [R1+0x27c] ;  /* 0x00027c00019f7983 */ /* 0x000ee60000100800 */
[----:B------:R-:W-:Y:S01]  /*ce600*/  HMMA.1688.F32.TF32 R236, R132, R142, R236 ;  /* 0x0000008e84ec723c */ /* 0x000fe200000810ec */
        /* <DEDUP_REMOVED lines=15> */
[----:B------:R-:W3:Y:S01]  /*ce700*/  LDL.LU.64 R94, [R1+0x8d30] ;  /* 0x008d3000015e7983 */ /* 0x000ee20000300a00 */
        /* <DEDUP_REMOVED lines=8> */
[----:B-1----:R-:W2:Y:S04]  /*ce790*/  LDL R92, [R1+0x200] ;  /* 0x00020000015c7983 */ /* 0x002ea80000100800 */
[----:B------:R-:W2:Y:S01]  /*ce7a0*/  LDL R93, [R1+0x204] ;  /* 0x00020400015d7983 */ /* 0x000ea20000100800 */
[C---:B------:R-:W-:Y:S03]  /*ce7b0*/  HMMA.1688.F32.TF32 R104, R8.reuse, R132, R104 ;  /* 0x000000840868723c */ /* 0x040fe60000081068 */
[----:B------:R-:W-:Y:S05]  /*ce7c0*/  LDS R132, [R0+UR10+0x24280] ;  /* 0x0242800a00847984 */ /* 0x000fea0008000800 */
[----:B--2---:R-:W-:-:S15]  /*ce7d0*/  HMMA.1688.F32.TF32 R24, R8, R92, R24 ;  /* 0x0000005c0818723c */ /* 0x004fde0000081018 */
[----:B------:R-:W-:-:S04]  /*ce7e0*/  NOP ;  /* 0x0000000000007918 */ /* 0x000fc80000000000 */
[----:B------:R-:W-:Y:S04]  /*ce7f0*/  STL.64 [R1+0x8d00], R26 ;  /* 0x008d001a01007387 */ /* 0x000fe80000100a00 */
[----:B------:R-:W-:Y:S04]  /*ce800*/  STL.64 [R1+0x8cf8], R24 ;  /* 0x008cf81801007387 */ /* 0x000fe80000100a00 */
[----:B------:R-:W-:Y:S04]  /*ce810*/  STL.64 [R1+0x8cf0], R106 ;  /* 0x008cf06a01007387 */ /* 0x000fe80000100a00 */
[----:B------:R-:W-:Y:S04]  /*ce820*/  STL.64 [R1+0x8ce8], R104 ;  /* 0x008ce86801007387 */ /* 0x000fe80000100a00 */
[----:B------:R1:W-:Y:S04]  /*ce830*/  STL.64 [R1+0x8ce0], R186 ;  /* 0x008ce0ba01007387 */ /* 0x0003e80000100a00 */
[----:B------:R-:W2:Y:S04]  /*ce840*/  LDL R94, [R1+0x1e8] ;  /* 0x0001e800015e7983 */ /* 0x000ea80000100800 */
[----:B------:R-:W2:Y:S01]  /*ce850*/  LDL R95, [R1+0x1ec] ;  /* 0x0001ec00015f7983 */ /* 0x000ea20000100800 */
[----:B------:R-:W-:Y:S01]  /*ce860*/  LOP3.LUT R93, R0, 0x20, RZ, 0x3c, !PT ;  /* 0x00000020005d7812 */ /* 0x000fe200078e3cff */
[C---:B------:R-:W-:Y:S02]  /*ce870*/  HMMA.1688.F32.TF32 R28, R8.reuse, R184, R28 ;  /* 0x000000b8081c723c */ /* 0x040fe4000008101c */
[----:B-1----:R-:W3:Y:S04]  /*ce880*/  LDL R186, [R1+0x218] ;  /* 0x0002180001ba7983 */ /* 0x002ee80000100800 */
        /* <DEDUP_REMOVED lines=10> */
[C---:B------:R-:W-:Y:S08]  /*ce930*/  HMMA.1688.F32.TF32 R12, R8.reuse, R148, R12 ;  /* 0x00000094080c723c */ /* 0x040ff0000008100c */
        /* <DEDUP_REMOVED lines=24> */
[----:B------:R1:W-:Y:S03]  /*ceac0*/  LDS R11, [R93+UR10+0x2a280] ;  /* 0x02a2800a5d0b7984 */ /* 0x0003e60008000800 */
[C---:B--2---:R-:W-:Y:S01]  /*cead0*/  HMMA.1688.F32.TF32 R20, R132.reuse, R94, R20 ;  /* 0x0000005e8414723c */ /* 0x044fe20000081014 */
[----:B------:R-:W3:Y:S04]  /*ceae0*/  LDL.LU.64 R94, [R1+0x8d10] ;  /* 0x008d1000015e7983 */ /* 0x000ee80000300a00 */
[----:B-1----:R-:W3:Y:S03]  /*ceaf0*/  LDL.LU.64 R92, [R1+0x8d08] ;  /* 0x008d0800015c7983 */ /* 0x002ee60000300a00 */
[C---:B------:R-:W-:Y:S01]  /*ceb00*/  HMMA.1688.F32.TF32 R116, R132.reuse, R194, R116 ;  /* 0x000000c28474723c */ /* 0x040fe20000081074 */
[----:B------:R-:W-:Y:S04]  /*ceb10*/  LDS R8, [R0+UR10+0x28280] ;  /* 0x0282800a00087984 */ /* 0x000fe80008000800 */
[----:B------:R-:W1:Y:S03]  /*ceb20*/  LDS R10, [R0+UR10+0x2a280] ;  /* 0x02a2800a000a7984 */ /* 0x000e660008000800 */
[C---:B---3--:R-:W-:Y:S01]  /*ceb30*/  HMMA.1688.F32.TF32 R92, R132.reuse, R26, R92 ;  /* 0x0000001a845c723c */ /* 0x048fe2000008105c */
[----:B------:R-:W2:Y:S04]  /*ceb40*/  LDL.LU.64 R26, [R1+0x8d00] ;  /* 0x008d0000011a7983 */ /* 0x000ea80000300a00 */
[----:B------:R-:W2:Y:S03]  /*ceb50*/  LDL.LU.64 R24, [R1+0x8cf8] ;  /* 0x008cf80001187983 */ /* 0x000ea60000300a00 */
[C---:B--2---:R-:W-:Y:S01]  /*ceb60*/  HMMA.1688.F32.TF32 R24, R132.reuse, R106, R24 ;  /* 0x0000006a8418723c */ /* 0x044fe20000081018 */
[----:B------:R-:W2:Y:S04]  /*ceb70*/  LDL.LU.64 R106, [R1+0x8cf0] ;  /* 0x008cf000016a7983 */ /* 0x000ea80000300a00 */
[----:B------:R-:W2:Y:S03]  /*ceb80*/  LDL.LU.64 R104, [R1+0x8ce8] ;  /* 0x008ce80001687983 */ /* 0x000ea60000300a00 */
[C---:B--2---:R-:W-:Y:S01]  /*ceb90*/  HMMA.1688.F32.TF32 R104, R132.reuse, R186, R104 ;  /* 0x000000ba8468723c */ /* 0x044fe20000081068 */
[----:B------:R-:W2:Y:S07]  /*ceba0*/  LDL.LU.64 R186, [R1+0x8ce0] ;  /* 0x008ce00001ba7983 */ /* 0x000eae0000300a00 */
[C---:B------:R-:W-:Y:S08]  /*cebb0*/  HMMA.1688.F32.TF32 R128, R132.reuse, R202, R128 ;  /* 0x000000ca8480723c */ /* 0x040ff00000081080 */
[C---:B--2---:R-:W-:Y:S01]  /*cebc0*/  HMMA.1688.F32.TF32 R28, R132.reuse, R186, R28 ;  /* 0x000000ba841c723c */ /* 0x044fe2000008101c */
[----:B------:R-:W2:Y:S04]  /*cebd0*/  LDL.LU.64 R186, [R1+0x8cd8] ;  /* 0x008cd80001ba7983 */ /* 0x000ea80000300a00 */
[----:B------:R-:W3:Y:S04]  /*cebe0*/  LDL.LU.64 R184, [R1+0x8cd0] ;  /* 0x008cd00001b87983 */ /* 0x000ee80000300a00 */
[----:B------:R-:W4:Y:S04]  /*cebf0*/  LDL.LU.64 R194, [R1+0x8cc8] ;  /* 0x008cc80001c27983 */ /* 0x000f280000300a00 */
[----:B------:R-:W2:Y:S04]  /*cec00*/  LDL.LU.64 R192, [R1+0x8cc0] ;  /* 0x008cc00001c07983 */ /* 0x000ea80000300a00 */
[----:B------:R-:W2:Y:S04]  /*cec10*/  LDL.LU.64 R202, [R1+0x8cb8] ;  /* 0x008cb80001ca7983 */ /* 0x000ea80000300a00 */
[----:B------:R-:W2:Y:S04]  /*cec20*/  LDL.LU.64 R200, [R1+0x8cb0] ;  /* 0x008cb00001c87983 */ /* 0x000ea80000300a00 */
[----:B------:R-:W1:Y:S04]  /*cec30*/  LDL R232, [R1+0x3f0] ;  /* 0x0003f00001e87983 */ /* 0x000e680000100800 */
[----:B------:R-:W1:Y:S04]  /*cec40*/  LDL R233, [R1+0x3f4] ;  /* 0x0003f40001e97983 */ /* 0x000e680000100800 */
        /* <DEDUP_REMOVED lines=78> */
[----:B------:R-:W3:Y:S01]  /*cf130*/  LDL R243, [R1+0x12c] ;  /* 0x00012c0001f37983 */ /* 0x000ee20000100800 */
[C---:B------:R-:W-:Y:S03]  /*cf140*/  HMMA.1688.F32.TF32 R72, R132.reuse, R138, R72 ;  /* 0x0000008a8448723c */ /* 0x040fe60000081048 */
[----:B------:R-:W3:Y:S04]  /*cf150*/  LDL.LU.64 R210, [R1+0x8ca8] ;  /* 0x008ca80001d27983 */ /* 0x000ee80000300a00 */
[----:B------:R-:W3:Y:S01]  /*cf160*/  LDL.LU.64 R208, [R1+0x8ca0] ;  /* 0x008ca00001d07983 */ /* 0x000ee20000300a00 */
        /* <DEDUP_REMOVED lines=12> */
[----:B------:R-:W-:Y:S03]  /*cf230*/  HMMA.1688.F32.TF32 R236, R132, R178, R236 ;  /* 0x000000b284ec723c */ /* 0x000fe600000810ec */
[----:B------:R-:W3:Y:S04]  /*cf240*/  LDL.LU.64 R162, [R1+0x8c58] ;  /* 0x008c580001a27983 */ /* 0x000ee80000300a00 */
[----:B------:R-:W3:Y:S01]  /*cf250*/  LDL.LU.64 R160, [R1+0x8c50] ;  /* 0x008c500001a07983 */ /* 0x000ee20000300a00 */
[----:B-1----:R-:W-:Y:S03]  /*cf260*/  HMMA.1688.F32.TF32 R92, R8, R232, R92 ;  /* 0x000000e8085c723c */ /* 0x002fe6000008105c */
[----:B------:R-:W3:Y:S04]  /*cf270*/  LDL.LU.64 R170, [R1+0x8c48] ;  /* 0x008c480001aa7983 */ /* 0x000ee80000300a00 */
[----:B------:R-:W3:Y:S01]  /*cf280*/  LDL.LU.64 R168, [R1+0x8c40] ;  /* 0x008c400001a87983 */ /* 0x000ee20000300a00 */
[C---:B------:R-:W-:Y:S03]  /*cf290*/  HMMA.1688.F32.TF32 R56, R132.reuse, R226, R56 ;  /* 0x000000e28438723c */ /* 0x040fe60000081038 */
[----:B------:R-:W3:Y:S04]  /*cf2a0*/  LDL.LU.64 R178, [R1+0x8c38] ;  /* 0x008c380001b27983 */ /* 0x000ee80000300a00 */
[----:B------:R-:W3:Y:S01]  /*cf2b0*/  LDL.LU.64 R176, [R1+0x8c30] ;  /* 0x008c300001b07983 */ /* 0x000ee20000300a00 */
[----:B------:R-:W-:Y:S03]  /*cf2c0*/  HMMA.1688.F32.TF32 R60, R132, R234, R60 ;  /* 0x000000ea843c723c */ /* 0x000fe6000008103c */
[----:B------:R-:W3:Y:S04]  /*cf2d0*/  LDL R132, [R1+0x410] ;  /* 0x0004100001847983 */ /* 0x000ee80000100800 */
[----:B------:R-:W3:Y:S01]  /*cf2e0*/  LDL R133, [R1+0x414] ;  /* 0x0004140001857983 */ /* 0x000ee20000100800 */
[C---:B--2---:R-:W-:Y:S03]  /*cf2f0*/  HMMA.1688.F32.TF32 R20, R8.reuse, R224, R20 ;  /* 0x000000e00814723c */ /* 0x044fe60000081014 */
[----:B------:R-:W2:Y:S04]  /*cf300*/  LDL.LU.64 R226, [R1+0x8c28] ;  /* 0x008c280001e27983 */ /* 0x000ea80000300a00 */
[----:B------:R-:W2:Y:S04]  /*cf310*/  LDL.LU.64 R224, [R1+0x8c20] ;  /* 0x008c200001e07983 */ /* 0x000ea80000300a00 */
[----:B------:R-:W2:Y:S04]  /*cf320*/  LDL.LU.64 R234, [R1+0x8c18] ;  /* 0x008c180001ea7983 */ /* 0x000ea80000300a00 */
[----:B------:R-:W2:Y:S04]  /*cf330*/  LDL.LU.64 R232, [R1+0x8c10] ;  /* 0x008c100001e87983 */ /* 0x000ea80000300a00 */
[----:B------:R-:W-:Y:S04]  /*cf340*/  STL.64 [R1+0x8c08], R94 ;  /* 0x008c085e01007387 */ /* 0x000fe80000100a00 */
[----:B------:R1:W-:Y:S04]  /*cf350*/  STL.64 [R1+0x8c00], R92 ;  /* 0x008c005c01007387 */ /* 0x0003e80000100a00 */
[----:B------:R-:W-:Y:S04]  /*cf360*/  LDS R134, [R0+UR10+0x2e280] ;  /* 0x02e2800a00867984 */ /* 0x000fe80008000800 */
[----:B-1----:R-:W2:Y:S04]  /*cf370*/  LDL R92, [R1+0x400] ;  /* 0x00040000015c7983 */ /* 0x002ea80000100800 */
[----:B------:R-:W2:Y:S01]  /*cf380*/  LDL R93, [R1+0x404] ;  /* 0x00040400015d7983 */ /* 0x000ea20000100800 */
[C---:B---3--:R-:W-:Y:S03]  /*cf390*/  HMMA.1688.F32.TF32 R104, R8.reuse, R132, R104 ;  /* 0x000000840868723c */ /* 0x048fe60000081068 */
        /* <DEDUP_REMOVED lines=58> */
[C---:B------:R-:W-:Y:S08]  /*cf740*/  HMMA.1688.F32.TF32 R100, R132.reuse, R198, R100 ;  /* 0x000000c68464723c */ /* 0x040ff00000081064 */
[C---:B------:R-:W-:Y:S08]  /*cf750*/  HMMA.1688.F32.TF32 R108, R132.reuse, R206, R108 ;  /* 0x000000ce846c723c */ /* 0x040ff0000008106c */
[C---:B--2---:R-:W-:Y:S01]  /*cf760*/  HMMA.1688.F32.TF32 R24, R132.reuse, R106, R24 ;  /* 0x0000006a8418723c */ /* 0x044fe20000081018 */
        /* <DEDUP_REMOVED lines=9> */
[C---:B--2---:R-:W-:Y:S01]  /*cf800*/  HMMA.1688.F32.TF32 R104, R132.reuse, R142, R104 ;  /* 0x0000008e8468723c */ /* 0x044fe20000081068 */
        /* <DEDUP_REMOVED lines=23> */
[----:B---3--:R-:W3:Y:S04]  /*cf980*/  LDL R232, [R1+0x12d0] ;  /* 0x0012d00001e87983 */ /* 0x008ee80000100800 */
[----:B------:R-:W3:Y:S01]  /*cf990*/  LDL R233, [R1+0x12d4] ;  /* 0x0012d40001e97983 */ /* 0x000ee20000100800 */
[----:B------:R-:W-:Y:S01]  /*cf9a0*/  HMMA.1688.F32.TF32 R48, R132, R226, R48 ;  /* 0x000000e28430723c */ /* 0x000fe20000081030 */
[----:B------:R-:W-:-:S02]  /*cf9b0*/  IMAD.MOV.U32 R234, RZ, RZ, R186 ;  /* 0x000000ffffea7224 */ /* 0x000fc400078e00ba */
[----:B------:R-:W-:Y:S01]  /*cf9c0*/  IMAD.MOV.U32 R235, RZ, RZ, R187 ;  /* 0x000000ffffeb7224 */ /* 0x000fe200078e00bb */
[----:B------:R-:W2:Y:S04]  /*cf9d0*/  LDL.LU R186, [R1+0x8bd4] ;  /* 0x008bd40001ba7983 */ /* 0x000ea80000300800 */
[----:B------:R-:W2:Y:S04]  /*cf9e0*/  LDL.LU R187, [R1+0x8bd0] ;  /* 0x008bd00001bb7983 */ /* 0x000ea80000300800 */
[----:B------:R-:W-:Y:S01]  /*cf9f0*/  STL.64 [R1+0x8af8], R234 ;  /* 0x008af8ea01007387 */ /* 0x000fe20000100a00 */
[----:B------:R-:W-:-:S02]  /*cfa00*/  IMAD.MOV.U32 R242, RZ, RZ, R202 ;  /* 0x000000fffff27224 */ /* 0x000fc400078e00ca */
[----:B------:R-:W-:Y:S01]  /*cfa10*/  IMAD.MOV.U32 R243, RZ, RZ, R203 ;  /* 0x000000fffff37224 */ /* 0x000fe200078e00cb */
[----:B------:R-:W-:Y:S01]  /*cfa20*/  MOV R247, R211 ;  /* 0x000000d300f77202 */ /* 0x000fe20000000f00 */
[----:B------:R-:W-:Y:S02]  /*cfa30*/  IMAD.MOV.U32 R246, RZ, RZ, R210 ;  /* 0x000000fffff67224 */ /* 0x000fe400078e00d2 */
[----:B------:R-:W-:Y:S02]  /*cfa40*/  IMAD.MOV.U32 R250, RZ, RZ, R218 ;  /* 0x000000fffffa7224 */ /* 0x000fe400078e00da */
[----:B------:R-:W-:Y:S01]  /*cfa50*/  IMAD.MOV.U32 R251, RZ, RZ, R219 ;  /* 0x000000fffffb7224 */ /* 0x000fe200078e00db */
[----:B---3--:R-:W-:Y:S04]  /*cfa60*/  STL.64 [R1+0x8af0], R232 ;  /* 0x008af0e801007387 */ /* 0x008fe80000100a00 */
[----:B------:R-:W-:Y:S04]  /*cfa70*/  STL.64 [R1+0x8b08], R50 ;  /* 0x008b083201007387 */ /* 0x000fe80000100a00 */
[----:B------:R-:W-:Y:S04]  /*cfa80*/  STL.64 [R1+0x8b00], R48 ;  /* 0x008b003001007387 */ /* 0x000fe80000100a00 */
[----:B------:R4:W-:Y:S04]  /*cfa90*/  STL.64 [R1+0x8880], R226 ;  /* 0x008880e201007387 */ /* 0x0009e80000100a00 */
[----:B------:R3:W-:Y:S01]  /*cfaa0*/  STL.64 [R1+0x8878], R224 ;  /* 0x008878e001007387 */ /* 0x0007e20000100a00 */
[----:B----4-:R-:W-:-:S02]  /*cfab0*/  IMAD.MOV.U32 R226, RZ, RZ, R194 ;  /* 0x000000ffffe27224 */ /* 0x010fc400078e00c2 */
[----:B------:R-:W-:Y:S01]  /*cfac0*/  IMAD.MOV.U32 R227, RZ, RZ, R195 ;  /* 0x000000ffffe37224 */ /* 0x000fe200078e00c3 */
[----:B---3--:R-:W3:Y:S04]  /*cfad0*/  LDL R224, [R1+0x12c0] ;  /* 0x0012c00001e07983 */ /* 0x008ee80000100800 */
[----:B------:R-:W3:Y:S04]  /*cfae0*/  LDL R225, [R1+0x12c4] ;  /* 0x0012c40001e17983 */ /* 0x000ee80000100800 */
        /* <DEDUP_REMOVED lines=13> */
[----:B------:R-:W3:Y:S04]  /*cfbc0*/  LDL.LU R219, [R1+0x8bb0] ;  /* 0x008bb00001db7983 */ /* 0x000ee80000300800 */
        /* <DEDUP_REMOVED lines=8> */
[----:B------:R-:W1:Y:S04]  /*cfc50*/  LDL R188, [R1+0x1110] ;  /* 0x0011100001bc7983 */ /* 0x000e680000100800 */
[----:B------:R-:W1:Y:S04]  /*cfc60*/  LDL R189, [R1+0x1114] ;  /* 0x0011140001bd7983 */ /* 0x000e680000100800 */
[----:B------:R-:W4:Y:S04]  /*cfc70*/  LDL.64 R220, [R1+0x1100] ;  /* 0x0011000001dc7983 */ /* 0x000f280000100a00 */
[----:B------:R-:W4:Y:S04]  /*cfc80*/  LDL.64 R222, [R1+0x1108] ;  /* 0x0011080001de7983 */ /* 0x000f280000100a00 */
[----:B------:R-:W4:Y:S04]  /*cfc90*/  LDL.64 R228, [R1+0x1130] ;  /* 0x0011300001e47983 */ /* 0x000f280000100a00 */
[----:B------:R-:W4:Y:S04]  /*cfca0*/  LDL.64 R230, [R1+0x1138] ;  /* 0x0011380001e67983 */ /* 0x000f280000100a00 */
[----:B--2---:R2:W-:Y:S04]  /*cfcb0*/  STL [R1+0x8828], R218 ;  /* 0x008828da01007387 */ /* 0x0045e80000100800 */
[----:B---3--:R-:W-:Y:S04]  /*cfcc0*/  STL [R1+0x8824], R219 ;  /* 0x008824db01007387 */ /* 0x008fe80000100800 */
[----:B------:R-:W-:Y:S04]  /*cfcd0*/  STL [R1+0x8820], R210 ;  /* 0x008820d201007387 */ /* 0x000fe80000100800 */
[----:B------:R-:W-:Y:S04]  /*cfce0*/  STL [R1+0x881c], R211 ;  /* 0x00881cd301007387 */ /* 0x000fe80000100800 */
        /* <DEDUP_REMOVED lines=18> */
[----:B------:R-:W3:Y:S04]  /*cfe10*/  LDL R96, [R1+0x1180] ;  /* 0x0011800001607983 */ /* 0x000ee80000100800 */
[----:B------:R-:W3:Y:S01]  /*cfe20*/  LDL R97, [R1+0x1184] ;  /* 0x0011840001617983 */ /* 0x000ee20000100800 */
[C---:B------:R-:W-:Y:S03]  /*cfe30*/  HMMA.1688.F32.TF32 R28, R132.reuse, R142, R28 ;  /* 0x0000008e841c723c */ /* 0x040fe6000008101c */
[----:B------:R-:W4:Y:S04]  /*cfe40*/  LDL R172, [R1+0x1280] ;  /* 0x0012800001ac7983 */ /* 0x000f280000100800 */
[----:B------:R-:W4:Y:S01]  /*cfe50*/  LDL R173, [R1+0x1284] ;  /* 0x0012840001ad7983 */ /* 0x000f220000100800 */
[C---:B------:R-:W-:Y:S03]  /*cfe60*/  HMMA.1688.F32.TF32 R116, R132.reuse, R150, R116 ;  /* 0x000000968474723c */ /* 0x040fe60000081074 */
[----:B------:R-:W2:Y:S04]  /*cfe70*/  LDL R156, [R1+0x1260] ;  /* 0x00126000019c7983 */ /* 0x000ea80000100800 */
[----:B------:R-:W2:Y:S01]  /*cfe80*/  LDL R157, [R1+0x1264] ;  /* 0x00126400019d7983 */ /* 0x000ea20000100800 */
[----:B------:R-:W-:Y:S03]  /*cfe90*/  HMMA.1688.F32.TF32 R16, R132, R182, R16 ;  /* 0x000000b68410723c */ /* 0x000fe60000081010 */
[----:B------:R-:W2:Y:S04]  /*cfea0*/  LDL R140, [R1+0x1240] ;  /* 0x00124000018c7983 */ /* 0x000ea80000100800 */
[----:B------:R-:W2:Y:S01]  /*cfeb0*/  LDL R141, [R1+0x1244] ;  /* 0x00124400018d7983 */ /* 0x000ea20000100800 */
[C---:B-1----:R-:W-:Y:S03]  /*cfec0*/  HMMA.1688.F32.TF32 R92, R8.reuse, R188, R92 ;  /* 0x000000bc085c723c */ /* 0x042fe6000008105c */
[----:B------:R-:W2:Y:S04]  /*cfed0*/  LDL R188, [R1+0x12a0] ;  /* 0x0012a00001bc7983 */ /* 0x000ea80000100800 */
[----:B------:R-:W2:Y:S01]  /*cfee0*/  LDL R189, [R1+0x12a4] ;  /* 0x0012a40001bd7983 */ /* 0x000ea20000100800 */
[C---:B------:R-:W-:Y:S03]  /*cfef0*/  HMMA.1688.F32.TF32 R28, R8.reuse, R196, R28 ;  /* 0x000000c4081c723c */ /* 0x040fe6000008101c */
[----:B------:R-:W2:Y:S04]  /*cff00*/  LDL R196, [R1+0x12b0] ;  /* 0x0012b00001c47983 */ /* 0x000ea80000100800 */
[----:B------:R-:W2:Y:S01]  /*cff10*/  LDL R197, [R1+0x12b4] ;  /* 0x0012b40001c57983 */ /* 0x000ea20000100800 */
[C---:B------:R-:W-:Y:S03]  /*cff20*/  HMMA.1688.F32.TF32 R116, R8.reuse, R204, R116 ;  /* 0x000000cc0874723c */ /* 0x040fe60000081074 */
[----:B------:R-:W2:Y:S04]  /*cff30*/  LDL R48, [R1+0x1220] ;  /* 0x0012200001307983 */ /* 0x000ea80000100800 */
[----:B------:R-:W2:Y:S04]  /*cff40*/  LDL R49, [R1+0x1224] ;  /* 0x0012240001317983 */ /* 0x000ea80000100800 */
[----:B------:R-:W2:Y:S04]  /*cff50*/  LDL R40, [R1+0x1200] ;  /* 0x0012000001287983 */ /* 0x000ea80000100800 */
[----:B------:R-:W2:Y:S04]  /*cff60*/  LDL R41, [R1+0x1204] ;  /* 0x0012040001297983 */ /* 0x000ea80000100800 */
[----:B------:R-:W2:Y:S04]  /*cff70*/  LDL R32, [R1+0x11e0] ;  /* 0x0011e00001207983 */ /* 0x000ea80000100800 */
[----:B------:R-:W2:Y:S04]  /*cff80*/  LDL R33, [R1+0x11e4] ;  /* 0x0011e40001217983 */ /* 0x000ea80000100800 */
[----:B------:R-:W2:Y:S04]  /*cff90*/  LDL.64 R100, [R1+0x1190] ;  /* 0x0011900001647983 */ /* 0x000ea80000100a00 */
        /* <DEDUP_REMOVED lines=17> */
[----:B------:R-:W4:Y:S04]  /*d00b0*/  LDL.64 R204, [R1+0x12e0] ;  /* 0x0012e00001cc7983 */ /* 0x000f280000100a00 */
[----:B------:R-:W4:Y:S01]  /*d00c0*/  LDL.LU.64 R98, [R1+0x8ba8] ;  /* 0x008ba80001627983 */ /* 0x000f220000300a00 */
[----:B---3--:R-:W-:Y:S03]  /*d00d0*/  HMMA.1688.F32.TF32 R16, R8, R96, R16 ;  /* 0x000000600810723c */ /* 0x008fe60000081010 */
[----:B------:R-:W4:Y:S01]  /*d00e0*/  LDL.LU.64 R96, [R1+0x8ba0] ;  /* 0x008ba00001607983 */ /* 0x000f220000300a00 */
[----:B------:R-:W-:-:S02]  /*d00f0*/  IMAD.MOV.U32 R180, RZ, RZ, R3 ;  /* 0x000000ffffb47224 */ /* 0x000fc400078e0003 */
[----:B------:R-:W-:Y:S01]  /*d0100*/  IMAD.MOV.U32 R181, RZ, RZ, R2 ;  /* 0x000000ffffb57224 */ /* 0x000fe200078e0002 */
[----:B------:R-:W3:Y:S01]  /*d0110*/  LDL.LU.64 R102, [R1+0x8b98] ;  /* 0x008b980001667983 */ /* 0x000ee20000300a00 */
[----:B--2---:R-:W-:Y:S02]  /*d0120*/  IMAD.MOV.U32 R3, RZ, RZ, R100 ;  /* 0x000000ffff037224 */ /* 0x004fe400078e0064 */
[----:B------:R-:W-:Y:S01]  /*d0130*/  IMAD.MOV.U32 R2, RZ, RZ, R101 ;  /* 0x000000ffff027224 */ /* 0x000fe200078e0065 */
[C---:B----4-:R-:W-:Y:S01]  /*d0140*/  HMMA.1688.F32.TF32 R96, R8.reuse, R100, R96 ;  /* 0x000000640860723c */ /* 0x050fe20000081060 */
[----:B------:R-:W3:Y:S04]  /*d0150*/  LDL.LU.64 R100, [R1+0x8b90] ;  /* 0x008b900001647983 */ /* 0x000ee80000300a00 */
[----:B------:R-:W-:Y:S04]  /*d0160*/  STL [R1+0x87a4], R2 ;  /* 0x0087a40201007387 */ /* 0x000fe80000100800 */
[----:B------:R-:W-:Y:S04]  /*d0170*/  STL [R1+0x87a0], R3 ;  /* 0x0087a00301007387 */ /* 0x000fe80000100800 */
        /* <DEDUP_REMOVED lines=22> */
[----:B--2---:R-:W-:Y:S03]  /*d02e0*/  HMMA.1688.F32.TF32 R40, R8, R44, R40 ;  /* 0x0000002c0828723c */ /* 0x004fe60000081028 */
[----:B------:R-:W3:Y:S04]  /*d02f0*/  LDL.LU.64 R44, [R1+0x8b10] ;  /* 0x008b1000012c7983 */ /* 0x000ee80000300a00 */
[----:B------:R-:W2:Y:S01]  /*d0300*/  LDL.LU.64 R50, [R1+0x8b08] ;  /* 0x008b080001327983 */ /* 0x000ea20000300a00 */
[----:B------:R-:W-:Y:S01]  /*d0310*/  HMMA.1688.F32.TF32 R52, R132, R218, R52 ;  /* 0x000000da8434723c */ /* 0x000fe20000081034 */
[----:B------:R-:W-:-:S07]  /*d0320*/  LOP3.LUT R218, R0, 0x20, RZ, 0x3c, !PT ;  /* 0x0000002000da7812 */ /* 0x000fce00078e3cff */
[C---:B------:R-:W-:Y:S08]  /*d0330*/  HMMA.1688.F32.TF32 R128, R132.reuse, R158, R128 ;  /* 0x0000009e8480723c */ /* 0x040ff00000081080 */
[C---:B------:R-:W-:Y:S08]  /*d0340*/  HMMA.1688.F32.TF32 R4, R132.reuse, R166, R4 ;  /* 0x000000a68404723c */ /* 0x040ff00000081004 */
[----:B------:R-:W-:Y:S08]  /*d0350*/  HMMA.1688.F32.TF32 R12, R132, R174, R12 ;  /* 0x000000ae840c723c */ /* 0x000ff0000008100c */
[----:B---3--:R-:W-:Y:S01]  /*d0360*/  HMMA.1688.F32.TF32 R44, R8, R48, R44 ;  /* 0x00000030082c723c */ /* 0x008fe2000008102c */
[----:B------:R-:W2:Y:S01]  /*d0370*/  LDL.LU.64 R48, [R1+0x8b00] ;  /* 0x008b000001307983 */ /* 0x000ea20000300a00 */
[----:B------:R-:W-:-:S03]  /*d0380*/  IMAD.MOV.U32 R165, RZ, RZ, R252 ;  /* 0x000000ffffa57224 */ /* 0x000fc600078e00fc */
        /* <DEDUP_REMOVED lines=19> */
[----:B------:R-:W-:-:S07]  /*d04c0*/  IMAD.MOV.U32 R252, RZ, RZ, R205 ;  /* 0x000000fffffc7224 */ /* 0x000fce00078e00cd */
[----:B------:R-:W-:Y:S08]  /*d04d0*/  HMMA.1688.F32.TF32 R64, R8, R164, R64 ;  /* 0x000000a40840723c */ /* 0x000ff00000081040 */
[----:B-1----:R-:W-:Y:S08]  /*d04e0*/  HMMA.1688.F32.TF32 R20, R132, R214, R20 ;  /* 0x000000d68414723c */ /* 0x002ff00000081014 */
[C---:B------:R-:W-:Y:S08]  /*d04f0*/  HMMA.1688.F32.TF32 R68, R8.reuse, R172, R68 ;  /* 0x000000ac0844723c */ /* 0x040ff00000081044 */
[C---:B------:R-:W-:Y:S08]  /*d0500*/  HMMA.1688.F32.TF32 R72, R8.reuse, R180, R72 ;  /* 0x000000b40848723c */ /* 0x040ff00000081048 */
[C---:B------:R-:W-:Y:S08]  /*d0510*/  HMMA.1688.F32.TF32 R76, R8.reuse, R188, R76 ;  /* 0x000000bc084c723c */ /* 0x040ff0000008104c */
[C---:B------:R-:W-:Y:S08]  /*d0520*/  HMMA.1688.F32.TF32 R80, R8.reuse, R196, R80 ;  /* 0x000000c40850723c */ /* 0x040ff00000081050 */
[C---:B------:R-:W-:Y:S08]  /*d0530*/  HMMA.1688.F32.TF32 R236, R8.reuse, R204, R236 ;  /* 0x000000cc08ec723c */ /* 0x040ff000000810ec */
[C---:B--2---:R-:W-:Y:S01]  /*d0540*/  HMMA.1688.F32.TF32 R48, R8.reuse, R232, R48 ;  /* 0x000000e80830723c */ /* 0x044fe20000081030 */
        /* <DEDUP_REMOVED lines=19> */
[----:B------:R-:W-:Y:S04]  /*d0680*/  STL [R1+0x87a8], R252 ;  /* 0x0087a8fc01007387 */ /* 0x000fe80000100800 */
[----:B------:R-:W2:Y:S04]  /*d0690*/  LDL.LU.64 R214, [R1+0x8a58] ;  /* 0x008a580001d67983 */ /* 0x000ea80000300a00 */
[----:B------:R-:W2:Y:S04]  /*d06a0*/  LDL.LU.64 R212, [R1+0x8a50] ;  /* 0x008a500001d47983 */ /* 0x000ea80000300a00 */
[----:B------:R-:W-:Y:S04]  /*d06b0*/  STL.64 [R1+0x24e0], R20 ;  /* 0x0024e01401007387 */ /* 0x000fe80000100a00 */
[----:B------:R1:W-:Y:S04]  /*d06c0*/  STL.64 [R1+0x24e8], R22 ;  /* 0x0024e81601007387 */ /* 0x0003e80000100a00 */
[----:B-1----:R-:W2:Y:S01]  /*d06d0*/  LDL.64 R22, [R1+0x1118] ;  /* 0x0011180001167983 */ /* 0x002ea20000100a00 */
[C---:B------:R-:W-:Y:S08]  /*d06e0*/  HMMA.1688.F32.TF32 R24, R8.reuse, R220, R24 ;  /* 0x000000dc0818723c */ /* 0x040ff00000081018 */
[----:B------:R-:W-:-:S12]  /*d06f0*/  HMMA.1688.F32.TF32 R104, R8, R228, R104 ;  /* 0x000000e40868723c */ /* 0x000fd80000081068 */
[C---:B------:R-:W-:Y:S08]  /*d0700*/  HMMA.1688.F32.TF32 R24, R132.reuse, R222, R24 ;  /* 0x000000de8418723c */ /* 0x040ff00000081018 */
[----:B------:R-:W-:Y:S01]  /*d0710*/  HMMA.1688.F32.TF32 R104, R132, R230, R104 ;  /* 0x000000e68468723c */ /* 0x000fe20000081068 */
[----:B------:R-:W-:Y:S02]  /*d0720*/  IMAD.MOV.U32 R163, RZ, RZ, R223 ;  /* 0x000000ffffa37224 */ /* 0x000fe400078e00df */
[----:B------:R-:W-:-:S05]  /*d0730*/  IMAD.MOV.U32 R162, RZ, RZ, R222 ;  /* 0x000000ffffa27224 */ /* 0x000fca00078e00de */
[----:B--2---:R-:W-:Y:S01]  /*d0740*/  HMMA.1688.F32.TF32 R92, R132, R22, R92 ;  /* 0x00000016845c723c */ /* 0x004fe2000008105c */
[----:B------:R-:W-:Y:S01]  /*d0750*/  MOV R155, R23 ;  /* 0x00000017009b7202 */ /* 0x000fe20000000f00 */
[----:B------:R-:W-:-:S15]  /*d0760*/  IMAD.MOV.U32 R154, RZ, RZ, R22 ;  /* 0x000000ffff9a7224 */ /* 0x000fde00078e0016 */
[----:B------:R-:W-:Y:S02]  /*d0770*/  NOP ;  /* 0x0000000000007918 */ /* 0x000fe40000000000 */
[----:B------:R-:W-:Y:S04]  /*d0780*/  STL.64 [R1+0x2110], R92 ;  /* 0x0021105c01007387 */ /* 0x000fe80000100a00 */
[----:B------:R1:W-:Y:S04]  /*d0790*/  STL.64 [R1+0x2118], R94 ;  /* 0x0021185e01007387 */ /* 0x0003e80000100a00 */
[----:B------:R-:W2:Y:S04]  /*d07a0*/  LDL.64 R22, [R1+0x11b8] ;  /* 0x0011b80001167983 */ /* 0x000ea80000100a00 */
[----:B-1----:R-:W2:Y:S04]  /*d07b0*/  LDL R94, [R1+0x1198] ;  /* 0x00119800015e7983 */ /* 0x002ea80000100800 */
[----:B------:R-:W2:Y:S04]  /*d07c0*/  LDL R95, [R1+0x119c] ;  /* 0x00119c00015f7983 */ /* 0x000ea80000100800 */
[----:B------:R-:W-:Y:S04]  /*d07d0*/  STL [R1+0x87d0], R155 ;  /* 0x0087d09b01007387 */ /* 0x000fe80000100800 */
[----:B------:R-:W-:Y:S04]  /*d07e0*/  STL [R1+0x87cc], R154 ;  /* 0x0087cc9a01007387 */ /* 0x000fe80000100800 */
[----:B------:R-:W-:Y:S04]  /*d07f0*/  STL.64 [R1+0x2130], R24 ;  /* 0x0021301801007387 */ /* 0x000fe80000100a00 */
[----:B------:R1:W-:Y:S04]  /*d0800*/  STL.64 [R1+0x2138], R26 ;  /* 0x0021381a01007387 */ /* 0x0003e80000100a00 */
[----:B------:R-:W2:Y:S04]  /*d0810*/  LDL.LU.64 R222, [R1+0x8a48] ;  /* 0x008a480001de7983 */ /* 0x000ea80000300a00 */
[----:B------:R-:W2:Y:S04]  /*d0820*/  LDL.LU.64 R220, [R1+0x8a40] ;  /* 0x008a400001dc7983 */ /* 0x000ea80000300a00 */
[----:B-1----:R-:W2:Y:S01]  /*d0830*/  LDL.64 R26, [R1+0x1148] ;  /* 0x00114800011a7983 */ /* 0x002ea20000100a00 */
[----:B------:R-:W-:-:S03]  /*d0840*/  IMAD.MOV.U32 R155, RZ, RZ, R230 ;  /* 0x000000ffff9b7224 */ /* 0x000fc600078e00e6 */
[----:B------:R-:W-:Y:S01]  /*d0850*/  STL [R1+0x87d8], R163 ;  /* 0x0087d8a301007387 */ /* 0x000fe20000100800 */
[----:B------:R-:W-:-:S03]  /*d0860*/  IMAD.MOV.U32 R154, RZ, RZ, R231 ;  /* 0x000000ffff9a7224 */ /* 0x000fc600078e00e7 */
[----:B------:R-:W-:Y:S04]  /*d0870*/  STL [R1+0x87d4], R162 ;  /* 0x0087d4a201007387 */ /* 0x000fe80000100800 */
[----:B------:R-:W-:Y:S04]  /*d0880*/  STL.64 [R1+0x2150], R104 ;  /* 0x0021506801007387 */ /* 0x000fe80000100a00 */
[----:B------:R1:W-:Y:S04]  /*d0890*/  STL.64 [R1+0x2158], R106 ;  /* 0x0021586a01007387 */ /* 0x0003e80000100a00 */
[----:B------:R-:W3:Y:S04]  /*d08a0*/  LDL.LU.64 R230, [R1+0x8a38] ;  /* 0x008a380001e67983 */ /* 0x000ee80000300a00 */
[----:B------:R-:W3:Y:S04]  /*d08b0*/  LDL.LU.64 R228, [R1+0x8a30] ;  /* 0x008a300001e47983 */ /* 0x000ee80000300a00 */
[----:B-1----:R-:W3:Y:S01]  /*d08c0*/  LDL.64 R106, [R1+0x12f8] ;  /* 0x0012f800016a7983 */ /* 0x002ee20000100a00 */
[C---:B------:R-:W-:Y:S08]  /*d08d0*/  HMMA.1688.F32.TF32 R128, R8.reuse, R248, R128 ;  /* 0x000000f80880723c */ /* 0x040ff00000081080 */
[C---:B------:R-:W-:Y:S08]  /*d08e0*/  HMMA.1688.F32.TF32 R4, R8.reuse, R244, R4 ;  /* 0x000000f40804723c */ /* 0x040ff00000081004 */
[----:B------:R-:W-:Y:S01]  /*d08f0*/  HMMA.1688.F32.TF32 R12, R8, R240, R12 ;  /* 0x000000f0080c723c */ /* 0x000fe2000008100c */
[----:B------:R-:W-:Y:S07]  /*d0900*/  STL [R1+0x87e0], R154 ;  /* 0x0087e09a01007387 */ /* 0x000fee0000100800 */
[C---:B------:R-:W-:Y:S01]  /*d0910*/  HMMA.1688.F32.TF32 R128, R132.reuse, R250, R128 ;  /* 0x000000fa8480723c */ /* 0x040fe20000081080 */
[----:B------:R1:W-:Y:S07]  /*d0920*/  STL [R1+0x87dc], R155 ;  /* 0x0087dc9b01007387 */ /* 0x0003ee0000100800 */
[C---:B------:R-:W-:Y:S08]  /*d0930*/  HMMA.1688.F32.TF32 R4, R132.reuse, R246, R4 ;  /* 0x000000f68404723c */ /* 0x040ff00000081004 */
[C---:B------:R-:W-:Y:S08]  /*d0940*/  HMMA.1688.F32.TF32 R12, R132.reuse, R242, R12 ;  /* 0x000000f2840c723c */ /* 0x040ff0000008100c */
[----:B--2---:R-:W-:Y:S01]  /*d0950*/  HMMA.1688.F32.TF32 R116, R132, R26, R116 ;  /* 0x0000001a8474723c */ /* 0x004fe20000081074 */
[----:B-1----:R-:W-:-:S02]  /*d0960*/  IMAD.MOV.U32 R155, RZ, RZ, R27 ;  /* 0x000000ffff9b7224 */ /* 0x002fc400078e001b */
[----:B------:R-:W-:-:S05]  /*d0970*/  IMAD.MOV.U32 R154, RZ, RZ, R26 ;  /* 0x000000ffff9a7224 */ /* 0x000fca00078e001a */
[----:B---3--:R-:W-:Y:S01]  /*d0980*/  HMMA.1688.F32.TF32 R28, R132, R106, R28 ;  /* 0x0000006a841c723c */ /* 0x008fe2000008101c */
[----:B------:R-:W-:Y:S02]  /*d0990*/  IMAD.MOV.U32 R162, RZ, RZ, R107 ;  /* 0x000000ffffa27224 */ /* 0x000fe400078e006b */
[----:B------:R-:W-:-:S15]  /*d09a0*/  IMAD.MOV.U32 R163, RZ, RZ, R106 ;  /* 0x000000ffffa37224 */ /* 0x000fde00078e006a */
[----:B------:R-:W-:Y:S01]  /*d09b0*/  NOP ;  /* 0x0000000000007918 */ /* 0x000fe20000000000 */
[----:B------:R-:W-:Y:S04]  /*d09c0*/  STL.64 [R1+0x2170], R28 ;  /* 0x0021701c01007387 */ /* 0x000fe80000100a00 */
[----:B------:R1:W-:Y:S04]  /*d09d0*/  STL.64 [R1+0x2178], R30 ;  /* 0x0021781e01007387 */ /* 0x0003e80000100a00 */
[----:B------:R-:W2:Y:S04]  /*d09e0*/  LDL.64 R106, [R1+0x11f8] ;  /* 0x0011f800016a7983 */ /* 0x000ea80000100a00 */
[----:B-1----:R-:W3:Y:S04]  /*d09f0*/  LDL.64 R30, [R1+0x11e8] ;  /* 0x0011e800011e7983 */ /* 0x002ee80000100a00 */
[----:B------:R-:W-:Y:S04]  /*d0a00*/  STL [R1+0x87e8], R162 ;  /* 0x0087e8a201007387 */ /* 0x000fe80000100800 */
[----:B------:R-:W-:Y:S04]  /*d0a10*/  STL [R1+0x87e4], R163 ;  /* 0x0087e4a301007387 */ /* 0x000fe80000100800 */
[----:B------:R-:W-:Y:S04]  /*d0a20*/  STL.64 [R1+0x2190], R116 ;  /* 0x0021907401007387 */ /* 0x000fe80000100a00 */
[----:B------:R1:W-:Y:S04]  /*d0a30*/  STL.64 [R1+0x2198], R118 ;  /* 0x0021987601007387 */ /* 0x0003e80000100a00 */
[----:B------:R-:W2:Y:S04]  /*d0a40*/  LDL.64 R26, [R1+0x1208] ;  /* 0x00120800011a7983 */ /* 0x000ea80000100a00 */
[----:B-1----:R-:W2:Y:S04]  /*d0a50*/  LDL.64 R118, [R1+0x11d8] ;  /* 0x0011d80001767983 */ /* 0x002ea80000100a00 */
[----:B------:R-:W-:Y:S04]  /*d0a60*/  STL [R1+0x87f0], R155 ;  /* 0x0087f09b01007387 */ /* 0x000fe80000100800 */
[----:B------:R-:W-:Y:S04]  /*d0a70*/  STL [R1+0x87ec], R154 ;  /* 0x0087ec9a01007387 */ /* 0x000fe80000100800 */
        /* <DEDUP_REMOVED lines=16> */
[----:B------:R-:W2:Y:S01]  /*d0b80*/  LDL R15, [R1+0x118c] ;  /* 0x00118c00010f7983 */ /* 0x000ea20000100800 */
[----:B------:R-:W-:Y:S01]  /*d0b90*/  IMAD.MOV.U32 R2, RZ, RZ, R22 ;  /* 0x000000ffff027224 */ /* 0x000fe200078e0016 */
[----:B------:R-:W-:Y:S01]  /*d0ba0*/  MOV R3, R23 ;  /* 0x0000001700037202 */ /* 0x000fe20000000f00 */
[C---:B--2---:R-:W-:Y:S08]  /*d0bb0*/  HMMA.1688.F32.TF32 R12, R132.reuse, R14, R16 ;  /* 0x0000000e840c723c */ /* 0x044ff00000081010 */
[C---:B------:R-:W-:Y:S01]  /*d0bc0*/  HMMA.1688.F32.TF32 R16, R132.reuse, R94, R96 ;  /* 0x0000005e8410723c */ /* 0x040fe20000081060 */
[----:B------:R-:W2:Y:S10]  /*d0bd0*/  LDL.64 R94, [R1+0x1218] ;  /* 0x00121800015e7983 */ /* 0x000eb40000100a00 */
[----:B------:R-:W-:Y:S04]  /*d0be0*/  STL.64 [R1+0x23d0], R12 ;  /* 0x0023d00c01007387 */ /* 0x000fe80000100a00 */
[----:B------:R1:W-:Y:S02]  /*d0bf0*/  STL.64 [R1+0x23d8], R14 ;  /* 0x0023d80e01007387 */ /* 0x0003e40000100a00 */
[C---:B-1----:R-:W-:Y:S08]  /*d0c00*/  HMMA.1688.F32.TF32 R12, R132.reuse, R6, R100 ;  /* 0x00000006840c723c */ /* 0x042ff00000081064 */
[C---:B------:R-:W-:Y:S01]  /*d0c10*/  HMMA.1688.F32.TF32 R4, R132.reuse, R22, R108 ;  /* 0x000000168404723c */ /* 0x040fe2000008106c */
[----:B------:R-:W-:Y:S04]  /*d0c20*/  STL.64 [R1+0x23c0], R16 ;  /* 0x0023c01001007387 */ /* 0x000fe80000100a00 */
[----:B------:R-:W-:Y:S06]  /*d0c30*/  STL.64 [R1+0x23c8], R18 ;  /* 0x0023c81201007387 */ /* 0x000fec0000100a00 */
[----:B------:R-:W-:Y:S04]  /*d0c40*/  STL.64 [R1+0x23b0], R12 ;  /* 0x0023b00c01007387 */ /* 0x000fe80000100a00 */
[----:B------:R1:W-:Y:S04]  /*d0c50*/  STL.64 [R1+0x23b8], R14 ;  /* 0x0023b80e01007387 */ /* 0x0003e80000100a00 */
[----:B------:R-:W-:Y:S04]  /*d0c60*/  STL.64 [R1+0x23a0], R4 ;  /* 0x0023a00401007387 */ /* 0x000fe80000100a00 */
[----:B------:R3:W-:Y:S04]  /*d0c70*/  STL.64 [R1+0x23a8], R6 ;  /* 0x0023a80601007387 */ /* 0x0007e80000100a00 */
[----:B------:R-:W4:Y:S01]  /*d0c80*/  LDL.64 R22, [R1+0x1228] ;  /* 0x0012280001167983 */ /* 0x000f220000100a00 */
[C---:B-1----:R-:W-:Y:S08]  /*d0c90*/  HMMA.1688.F32.TF32 R12, R132.reuse, R130, R112 ;  /* 0x00000082840c723c */ /* 0x042ff00000081070 */
[C---:B---3--:R-:W-:Y:S11]  /*d0ca0*/  HMMA.1688.F32.TF32 R4, R132.reuse, R118, R120 ;  /* 0x000000768404723c */ /* 0x048ff60000081078 */
[----:B------:R-:W-:Y:S04]  /*d0cb0*/  STL.64 [R1+0x2390], R12 ;  /* 0x0023900c01007387 */ /* 0x000fe80000100a00 */
[----:B------:R-:W-:Y:S04]  /*d0cc0*/  STL.64 [R1+0x2398], R14 ;  /* 0x0023980e01007387 */ /* 0x000fe80000100a00 */
[----:B------:R-:W-:Y:S04]  /*d0cd0*/  STL.64 [R1+0x2380], R4 ;  /* 0x0023800401007387 */ /* 0x000fe80000100a00 */
[----:B------:R1:W-:Y:S02]  /*d0ce0*/  STL.64 [R1+0x2388], R6 ;  /* 0x0023880601007387 */ /* 0x0003e40000100a00 */
[----:B-1----:R-:W-:Y:S01]  /*d0cf0*/  HMMA.1688.F32.TF32 R4, R132, R30, R124 ;  /* 0x0000001e8404723c */ /* 0x002fe2000008107c */
[----:B------:R-:W-:-:S02]  /*d0d00*/  IMAD.MOV.U32 R138, RZ, RZ, R118 ;  /* 0x000000ffff8a7224 */ /* 0x000fc400078e0076 */
[----:B------:R-:W-:-:S05]  /*d0d10*/  IMAD.MOV.U32 R139, RZ, RZ, R119 ;  /* 0x000000ffff8b7224 */ /* 0x000fca00078e0077 */
[----:B------:R-:W-:Y:S04]  /*d0d20*/  STL.64 [R1+0x8890], R138 ;  /* 0x0088908a01007387 */ /* 0x000fe80000100a00 */
[----:B------:R-:W-:Y:S07]  /*d0d30*/  STL.64 [R1+0x8888], R136 ;  /* 0x0088888801007387 */ /* 0x000fee0000100a00 */
[----:B------:R-:W-:Y:S04]  /*d0d40*/  STL.64 [R1+0x2370], R4 ;  /* 0x0023700401007387 */ /* 0x000fe80000100a00 */
[----:B------:R1:W-:Y:S01]  /*d0d50*/  STL.64 [R1+0x2378], R6 ;  /* 0x0023780601007387 */ /* 0x0003e20000100a00 */
[----:B------:R-:W-:Y:S01]  /*d0d60*/  HMMA.1688.F32.TF32 R16, R132, R26, R36 ;  /* 0x0000001a8410723c */ /* 0x000fe20000081024 */
[----:B------:R-:W-:-:S02]  /*d0d70*/  IMAD.MOV.U32 R146, RZ, RZ, R30 ;  /* 0x000000ffff927224 */ /* 0x000fc400078e001e */
[----:B------:R-:W-:Y:S01]  /*d0d80*/  IMAD.MOV.U32 R147, RZ, RZ, R31 ;  /* 0x000000ffff937224 */ /* 0x000fe200078e001f */
[----:B------:R-:W3:Y:S04]  /*d0d90*/  LDL.64 R14, [R1+0x1238] ;  /* 0x00123800010e7983 */ /* 0x000ee80000100a00 */
[----:B-1----:R-:W-:Y:S01]  /*d0da0*/  HMMA.1688.F32.TF32 R4, R132, R106, R32 ;  /* 0x0000006a8404723c */ /* 0x002fe20000081020 */
[----:B------:R-:W-:Y:S01]  /*d0db0*/  STL.64 [R1+0x88a0], R146 ;  /* 0x0088a09201007387 */ /* 0x000fe20000100a00 */
[----:B------:R-:W-:Y:S02]  /*d0dc0*/  IMAD.MOV.U32 R162, RZ, RZ, R106 ;  /* 0x000000ffffa27224 */ /* 0x000fe400078e006a */
[----:B------:R-:W-:Y:S01]  /*d0dd0*/  IMAD.MOV.U32 R163, RZ, RZ, R107 ;  /* 0x000000ffffa37224 */ /* 0x000fe200078e006b */
[----:B------:R-:W-:Y:S01]  /*d0de0*/  STL.64 [R1+0x8898], R144 ;  /* 0x0088989001007387 */ /* 0x000fe20000100a00 */
[----:B------:R-:W-:-:S13]  /*d0df0*/  IMAD.MOV.U32 R252, RZ, RZ, R131 ;  /* 0x000000fffffc7224 */ /* 0x000fda00078e0083 */
[----:B------:R-:W-:Y:S04]  /*d0e00*/  STL.64 [R1+0x2360], R4 ;  /* 0x0023600401007387 */ /* 0x000fe80000100a00 */
[----:B------:R1:W-:Y:S04]  /*d0e10*/  STL.64 [R1+0x2368], R6 ;  /* 0x0023680601007387 */ /* 0x0003e80000100a00 */
[----:B-1----:R-:W3:Y:S04]  /*d0e20*/  LDL.64 R6, [R1+0x1248] ;  /* 0x0012480001067983 */ /* 0x002ee80000100a00 */
[----:B------:R-:W-:Y:S04]  /*d0e30*/  STL.64 [R1+0x88b0], R162 ;  /* 0x0088b0a201007387 */ /* 0x000fe80000100a00 */
[----:B------:R-:W-:Y:S04]  /*d0e40*/  STL.64 [R1+0x88a8], R160 ;  /* 0x0088a8a001007387 */ /* 0x000fe80000100a00 */
[----:B------:R-:W-:Y:S04]  /*d0e50*/  STL.64 [R1+0x2350], R16 ;  /* 0x0023501001007387 */ /* 0x000fe80000100a00 */
[----:B------:R2:W-:Y:S04]  /*d0e60*/  STL.64 [R1+0x2358], R18 ;  /* 0x0023581201007387 */ /* 0x0005e80000100a00 */
[----:B------:R-:W3:Y:S01]  /*d0e70*/  LDL.64 R130, [R1+0x1258] ;  /* 0x0012580001827983 */ /* 0x000ee20000100a00 */
[----:B------:R-:W-:-:S02]  /*d0e80*/  IMAD.MOV.U32 R155, RZ, RZ, R26 ;  /* 0x000000ffff9b7224 */ /* 0x000fc400078e001a */
[----:B------:R-:W-:-:S05]  /*d0e90*/  IMAD.MOV.U32 R154, RZ, RZ, R27 ;  /* 0x000000ffff9a7224 */ /* 0x000fca00078e001b */
[----:B------:R-:W-:Y:S04]  /*d0ea0*/  STL.64 [R1+0x88c0], R154 ;  /* 0x0088c09a01007387 */ /* 0x000fe80000100a00 */
[----:B------:R-:W-:Y:S01]  /*d0eb0*/  STL.64 [R1+0x88b8], R152 ;  /* 0x0088b89801007387 */ /* 0x000fe20000100a00 */
[----:B--2---:R-:W-:Y:S01]  /*d0ec0*/  HMMA.1688.F32.TF32 R16, R132, R94, R40 ;  /* 0x0000005e8410723c */ /* 0x004fe20000081028 */
[----:B------:R-:W-:Y:S01]  /*d0ed0*/  MOV R170, R94 ;  /* 0x0000005e00aa7202 */ /* 0x000fe20000000f00 */
[----:B------:R-:W-:-:S15]  /*d0ee0*/  IMAD.MOV.U32 R171, RZ, RZ, R95 ;  /* 0x000000ffffab7224 */ /* 0x000fde00078e005f */
[----:B------:R-:W-:Y:S02]  /*d0ef0*/  NOP ;  /* 0x0000000000007918 */ /* 0x000fe40000000000 */
[----:B------:R-:W-:Y:S04]  /*d0f00*/  STL.64 [R1+0x2340], R16 ;  /* 0x0023401001007387 */ /* 0x000fe80000100a00 */
[----:B------:R4:W-:Y:S04]  /*d0f10*/  STL.64 [R1+0x2348], R18 ;  /* 0x0023481201007387 */ /* 0x0009e80000100a00 */
[----:B------:R-:W2:Y:S04]  /*d0f20*/  LDL.64 R118, [R1+0x1268] ;  /* 0x0012680001767983 */ /* 0x000ea80000100a00 */
[----:B------:R-:W-:Y:S04]  /*d0f30*/  STL.64 [R1+0x88d0], R170 ;  /* 0x0088d0aa01007387 */ /* 0x000fe80000100a00 */
[----:B------:R-:W-:Y:S01]  /*d0f40*/  STL.64 [R1+0x88c8], R168 ;  /* 0x0088c8a801007387 */ /* 0x000fe20000100a00 */
[----:B----4-:R-:W-:-:S15]  /*d0f50*/  HMMA.1688.F32.TF32 R16, R132, R22, R44 ;  /* 0x000000168410723c */ /* 0x010fde000008102c */
[----:B------:R-:W-:-:S04]  /*d0f60*/  NOP ;  /* 0x0000000000007918 */ /* 0x000fc80000000000 */
[----:B------:R-:W-:Y:S04]  /*d0f70*/  STL.64 [R1+0x2330], R16 ;  /* 0x0023301001007387 */ /* 0x000fe80000100a00 */
[----:B------:R3:W-:Y:S04]  /*d0f80*/  STL.64 [R1+0x2338], R18 ;  /* 0x0023381201007387 */ /* 0x0007e80000100a00 */
[----:B------:R-:W4:Y:S04]  /*d0f90*/  LDL.64 R30, [R1+0x1278] ;  /* 0x00127800011e7983 */ /* 0x000f280000100a00 */
[----:B------:R-:W4:Y:S04]  /*d0fa0*/  LDL R106, [R1+0x1288] ;  /* 0x00128800016a7983 */ /* 0x000f280000100800 */
[----:B------:R-:W4:Y:S04]  /*d0fb0*/  LDL R107, [R1+0x128c] ;  /* 0x00128c00016b7983 */ /* 0x000f280000100800 */
[----:B------:R-:W4:Y:S04]  /*d0fc0*/  LDL R26, [R1+0x1298] ;  /* 0x00129800011a7983 */ /* 0x000f280000100800 */
[----:B------:R-:W4:Y:S04]  /*d0fd0*/  LDL R27, [R1+0x129c] ;  /* 0x00129c00011b7983 */ /* 0x000f280000100800 */
[----:B------:R-:W4:Y:S04]  /*d0fe0*/  LDL R94, [R1+0x12a8] ;  /* 0x0012a800015e7983 */ /* 0x000f280000100800 */
[----:B------:R-:W4:Y:S01]  /*d0ff0*/  LDL R95, [R1+0x12ac] ;  /* 0x0012ac00015f7983 */ /* 0x000f220000100800 */
[----:B------:R-:W-:-:S02]  /*d1000*/  IMAD.MOV.U32 R178, RZ, RZ, R22 ;  /* 0x000000ffffb27224 */ /* 0x000fc400078e0016 */
[----:B------:R-:W-:Y:S01]  /*d1010*/  IMAD.MOV.U32 R179, RZ, RZ, R23 ;  /* 0x000000ffffb37224 */ /* 0x000fe200078e0017 */
[----:B------:R-:W4:Y:S04]  /*d1020*/  LDL R22, [R1+0x12b8] ;  /* 0x0012b80001167983 */ /* 0x000f280000100800 */
[----:B------:R-:W4:Y:S01]  /*d1030*/  LDL R23, [R1+0x12bc] ;  /* 0x0012bc0001177983 */ /* 0x000f220000100800 */
[C---:B---3--:R-:W-:Y:S01]  /*d1040*/  HMMA.1688.F32.TF32 R16, R132.reuse, R14, R48 ;  /* 0x0000000e8410723c */ /* 0x048fe20000081030 */
[----:B------:R-:W-:Y:S02]  /*d1050*/  IMAD.MOV.U32 R186, RZ, RZ, R14 ;  /* 0x000000ffffba7224 */ /* 0x000fe400078e000e */
[----:B------:R-:W-:Y:S01]  /*d1060*/  IMAD.MOV.U32 R187, RZ, RZ, R15 ;  /* 0x000000ffffbb7224 */ /* 0x000fe200078e000f */
[----:B------:R-:W-:Y:S04]  /*d1070*/  STL.64 [R1+0x88e0], R178 ;  /* 0x0088e0b201007387 */ /* 0x000fe80000100a00 */
[----:B------:R-:W-:Y:S11]  /*d1080*/  STL.64 [R1+0x88d8], R176 ;  /* 0x0088d8b001007387 */ /* 0x000ff60000100a00 */
[----:B------:R-:W-:Y:S04]  /*d1090*/  STL.64 [R1+0x2320], R16 ;  /* 0x0023201001007387 */ /* 0x000fe80000100a00 */
[----:B------:R-:W-:Y:S01]  /*d10a0*/  STL.64 [R1+0x2328], R18 ;  /* 0x0023281201007387 */ /* 0x000fe20000100a00 */
[----:B------:R-:W-:Y:S01]  /*d10b0*/  HMMA.1688.F32.TF32 R12, R132, R6, R52 ;  /* 0x00000006840c723c */ /* 0x000fe20000081034 */
[----:B------:R-:W-:-:S02]  /*d10c0*/  IMAD.MOV.U32 R194, RZ, RZ, R6 ;  /* 0x000000ffffc27224 */ /* 0x000fc400078e0006 */
[----:B------:R-:W-:Y:S01]  /*d10d0*/  IMAD.MOV.U32 R195, RZ, RZ, R7 ;  /* 0x000000ffffc37224 */ /* 0x000fe200078e0007 */
[----:B------:R-:W-:Y:S04]  /*d10e0*/  STL.64 [R1+0x88f0], R186 ;  /* 0x0088f0ba01007387 */ /* 0x000fe80000100a00 */
[----:B------:R-:W-:Y:S01]  /*d10f0*/  HMMA.1688.F32.TF32 R4, R132, R130, R56 ;  /* 0x000000828404723c */ /* 0x000fe20000081038 */
[----:B------:R-:W-:Y:S10]  /*d1100*/  STL.64 [R1+0x88e8], R184 ;  /* 0x0088e8b801007387 */ /* 0x000ff40000100a00 */
[----:B------:R-:W-:Y:S04]  /*d1110*/  STL.64 [R1+0x2310], R12 ;  /* 0x0023100c01007387 */ /* 0x000fe80000100a00 */
[----:B------:R-:W-:Y:S04]  /*d1120*/  STL.64 [R1+0x2318], R14 ;  /* 0x0023180e01007387 */ /* 0x000fe80000100a00 */
[----:B------:R-:W-:Y:S04]  /*d1130*/  STL.64 [R1+0x8900], R194 ;  /* 0x008900c201007387 */ /* 0x000fe80000100a00 */
[----:B------:R-:W-:Y:S04]  /*d1140*/  STL.64 [R1+0x88f8], R192 ;  /* 0x0088f8c001007387 */ /* 0x000fe80000100a00 */
[----:B------:R-:W-:Y:S04]  /*d1150*/  STL.64 [R1+0x2300], R4 ;  /* 0x0023000401007387 */ /* 0x000fe80000100a00 */
[----:B------:R2:W-:Y:S01]  /*d1160*/  STL.64 [R1+0x2308], R6 ;  /* 0x0023080601007387 */ /* 0x0005e20000100a00 */
[----:B------:R-:W-:-:S02]  /*d1170*/  IMAD.MOV.U32 R202, RZ, RZ, R130 ;  /* 0x000000ffffca7224 */ /* 0x000fc400078e0082 */
[----:B------:R-:W-:-:S05]  /*d1180*/  IMAD.MOV.U32 R203, RZ, RZ, R131 ;  /* 0x000000ffffcb7224 */ /* 0x000fca00078e0083 */
[----:B------:R-:W-:Y:S04]  /*d1190*/  STL.64 [R1+0x8910], R202 ;  /* 0x008910ca01007387 */ /* 0x000fe80000100a00 */
[----:B------:R-:W-:Y:S01]  /*d11a0*/  STL.64 [R1+0x8908], R200 ;  /* 0x008908c801007387 */ /* 0x000fe20000100a00 */
[C---:B------:R-:W-:Y:S08]  /*d11b0*/  HMMA.1688.F32.TF32 R84, R8.reuse, R224, R84 ;  /* 0x000000e00854723c */ /* 0x040ff00000081054 */
[----:B------:R-:W-:Y:S01]  /*d11c0*/  HMMA.1688.F32.TF32 R88, R8, R232, R88 ;  /* 0x000000e80858723c */ /* 0x000fe20000081058 */
[----:B------:R-:W-:Y:S04]  /*d11d0*/  LDS R9, [R218+UR10+0x18300] ;  /* 0x0183000ada097984 */ /* 0x000fe80008000800 */
[----:B------:R-:W-:Y:S01]  /*d11e0*/  LDS R11, [R218+UR10+0x1a300] ;  /* 0x01a3000ada0b7984 */ /* 0x000fe20008000800 */
[----:B------:R-:W-:-:S02]  /*d11f0*/  IMAD.MOV.U32 R154, RZ, RZ, R221 ;  /* 0x000000ffff9a7224 */ /* 0x000fc400078e00dd */
[----:B------:R-:W-:Y:S01]  /*d1200*/  IMAD.MOV.U32 R155, RZ, RZ, R228 ;  /* 0x000000ffff9b7224 */ /* 0x000fe200078e00e4 */
[----:B------:R-:W-:Y:S01]  /*d1210*/  LDS R8, [R0+UR10+0x18300] ;  /* 0x0183000a00087984 */ /* 0x000fe20008000800 */
[----:B------:R-:W-:Y:S02]  /*d1220*/  IMAD.MOV.U32 R170, RZ, RZ, R249 ;  /* 0x000000ffffaa7224 */ /* 0x000fe400078e00f9 */
[----:B------:R-:W-:Y:S01]  /*d1230*/  IMAD.MOV.U32 R171, RZ, RZ, R248 ;  /* 0x000000ffffab7224 */ /* 0x000fe200078e00f8 */
[----:B------:R-:W1:Y:S01]  /*d1240*/  LDS R10, [R0+UR10+0x1a300] ;  /* 0x01a3000a000a7984 */ /* 0x000e620008000800 */
[----:B--2---:R-:W-:Y:S01]  /*d1250*/  HMMA.1688.F32.TF32 R4, R132, R118, R60 ;  /* 0x000000768404723c */ /* 0x004fe2000008103c */
[----:B------:R-:W-:Y:S01]  /*d1260*/  MOV R210, R118 ;  /* 0x0000007600d27202 */ /* 0x000fe20000000f00 */
[----:B------:R-:W-:-:S15]  /*d1270*/  IMAD.MOV.U32 R211, RZ, RZ, R119 ;  /* 0x000000ffffd37224 */ /* 0x000fde00078e0077 */
[----:B------:R-:W-:Y:S02]  /*d1280*/  NOP ;  /* 0x0000000000007918 */ /* 0x000fe40000000000 */
[----:B------:R-:W-:Y:S04]  /*d1290*/  STL.64 [R1+0x22f0], R4 ;  /* 0x0022f00401007387 */ /* 0x000fe80000100a00 */
[----:B------:R4:W-:Y:S04]  /*d12a0*/  STL.64 [R1+0x22f8], R6 ;  /* 0x0022f80601007387 */ /* 0x0009e80000100a00 */
[----:B------:R-:W-:Y:S04]  /*d12b0*/  STL.64 [R1+0x8920], R210 ;  /* 0x008920d201007387 */ /* 0x000fe80000100a00 */
[----:B------:R-:W-:Y:S01]  /*d12c0*/  STL.64 [R1+0x8918], R208 ;  /* 0x008918d001007387 */ /* 0x000fe20000100a00 */
[C---:B----4-:R-:W-:Y:S08]  /*d12d0*/  HMMA.1688.F32.TF32 R4, R132.reuse, R30, R64 ;  /* 0x0000001e8404723c */ /* 0x050ff00000081040 */
[C---:B------:R-:W-:Y:S08]  /*d12e0*/  HMMA.1688.F32.TF32 R16, R132.reuse, R106, R68 ;  /* 0x0000006a8410723c */ /* 0x040ff00000081044 */
        /* <DEDUP_REMOVED lines=19> */
[----:B------:R-:W2:Y:S04]  /*d1420*/  LDL R152, [R1+0xc0] ;  /* 0x0000c00001987983 */ /* 0x000ea80000100800 */
[----:B------:R-:W-:Y:S04]  /*d1430*/  STL.64 [R1+0x2290], R12 ;  /* 0x0022900c01007387 */ /* 0x000fe80000100a00 */
[----:B------:R-:W-:Y:S04]  /*d1440*/  STL.64 [R1+0x2298], R14 ;  /* 0x0022980e01007387 */ /* 0x000fe80000100a00 */
[----:B------:R-:W-:Y:S04]  /*d1450*/  STL.64 [R1+0x2280], R4 ;  /* 0x0022800401007387 */ /* 0x000fe80000100a00 */
[----:B------:R3:W-:Y:S04]  /*d1460*/  STL.64 [R1+0x2288], R6 ;  /* 0x0022880601007387 */ /* 0x0007e80000100a00 */
[----:B------:R-:W2:Y:S04]  /*d1470*/  LDL R153, [R1+0xc4] ;  /* 0x0000c40001997983 */ /* 0x000ea80000100800 */
[----:B------:R-:W4:Y:S04]  /*d1480*/  LDL.LU R221, [R1+0x89fc] ;  /* 0x0089fc0001dd7983 */ /* 0x000f280000300800 */
[----:B------:R-:W2:Y:S04]  /*d1490*/  LDL.LU R228, [R1+0x89f8] ;  /* 0x0089f80001e47983 */ /* 0x000ea80000300800 */
[----:B------:R-:W2:Y:S04]  /*d14a0*/  LDL R168, [R1+0xb0] ;  /* 0x0000b00001a87983 */ /* 0x000ea80000100800 */
[----:B------:R-:W2:Y:S04]  /*d14b0*/  LDL R169, [R1+0xb4] ;  /* 0x0000b40001a97983 */ /* 0x000ea80000100800 */
[----:B------:R-:W2:Y:S04]  /*d14c0*/  LDL.LU R249, [R1+0x89f4] ;  /* 0x0089f40001f97983 */ /* 0x000ea80000300800 */
[----:B------:R-:W3:Y:S04]  /*d14d0*/  LDL.LU R248, [R1+0x89f0] ;  /* 0x0089f00001f87983 */ /* 0x000ee80000300800 */
[----:B------:R-:W4:Y:S04]  /*d14e0*/  LDL.LU R20, [R1+0xee0] ;  /* 0x000ee00001147983 */ /* 0x000f280000300800 */
[----:B------:R-:W4:Y:S04]  /*d14f0*/  LDL.LU R21, [R1+0xee4] ;  /* 0x000ee40001157983 */ /* 0x000f280000300800 */
[----:B------:R-:W4:Y:S04]  /*d1500*/  LDL.LU R22, [R1+0xee8] ;  /* 0x000ee80001167983 */ /* 0x000f280000300800 */
[----:B------:R-:W4:Y:S04]  /*d1510*/  LDL.LU R23, [R1+0xeec] ;  /* 0x000eec0001177983 */ /* 0x000f280000300800 */
[----:B------:R-:W4:Y:S04]  /*d1520*/  LDL R26, [R1+0x12e8] ;  /* 0x0012e800011a7983 */ /* 0x000f280000100800 */
[----:B------:R-:W4:Y:S04]  /*d1530*/  LDL R27, [R1+0x12ec] ;  /* 0x0012ec00011b7983 */ /* 0x000f280000100800 */
[----:B------:R-:W4:Y:S01]  /*d1540*/  LDL.LU R92, [R1+0xed0] ;  /* 0x000ed000015c7983 */ /* 0x000f220000300800 */
[----:B------:R-:W-:-:S03]  /*d1550*/  IMAD.MOV.U32 R218, RZ, RZ, R229 ;  /* 0x000000ffffda7224 */ /* 0x000fc600078e00e5 */
[----:B------:R-:W4:Y:S01]  /*d1560*/  LDL.LU R93, [R1+0xed4] ;  /* 0x000ed400015d7983 */ /* 0x000f220000300800 */
[----:B------:R-:W-:-:S03]  /*d1570*/  IMAD.MOV.U32 R219, RZ, RZ, R240 ;  /* 0x000000ffffdb7224 */ /* 0x000fc600078e00f0 */
[----:B------:R-:W4:Y:S04]  /*d1580*/  LDL.LU R94, [R1+0xed8] ;  /* 0x000ed800015e7983 */ /* 0x000f280000300800 */
[----:B------:R-:W4:Y:S04]  /*d1590*/  LDL.LU R95, [R1+0xedc] ;  /* 0x000edc00015f7983 */ /* 0x000f280000300800 */
[----:B------:R-:W4:Y:S04]  /*d15a0*/  LDL R216, [R1+0x50] ;  /* 0x0000500001d87983 */ /* 0x000f280000100800 */
[----:B------:R-:W4:Y:S04]  /*d15b0*/  LDL R217, [R1+0x54] ;  /* 0x0000540001d97983 */ /* 0x000f280000100800 */
[----:B------:R-:W4:Y:S01]  /*d15c0*/  LDL.LU R229, [R1+0x89ec] ;  /* 0x0089ec0001e57983 */ /* 0x000f220000300800 */
[----:B------:R-:W-:-:S03]  /*d15d0*/  IMAD.MOV.U32 R178, RZ, RZ, R244 ;  /* 0x000000ffffb27224 */ /* 0x000fc600078e00f4 */
[----:B------:R-:W4:Y:S04]  /*d15e0*/  LDL.LU R240, [R1+0x89e8] ;  /* 0x0089e80001f07983 */ /* 0x000f280000300800 */
[----:B------:R-:W4:Y:S04]  /*d15f0*/  LDL.64 R208, [R1+0x60] ;  /* 0x0000600001d07983 */ /* 0x000f280000100a00 */
[----:B------:R-:W4:Y:S01]  /*d1600*/  LDL.64 R210, [R1+0x68] ;  /* 0x0000680001d27983 */ /* 0x000f220000100a00 */
[----:B------:R-:W-:Y:S02]  /*d1610*/  IMAD.MOV.U32 R179, RZ, RZ, R245 ;  /* 0x000000ffffb37224 */ /* 0x000fe400078e00f5 */
[----:B--2---:R-:W-:Y:S01]  /*d1620*/  IMAD.MOV.U32 R177, RZ, RZ, R249 ;  /* 0x000000ffffb17224 */ /* 0x004fe200078e00f9 */
[----:B---3--:R-:W-:-:S02]  /*d1630*/  MOV R176, R248 ;  /* 0x000000f800b07202 */ /* 0x008fc40000000f00 */
[----:B------:R-:W2:Y:S04]  /*d1640*/  LDL.LU R248, [R1+0x89e4] ;  /* 0x0089e40001f87983 */ /* 0x000ea80000300800 */
[----:B------:R-:W2:Y:S04]  /*d1650*/  LDL.LU R249, [R1+0x89e0] ;  /* 0x0089e00001f97983 */ /* 0x000ea80000300800 */
[----:B------:R-:W3:Y:S04]  /*d1660*/  LDL.LU R244, [R1+0x89dc] ;  /* 0x0089dc0001f47983 */ /* 0x000ee80000300800 */
[----:B------:R-:W2:Y:S04]  /*d1670*/  LDL.LU R245, [R1+0x89d8] ;  /* 0x0089d80001f57983 */ /* 0x000ea80000300800 */
[----:B------:R-:W2:Y:S04]  /*d1680*/  LDL.64 R200, [R1+0x70] ;  /* 0x0000700001c87983 */ /* 0x000ea80000100a00 */
[----:B------:R-:W2:Y:S01]  /*d1690*/  LDL.64 R202, [R1+0x78] ;  /* 0x0000780001ca7983 */ /* 0x000ea20000100a00 */
[----:B----4-:R-:W-:Y:S03]  /*d16a0*/  HMMA.1688.F32.TF32 R4, R132, R26, R236 ;  /* 0x0000001a8404723c */ /* 0x010fe600000810ec */
        /* <DEDUP_REMOVED lines=14> */
[----:B------:R-:W-:-:S03]  /*d1790*/  IMAD.MOV.U32 R129, RZ, RZ, R240 ;  /* 0x000000ffff817224 */ /* 0x000fc600078e00f0 */
[----:B------:R-:W-:Y:S04]  /*d17a0*/  LDS R132, [R0+UR10+0x1c300] ;  /* 0x01c3000a00847984 */ /* 0x000fe80008000800 */
[----:B------:R-:W-:Y:S04]  /*d17b0*/  LDS R134, [R0+UR10+0x1e300] ;  /* 0x01e3000a00867984 */ /* 0x000fe80008000800 */
[----:B---3--:R-:W-:Y:S04]  /*d17c0*/  STL [R1+0x864c], R244 ;  /* 0x00864cf401007387 */ /* 0x008fe80000100800 */
[----:B------:R3:W-:Y:S04]  /*d17d0*/  STL.64 [R1+0x2210], R4 ;  /* 0x0022100401007387 */ /* 0x0007e80000100a00 */
[----:B------:R1:W-:Y:S04]  /*d17e0*/  STL.64 [R1+0x2218], R6 ;  /* 0x0022180601007387 */ /* 0x0003e80000100a00 */
[----:B--2---:R-:W-:Y:S04]  /*d17f0*/  STL [R1+0x8648], R245 ;  /* 0x008648f501007387 */ /* 0x004fe80000100800 */
        /* <DEDUP_REMOVED lines=26> */
[----:B-1----:R-:W3:Y:S04]  /*d19a0*/  LDL.LU R6, [R1+0xe78] ;  /* 0x000e780001067983 */ /* 0x002ee80000300800 */
[----:B------:R-:W3:Y:S04]  /*d19b0*/  LDL.LU R7, [R1+0xe7c] ;  /* 0x000e7c0001077983 */ /* 0x000ee80000300800 */
[----:B------:R-:W2:Y:S04]  /*d19c0*/  LDL R128, [R1+0x40] ;  /* 0x0000400001807983 */ /* 0x000ea80000100800 */
[----:B------:R-:W2:Y:S04]  /*d19d0*/  LDL.LU R240, [R1+0x89d4] ;  /* 0x0089d40001f07983 */ /* 0x000ea80000300800 */
[----:B------:R-:W3:Y:S04]  /*d19e0*/  LDL R116, [R1+0x30] ;  /* 0x0000300001747983 */ /* 0x000ee80000100800 */
[----:B------:R-:W3:Y:S04]  /*d19f0*/  LDL R117, [R1+0x34] ;  /* 0x0000340001757983 */ /* 0x000ee80000100800 */
[----:B------:R-:W3:Y:S04]  /*d1a00*/  LDL.LU R48, [R1+0xe90] ;  /* 0x000e900001307983 */ /* 0x000ee80000300800 */
[----:B------:R-:W3:Y:S04]  /*d1a10*/  LDL.LU R49, [R1+0xe94] ;  /* 0x000e940001317983 */ /* 0x000ee80000300800 */
[----:B------:R-:W3:Y:S04]  /*d1a20*/  LDL.LU R50, [R1+0xe98] ;  /* 0x000e980001327983 */ /* 0x000ee80000300800 */
[----:B------:R-:W3:Y:S04]  /*d1a30*/  LDL.LU R51, [R1+0xe9c] ;  /* 0x000e9c0001337983 */ /* 0x000ee80000300800 */
[----:B------:R-:W3:Y:S01]  /*d1a40*/  LDL R28, [R1+0x20] ;  /* 0x00002000011c7983 */ /* 0x000ee20000100800 */
[----:B--2---:R-:W-:-:S03]  /*d1a50*/  IMAD.MOV.U32 R29, RZ, RZ, R240 ;  /* 0x000000ffff1d7224 */ /* 0x004fc600078e00f0 */
[----:B------:R-:W2:Y:S04]  /*d1a60*/  LDL.LU R240, [R1+0x89d0] ;  /* 0x0089d00001f07983 */ /* 0x000ea80000300800 */
[----:B------:R-:W2:Y:S04]  /*d1a70*/  LDL R104, [R1+0x10] ;  /* 0x0000100001687983 */ /* 0x000ea80000100800 */
[----:B------:R-:W2:Y:S04]  /*d1a80*/  LDL R105, [R1+0x14] ;  /* 0x0000140001697983 */ /* 0x000ea80000100800 */
[----:B------:R-:W2:Y:S04]  /*d1a90*/  LDL.LU R56, [R1+0xeb0] ;  /* 0x000eb00001387983 */ /* 0x000ea80000300800 */
[----:B------:R-:W2:Y:S04]  /*d1aa0*/  LDL.LU R57, [R1+0xeb4] ;  /* 0x000eb40001397983 */ /* 0x000ea80000300800 */
[----:B------:R-:W2:Y:S04]  /*d1ab0*/  LDL.LU R58, [R1+0xeb8] ;  /* 0x000eb800013a7983 */ /* 0x000ea80000300800 */
[----:B------:R-:W2:Y:S04]  /*d1ac0*/  LDL.LU R59, [R1+0xebc] ;  /* 0x000ebc00013b7983 */ /* 0x000ea80000300800 */
[----:B------:R-:W2:Y:S04]  /*d1ad0*/  LDL R24, [R1] ;  /* 0x0000000001187983 */ /* 0x000ea80000100800 */
        /* <DEDUP_REMOVED lines=32> */
[C---:B------:R-:W-:Y:S03]  /*d1ce0*/  HMMA.1688.F32.TF32 R92, R8.reuse, R248, R92 ;  /* 0x000000f8085c723c */ /* 0x040fe6000008105c */
[----:B------:R-:W3:Y:S04]  /*d1cf0*/  LDL.LU R39, [R1+0xfcc] ;  /* 0x000fcc0001277983 */ /* 0x000ee80000300800 */
[----:B------:R4:W-:Y:S04]  /*d1d00*/  STL [R1+0x8654], R248 ;  /* 0x008654f801007387 */ /* 0x0009e80000100800 */
[----:B------:R-:W-:Y:S01]  /*d1d10*/  STL [R1+0x8650], R249 ;  /* 0x008650f901007387 */ /* 0x000fe20000100800 */
[----:B----4-:R-:W-:Y:S01]  /*d1d20*/  IMAD.MOV.U32 R248, RZ, RZ, R161 ;  /* 0x000000fffff87224 */ /* 0x010fe200078e00a1 */
[----:B------:R-:W-:Y:S01]  /*d1d30*/  HMMA.1688.F32.TF32 R20, R8, R244, R20 ;  /* 0x000000f40814723c */ /* 0x000fe20000081014 */
[----:B------:R-:W-:-:S07]  /*d1d40*/  IMAD.MOV.U32 R245, RZ, RZ, R232 ;  /* 0x000000fffff57224 */ /* 0x000fce00078e00e8 */
[----:B--2---:R-:W-:-:S15]  /*d1d50*/  HMMA.1688.F32.TF32 R104, R8, R104, R56 ;  /* 0x000000680868723c */ /* 0x004fde0000081038 */
[----:B------:R-:W-:-:S04]  /*d1d60*/  NOP ;  /* 0x0000000000007918 */ /* 0x000fc80000000000 */
[----:B------:R-:W-:Y:S01]  /*d1d70*/  STL.64 [R1+0x89b8], R106 ;  /* 0x0089b86a01007387 */ /* 0x000fe20000100a00 */
[----:B------:R-:W-:Y:S03]  /*d1d80*/  HMMA.1688.F32.TF32 R28, R8, R28, R52 ;  /* 0x0000001c081c723c */ /* 0x000fe60000081034 */
[----:B------:R-:W-:-:S15]  /*d1d90*/  STL.64 [R1+0x89b0], R104 ;  /* 0x0089b06801007387 */ /* 0x000fde0000100a00 */
[----:B------:R-:W-:Y:S01]  /*d1da0*/  NOP ;  /* 0x0000000000007918 */ /* 0x000fe20000000000 */
[----:B------:R1:W-:Y:S04]  /*d1db0*/  STL.64 [R1+0x89a8], R30 ;  /* 0x0089a81e01007387 */ /* 0x0003e80000100a00 */
[----:B------:R-:W-:Y:S04]  /*d1dc0*/  STL.64 [R1+0x89a0], R28 ;  /* 0x0089a01c01007387 */ /* 0x000fe80000100a00 */
[----:B------:R2:W-:Y:S04]  /*d1dd0*/  STL.64 [R1+0x8998], R118 ;  /* 0x0089987601007387 */ /* 0x0005e80000100a00 */
[----:B------:R-:W-:Y:S04]  /*d1de0*/  STL.64 [R1+0x8990], R116 ;  /* 0x0089907401007387 */ /* 0x000fe80000100a00 */
        /* <DEDUP_REMOVED lines=61> */
[----:B------:R-:W-:Y:S01]  /*d21c0*/  STL [R1+0x8670], R220 ;  /* 0x008670dc01007387 */ /* 0x000fe20000100800 */
[----:B-1----:R-:W-:-:S03]  /*d21d0*/  MOV R30, R189 ;  /* 0x000000bd001e7202 */ /* 0x002fc60000000f00 */
[----:B------:R-:W-:Y:S04]  /*d21e0*/  STL [R1+0x866c], R221 ;  /* 0x00866cdd01007387 */ /* 0x000fe80000100800 */
[----:B------:R-:W3:Y:S04]  /*d21f0*/  LDL.64 R106, [R1+0x8] ;  /* 0x00000800016a7983 */ /* 0x000ee80000100a00 */
[----:B------:R-:W-:Y:S04]  /*d2200*/  STL [R1+0x8678], R212 ;  /* 0x008678d401007387 */ /* 0x000fe80000100800 */
[----:B------:R-:W-:Y:S04]  /*d2210*/  STL [R1+0x8674], R213 ;  /* 0x008674d501007387 */ /* 0x000fe80000100800 */
[----:B------:R-:W4:Y:S01]  /*d2220*/  LDL.LU R189, [R1+0x89cc] ;  /* 0x0089cc0001bd7983 */ /* 0x000f220000300800 */
[----:B------:R-:W-:-:S05]  /*d2230*/  LOP3.LUT R244, R0, 0x20, RZ, 0x3c, !PT ;  /* 0x0000002000f47812 */ /* 0x000fca00078e3cff */
[----:B------:R-:W-:Y:S04]  /*d2240*/  LDS R133, [R244+UR10+0x1c300] ;  /* 0x01c3000af4857984 */ /* 0x000fe80008000800 */
[----:B------:R-:W1:Y:S01]  /*d2250*/  LDS R135, [R244+UR10+0x1e300] ;  /* 0x01e3000af4877984 */ /* 0x000e620008000800 */
[----:B------:R-:W-:Y:S02]  /*d2260*/  IMAD.MOV.U32 R31, RZ, RZ, R181 ;  /* 0x000000ffff1f7224 */ /* 0x000fe400078e00b5 */
[----:B--2---:R-:W-:Y:S01]  /*d2270*/  IMAD.MOV.U32 R118, RZ, RZ, R173 ;  /* 0x000000ffff767224 */ /* 0x004fe200078e00ad */
[----:B------:R-:W2:Y:S01]  /*d2280*/  LDL.LU R181, [R1+0x89c8] ;  /* 0x0089c80001b57983 */ /* 0x000ea20000300800 */
[----:B------:R-:W-:-:S03]  /*d2290*/  IMAD.MOV.U32 R119, RZ, RZ, R157 ;  /* 0x000000ffff777224 */ /* 0x000fc600078e009d */
[----:B------:R-:W2:Y:S04]  /*d22a0*/  LDL.LU R173, [R1+0x89c4] ;  /* 0x0089c40001ad7983 */ /* 0x000ea80000300800 */
[----:B------:R-:W2:Y:S04]  /*d22b0*/  LDL.LU R157, [R1+0x89c0] ;  /* 0x0089c000019d7983 */ /* 0x000ea80000300800 */
[----:B------:R-:W-:Y:S04]  /*d22c0*/  STL [R1+0x8680], R204 ;  /* 0x008680cc01007387 */ /* 0x000fe80000100800 */
[----:B------:R-:W-:Y:S04]  /*d22d0*/  STL [R1+0x867c], R205 ;  /* 0x00867ccd01007387 */ /* 0x000fe80000100800 */
[----:B------:R-:W-:Y:S01]  /*d22e0*/  STL [R1+0x8688], R196 ;  /* 0x008688c401007387 */ /* 0x000fe20000100800 */
[C---:B-1----:R-:W-:Y:S03]  /*d22f0*/  HMMA.1688.F32.TF32 R92, R132.reuse, R250, R92 ;  /* 0x000000fa845c723c */ /* 0x042fe6000008105c */
[----:B------:R-:W-:Y:S05]  /*d2300*/  STL [R1+0x8684], R197 ;  /* 0x008684c501007387 */ /* 0x000fea0000100800 */
[----:B---3--:R-:W-:Y:S01]  /*d2310*/  HMMA.1688.F32.TF32 R24, R132, R106, R24 ;  /* 0x0000006a8418723c */ /* 0x008fe20000081018 */
[----:B----4-:R-:W-:Y:S10]  /*d2320*/  STL [R1+0x868c], R189 ;  /* 0x00868cbd01007387 */ /* 0x010ff40000100800 */
[----:B------:R1:W-:Y:S04]  /*d2330*/  STL.64 [R1+0x8988], R94 ;  /* 0x0089885e01007387 */ /* 0x0003e80000100a00 */
[----:B------:R-:W-:Y:S01]  /*d2340*/  STL.64 [R1+0x8980], R92 ;  /* 0x0089805c01007387 */ /* 0x000fe20000100a00 */
[----:B-1----:R-:W-:-:S03]  /*d2350*/  IMAD.MOV.U32 R95, RZ, RZ, R243 ;  /* 0x000000ffff5f7224 */ /* 0x002fc600078e00f3 */
[----:B------:R-:W3:Y:S01]  /*d2360*/  LDL R94, [R1+0x48] ;  /* 0x00004800015e7983 */ /* 0x000ee20000100800 */
[----:B------:R-:W-:-:S03]  /*d2370*/  IMAD.MOV.U32 R243, RZ, RZ, R106 ;  /* 0x000000fffff37224 */ /* 0x000fc600078e006a */
[----:B------:R-:W4:Y:S04]  /*d2380*/  LDL.LU.64 R106, [R1+0x89b8] ;  /* 0x0089b800016a7983 */ /* 0x000f280000300a00 */
[----:B------:R-:W4:Y:S04]  /*d2390*/  LDL.LU.64 R104, [R1+0x89b0] ;  /* 0x0089b00001687983 */ /* 0x000f280000300a00 */
[----:B------:R1:W-:Y:S04]  /*d23a0*/  STL.64 [R1+0x8978], R26 ;  /* 0x0089781a01007387 */ /* 0x0003e80000100a00 */
[----:B------:R-:W-:Y:S01]  /*d23b0*/  STL.64 [R1+0x8970], R24 ;  /* 0x0089701801007387 */ /* 0x000fe20000100a00 */
[----:B------:R-:W-:Y:S08]  /*d23c0*/  HMMA.1688.F32.TF32 R96, R8, R192, R96 ;  /* 0x000000c00860723c */ /* 0x000ff00000081060 */
[----:B----4-:R-:W-:Y:S01]  /*d23d0*/  HMMA.1688.F32.TF32 R104, R132, R30, R104 ;  /* 0x0000001e8468723c */ /* 0x010fe20000081068 */
[----:B------:R-:W4:Y:S04]  /*d23e0*/  LDL.LU.64 R30, [R1+0x89a8] ;  /* 0x0089a800011e7983 */ /* 0x000f280000300a00 */
[----:B------:R-:W4:Y:S03]  /*d23f0*/  LDL.LU.64 R28, [R1+0x89a0] ;  /* 0x0089a000011c7983 */ /* 0x000f260000300a00 */
        /* <DEDUP_REMOVED lines=11> */
[----:B------:R-:W-:Y:S01]  /*d24b0*/  MOV R248, R202 ;  /* 0x000000ca00f87202 */ /* 0x000fe20000000f00 */
[----:B------:R-:W-:-:S06]  /*d24c0*/  IMAD.MOV.U32 R249, RZ, RZ, R162 ;  /* 0x000000fffff97224 */ /* 0x000fcc00078e00a2 */
[----:B------:R-:W-:Y:S01]  /*d24d0*/  HMMA.1688.F32.TF32 R52, R8, R220, R52 ;  /* 0x000000dc0834723c */ /* 0x000fe20000081034 */
[----:B-1----:R-:W-:-:S07]  /*d24e0*/  IMAD.MOV.U32 R26, RZ, RZ, R242 ;  /* 0x000000ffff1a7224 */ /* 0x002fce00078e00f2 */
[----:B------:R-:W-:Y:S01]  /*d24f0*/  HMMA.1688.F32.TF32 R4, R8, R216, R4 ;  /* 0x000000d80804723c */ /* 0x000fe20000081004 */
[----:B------:R-:W-:-:S07]  /*d2500*/  IMAD.MOV.U32 R27, RZ, RZ, R241 ;  /* 0x000000ffff1b7224 */ /* 0x000fce00078e00f1 */
[----:B------:R-:W-:Y:S01]  /*d2510*/  HMMA.1688.F32.TF32 R12, R8, R208, R12 ;  /* 0x000000d0080c723c */ /* 0x000fe2000008100c */
[----:B------:R-:W-:-:S07]  /*d2520*/  IMAD.MOV.U32 R242, RZ, RZ, R235 ;  /* 0x000000fffff27224 */ /* 0x000fce00078e00eb */
[----:B------:R-:W-:Y:S01]  /*d2530*/  HMMA.1688.F32.TF32 R16, R8, R200, R16 ;  /* 0x000000c80810723c */ /* 0x000fe20000081010 */
[----:B------:R-:W-:-:S07]  /*d2540*/  IMAD.MOV.U32 R240, RZ, RZ, R211 ;  /* 0x000000fffff07224 */ /* 0x000fce00078e00d3 */
[----:B------:R-:W-:Y:S01]  /*d2550*/  HMMA.1688.F32.TF32 R56, R8, R212, R56 ;  /* 0x000000d40838723c */ /* 0x000fe20000081038 */
[----:B------:R-:W-:-:S07]  /*d2560*/  IMAD.MOV.U32 R241, RZ, RZ, R234 ;  /* 0x000000fffff17224 */ /* 0x000fce00078e00ea */
[C---:B------:R-:W-:Y:S08]  /*d2570*/  HMMA.1688.F32.TF32 R60, R8.reuse, R204, R60 ;  /* 0x000000cc083c723c */ /* 0x040ff0000008103c */
[C---:B------:R-:W-:Y:S08]  /*d2580*/  HMMA.1688.F32.TF32 R64, R8.reuse, R196, R64 ;  /* 0x000000c40840723c */ /* 0x040ff00000081040 */
[C---:B------:R-:W-:Y:S08]  /*d2590*/  HMMA.1688.F32.TF32 R68, R8.reuse, R188, R68 ;  /* 0x000000bc0844723c */ /* 0x040ff00000081044 */
[C---:B--2---:R-:W-:Y:S08]  /*d25a0*/  HMMA.1688.F32.TF32 R72, R8.reuse, R180, R72 ;  /* 0x000000b40848723c */ /* 0x044ff00000081048 */
[C---:B------:R-:W-:Y:S08]  /*d25b0*/  HMMA.1688.F32.TF32 R76, R8.reuse, R172, R76 ;  /* 0x000000ac084c723c */ /* 0x040ff0000008104c */
[C---:B------:R-:W-:Y:S08]  /*d25c0*/  HMMA.1688.F32.TF32 R80, R8.reuse, R164, R80 ;  /* 0x000000a40850723c */ /* 0x040ff00000081050 */
[C---:B------:R-:W-:Y:S08]  /*d25d0*/  HMMA.1688.F32.TF32 R84, R8.reuse, R156, R84 ;  /* 0x0000009c0854723c */ /* 0x040ff00000081054 */
[C---:B------:R-:W-:Y:S08]  /*d25e0*/  HMMA.1688.F32.TF32 R88, R8.reuse, R148, R88 ;  /* 0x000000940858723c */ /* 0x040ff00000081058 */
[----:B------:R-:W-:Y:S01]  /*d25f0*/  HMMA.1688.F32.TF32 R236, R8, R140, R236 ;  /* 0x0000008c08ec723c */ /* 0x000fe200000810ec */
[----:B------:R-:W-:Y:S04]  /*d2600*/  LDS R9, [R244+UR10+0x20300] ;  /* 0x0203000af4097984 */ /* 0x000fe80008000800 */
[----:B------:R1:W-:Y:S01]  /*d2610*/  LDS R11, [R244+UR10+0x22300] ;  /* 0x0223000af40b7984 */ /* 0x0003e20008000800 */
[----:B------:R-:W-:Y:S01]  /*d2620*/  IMAD.MOV.U32 R221, RZ, RZ, R194 ;  /* 0x000000ffffdd7224 */ /* 0x000fe200078e00c2 */
[----:B------:R-:W-:Y:S01]  /*d2630*/  MOV R197, R138 ;  /* 0x0000008a00c57202 */ /* 0x000fe20000000f00 */
[----:B------:R-:W-:Y:S01]  /*d2640*/  HMMA.1688.F32.TF32 R20, R132, R246, R20 ;  /* 0x000000f68414723c */ /* 0x000fe20000081014 */
[----:B------:R-:W-:Y:S01]  /*d2650*/  IMAD.MOV.U32 R228, RZ, RZ, R195 ;  /* 0x000000ffffe47224 */ /* 0x000fe200078e00c3 */
[----:B------:R-:W-:Y:S01]  /*d2660*/  LDS R8, [R0+UR10+0x20300] ;  /* 0x0203000a00087984 */ /* 0x000fe20008000800 */
[----:B-1----:R-:W-:-:S03]  /*d2670*/  IMAD.MOV.U32 R244, RZ, RZ, R163 ;  /* 0x000000fffff47224 */ /* 0x002fc600078e00a3 */
[----:B------:R-:W1:Y:S01]  /*d2680*/  LDS R10, [R0+UR10+0x22300] ;  /* 0x0223000a000a7984 */ /* 0x000e620008000800 */
[----:B------:R-:W-:Y:S01]  /*d2690*/  IMAD.MOV.U32 R213, RZ, RZ, R186 ;  /* 0x000000ffffd57224 */ /* 0x000fe200078e00ba */
[C---:B------:R-:W-:Y:S01]  /*d26a0*/  HMMA.1688.F32.TF32 R96, R132.reuse, R194, R96 ;  /* 0x000000c28460723c */ /* 0x040fe20000081060 */
[----:B------:R-:W-:Y:S02]  /*d26b0*/  IMAD.MOV.U32 R220, RZ, RZ, R187 ;  /* 0x000000ffffdc7224 */ /* 0x000fe400078e00bb */
[----:B------:R-:W-:Y:S02]  /*d26c0*/  IMAD.MOV.U32 R205, RZ, RZ, R146 ;  /* 0x000000ffffcd7224 */ /* 0x000fe400078e0092 */
[----:B------:R-:W-:Y:S02]  /*d26d0*/  IMAD.MOV.U32 R212, RZ, RZ, R147 ;  /* 0x000000ffffd47224 */ /* 0x000fe400078e0093 */
[----:B------:R-:W-:Y:S01]  /*d26e0*/  IMAD.MOV.U32 R204, RZ, RZ, R139 ;  /* 0x000000ffffcc7224 */ /* 0x000fe200078e008b */
[----:B------:R-:W-:Y:S01]  /*d26f0*/  HMMA.1688.F32.TF32 R100, R132, R186, R100 ;  /* 0x000000ba8464723c */ /* 0x000fe20000081064 */
[----:B------:R-:W-:-:S02]  /*d2700*/  IMAD.MOV.U32 R189, RZ, RZ, R226 ;  /* 0x000000ffffbd7224 */ /* 0x000fc400078e00e2 */
[----:B------:R-:W-:Y:S02]  /*d2710*/  IMAD.MOV.U32 R196, RZ, RZ, R227 ;  /* 0x000000ffffc47224 */ /* 0x000fe400078e00e3 */
[----:B------:R-:W-:-:S03]  /*d2720*/  IMAD.MOV.U32 R229, RZ, RZ, R210 ;  /* 0x000000ffffe57224 */ /* 0x000fc600078e00d2 */
        /* <DEDUP_REMOVED lines=9> */
[C---:B----4-:R-:W-:Y:S01]  /*d27c0*/  HMMA.1688.F32.TF32 R28, R132.reuse, R118, R28 ;  /* 0x00000076841c723c */ /* 0x050fe2000008101c */
[----:B------:R-:W2:Y:S04]  /*d27d0*/  LDL.LU.64 R118, [R1+0x8998] ;  /* 0x0089980001767983 */ /* 0x000ea80000300a00 */
[----:B------:R-:W2:Y:S04]  /*d27e0*/  LDL.LU.64 R116, [R1+0x8990] ;  /* 0x0089900001747983 */ /* 0x000ea80000300a00 */
[----:B------:R-:W-:Y:S04]  /*d27f0*/  STL.64 [R1+0x86a8], R246 ;  /* 0x0086a8f601007387 */ /* 0x000fe80000100a00 */
[----:B------:R4:W-:Y:S04]  /*d2800*/  STL.64 [R1+0x86a0], R244 ;  /* 0x0086a0f401007387 */ /* 0x0009e80000100a00 */
[----:B------:R-:W-:Y:S04]  /*d2810*/  STL.64 [R1+0x8698], R250 ;  /* 0x008698fa01007387 */ /* 0x000fe80000100a00 */
[----:B------:R1:W-:Y:S04]  /*d2820*/  STL.64 [R1+0x8690], R248 ;  /* 0x008690f801007387 */ /* 0x0003e80000100a00 */
        /* <DEDUP_REMOVED lines=40> */
[----:B----4-:R-:W4:Y:S04]  /*d2ab0*/  LDL R244, [R1+0x330] ;  /* 0x0003300001f47983 */ /* 0x010f280000100800 */
[----:B------:R-:W4:Y:S04]  /*d2ac0*/  LDL R245, [R1+0x334] ;  /* 0x0003340001f57983 */ /* 0x000f280000100800 */
[----:B------:R-:W2:Y:S04]  /*d2ad0*/  LDL R246, [R1+0x338] ;  /* 0x0003380001f67983 */ /* 0x000ea80000100800 */
[----:B------:R-:W2:Y:S04]  /*d2ae0*/  LDL R247, [R1+0x33c] ;  /* 0x00033c0001f77983 */ /* 0x000ea80000100800 */
        /* <DEDUP_REMOVED lines=8> */
[----:B---3--:R-:W3:Y:S04]  /*d2b70*/  LDL R240, [R1+0x310] ;  /* 0x0003100001f07983 */ /* 0x008ee80000100800 */
[----:B------:R-:W3:Y:S04]  /*d2b80*/  LDL R241, [R1+0x314] ;  /* 0x0003140001f17983 */ /* 0x000ee80000100800 */
[----:B------:R-:W2:Y:S04]  /*d2b90*/  LDL R243, [R1+0x31c] ;  /* 0x00031c0001f37983 */ /* 0x000ea80000100800 */
[----:B------:R1:W-:Y:S04]  /*d2ba0*/  STL.64 [R1+0x86c8], R230 ;  /* 0x0086c8e601007387 */ /* 0x0003e80000100a00 */
[----:B------:R1:W-:Y:S01]  /*d2bb0*/  STL.64 [R1+0x86c0], R228 ;  /* 0x0086c0e401007387 */ /* 0x0003e20000100a00 */
[C---:B------:R-:W-:Y:S03]  /*d2bc0*/  HMMA.1688.F32.TF32 R56, R132.reuse, R214, R56 ;  /* 0x000000d68438723c */ /* 0x040fe60000081038 */
[----:B-1----:R-:W2:Y:S04]  /*d2bd0*/  LDL R230, [R1+0x308] ;  /* 0x0003080001e67983 */ /* 0x002ea80000100800 */
[----:B------:R-:W3:Y:S04]  /*d2be0*/  LDL R228, [R1+0x300] ;  /* 0x0003000001e47983 */ /* 0x000ee80000100800 */
[----:B------:R-:W3:Y:S04]  /*d2bf0*/  LDL R229, [R1+0x304] ;  /* 0x0003040001e57983 */ /* 0x000ee80000100800 */
[----:B------:R-:W3:Y:S04]  /*d2c00*/  LDL R231, [R1+0x30c] ;  /* 0x00030c0001e77983 */ /* 0x000ee80000100800 */
[----:B------:R1:W-:Y:S04]  /*d2c10*/  STL.64 [R1+0x86d8], R222 ;  /* 0x0086d8de01007387 */ /* 0x0003e80000100a00 */
[----:B------:R1:W-:Y:S01]  /*d2c20*/  STL.64 [R1+0x86d0], R220 ;  /* 0x0086d0dc01007387 */ /* 0x0003e20000100a00 */
[C---:B------:R-:W-:Y:S03]  /*d2c30*/  HMMA.1688.F32.TF32 R60, R132.reuse, R206, R60 ;  /* 0x000000ce843c723c */ /* 0x040fe6000008103c */
[----:B-1----:R-:W3:Y:S04]  /*d2c40*/  LDL R222, [R1+0x2f8] ;  /* 0x0002f80001de7983 */ /* 0x002ee80000100800 */
        /* <DEDUP_REMOVED lines=40> */
[C---:B------:R-:W-:Y:S03]  /*d2ed0*/  HMMA.1688.F32.TF32 R4, R132.reuse, R218, R4 ;  /* 0x000000da8404723c */ /* 0x040fe60000081004 */
[----:B-1----:R-:W4:Y:S04]  /*d2ee0*/  LDL R172, [R1+0x290] ;  /* 0x0002900001ac7983 */ /* 0x002f280000100800 */
        /* <DEDUP_REMOVED lines=37> */
[----:B------:R-:W-:Y:S01]  /*d3140*/  HMMA.1688.F32.TF32 R236, R132, R142, R236 ;  /* 0x0000008e84ec723c */ /* 0x000fe200000810ec */
[----:B------:R1:W-:Y:S04]  /*d3150*/  STL.64 [R1+0x8768], R150 ;  /* 0x0087689601007387 */ /* 0x0003e80000100a00 */
[----:B------:R1:W-:Y:S04]  /*d3160*/  STL.64 [R1+0x8760], R148 ;  /* 0x0087609401007387 */ /* 0x0003e80000100a00 */
[----:B------:R-:W2:Y:S04]  /*d3170*/  LDL R132, [R1+0x210] ;  /* 0x0002100001847983 */ /* 0x000ea80000100800 */
[----:B-1----:R-:W2:Y:S04]  /*d3180*/  LDL R150, [R1+0x268] ;  /* 0x0002680001967983 */ /* 0x002ea80000100800 */
[----:B------:R-:W2:Y:S04]  /*d3190*/  LDL R148, [R1+0x260] ;  /* 0x0002600001947983 */ /* 0x000ea80000100800 */
[----:B------:R-:W2:Y:S04]  /*d31a0*/  LDL R149, [R1+0x264] ;  /* 0x0002640001957983 */ /* 0x000ea80000100800 */
[----:B------:R-:W2:Y:S04]  /*d31b0*/  LDL R151, [R1+0x26c] ;  /* 0x00026c0001977983 */ /* 0x000ea80000100800 */
[----:B------:R-:W2:Y:S04]  /*d31c0*/  LDL R133, [R1+0x214] ;  /* 0x0002140001857983 */ /* 0x000ea80000100800 */
[----:B------:R1:W-:Y:S04]  /*d31d0*/  STL.64 [R1+0x8778], R142 ;  /* 0x0087788e01007387 */ /* 0x0003e80000100a00 */
[----:B------:R1:W-:Y:S04]  /*d31e0*/  STL.64 [R1+0x8770], R140 ;  /* 0x0087708c01007387 */ /* 0x0003e80000100a00 */
[----:B------:R-:W-:Y:S04]  /*d31f0*/  LDS R134, [R0+UR10+0x26300] ;  /* 0x0263000a00867984 */ /* 0x000fe80008000800 */
[----:B-1----:R-:W2:Y:S04]  /*d3200*/  LDL R142, [R1+0x258] ;  /* 0x00025800018e7983 */ /* 0x002ea80000100800 */
[----:B------:R-:W2:Y:S04]  /*d3210*/  LDL R140, [R1+0x250] ;  /* 0x00025000018c7983 */ /* 0x000ea80000100800 */
[----:B------:R-:W2:Y:S04]  /*d3220*/  LDL R141, [R1+0x254] ;  /* 0x00025400018d7983 */ /* 0x000ea80000100800 */
[----:B------:R-:W2:Y:S04]  /*d3230*/  LDL R143, [R1+0x25c] ;  /* 0x00025c00018f7983 */ /* 0x000ea80000100800 */
[----:B------:R-:W4:Y:S01]  /*d3240*/  LDL.LU.64 R94, [R1+0x8988] ;  /* 0x00898800015e7983 */ /* 0x000f220000300a00 */
[C---:B---3--:R-:W-:Y:S03]  /*d3250*/  HMMA.1688.F32.TF32 R20, R8.reuse, R92, R20 ;  /* 0x0000005c0814723c */ /* 0x048fe60000081014 */
[----:B------:R-:W4:Y:S04]  /*d3260*/  LDL.LU.64 R92, [R1+0x8980] ;  /* 0x00898000015c7983 */ /* 0x000f280000300a00 */
[----:B------:R-:W3:Y:S01]  /*d3270*/  LDL.LU.64 R26, [R1+0x8978] ;  /* 0x00897800011a7983 */ /* 0x000ee20000300a00 */
[----:B----4-:R-:W-:Y:S03]  /*d3280*/  HMMA.1688.F32.TF32 R92, R8, R24, R92 ;  /* 0x00000018085c723c */ /* 0x010fe6000008105c */
[----:B------:R-:W3:-:S15]  /*d3290*/  LDL.LU.64 R24, [R1+0x8970] ;  /* 0x0089700001187983 */ /* 0x000ede0000300a00 */
[----:B------:R-:W-:Y:S01]  /*d32a0*/  NOP ;  /* 0x0000000000007918 */ /* 0x000fe20000000000 */
[----:B------:R-:W-:Y:S04]  /*d32b0*/  STL.64 [R1+0x8968], R94 ;  /* 0x0089685e01007387 */ /* 0x000fe80000100a00 */
[----:B------:R1:W-:Y:S04]  /*d32c0*/  STL.64 [R1+0x8960], R92 ;  /* 0x0089605c01007387 */ /* 0x0003e80000100a00 */
[----:B-1----:R-:W3:Y:S04]  /*d32d0*/  LDL R92, [R1+0x200] ;  /* 0x00020000015c7983 */ /* 0x002ee80000100800 */
[----:B------:R-:W3:Y:S01]  /*d32e0*/  LDL R93, [R1+0x204] ;  /* 0x00020400015d7983 */ /* 0x000ee20000100800 */
[C---:B--2---:R-:W-:Y:S03]  /*d32f0*/  HMMA.1688.F32.TF32 R104, R8.reuse, R132, R104 ;  /* 0x000000840868723c */ /* 0x044fe60000081068 */
[----:B------:R-:W-:Y:S05]  /*d3300*/  LDS R132, [R0+UR10+0x24300] ;  /* 0x0243000a00847984 */ /* 0x000fea0008000800 */
[----:B---3--:R-:W-:-:S15]  /*d3310*/  HMMA.1688.F32.TF32 R24, R8, R92, R24 ;  /* 0x0000005c0818723c */ /* 0x008fde0000081018 */
        /* <DEDUP_REMOVED lines=15> */
[----:B------:R-:W4:Y:S01]  /*d3410*/  LDL R106, [R1+0x208] ;  /* 0x00020800016a7983 */ /* 0x000f220000100800 */
[C---:B------:R-:W-:Y:S03]  /*d3420*/  HMMA.1688.F32.TF32 R128, R8.reuse, R200, R128 ;  /* 0x000000c80880723c */ /* 0x040fe60000081080 */
[----:B------:R-:W4:Y:S04]  /*d3430*/  LDL R107, [R1+0x20c] ;  /* 0x00020c00016b7983 */ /* 0x000f280000100800 */
        /* <DEDUP_REMOVED lines=36> */
[----:B------:R-:W4:Y:S04]  /*d3680*/  LDL.LU.64 R26, [R1+0x8958] ;  /* 0x00895800011a7983 */ /* 0x000f280000300a00 */
[----:B------:R-:W4:Y:S03]  /*d3690*/  LDL.LU.64 R24, [R1+0x8950] ;  /* 0x0089500001187983 */ /* 0x000f260000300a00 */
[C---:B----4-:R-:W-:Y:S01]  /*d36a0*/  HMMA.1688.F32.TF32 R24, R132.reuse, R106, R24 ;  /* 0x0000006a8418723c */ /* 0x050fe20000081018 */
        /* <DEDUP_REMOVED lines=190> */
[C---:B--2---:R-:W-:Y:S01]  /*d4290*/  HMMA.1688.F32.TF32 R24, R132.reuse, R106, R24 ;  /* 0x0000006a8418723c */ /* 0x044fe20000081018 */
[----:B------:R-:W2:Y:S04]  /*d42a0*/  LDL.LU.64 R106, [R1+0x8840] ;  /* 0x00884000016a7983 */ /* 0x000ea80000300a00 */
[----:B------:R-:W2:Y:S03]  /*d42b0*/  LDL.LU.64 R104, [R1+0x8838] ;  /* 0x0088380001687983 */ /* 0x000ea60000300a00 */
        /* <DEDUP_REMOVED lines=8> */
[----:B------:R3:W-:Y:S04]  /*d4340*/  STL.64 [R1+0x84f8], R234 ;  /* 0x0084f8ea01007387 */ /* 0x0007e80000100a00 */
[----:B------:R1:W-:Y:S01]  /*d4350*/  STL.64 [R1+0x84f0], R232 ;  /* 0x0084f0e801007387 */ /* 0x0003e20000100a00 */
[----:B---3--:R-:W-:-:S02]  /*d4360*/  IMAD.MOV.U32 R234, RZ, RZ, R218 ;  /* 0x000000ffffea7224 */ /* 0x008fc400078e00da */
[----:B------:R-:W-:Y:S01]  /*d4370*/  IMAD.MOV.U32 R235, RZ, RZ, R219 ;  /* 0x000000ffffeb7224 */ /* 0x000fe200078e00db */
[----:B-1----:R-:W3:Y:S04]  /*d4380*/  LDL R232, [R1+0x1270] ;  /* 0x0012700001e87983 */ /* 0x002ee80000100800 */
[----:B------:R-:W3:Y:S04]  /*d4390*/  LDL R233, [R1+0x1274] ;  /* 0x0012740001e97983 */ /* 0x000ee80000100800 */
[----:B------:R-:W2:Y:S04]  /*d43a0*/  LDL.LU R218, [R1+0x8828] ;  /* 0x0088280001da7983 */ /* 0x000ea80000300800 */
[----:B------:R-:W2:Y:S04]  /*d43b0*/  LDL.LU R219, [R1+0x8824] ;  /* 0x0088240001db7983 */ /* 0x000ea80000300800 */
[----:B------:R4:W-:Y:S04]  /*d43c0*/  STL.64 [R1+0x8508], R226 ;  /* 0x008508e201007387 */ /* 0x0009e80000100a00 */
[----:B------:R1:W-:Y:S01]  /*d43d0*/  STL.64 [R1+0x8500], R224 ;  /* 0x008500e001007387 */ /* 0x0003e20000100a00 */
[----:B----4-:R-:W-:-:S02]  /*d43e0*/  IMAD.MOV.U32 R226, RZ, RZ, R210 ;  /* 0x000000ffffe27224 */ /* 0x010fc400078e00d2 */
[----:B------:R-:W-:Y:S01]  /*d43f0*/  IMAD.MOV.U32 R227, RZ, RZ, R211 ;  /* 0x000000ffffe37224 */ /* 0x000fe200078e00d3 */
[----:B-1----:R-:W4:Y:S04]  /*d4400*/  LDL R224, [R1+0x1260] ;  /* 0x0012600001e07983 */ /* 0x002f280000100800 */
[----:B------:R-:W4:Y:S04]  /*d4410*/  LDL R225, [R1+0x1264] ;  /* 0x0012640001e17983 */ /* 0x000f280000100800 */
        /* <DEDUP_REMOVED lines=10> */
[----:B------:R-:W2:Y:S04]  /*d44c0*/  LDL.LU R203, [R1+0x8814] ;  /* 0x0088140001cb7983 */ /* 0x000ea80000300800 */
[----:B---3--:R1:W-:Y:S01]  /*d44d0*/  STL.64 [R1+0x8528], R210 ;  /* 0x008528d201007387 */ /* 0x0083e20000100a00 */
[----:B------:R-:W-:Y:S03]  /*d44e0*/  HMMA.1688.F32.TF32 R56, R132, R210, R56 ;  /* 0x000000d28438723c */ /* 0x000fe60000081038 */
        /* <DEDUP_REMOVED lines=37> */
[----:B-1----:R-:W-:Y:S01]  /*d4740*/  MOV R178, R155 ;  /* 0x0000009b00b27202 */ /* 0x002fe20000000f00 */
[----:B------:R-:W-:-:S02]  /*d4750*/  IMAD.MOV.U32 R179, RZ, RZ, R154 ;  /* 0x000000ffffb37224 */ /* 0x000fc400078e009a */
[----:B---3--:R-:W3:Y:S04]  /*d4760*/  LDL R176, [R1+0x1200] ;  /* 0x0012000001b07983 */ /* 0x008ee80000100800 */
[----:B------:R-:W3:Y:S04]  /*d4770*/  LDL R177, [R1+0x1204] ;  /* 0x0012040001b17983 */ /* 0x000ee80000100800 */
[----:B------:R-:W3:Y:S04]  /*d4780*/  LDL.LU R155, [R1+0x87f0] ;  /* 0x0087f000019b7983 */ /* 0x000ee80000300800 */
[----:B------:R-:W4:Y:S01]  /*d4790*/  LDL.LU R154, [R1+0x87ec] ;  /* 0x0087ec00019a7983 */ /* 0x000f220000300800 */
[C---:B------:R-:W-:Y:S03]  /*d47a0*/  HMMA.1688.F32.TF32 R36, R132.reuse, R250, R36 ;  /* 0x000000fa8424723c */ /* 0x040fe60000081024 */
[----:B--2---:R1:W-:Y:S05]  /*d47b0*/  STL.64 [R1+0x8578], R170 ;  /* 0x008578aa01007387 */ /* 0x0043ea0000100a00 */
[----:B------:R-:W-:Y:S01]  /*d47c0*/  HMMA.1688.F32.TF32 R76, R132, R170, R76 ;  /* 0x000000aa844c723c */ /* 0x000fe2000008104c */
[----:B------:R2:W-:Y:S01]  /*d47d0*/  STL.64 [R1+0x8570], R168 ;  /* 0x008570a801007387 */ /* 0x0005e20000100a00 */
[----:B-1----:R-:W-:-:S02]  /*d47e0*/  IMAD.MOV.U32 R170, RZ, RZ, R162 ;  /* 0x000000ffffaa7224 */ /* 0x002fc400078e00a2 */
[----:B------:R-:W-:Y:S01]  /*d47f0*/  IMAD.MOV.U32 R171, RZ, RZ, R163 ;  /* 0x000000ffffab7224 */ /* 0x000fe200078e00a3 */
[----:B--2---:R-:W2:Y:S04]  /*d4800*/  LDL R168, [R1+0x11f0] ;  /* 0x0011f00001a87983 */ /* 0x004ea80000100800 */
[----:B------:R-:W2:Y:S04]  /*d4810*/  LDL R169, [R1+0x11f4] ;  /* 0x0011f40001a97983 */ /* 0x000ea80000100800 */
[----:B------:R-:W2:Y:S04]  /*d4820*/  LDL.LU R162, [R1+0x87e8] ;  /* 0x0087e80001a27983 */ /* 0x000ea80000300800 */
[----:B------:R-:W2:Y:S01]  /*d4830*/  LDL.LU R163, [R1+0x87e4] ;  /* 0x0087e40001a37983 */ /* 0x000ea20000300800 */
[----:B---3--:R-:W-:-:S03]  /*d4840*/  IMAD.MOV.U32 R251, RZ, RZ, R155 ;  /* 0x000000fffffb7224 */ /* 0x008fc600078e009b */
[----:B------:R-:W3:Y:S01]  /*d4850*/  LDL R248, [R1+0x1140] ;  /* 0x0011400001f87983 */ /* 0x000ee20000100800 */
[----:B----4-:R-:W-:-:S03]  /*d4860*/  IMAD.MOV.U32 R250, RZ, RZ, R154 ;  /* 0x000000fffffa7224 */ /* 0x010fc600078e009a */
[----:B------:R-:W3:Y:S04]  /*d4870*/  LDL R249, [R1+0x1144] ;  /* 0x0011440001f97983 */ /* 0x000ee80000100800 */
[----:B------:R-:W4:Y:S04]  /*d4880*/  LDL.LU R154, [R1+0x87e0] ;  /* 0x0087e000019a7983 */ /* 0x000f280000300800 */
[----:B------:R-:W3:Y:S01]  /*d4890*/  LDL.LU R155, [R1+0x87dc] ;  /* 0x0087dc00019b7983 */ /* 0x000ee20000300800 */
[C---:B------:R-:W-:Y:S03]  /*d48a0*/  HMMA.1688.F32.TF32 R40, R132.reuse, R246, R40 ;  /* 0x000000f68428723c */ /* 0x040fe60000081028 */
[----:B------:R-:W3:Y:S04]  /*d48b0*/  LDL R244, [R1+0x12f0] ;  /* 0x0012f00001f47983 */ /* 0x000ee80000100800 */
[----:B------:R-:W3:Y:S01]  /*d48c0*/  LDL R245, [R1+0x12f4] ;  /* 0x0012f40001f57983 */ /* 0x000ee20000100800 */
[----:B------:R-:W-:Y:S01]  /*d48d0*/  HMMA.1688.F32.TF32 R32, R132, R242, R32 ;  /* 0x000000f28420723c */ /* 0x000fe20000081020 */
[----:B--2---:R-:W-:-:S02]  /*d48e0*/  IMAD.MOV.U32 R247, RZ, RZ, R162 ;  /* 0x000000fffff77224 */ /* 0x004fc400078e00a2 */
[----:B------:R-:W-:Y:S02]  /*d48f0*/  IMAD.MOV.U32 R246, RZ, RZ, R163 ;  /* 0x000000fffff67224 */ /* 0x000fe400078e00a3 */
[----:B------:R-:W2:Y:S04]  /*d4900*/  LDL.LU R163, [R1+0x87d8] ;  /* 0x0087d80001a37983 */ /* 0x000ea80000300800 */
[----:B------:R-:W2:Y:S04]  /*d4910*/  LDL.LU R162, [R1+0x87d4] ;  /* 0x0087d40001a27983 */ /* 0x000ea80000300800 */
[----:B------:R-:W2:Y:S01]  /*d4920*/  LDL R240, [R1+0x1130] ;  /* 0x0011300001f07983 */ /* 0x000ea20000100800 */
[----:B----4-:R-:W-:-:S03]  /*d4930*/  IMAD.MOV.U32 R243, RZ, RZ, R154 ;  /* 0x000000fffff37224 */ /* 0x010fc600078e009a */
[----:B------:R-:W4:Y:S01]  /*d4940*/  LDL R241, [R1+0x1134] ;  /* 0x0011340001f17983 */ /* 0x000f220000100800 */
[----:B---3--:R-:W-:-:S03]  /*d4950*/  IMAD.MOV.U32 R242, RZ, RZ, R155 ;  /* 0x000000fffff27224 */ /* 0x008fc600078e009b */
[----:B------:R-:W3:Y:S04]  /*d4960*/  LDL.LU R155, [R1+0x87d0] ;  /* 0x0087d000019b7983 */ /* 0x000ee80000300800 */
[----:B------:R-:W4:Y:S01]  /*d4970*/  LDL.LU R154, [R1+0x87cc] ;  /* 0x0087cc00019a7983 */ /* 0x000f220000300800 */
[C---:B------:R-:W-:Y:S03]  /*d4980*/  HMMA.1688.F32.TF32 R124, R132.reuse, R230, R124 ;  /* 0x000000e6847c723c */ /* 0x040fe6000008107c */
[----:B------:R-:W4:Y:S04]  /*d4990*/  LDL R228, [R1+0x1100] ;  /* 0x0011000001e47983 */ /* 0x000f280000100800 */
[----:B------:R-:W4:Y:S01]  /*d49a0*/  LDL R229, [R1+0x1104] ;  /* 0x0011040001e57983 */ /* 0x000f220000100800 */
[C---:B------:R-:W-:Y:S08]  /*d49b0*/  HMMA.1688.F32.TF32 R112, R132.reuse, R214, R112 ;  /* 0x000000d68470723c */ /* 0x040ff00000081070 */
[----:B------:R-:W-:Y:S01]  /*d49c0*/  HMMA.1688.F32.TF32 R120, R132, R222, R120 ;  /* 0x000000de8478723c */ /* 0x000fe20000081078 */
[----:B--2---:R-:W-:Y:S01]  /*d49d0*/  IMAD.MOV.U32 R231, RZ, RZ, R163 ;  /* 0x000000ffffe77224 */ /* 0x004fe200078e00a3 */
[----:B------:R-:W-:-:S02]  /*d49e0*/  MOV R230, R162 ;  /* 0x000000a200e67202 */ /* 0x000fc40000000f00 */
[----:B------:R-:W2:Y:S04]  /*d49f0*/  LDL.LU R162, [R1+0x87c8] ;  /* 0x0087c80001a27983 */ /* 0x000ea80000300800 */
[----:B------:R-:W2:Y:S04]  /*d4a00*/  LDL.LU R163, [R1+0x87c4] ;  /* 0x0087c40001a37983 */ /* 0x000ea80000300800 */
[----:B------:R-:W2:Y:S01]  /*d4a10*/  LDL R212, [R1+0x1120] ;  /* 0x0011200001d47983 */ /* 0x000ea20000100800 */
[----:B---3--:R-:W-:-:S03]  /*d4a20*/  IMAD.MOV.U32 R223, RZ, RZ, R155 ;  /* 0x000000ffffdf7224 */ /* 0x008fc600078e009b */
[----:B------:R-:W3:Y:S01]  /*d4a30*/  LDL R213, [R1+0x1124] ;  /* 0x0011240001d57983 */ /* 0x000ee20000100800 */
[----:B----4-:R-:W-:-:S03]  /*d4a40*/  IMAD.MOV.U32 R222, RZ, RZ, R154 ;  /* 0x000000ffffde7224 */ /* 0x010fc600078e009a */
[----:B------:R-:W4:Y:S04]  /*d4a50*/  LDL R214, [R1+0x1128] ;  /* 0x0011280001d67983 */ /* 0x000f280000100800 */
[----:B------:R-:W4:Y:S04]  /*d4a60*/  LDL R215, [R1+0x112c] ;  /* 0x00112c0001d77983 */ /* 0x000f280000100800 */
        /* <DEDUP_REMOVED lines=22> */
[----:B------:R-:W4:Y:S04]  /*d4bd0*/  LDL R204, [R1+0x1150] ;  /* 0x0011500001cc7983 */ /* 0x000f280000100800 */
[----:B------:R-:W4:Y:S04]  /*d4be0*/  LDL R205, [R1+0x1154] ;  /* 0x0011540001cd7983 */ /* 0x000f280000100800 */
[----:B--2---:R1:W-:Y:S01]  /*d4bf0*/  STL.64 [R1+0x85a8], R146 ;  /* 0x0085a89201007387 */ /* 0x0043e20000100a00 */
[----:B------:R-:W-:Y:S03]  /*d4c00*/  HMMA.1688.F32.TF32 R88, R132, R146, R88 ;  /* 0x000000928458723c */ /* 0x000fe60000081058 */
[----:B------:R2:W-:Y:S04]  /*d4c10*/  STL.64 [R1+0x85a0], R144 ;  /* 0x0085a09001007387 */ /* 0x0005e80000100a00 */
[----:B-1----:R-:W4:Y:S01]  /*d4c20*/  LDL R146, [R1+0x11c8] ;  /* 0x0011c80001927983 */ /* 0x002f220000100800 */
[----:B------:R-:W-:-:S03]  /*d4c30*/  IMAD.MOV.U32 R147, RZ, RZ, R252 ;  /* 0x000000ffff937224 */ /* 0x000fc600078e00fc */
[----:B--2---:R-:W2:Y:S04]  /*d4c40*/  LDL R144, [R1+0x11c0] ;  /* 0x0011c00001907983 */ /* 0x004ea80000100800 */
[----:B------:R-:W2:Y:S04]  /*d4c50*/  LDL R145, [R1+0x11c4] ;  /* 0x0011c40001917983 */ /* 0x000ea80000100800 */
[----:B------:R-:W2:Y:S04]  /*d4c60*/  LDL.LU R252, [R1+0x87a8] ;  /* 0x0087a80001fc7983 */ /* 0x000ea80000300800 */
[----:B---3--:R1:W-:Y:S01]  /*d4c70*/  STL.64 [R1+0x85b8], R138 ;  /* 0x0085b88a01007387 */ /* 0x0083e20000100a00 */
[----:B------:R-:W-:Y:S03]  /*d4c80*/  HMMA.1688.F32.TF32 R236, R132, R138, R236 ;  /* 0x0000008a84ec723c */ /* 0x000fe600000810ec */
[----:B------:R3:W-:Y:S01]  /*d4c90*/  STL.64 [R1+0x85b0], R136 ;  /* 0x0085b08801007387 */ /* 0x0007e20000100a00 */
[----:B-1----:R-:W-:Y:S01]  /*d4ca0*/  IMAD.MOV.U32 R138, RZ, RZ, R2 ;  /* 0x000000ffff8a7224 */ /* 0x002fe200078e0002 */
[----:B------:R-:W-:-:S02]  /*d4cb0*/  MOV R139, R3 ;  /* 0x00000003008b7202 */ /* 0x000fc40000000f00 */
[----:B---3--:R-:W3:Y:S04]  /*d4cc0*/  LDL R136, [R1+0x11b0] ;  /* 0x0011b00001887983 */ /* 0x008ee80000100800 */
[----:B------:R-:W3:Y:S04]  /*d4cd0*/  LDL R137, [R1+0x11b4] ;  /* 0x0011b40001897983 */ /* 0x000ee80000100800 */
[----:B------:R-:W2:Y:S04]  /*d4ce0*/  LDL.LU R2, [R1+0x87a4] ;  /* 0x0087a40001027983 */ /* 0x000ea80000300800 */
[----:B------:R-:W2:Y:S04]  /*d4cf0*/  LDL.LU R3, [R1+0x87a0] ;  /* 0x0087a00001037983 */ /* 0x000ea80000300800 */
[----:B------:R-:W2:Y:S04]  /*d4d00*/  LDL R12, [R1+0x1160] ;  /* 0x00116000010c7983 */ /* 0x000ea80000100800 */
[----:B------:R-:W2:Y:S04]  /*d4d10*/  LDL R13, [R1+0x1164] ;  /* 0x00116400010d7983 */ /* 0x000ea80000100800 */
        /* <DEDUP_REMOVED lines=20> */
[----:B------:R-:W-:Y:S03]  /*d4e60*/  HMMA.1688.F32.TF32 R108, R132, R206, R108 ;  /* 0x000000ce846c723c */ /* 0x000fe6000008106c */
[----:B------:R-:W3:Y:S04]  /*d4e70*/  LDL R132, [R1+0x1170] ;  /* 0x0011700001847983 */ /* 0x000ee80000100800 */
[----:B------:R-:W3:Y:S01]  /*d4e80*/  LDL R133, [R1+0x1174] ;  /* 0x0011740001857983 */ /* 0x000ee20000100800 */
[C---:B----4-:R-:W-:Y:S03]  /*d4e90*/  HMMA.1688.F32.TF32 R128, R8.reuse, R204, R128 ;  /* 0x000000cc0880723c */ /* 0x050fe60000081080 */
[----:B------:R-:W4:Y:S04]  /*d4ea0*/  LDL R189, [R1+0x12c4] ;  /* 0x0012c40001bd7983 */ /* 0x000f280000100800 */
[----:B------:R-:W4:Y:S04]  /*d4eb0*/  LDL R204, [R1+0x12e0] ;  /* 0x0012e00001cc7983 */ /* 0x000f280000100800 */
[----:B------:R-:W4:Y:S01]  /*d4ec0*/  LDL.LU.64 R14, [R1+0x8798] ;  /* 0x00879800010e7983 */ /* 0x000f220000300a00 */
[C---:B------:R-:W-:Y:S03]  /*d4ed0*/  HMMA.1688.F32.TF32 R20, R8.reuse, R212, R20 ;  /* 0x000000d40814723c */ /* 0x040fe60000081014 */
[----:B------:R-:W-:Y:S05]  /*d4ee0*/  LDS R134, [R0+UR10+0x36300] ;  /* 0x0363000a00867984 */ /* 0x000fea0008000800 */
[C---:B--2---:R-:W-:Y:S01]  /*d4ef0*/  HMMA.1688.F32.TF32 R4, R8.reuse, R12, R4 ;  /* 0x0000000c0804723c */ /* 0x044fe20000081004 */
[----:B------:R-:W2:Y:S04]  /*d4f00*/  LDL.LU.64 R12, [R1+0x8790] ;  /* 0x00879000010c7983 */ /* 0x000ea80000300a00 */
[----:B------:R-:W2:Y:S03]  /*d4f10*/  LDL.LU.64 R98, [R1+0x8788] ;  /* 0x0087880001627983 */ /* 0x000ea60000300a00 */
[----:B---3--:R-:W-:Y:S01]  /*d4f20*/  HMMA.1688.F32.TF32 R16, R8, R96, R16 ;  /* 0x000000600810723c */ /* 0x008fe20000081010 */
[----:B------:R-:W3:Y:S01]  /*d4f30*/  LDL.LU.64 R96, [R1+0x8780] ;  /* 0x0087800001607983 */ /* 0x000ee20000300a00 */
[----:B------:R-:W-:-:S02]  /*d4f40*/  IMAD.MOV.U32 R140, RZ, RZ, R3 ;  /* 0x000000ffff8c7224 */ /* 0x000fc400078e0003 */
[----:B------:R-:W-:Y:S01]  /*d4f50*/  IMAD.MOV.U32 R3, RZ, RZ, R212 ;  /* 0x000000ffff037224 */ /* 0x000fe200078e00d4 */
[----:B------:R-:W-:-:S03]  /*d4f60*/  LOP3.LUT R212, R0, 0x20, RZ, 0x3c, !PT ;  /* 0x0000002000d47812 */ /* 0x000fc600078e3cff */
[C---:B------:R-:W-:Y:S01]  /*d4f70*/  HMMA.1688.F32.TF32 R92, R8.reuse, R220, R92 ;  /* 0x000000dc085c723c */ /* 0x040fe2000008105c */
[----:B------:R-:W-:Y:S01]  /*d4f80*/  IMAD.MOV.U32 R141, RZ, RZ, R2 ;  /* 0x000000ffff8d7224 */ /* 0x000fe200078e0002 */
[----:B------:R-:W-:Y:S04]  /*d4f90*/  LDS R135, [R212+UR10+0x36300] ;  /* 0x0363000ad4877984 */ /* 0x000fe80008000800 */
[----:B------:R-:W3:Y:S02]  /*d4fa0*/  LDL.LU.64 R142, [R1+0x8778] ;  /* 0x00877800018e7983 */ /* 0x000ee40000300a00 */
[C---:B------:R-:W-:Y:S08]  /*d4fb0*/  HMMA.1688.F32.TF32 R24, R8.reuse, R228, R24 ;  /* 0x000000e40818723c */ /* 0x040ff00000081018 */
[C---:B------:R-:W-:Y:S08]  /*d4fc0*/  HMMA.1688.F32.TF32 R104, R8.reuse, R240, R104 ;  /* 0x000000f00868723c */ /* 0x040ff00000081068 */
[----:B------:R-:W-:Y:S01]  /*d4fd0*/  HMMA.1688.F32.TF32 R28, R8, R244, R28 ;  /* 0x000000f4081c723c */ /* 0x000fe2000008101c */
[----:B------:R-:W-:-:S07]  /*d4fe0*/  IMAD.MOV.U32 R205, RZ, RZ, R252 ;  /* 0x000000ffffcd7224 */ /* 0x000fce00078e00fc */
[C---:B------:R-:W-:Y:S08]  /*d4ff0*/  HMMA.1688.F32.TF32 R100, R8.reuse, R148, R100 ;  /* 0x000000940864723c */ /* 0x040ff00000081064 */
[----:B------:R-:W-:Y:S01]  /*d5000*/  HMMA.1688.F32.TF32 R68, R8, R156, R68 ;  /* 0x0000009c0844723c */ /* 0x000fe20000081044 */
[----:B------:R-:W-:-:S07]  /*d5010*/  IMAD.MOV.U32 R252, RZ, RZ, R181 ;  /* 0x000000fffffc7224 */ /* 0x000fce00078e00b5 */
[C---:B------:R-:W-:Y:S08]  /*d5020*/  HMMA.1688.F32.TF32 R116, R8.reuse, R248, R116 ;  /* 0x000000f80874723c */ /* 0x040ff00000081074 */
[C---:B------:R-:W-:Y:S08]  /*d5030*/  HMMA.1688.F32.TF32 R72, R8.reuse, R164, R72 ;  /* 0x000000a40848723c */ /* 0x040ff00000081048 */
[C---:B------:R-:W-:Y:S08]  /*d5040*/  HMMA.1688.F32.TF32 R76, R8.reuse, R172, R76 ;  /* 0x000000ac084c723c */ /* 0x040ff0000008104c */
[----:B------:R-:W-:Y:S01]  /*d5050*/  HMMA.1688.F32.TF32 R80, R8, R180, R80 ;  /* 0x000000b40850723c */ /* 0x000fe20000081050 */
        /* <DEDUP_REMOVED lines=18> */
[----:B------:R-:W-:Y:S04]  /*d5180*/  LDS R132, [R0+UR10+0x34300] ;  /* 0x0343000a00847984 */ /* 0x000fe80008000800 */
[----:B------:R-:W1:Y:S03]  /*d5190*/  LDS R133, [R212+UR10+0x34300] ;  /* 0x0343000ad4857984 */ /* 0x000e660008000800 */
[----:B---3--:R-:W-:Y:S01]  /*d51a0*/  HMMA.1688.F32.TF32 R96, R8, R140, R96 ;  /* 0x0000008c0860723c */ /* 0x008fe20000081060 */
[----:B------:R-:W2:Y:S04]  /*d51b0*/  LDL.LU.64 R140, [R1+0x8770] ;  /* 0x00877000018c7983 */ /* 0x000ea80000300a00 */
[----:B------:R-:W3:Y:S04]  /*d51c0*/  LDL.LU.64 R150, [R1+0x8768] ;  /* 0x0087680001967983 */ /* 0x000ee80000300a00 */
[----:B------:R-:W4:Y:S04]  /*d51d0*/  LDL.LU.64 R148, [R1+0x8760] ;  /* 0x0087600001947983 */ /* 0x000f280000300a00 */
[----:B------:R-:W2:Y:S04]  /*d51e0*/  LDL.LU.64 R158, [R1+0x8758] ;  /* 0x00875800019e7983 */ /* 0x000ea80000300a00 */
[----:B------:R-:W2:Y:S04]  /*d51f0*/  LDL.LU.64 R156, [R1+0x8750] ;  /* 0x00875000019c7983 */ /* 0x000ea80000300a00 */
[----:B------:R-:W2:Y:S04]  /*d5200*/  LDL.LU.64 R166, [R1+0x8748] ;  /* 0x0087480001a67983 */ /* 0x000ea80000300a00 */
[----:B------:R-:W2:Y:S04]  /*d5210*/  LDL.LU.64 R164, [R1+0x8740] ;  /* 0x0087400001a47983 */ /* 0x000ea80000300a00 */
[----:B------:R-:W2:Y:S04]  /*d5220*/  LDL.LU.64 R174, [R1+0x8738] ;  /* 0x0087380001ae7983 */ /* 0x000ea80000300a00 */
[----:B------:R-:W2:Y:S01]  /*d5230*/  LDL.LU.64 R172, [R1+0x8730] ;  /* 0x0087300001ac7983 */ /* 0x000ea20000300a00 */
[C---:B-1----:R-:W-:Y:S03]  /*d5240*/  HMMA.1688.F32.TF32 R20, R132.reuse, R214, R20 ;  /* 0x000000d68414723c */ /* 0x042fe60000081014 */
        /* <DEDUP_REMOVED lines=10> */
[----:B------:R-:W2:Y:S04]  /*d52f0*/  LDL.LU.64 R204, [R1+0x86f0] ;  /* 0x0086f00001cc7983 */ /* 0x000ea80000300a00 */
[----:B------:R-:W-:Y:S01]  /*d5300*/  LDS R9, [R212+UR10+0x18380] ;  /* 0x0183800ad4097984 */ /* 0x000fe20008000800 */
[C---:B------:R-:W-:Y:S03]  /*d5310*/  HMMA.1688.F32.TF32 R28, R132.reuse, R246, R28 ;  /* 0x000000f6841c723c */ /* 0x040fe6000008101c */
[----:B------:R1:W-:Y:S04]  /*d5320*/  LDS R11, [R212+UR10+0x1a380] ;  /* 0x01a3800ad40b7984 */ /* 0x0003e80008000800 */
[----:B------:R-:W2:Y:S04]  /*d5330*/  LDL.LU.64 R214, [R1+0x86e8] ;  /* 0x0086e80001d67983 */ /* 0x000ea80000300a00 */
[----:B-1----:R-:W2:Y:S04]  /*d5340*/  LDL.LU.64 R212, [R1+0x86e0] ;  /* 0x0086e00001d47983 */ /* 0x002ea80000300a00 */
[----:B------:R-:W-:Y:S04]  /*d5350*/  STL.64 [R1+0x2200], R20 ;  /* 0x0022001401007387 */ /* 0x000fe80000100a00 */
[----:B------:R1:W-:Y:S01]  /*d5360*/  STL.64 [R1+0x2208], R22 ;  /* 0x0022081601007387 */ /* 0x0003e20000100a00 */
[C---:B------:R-:W-:Y:S03]  /*d5370*/  HMMA.1688.F32.TF32 R116, R132.reuse, R250, R116 ;  /* 0x000000fa8474723c */ /* 0x040fe60000081074 */
[----:B------:R-:W-:Y:S04]  /*d5380*/  LDS R8, [R0+UR10+0x18380] ;  /* 0x0183800a00087984 */ /* 0x000fe80008000800 */
[----:B------:R-:W2:Y:S04]  /*d5390*/  LDS R10, [R0+UR10+0x1a380] ;  /* 0x01a3800a000a7984 */ /* 0x000ea80008000800 */
        /* <DEDUP_REMOVED lines=20> */
[----:B------:R-:W3:Y:S04]  /*d54e0*/  LDL.LU.64 R246, [R1+0x86a8] ;  /* 0x0086a80001f67983 */ /* 0x000ee80000300a00 */
[----:B------:R-:W3:Y:S04]  /*d54f0*/  LDL.LU.64 R244, [R1+0x86a0] ;  /* 0x0086a00001f47983 */ /* 0x000ee80000300a00 */
[----:B------:R-:W-:Y:S04]  /*d5500*/  STL.64 [R1+0x2180], R28 ;  /* 0x0021801c01007387 */ /* 0x000fe80000100a00 */
[----:B------:R1:W-:Y:S04]  /*d5510*/  STL.64 [R1+0x2188], R30 ;  /* 0x0021881e01007387 */ /* 0x0003e80000100a00 */
        /* <DEDUP_REMOVED lines=8> */
[C---:B--2---:R-:W-:Y:S08]  /*d55a0*/  HMMA.1688.F32.TF32 R12, R132.reuse, R106, R12 ;  /* 0x0000006a840c723c */ /* 0x044ff0000008100c */
[C---:B---3--:R-:W-:Y:S08]  /*d55b0*/  HMMA.1688.F32.TF32 R28, R132.reuse, R30, R4 ;  /* 0x0000001e841c723c */ /* 0x048ff00000081004 */
[C---:B------:R-:W-:Y:S08]  /*d55c0*/  HMMA.1688.F32.TF32 R4, R132.reuse, R26, R16 ;  /* 0x0000001a8404723c */ /* 0x040ff00000081010 */
[C---:B----4-:R-:W-:Y:S08]  /*d55d0*/  HMMA.1688.F32.TF32 R116, R132.reuse, R118, R128 ;  /* 0x000000768474723c */ /* 0x050ff00000081080 */
[C---:B------:R-:W-:Y:S11]  /*d55e0*/  HMMA.1688.F32.TF32 R16, R132.reuse, R94, R96 ;  /* 0x0000005e8410723c */ /* 0x040ff60000081060 */
        /* <DEDUP_REMOVED lines=48> */
[----:B------:R-:W2:Y:S04]  /*d58f0*/  LDL R224, [R1+0x100] ;  /* 0x0001000001e07983 */ /* 0x000ea80000100800 */
[----:B------:R1:W-:Y:S01]  /*d5900*/  STL.64 [R1+0x23f0], R12 ;  /* 0x0023f00c01007387 */ /* 0x0003e20000100a00 */
[----:B------:R-:W-:-:S03]  /*d5910*/  IMAD.MOV.U32 R226, RZ, RZ, R189 ;  /* 0x000000ffffe27224 */ /* 0x000fc600078e00bd */
[----:B------:R-:W-:Y:S01]  /*d5920*/  STL.64 [R1+0x23f8], R14 ;  /* 0x0023f80e01007387 */ /* 0x000fe20000100a00 */
[----:B------:R-:W-:-:S03]  /*d5930*/  IMAD.MOV.U32 R227, RZ, RZ, R196 ;  /* 0x000000ffffe37224 */ /* 0x000fc600078e00c4 */
[----:B------:R3:W-:Y:S04]  /*d5940*/  STL.64 [R1+0x23e0], R4 ;  /* 0x0023e00401007387 */ /* 0x0007e80000100a00 */
[----:B------:R4:W-:Y:S01]  /*d5950*/  STL.64 [R1+0x23e8], R6 ;  /* 0x0023e80601007387 */ /* 0x0009e20000100a00 */
[----:B------:R-:W-:-:S03]  /*d5960*/  IMAD.MOV.U32 R218, RZ, RZ, R197 ;  /* 0x000000ffffda7224 */ /* 0x000fc600078e00c5 */
[----:B------:R-:W2:Y:S01]  /*d5970*/  LDL R225, [R1+0x104] ;  /* 0x0001040001e17983 */ /* 0x000ea20000100800 */
[----:B------:R-:W-:-:S03]  /*d5980*/  MOV R219, R204 ;  /* 0x000000cc00db7202 */ /* 0x000fc60000000f00 */
[----:B------:R-:W2:Y:S04]  /*d5990*/  LDL.LU R189, [R1+0x868c] ;  /* 0x00868c0001bd7983 */ /* 0x000ea80000300800 */
[----:B------:R-:W2:Y:S01]  /*d59a0*/  LDL.LU R196, [R1+0x8688] ;  /* 0x0086880001c47983 */ /* 0x000ea20000300800 */
        /* <DEDUP_REMOVED lines=48> */
[----:B-1----:R-:W2:Y:S04]  /*d5cb0*/  LDL R12, [R1] ;  /* 0x00000000010c7983 */ /* 0x002ea80000100800 */
[----:B------:R-:W2:Y:S04]  /*d5cc0*/  LDL R13, [R1+0x4] ;  /* 0x00000400010d7983 */ /* 0x000ea80000100800 */
        /* <DEDUP_REMOVED lines=12> */
[----:B------:R-:W4:Y:S04]  /*d5d90*/  LDL R114, [R1+0x12d8] ;  /* 0x0012d80001727983 */ /* 0x000f280000100800 */
[----:B------:R-:W4:Y:S04]  /*d5da0*/  LDL R115, [R1+0x12dc] ;  /* 0x0012dc0001737983 */ /* 0x000f280000100800 */
        /* <DEDUP_REMOVED lines=12> */
[----:B------:R-:W3:Y:S01]  /*d5e70*/  LDL.LU R16, [R1+0x17f0] ;  /* 0x0017f00001107983 */ /* 0x000ee20000300800 */
[----:B------:R-:W-:-:S03]  /*d5e80*/  IMAD.MOV.U32 R154, RZ, RZ, R248 ;  /* 0x000000ffff9a7224 */ /* 0x000fc600078e00f8 */
[----:B------:R-:W3:Y:S04]  /*d5e90*/  LDL.LU R17, [R1+0x17f4] ;  /* 0x0017f40001117983 */ /* 0x000ee80000300800 */
[----:B------:R-:W3:Y:S04]  /*d5ea0*/  LDL.LU R18, [R1+0x17f8] ;  /* 0x0017f80001127983 */ /* 0x000ee80000300800 */
[----:B------:R-:W3:Y:S04]  /*d5eb0*/  LDL.LU R19, [R1+0x17fc] ;  /* 0x0017fc0001137983 */ /* 0x000ee80000300800 */
[----:B------:R-:W3:Y:S04]  /*d5ec0*/  LDL.64 R136, [R1+0x50] ;  /* 0x0000500001887983 */ /* 0x000ee80000100a00 */
[----:B------:R-:W3:Y:S04]  /*d5ed0*/  LDL.64 R138, [R1+0x58] ;  /* 0x00005800018a7983 */ /* 0x000ee80000100a00 */
[----:B------:R-:W3:Y:S04]  /*d5ee0*/  LDL R152, [R1+0x70] ;  /* 0x0000700001987983 */ /* 0x000ee80000100800 */
[----:B------:R-:W3:Y:S04]  /*d5ef0*/  LDL R153, [R1+0x74] ;  /* 0x0000740001997983 */ /* 0x000ee80000100800 */
[----:B------:R-:W3:Y:S01]  /*d5f00*/  LDL.LU R248, [R1+0x865c] ;  /* 0x00865c0001f87983 */ /* 0x000ee20000300800 */
[----:B------:R-:W-:-:S03]  /*d5f10*/  MOV R155, R245 ;  /* 0x000000f5009b7202 */ /* 0x000fc60000000f00 */
[----:B------:R-:W4:Y:S01]  /*d5f20*/  LDL.LU R245, [R1+0x8658] ;  /* 0x0086580001f57983 */ /* 0x000f220000300800 */
[----:B------:R-:W-:-:S03]  /*d5f30*/  IMAD.MOV.U32 R202, RZ, RZ, R249 ;  /* 0x000000ffffca7224 */ /* 0x000fc600078e00f9 */
[----:B------:R-:W4:Y:S04]  /*d5f40*/  LDL.64 R176, [R1+0xa0] ;  /* 0x0000a00001b07983 */ /* 0x000f280000100a00 */
[----:B------:R-:W4:Y:S04]  /*d5f50*/  LDL.64 R178, [R1+0xa8] ;  /* 0x0000a80001b27983 */ /* 0x000f280000100a00 */
[----:B------:R-:W4:Y:S04]  /*d5f60*/  LDL.64 R184, [R1+0xb0] ;  /* 0x0000b00001b87983 */ /* 0x000f280000100a00 */
[----:B------:R-:W4:Y:S04]  /*d5f70*/  LDL.64 R186, [R1+0xb8] ;  /* 0x0000b80001ba7983 */ /* 0x000f280000100a00 */
[----:B------:R-:W4:Y:S04]  /*d5f80*/  LDL.64 R192, [R1+0xc0] ;  /* 0x0000c00001c07983 */ /* 0x000f280000100a00 */
[----:B------:R-:W4:Y:S04]  /*d5f90*/  LDL.64 R194, [R1+0xc8] ;  /* 0x0000c80001c27983 */ /* 0x000f280000100a00 */
[----:B------:R-:W4:Y:S01]  /*d5fa0*/  LDL R200, [R1+0xd0] ;  /* 0x0000d00001c87983 */ /* 0x000f220000100800 */
[----:B------:R-:W-:-:S02]  /*d5fb0*/  IMAD.MOV.U32 R203, RZ, RZ, R244 ;  /* 0x000000ffffcb7224 */ /* 0x000fc400078e00f4 */
[----:B------:R-:W-:Y:S02]  /*d5fc0*/  IMAD.MOV.U32 R234, RZ, RZ, R241 ;  /* 0x000000ffffea7224 */ /* 0x000fe400078e00f1 */
[----:B------:R-:W-:Y:S02]  /*d5fd0*/  IMAD.MOV.U32 R235, RZ, RZ, R242 ;  /* 0x000000ffffeb7224 */ /* 0x000fe400078e00f2 */
[----:B--2---:R-:W-:Y:S02]  /*d5fe0*/  IMAD.MOV.U32 R233, RZ, RZ, R240 ;  /* 0x000000ffffe97224 */ /* 0x004fe400078e00f0 */
[----:B---3--:R-:W-:Y:S02]  /*d5ff0*/  IMAD.MOV.U32 R201, RZ, RZ, R248 ;  /* 0x000000ffffc97224 */ /* 0x008fe400078e00f8 */
[----:B------:R-:W2:Y:S04]  /*d6000*/  LDL.LU R248, [R1+0x8654] ;  /* 0x0086540001f87983 */ /* 0x000ea80000300800 */
[----:B------:R-:W2:Y:S01]  /*d6010*/  LDL.LU R249, [R1+0x8650] ;  /* 0x0086500001f97983 */ /* 0x000ea20000300800 */
[----:B------:R-:W-:Y:S01]  /*d6020*/  HMMA.1688.F32.TF32 R44, R132, R42, R68 ;  /* 0x0000002a842c723c */ /* 0x000fe20000081044 */
[----:B----4-:R-:W-:-:S02]  /*d6030*/  IMAD.MOV.U32 R232, RZ, RZ, R245 ;  /* 0x000000ffffe87224 */ /* 0x010fc400078e00f5 */
[----:B------:R-:W3:Y:S04]  /*d6040*/  LDL.LU R244, [R1+0x864c] ;  /* 0x00864c0001f47983 */ /* 0x000ee80000300800 */
[----:B------:R-:W3:Y:S01]  /*d6050*/  LDL.LU R245, [R1+0x8648] ;  /* 0x0086480001f57983 */ /* 0x000ee20000300800 */
[C---:B------:R-:W-:Y:S03]  /*d6060*/  HMMA.1688.F32.TF32 R40, R132.reuse, R38, R72 ;  /* 0x000000268428723c */ /* 0x040fe60000081048 */
[----:B------:R-:W4:Y:S04]  /*d6070*/  LDL.LU R240, [R1+0x8644] ;  /* 0x0086440001f07983 */ /* 0x000f280000300800 */
[----:B------:R-:W4:Y:S01]  /*d6080*/  LDL.LU R241, [R1+0x8640] ;  /* 0x0086400001f17983 */ /* 0x000f220000300800 */
[C---:B------:R-:W-:Y:S03]  /*d6090*/  HMMA.1688.F32.TF32 R36, R132.reuse, R34, R76 ;  /* 0x000000228424723c */ /* 0x040fe6000008104c */
[----:B------:R-:W4:Y:S05]  /*d60a0*/  LDL.LU R242, [R1+0x863c] ;  /* 0x00863c0001f27983 */ /* 0x000f2a0000300800 */
[C---:B------:R-:W-:Y:S01]  /*d60b0*/  HMMA.1688.F32.TF32 R32, R132.reuse, R126, R80 ;  /* 0x0000007e8420723c */ /* 0x040fe20000081050 */
[----:B------:R-:W-:Y:S04]  /*d60c0*/  STL.64 [R1+0x2270], R44 ;  /* 0x0022702c01007387 */ /* 0x000fe80000100a00 */
[----:B------:R-:W-:Y:S04]  /*d60d0*/  STL.64 [R1+0x2278], R46 ;  /* 0x0022782e01007387 */ /* 0x000fe80000100a00 */
[----:B------:R-:W-:Y:S04]  /*d60e0*/  STL.64 [R1+0x2260], R40 ;  /* 0x0022602801007387 */ /* 0x000fe80000100a00 */
[----:B------:R1:W-:Y:S04]  /*d60f0*/  STL.64 [R1+0x2268], R42 ;  /* 0x0022682a01007387 */ /* 0x0003e80000100a00 */
[----:B------:R-:W-:Y:S04]  /*d6100*/  STL.64 [R1+0x2250], R36 ;  /* 0x0022502401007387 */ /* 0x000fe80000100a00 */
[----:B------:R1:W-:Y:S02]  /*d6110*/  STL.64 [R1+0x2258], R38 ;  /* 0x0022582601007387 */ /* 0x0003e40000100a00 */
[C---:B-1----:R-:W-:Y:S02]  /*d6120*/  HMMA.1688.F32.TF32 R40, R132.reuse, R122, R84 ;  /* 0x0000007a8428723c */ /* 0x042fe40000081054 */
[----:B------:R-:W-:Y:S04]  /*d6130*/  STL.64 [R1+0x2240], R32 ;  /* 0x0022402001007387 */ /* 0x000fe80000100a00 */
[----:B------:R1:W-:Y:S02]  /*d6140*/  STL.64 [R1+0x2248], R34 ;  /* 0x0022482201007387 */ /* 0x0003e40000100a00 */
[C---:B------:R-:W-:Y:S08]  /*d6150*/  HMMA.1688.F32.TF32 R36, R132.reuse, R114, R88 ;  /* 0x000000728424723c */ /* 0x040ff00000081058 */
[----:B-1----:R-:W-:Y:S01]  /*d6160*/  HMMA.1688.F32.TF32 R32, R132, R110, R236 ;  /* 0x0000006e8420723c */ /* 0x002fe200000810ec */
[----:B------:R-:W-:Y:S07]  /*d6170*/  LDS R132, [R0+UR10+0x1c380] ;  /* 0x01c3800a00847984 */ /* 0x000fee0008000800 */
[C---:B------:R-:W-:Y:S01]  /*d6180*/  HMMA.1688.F32.TF32 R92, R8.reuse, R92, R16 ;  /* 0x0000005c085c723c */ /* 0x040fe20000081010 */
[----:B------:R1:W-:Y:S04]  /*d6190*/  STL.64 [R1+0x2230], R40 ;  /* 0x0022302801007387 */ /* 0x0003e80000100a00 */
[----:B------:R1:W-:Y:S04]  /*d61a0*/  STL.64 [R1+0x2238], R42 ;  /* 0x0022382a01007387 */ /* 0x0003e80000100a00 */
[----:B------:R-:W-:Y:S04]  /*d61b0*/  STL.64 [R1+0x2220], R36 ;  /* 0x0022202401007387 */ /* 0x000fe80000100a00 */
[----:B------:R-:W-:Y:S04]  /*d61c0*/  STL.64 [R1+0x2228], R38 ;  /* 0x0022282601007387 */ /* 0x000fe80000100a00 */
[----:B------:R1:W-:Y:S04]  /*d61d0*/  STL.64 [R1+0x1ef0], R32 ;  /* 0x001ef02001007387 */ /* 0x0003e80000100a00 */
[----:B------:R1:W-:Y:S04]  /*d61e0*/  STL.64 [R1+0x1ef8], R34 ;  /* 0x001ef82201007387 */ /* 0x0003e80000100a00 */
        /* <DEDUP_REMOVED lines=28> */
[----:B------:R-:W4:Y:S04]  /*d63b0*/  LDL.LU R42, [R1+0x10e8] ;  /* 0x0010e800012a7983 */ /* 0x000f280000300800 */
[----:B------:R-:W4:Y:S01]  /*d63c0*/  LDL.LU R43, [R1+0x10ec] ;  /* 0x0010ec00012b7983 */ /* 0x000f220000300800 */
[C---:B------:R-:W-:Y:S03]  /*d63d0*/  HMMA.1688.F32.TF32 R104, R8.reuse, R104, R28 ;  /* 0x000000680868723c */ /* 0x040fe6000008101c */
        /* <DEDUP_REMOVED lines=69> */
[----:B------:R-:W2:Y:S04]  /*d6830*/  LDL.LU R76, [R1+0x1050] ;  /* 0x00105000014c7983 */ /* 0x000ea80000300800 */
[----:B------:R-:W2:Y:S04]  /*d6840*/  LDL.LU R77, [R1+0x1054] ;  /* 0x00105400014d7983 */ /* 0x000ea80000300800 */
[----:B------:R-:W2:Y:S04]  /*d6850*/  LDL.LU R78, [R1+0x1058] ;  /* 0x00105800014e7983 */ /* 0x000ea80000300800 */
[----:B------:R-:W2:Y:S04]  /*d6860*/  LDL.LU R79, [R1+0x105c] ;  /* 0x00105c00014f7983 */ /* 0x000ea80000300800 */
[----:B------:R-:W2:Y:S04]  /*d6870*/  LDL.LU R243, [R1+0x8638] ;  /* 0x0086380001f37983 */ /* 0x000ea80000300800 */
[----:B------:R-:W2:Y:S01]  /*d6880*/  LDL R95, [R1+0xc] ;  /* 0x00000c00015f7983 */ /* 0x000ea20000100800 */
[----:B------:R-:W-:-:S03]  /*d6890*/  LOP3.LUT R93, R0, 0x20, RZ, 0x3c, !PT ;  /* 0x00000020005d7812 */ /* 0x000fc600078e3cff */
[----:B------:R-:W-:Y:S04]  /*d68a0*/  LDS R134, [R0+UR10+0x1e380] ;  /* 0x01e3800a00867984 */ /* 0x000fe80008000800 */
[----:B------:R-:W-:Y:S04]  /*d68b0*/  LDS R133, [R93+UR10+0x1c380] ;  /* 0x01c3800a5d857984 */ /* 0x000fe80008000800 */
[----:B------:R-:W1:Y:S01]  /*d68c0*/  LDS R135, [R93+UR10+0x1e380] ;  /* 0x01e3800a5d877984 */ /* 0x000e620008000800 */
[C---:B---3--:R-:W-:Y:S08]  /*d68d0*/  HMMA.1688.F32.TF32 R4, R8.reuse, R244, R4 ;  /* 0x000000f40804723c */ /* 0x048ff00000081004 */
[----:B----4-:R-:W-:Y:S08]  /*d68e0*/  HMMA.1688.F32.TF32 R40, R8, R220, R40 ;  /* 0x000000dc0828723c */ /* 0x010ff00000081028 */
[C---:B-1----:R-:W-:Y:S08]  /*d68f0*/  HMMA.1688.F32.TF32 R80, R132.reuse, R250, R80 ;  /* 0x000000fa8450723c */ /* 0x042ff00000081050 */
        /* <DEDUP_REMOVED lines=22> */
[C---:B------:R-:W-:Y:S08]  /*d6a60*/  HMMA.1688.F32.TF32 R60, R8.reuse, R180, R60 ;  /* 0x000000b4083c723c */ /* 0x040ff0000008103c */
[C---:B------:R-:W-:Y:S01]  /*d6a70*/  HMMA.1688.F32.TF32 R236, R8.reuse, R140, R240 ;  /* 0x0000008c08ec723c */ /* 0x040fe200000810f0 */
[----:B------:R-:W2:Y:S04]  /*d6a80*/  LDL R242, [R1+0x48] ;  /* 0x0000480001f27983 */ /* 0x000ea80000100800 */
[----:B------:R-:W2:Y:S04]  /*d6a90*/  LDL R243, [R1+0x4c] ;  /* 0x00004c0001f37983 */ /* 0x000ea80000100800 */
[----:B------:R1:W-:Y:S04]  /*d6aa0*/  STL.64 [R1+0x83e0], R246 ;  /* 0x0083e0f601007387 */ /* 0x0003e80000100a00 */
[----:B------:R-:W-:Y:S01]  /*d6ab0*/  STL.64 [R1+0x83d8], R244 ;  /* 0x0083d8f401007387 */ /* 0x000fe20000100a00 */
[----:B------:R-:W-:Y:S03]  /*d6ac0*/  HMMA.1688.F32.TF32 R76, R8, R148, R76 ;  /* 0x00000094084c723c */ /* 0x000fe6000008104c */
[----:B------:R-:W-:Y:S04]  /*d6ad0*/  LDS R9, [R93+UR10+0x20380] ;  /* 0x0203800a5d097984 */ /* 0x000fe80008000800 */
[----:B-1----:R-:W3:Y:S04]  /*d6ae0*/  LDL R246, [R1+0x38] ;  /* 0x0000380001f67983 */ /* 0x002ee80000100800 */
[----:B------:R-:W3:Y:S04]  /*d6af0*/  LDL R247, [R1+0x3c] ;  /* 0x00003c0001f77983 */ /* 0x000ee80000100800 */
[----:B------:R1:W-:Y:S04]  /*d6b00*/  STL.64 [R1+0x8620], R82 ;  /* 0x0086205201007387 */ /* 0x0003e80000100a00 */
[----:B------:R-:W-:Y:S01]  /*d6b10*/  STL.64 [R1+0x8618], R80 ;  /* 0x0086185001007387 */ /* 0x000fe20000100a00 */
[C---:B------:R-:W-:Y:S03]  /*d6b20*/  HMMA.1688.F32.TF32 R12, R132.reuse, R94, R12 ;  /* 0x0000005e840c723c */ /* 0x040fe6000008100c */
[----:B------:R-:W-:Y:S04]  /*d6b30*/  LDS R11, [R93+UR10+0x22380] ;  /* 0x0223800a5d0b7984 */ /* 0x000fe80008000800 */
[----:B-1----:R-:W4:Y:S04]  /*d6b40*/  LDL R82, [R1+0x28] ;  /* 0x0000280001527983 */ /* 0x002f280000100800 */
[----:B------:R-:W4:Y:S04]  /*d6b50*/  LDL R83, [R1+0x2c] ;  /* 0x00002c0001537983 */ /* 0x000f280000100800 */
[----:B------:R1:W-:Y:S04]  /*d6b60*/  STL.64 [R1+0x83f0], R250 ;  /* 0x0083f0fa01007387 */ /* 0x0003e80000100a00 */
[----:B------:R1:W-:Y:S01]  /*d6b70*/  STL.64 [R1+0x83e8], R248 ;  /* 0x0083e8f801007387 */ /* 0x0003e20000100a00 */
[----:B------:R-:W-:Y:S01]  /*d6b80*/  IMAD.MOV.U32 R245, RZ, RZ, R138 ;  /* 0x000000fffff57224 */ /* 0x000fe200078e008a */
[----:B------:R-:W-:Y:S01]  /*d6b90*/  MOV R244, R139 ;  /* 0x0000008b00f47202 */ /* 0x000fe20000000f00 */
[----:B------:R-:W-:Y:S01]  /*d6ba0*/  HMMA.1688.F32.TF32 R128, R132, R154, R128 ;  /* 0x0000009a8480723c */ /* 0x000fe20000081080 */
[----:B------:R-:W-:Y:S04]  /*d6bb0*/  LDS R8, [R0+UR10+0x20380] ;  /* 0x0203800a00087984 */ /* 0x000fe80008000800 */
[----:B-1----:R-:W4:Y:S04]  /*d6bc0*/  LDL R250, [R1+0x18] ;  /* 0x0000180001fa7983 */ /* 0x002f280000100800 */
[----:B------:R-:W4:Y:S04]  /*d6bd0*/  LDL R251, [R1+0x1c] ;  /* 0x00001c0001fb7983 */ /* 0x000f280000100800 */
[----:B------:R-:W4:Y:S04]  /*d6be0*/  LDL.LU.64 R94, [R1+0x8630] ;  /* 0x00863000015e7983 */ /* 0x000f280000300a00 */
[----:B------:R-:W4:Y:S01]  /*d6bf0*/  LDL.LU.64 R92, [R1+0x8628] ;  /* 0x00862800015c7983 */ /* 0x000f220000300a00 */
[----:B------:R-:W-:-:S02]  /*d6c00*/  IMAD.MOV.U32 R249, RZ, RZ, R186 ;  /* 0x000000fffff97224 */ /* 0x000fc400078e00ba */
[----:B------:R-:W-:Y:S01]  /*d6c10*/  IMAD.MOV.U32 R248, RZ, RZ, R187 ;  /* 0x000000fffff87224 */ /* 0x000fe200078e00bb */
[----:B------:R-:W-:Y:S04]  /*d6c20*/  STL.64 [R1+0x8610], R14 ;  /* 0x0086100e01007387 */ /* 0x000fe80000100a00 */
[----:B------:R-:W-:Y:S01]  /*d6c30*/  STL.64 [R1+0x8608], R12 ;  /* 0x0086080c01007387 */ /* 0x000fe20000100a00 */
[C---:B------:R-:W-:Y:S03]  /*d6c40*/  HMMA.1688.F32.TF32 R88, R132.reuse, R162, R88 ;  /* 0x000000a28458723c */ /* 0x040fe60000081058 */
[----:B------:R-:W1:Y:S05]  /*d6c50*/  LDS R10, [R0+UR10+0x22380] ;  /* 0x0223800a000a7984 */ /* 0x000e6a0008000800 */
        /* <DEDUP_REMOVED lines=16> */
[----:B---3--:R-:W-:Y:S01]  /*d6d60*/  HMMA.1688.F32.TF32 R104, R132, R246, R104 ;  /* 0x000000f68468723c */ /* 0x008fe20000081068 */
[----:B------:R-:W-:-:S02]  /*d6d70*/  IMAD.MOV.U32 R247, RZ, RZ, R178 ;  /* 0x000000fffff77224 */ /* 0x000fc400078e00b2 */
[----:B------:R-:W-:-:S05]  /*d6d80*/  IMAD.MOV.U32 R246, RZ, RZ, R179 ;  /* 0x000000fffff67224 */ /* 0x000fca00078e00b3 */
[----:B------:R-:W-:Y:S04]  /*d6d90*/  STL.64 [R1+0x8450], R246 ;  /* 0x008450f601007387 */ /* 0x000fe80000100a00 */
[----:B------:R2:W-:Y:S01]  /*d6da0*/  STL.64 [R1+0x8448], R244 ;  /* 0x008448f401007387 */ /* 0x0005e20000100a00 */
[----:B----4-:R-:W-:Y:S01]  /*d6db0*/  HMMA.1688.F32.TF32 R92, R132, R250, R92 ;  /* 0x000000fa845c723c */ /* 0x010fe2000008105c */
[----:B------:R-:W-:Y:S02]  /*d6dc0*/  IMAD.MOV.U32 R251, RZ, RZ, R194 ;  /* 0x000000fffffb7224 */ /* 0x000fe400078e00c2 */
[----:B------:R-:W-:-:S05]  /*d6dd0*/  IMAD.MOV.U32 R250, RZ, RZ, R195 ;  /* 0x000000fffffa7224 */ /* 0x000fca00078e00c3 */
        /* <DEDUP_REMOVED lines=58> */
[----:B------:R-:W-:Y:S04]  /*d7180*/  STL.64 [R1+0x83b0], R230 ;  /* 0x0083b0e601007387 */ /* 0x000fe80000100a00 */
[----:B------:R-:W-:Y:S04]  /*d7190*/  STL.64 [R1+0x83a8], R228 ;  /* 0x0083a8e401007387 */ /* 0x000fe80000100a00 */
[----:B------:R1:W-:Y:S04]  /*d71a0*/  STL.64 [R1+0x83c0], R222 ;  /* 0x0083c0de01007387 */ /* 0x0003e80000100a00 */
        /* <DEDUP_REMOVED lines=60> */
[----:B------:R-:W3:Y:S04]  /*d7570*/  LDL R228, [R1+0x220] ;  /* 0x0002200001e47983 */ /* 0x000ee80000100800 */
[----:B-1----:R-:W3:Y:S04]  /*d7580*/  LDL R166, [R1+0x288] ;  /* 0x0002880001a67983 */ /* 0x002ee80000100800 */
[----:B----4-:R-:W4:Y:S04]  /*d7590*/  LDL R164, [R1+0x280] ;  /* 0x0002800001a47983 */ /* 0x010f280000100800 */
[----:B------:R-:W4:Y:S04]  /*d75a0*/  LDL R165, [R1+0x284] ;  /* 0x0002840001a57983 */ /* 0x000f280000100800 */
        /* <DEDUP_REMOVED lines=40> */
[----:B------:R-:W-:Y:S01]  /*d7830*/  HMMA.1688.F32.TF32 R16, R8, R228, R16 ;  /* 0x000000e40810723c */ /* 0x000fe20000081010 */
[----:B------:R-:W-:-:S05]  /*d7840*/  LOP3.LUT R229, R0, 0x20, RZ, 0x3c, !PT ;  /* 0x0000002000e57812 */ /* 0x000fca00078e3cff */
[----:B------:R-:W-:Y:S04]  /*d7850*/  LDS R133, [R229+UR10+0x24380] ;  /* 0x0243800ae5857984 */ /* 0x000fe80008000800 */
[----:B------:R-:W1:Y:S01]  /*d7860*/  LDS R135, [R229+UR10+0x26380] ;  /* 0x0263800ae5877984 */ /* 0x000e620008000800 */
        /* <DEDUP_REMOVED lines=54> */
[C---:B----4-:R-:W-:Y:S03]  /*d7bd0*/  HMMA.1688.F32.TF32 R88, R8.reuse, R164, R88 ;  /* 0x000000a40858723c */ /* 0x050fe60000081058 */
[----:B------:R-:W4:Y:S04]  /*d7be0*/  LDL R164, [R1+0x1c0] ;  /* 0x0001c00001a47983 */ /* 0x000f280000100800 */
[----:B------:R-:W4:Y:S01]  /*d7bf0*/  LDL R165, [R1+0x1c4] ;  /* 0x0001c40001a57983 */ /* 0x000f220000100800 */
        /* <DEDUP_REMOVED lines=60> */
[C---:B------:R-:W-:Y:S01]  /*d7fc0*/  HMMA.1688.F32.TF32 R36, R132.reuse, R242, R36 ;  /* 0x000000f28424723c */ /* 0x040fe20000081024 */
        /* <DEDUP_REMOVED lines=50> */
[----:B------:R-:W3:Y:S05]  /*d82f0*/  LDL.LU.64 R210, [R1+0x8528] ;  /* 0x0085280001d27983 */ /* 0x000eea0000300a00 */
[C---:B------:R-:W-:Y:S08]  /*d8300*/  HMMA.1688.F32.TF32 R40, R132.reuse, R218, R40 ;  /* 0x000000da8428723c */ /* 0x040ff00000081028 */
[C---:B------:R-:W-:Y:S08]  /*d8310*/  HMMA.1688.F32.TF32 R44, R132.reuse, R226, R44 ;  /* 0x000000e2842c723c */ /* 0x040ff0000008102c */
[----:B------:R-:W-:Y:S01]  /*d8320*/  HMMA.1688.F32.TF32 R48, R132, R234, R48 ;  /* 0x000000ea8430723c */ /* 0x000fe20000081030 */
[----:B------:R-:W3:Y:S04]  /*d8330*/  LDL.LU.64 R208, [R1+0x8520] ;  /* 0x0085200001d07983 */ /* 0x000ee80000300a00 */
[----:B------:R-:W3:Y:S04]  /*d8340*/  LDL R132, [R1+0x1d0] ;  /* 0x0001d00001847983 */ /* 0x000ee80000100800 */
[----:B------:R-:W3:Y:S04]  /*d8350*/  LDL R133, [R1+0x1d4] ;  /* 0x0001d40001857983 */ /* 0x000ee80000100800 */
[----:B------:R-:W4:Y:S04]  /*d8360*/  LDL.LU.64 R218, [R1+0x8518] ;  /* 0x0085180001da7983 */ /* 0x000f280000300a00 */
[----:B------:R-:W-:Y:S04]  /*d8370*/  LDS R134, [R0+UR10+0x2e380] ;  /* 0x02e3800a00867984 */ /* 0x000fe80008000800 */
[----:B------:R-:W-:Y:S01]  /*d8380*/  LDS R135, [R229+UR10+0x2e380] ;  /* 0x02e3800ae5877984 */ /* 0x000fe20008000800 */
[C---:B--2---:R-:W-:Y:S08]  /*d8390*/  HMMA.1688.F32.TF32 R80, R8.reuse, R224, R80 ;  /* 0x000000e00850723c */ /* 0x044ff00000081050 */
[C---:B------:R-:W-:Y:S01]  /*d83a0*/  HMMA.1688.F32.TF32 R4, R8.reuse, R216, R4 ;  /* 0x000000d80804723c */ /* 0x040fe20000081004 */
[----:B------:R-:W2:Y:S04]  /*d83b0*/  LDL.LU.64 R216, [R1+0x8510] ;  /* 0x0085100001d87983 */ /* 0x000ea80000300a00 */
[----:B------:R-:W2:Y:S04]  /*d83c0*/  LDL.LU.64 R226, [R1+0x8508] ;  /* 0x0085080001e27983 */ /* 0x000ea80000300a00 */
[----:B------:R-:W2:Y:S04]  /*d83d0*/  LDL.LU.64 R224, [R1+0x8500] ;  /* 0x0085000001e07983 */ /* 0x000ea80000300a00 */
[----:B------:R-:W-:Y:S04]  /*d83e0*/  STL.64 [R1+0x84e8], R82 ;  /* 0x0084e85201007387 */ /* 0x000fe80000100a00 */
[----:B------:R1:W-:Y:S04]  /*d83f0*/  STL.64 [R1+0x84e0], R80 ;  /* 0x0084e05001007387 */ /* 0x0003e80000100a00 */
[----:B-1----:R-:W2:Y:S04]  /*d8400*/  LDL R80, [R1+0x410] ;  /* 0x0004100001507983 */ /* 0x002ea80000100800 */
[----:B------:R-:W2:Y:S04]  /*d8410*/  LDL R81, [R1+0x414] ;  /* 0x0004140001517983 */ /* 0x000ea80000100800 */
[----:B------:R-:W4:Y:S01]  /*d8420*/  LDL.LU.64 R234, [R1+0x84f8] ;  /* 0x0084f80001ea7983 */ /* 0x000f220000300a00 */
[----:B------:R-:W-:Y:S03]  /*d8430*/  HMMA.1688.F32.TF32 R12, R8, R232, R12 ;  /* 0x000000e8080c723c */ /* 0x000fe6000008100c */
[----:B------:R-:W4:-:S15]  /*d8440*/  LDL.LU.64 R232, [R1+0x84f0] ;  /* 0x0084f00001e87983 */ /* 0x000f1e0000300a00 */
[----:B------:R-:W-:Y:S01]  /*d8450*/  NOP ;  /* 0x0000000000007918 */ /* 0x000fe20000000000 */
[----:B------:R1:W-:Y:S04]  /*d8460*/  STL.64 [R1+0x84d8], R14 ;  /* 0x0084d80e01007387 */ /* 0x0003e80000100a00 */
[----:B------:R-:W-:Y:S01]  /*d8470*/  STL.64 [R1+0x84d0], R12 ;  /* 0x0084d00c01007387 */ /* 0x000fe20000100a00 */
[C---:B---3--:R-:W-:Y:S03]  /*d8480*/  HMMA.1688.F32.TF32 R16, R8.reuse, R132, R16 ;  /* 0x000000840810723c */ /* 0x048fe60000081010 */
[----:B------:R-:W-:Y:S04]  /*d8490*/  LDS R132, [R0+UR10+0x2c380] ;  /* 0x02c3800a00847984 */ /* 0x000fe80008000800 */
[----:B------:R-:W3:Y:S01]  /*d84a0*/  LDS R133, [R229+UR10+0x2c380] ;  /* 0x02c3800ae5857984 */ /* 0x000ee20008000800 */
[----:B--2---:R-:W-:-:S15]  /*d84b0*/  HMMA.1688.F32.TF32 R92, R8, R80, R92 ;  /* 0x00000050085c723c */ /* 0x004fde000008105c */
[----:B------:R-:W-:-:S04]  /*d84c0*/  NOP ;  /* 0x0000000000007918 */ /* 0x000fc80000000000 */
[----:B------:R2:W-:Y:S04]  /*d84d0*/  STL.64 [R1+0x84c8], R94 ;  /* 0x0084c85e01007387 */ /* 0x0005e80000100a00 */
[----:B------:R-:W-:Y:S04]  /*d84e0*/  STL.64 [R1+0x84c0], R92 ;  /* 0x0084c05c01007387 */ /* 0x000fe80000100a00 */
[----:B------:R1:W-:Y:S04]  /*d84f0*/  STL.64 [R1+0x84b8], R18 ;  /* 0x0084b81201007387 */ /* 0x0003e80000100a00 */
[----:B------:R-:W-:Y:S04]  /*d8500*/  STL.64 [R1+0x84b0], R16 ;  /* 0x0084b01001007387 */ /* 0x000fe80000100a00 */
[----:B------:R1:W-:Y:S04]  /*d8510*/  STL.64 [R1+0x84a8], R142 ;  /* 0x0084a88e01007387 */ /* 0x0003e80000100a00 */
[----:B------:R-:W3:Y:S04]  /*d8520*/  LDL R82, [R1+0x3e8] ;  /* 0x0003e80001527983 */ /* 0x000ee80000100800 */
[----:B------:R-:W3:Y:S04]  /*d8530*/  LDL R83, [R1+0x3ec] ;  /* 0x0003ec0001537983 */ /* 0x000ee80000100800 */
[----:B-1----:R-:W4:Y:S04]  /*d8540*/  LDL R14, [R1+0x3f8] ;  /* 0x0003f800010e7983 */ /* 0x002f280000100800 */
[----:B------:R-:W4:Y:S04]  /*d8550*/  LDL R15, [R1+0x3fc] ;  /* 0x0003fc00010f7983 */ /* 0x000f280000100800 */
[----:B--2---:R-:W2:Y:S04]  /*d8560*/  LDL R94, [R1+0x408] ;  /* 0x00040800015e7983 */ /* 0x004ea80000100800 */
[----:B------:R-:W2:Y:S04]  /*d8570*/  LDL R18, [R1+0x418] ;  /* 0x0004180001127983 */ /* 0x000ea80000100800 */
[----:B------:R-:W2:Y:S04]  /*d8580*/  LDL R142, [R1+0x1d8] ;  /* 0x0001d800018e7983 */ /* 0x000ea80000100800 */
[----:B------:R-:W2:Y:S04]  /*d8590*/  LDL R143, [R1+0x1dc] ;  /* 0x0001dc00018f7983 */ /* 0x000ea80000100800 */
[----:B------:R-:W2:Y:S04]  /*d85a0*/  LDL R19, [R1+0x41c] ;  /* 0x00041c0001137983 */ /* 0x000ea80000100800 */
[----:B------:R-:W2:Y:S01]  /*d85b0*/  LDL R95, [R1+0x40c] ;  /* 0x00040c00015f7983 */ /* 0x000ea20000100800 */
[C---:B---3--:R-:W-:Y:S03]  /*d85c0*/  HMMA.1688.F32.TF32 R4, R132.reuse, R82, R4 ;  /* 0x000000528404723c */ /* 0x048fe60000081004 */
[----:B------:R-:W4:Y:S04]  /*d85d0*/  LDL.LU.64 R82, [R1+0x84e8] ;  /* 0x0084e80001527983 */ /* 0x000f280000300a00 */
[----:B------:R-:W4:Y:S02]  /*d85e0*/  LDL.LU.64 R80, [R1+0x84e0] ;  /* 0x0084e00001507983 */ /* 0x000f240000300a00 */
[C---:B----4-:R-:W-:Y:S02]  /*d85f0*/  HMMA.1688.F32.TF32 R80, R132.reuse, R14, R80 ;  /* 0x0000000e8450723c */ /* 0x050fe40000081050 */
        /* <DEDUP_REMOVED lines=11> */
[C---:B------:R-:W-:Y:S08]  /*d86b0*/  HMMA.1688.F32.TF32 R124, R8.reuse, R164, R124 ;  /* 0x000000a4087c723c */ /* 0x040ff0000008107c */
[C---:B------:R-:W-:Y:S08]  /*d86c0*/  HMMA.1688.F32.TF32 R128, R8.reuse, R248, R128 ;  /* 0x000000f80880723c */ /* 0x040ff00000081080 */
[----:B------:R-:W-:Y:S08]  /*d86d0*/  HMMA.1688.F32.TF32 R88, R8, R244, R88 ;  /* 0x000000f40858723c */ /* 0x000ff00000081058 */
[C---:B--2---:R-:W-:Y:S01]  /*d86e0*/  HMMA.1688.F32.TF32 R16, R132.reuse, R142, R16 ;  /* 0x0000008e8410723c */ /* 0x044fe20000081010 */
[----:B------:R-:W2:Y:S07]  /*d86f0*/  LDL.LU.64 R142, [R1+0x84a8] ;  /* 0x0084a800018e7983 */ /* 0x000eae0000300a00 */
        /* <DEDUP_REMOVED lines=30> */
[----:B------:R-:W-:-:S02]  /*d88e0*/  IMAD.MOV.U32 R220, RZ, RZ, R3 ;  /* 0x000000ffffdc7224 */ /* 0x000fc400078e0003 */
        /* <DEDUP_REMOVED lines=35> */
[----:B------:R-:W2:Y:S04]  /*d8b20*/  LDL.64 R188, [R1+0x1110] ;  /* 0x0011100001bc7983 */ /* 0x000ea80000100a00 */
[----:B------:R-:W3:Y:S04]  /*d8b30*/  LDL.64 R196, [R1+0x1100] ;  /* 0x0011000001c47983 */ /* 0x000ee80000100a00 */
[----:B------:R-:W3:Y:S04]  /*d8b40*/  LDL.64 R204, [R1+0x1130] ;  /* 0x0011300001cc7983 */ /* 0x000ee80000100a00 */
[----:B------:R-:W3:Y:S04]  /*d8b50*/  LDL.64 R240, [R1+0x12f0] ;  /* 0x0012f00001f07983 */ /* 0x000ee80000100a00 */
[----:B------:R-:W3:Y:S04]  /*d8b60*/  LDL.64 R212, [R1+0x1140] ;  /* 0x0011400001d47983 */ /* 0x000ee80000100a00 */
[----:B------:R-:W-:Y:S04]  /*d8b70*/  STL [R1+0x8188], R234 ;  /* 0x008188ea01007387 */ /* 0x000fe80000100800 */
[----:B------:R-:W-:Y:S04]  /*d8b80*/  STL [R1+0x8184], R235 ;  /* 0x008184eb01007387 */ /* 0x000fe80000100800 */
[----:B------:R-:W-:Y:S04]  /*d8b90*/  STL [R1+0x818c], R226 ;  /* 0x00818ce201007387 */ /* 0x000fe80000100800 */
[----:B------:R-:W-:Y:S04]  /*d8ba0*/  STL [R1+0x8180], R227 ;  /* 0x008180e301007387 */ /* 0x000fe80000100800 */
[----:B------:R1:W-:Y:S04]  /*d8bb0*/  STL [R1+0x817c], R218 ;  /* 0x00817cda01007387 */ /* 0x0003e80000100800 */
[----:B------:R1:W-:Y:S04]  /*d8bc0*/  STL [R1+0x8178], R219 ;  /* 0x008178db01007387 */ /* 0x0003e80000100800 */
[----:B------:R-:W-:Y:S04]  /*d8bd0*/  STL [R1+0x8194], R210 ;  /* 0x008194d201007387 */ /* 0x000fe80000100800 */
[----:B------:R-:W-:Y:S04]  /*d8be0*/  STL [R1+0x8190], R211 ;  /* 0x008190d301007387 */ /* 0x000fe80000100800 */
        /* <DEDUP_REMOVED lines=18> */
[----:B-1----:R-:W-:Y:S03]  /*d8d10*/  HMMA.1688.F32.TF32 R132, R8, R220, R4 ;  /* 0x000000dc0884723c */ /* 0x002fe60000081004 */
[----:B------:R-:W4:-:S15]  /*d8d20*/  LDL.64 R220, [R1+0x1150] ;  /* 0x0011500001dc7983 */ /* 0x000f1e0000100a00 */
[----:B------:R-:W-:Y:S01]  /*d8d30*/  NOP ;  /* 0x0000000000007918 */ /* 0x000fe20000000000 */
[----:B------:R-:W-:Y:S04]  /*d8d40*/  STL.64 [R1+0x1870], R132 ;  /* 0x0018708401007387 */ /* 0x000fe80000100a00 */
[----:B------:R-:W-:Y:S01]  /*d8d50*/  STL.64 [R1+0x1878], R134 ;  /* 0x0018788601007387 */ /* 0x000fe20000100a00 */
[----:B--2---:R-:W-:Y:S01]  /*d8d60*/  HMMA.1688.F32.TF32 R4, R8, R188, R80 ;  /* 0x000000bc0804723c */ /* 0x004fe20000081050 */
[----:B------:R-:W-:Y:S01]  /*d8d70*/  IMAD.MOV.U32 R218, RZ, RZ, R188 ;  /* 0x000000ffffda7224 */ /* 0x000fe200078e00bc */
[----:B------:R-:W-:-:S15]  /*d8d80*/  MOV R219, R189 ;  /* 0x000000bd00db7202 */ /* 0x000fde0000000f00 */
[----:B------:R-:W-:Y:S02]  /*d8d90*/  NOP ;  /* 0x0000000000007918 */ /* 0x000fe40000000000 */
[----:B------:R-:W-:Y:S04]  /*d8da0*/  STL.64 [R1+0x1860], R4 ;  /* 0x0018600401007387 */ /* 0x000fe80000100a00 */
[----:B------:R3:W-:Y:S02]  /*d8db0*/  STL.64 [R1+0x1868], R6 ;  /* 0x0018680601007387 */ /* 0x0007e40000100a00 */
[----:B---3--:R-:W-:Y:S02]  /*d8dc0*/  HMMA.1688.F32.TF32 R4, R8, R196, R12 ;  /* 0x000000c40804723c */ /* 0x008fe4000008100c */
[----:B------:R-:W-:Y:S04]  /*d8dd0*/  STL.64 [R1+0x82d8], R218 ;  /* 0x0082d8da01007387 */ /* 0x000fe80000100a00 */
[----:B------:R-:W-:-:S13]  /*d8de0*/  STL.64 [R1+0x82d0], R216 ;  /* 0x0082d0d801007387 */ /* 0x000fda0000100a00 */
[----:B------:R-:W-:Y:S01]  /*d8df0*/  IMAD.MOV.U32 R3, RZ, RZ, R6 ;  /* 0x000000ffff037224 */ /* 0x000fe200078e0006 */
[----:B------:R1:W-:Y:S01]  /*d8e00*/  STL.64 [R1+0x1850], R4 ;  /* 0x0018500401007387 */ /* 0x0003e20000100a00 */
[----:B------:R-:W-:Y:S02]  /*d8e10*/  IMAD.MOV.U32 R2, RZ, RZ, R7 ;  /* 0x000000ffff027224 */ /* 0x000fe400078e0007 */
[----:B-1----:R-:W-:Y:S03]  /*d8e20*/  HMMA.1688.F32.TF32 R4, R8, R204, R92 ;  /* 0x000000cc0804723c */ /* 0x002fe6000008105c */
[----:B------:R-:W-:Y:S04]  /*d8e30*/  STL [R1+0x6efc], R2 ;  /* 0x006efc0201007387 */ /* 0x000fe80000100800 */
[----:B------:R-:W-:Y:S01]  /*d8e40*/  STL [R1+0x6ef8], R3 ;  /* 0x006ef80301007387 */ /* 0x000fe20000100800 */
[----:B------:R-:W-:-:S02]  /*d8e50*/  IMAD.MOV.U32 R235, RZ, RZ, R196 ;  /* 0x000000ffffeb7224 */ /* 0x000fc400078e00c4 */
[----:B------:R-:W-:Y:S02]  /*d8e60*/  IMAD.MOV.U32 R234, RZ, RZ, R205 ;  /* 0x000000ffffea7224 */ /* 0x000fe400078e00cd */
[----:B------:R-:W-:-:S07]  /*d8e70*/  IMAD.MOV.U32 R227, RZ, RZ, R197 ;  /* 0x000000ffffe37224 */ /* 0x000fce00078e00c5 */
[----:B------:R-:W-:Y:S04]  /*d8e80*/  STL.64 [R1+0x1840], R4 ;  /* 0x0018400401007387 */ /* 0x000fe80000100a00 */
[----:B------:R1:W-:Y:S02]  /*d8e90*/  STL.64 [R1+0x1848], R6 ;  /* 0x0018480601007387 */ /* 0x0003e40000100a00 */
[C---:B-1----:R-:W-:Y:S01]  /*d8ea0*/  HMMA.1688.F32.TF32 R4, R8.reuse, R240, R16 ;  /* 0x000000f00804723c */ /* 0x042fe20000081010 */
[----:B------:R-:W-:Y:S01]  /*d8eb0*/  IMAD.MOV.U32 R226, RZ, RZ, R204 ;  /* 0x000000ffffe27224 */ /* 0x000fe200078e00cc */
[----:B------:R-:W-:Y:S04]  /*d8ec0*/  STL.64 [R1+0x82f8], R234 ;  /* 0x0082f8ea01007387 */ /* 0x000fe80000100a00 */
[----:B------:R-:W-:Y:S04]  /*d8ed0*/  STL.64 [R1+0x82f0], R232 ;  /* 0x0082f0e801007387 */ /* 0x000fe80000100a00 */
[----:B------:R-:W-:Y:S04]  /*d8ee0*/  STL.64 [R1+0x82e8], R226 ;  /* 0x0082e8e201007387 */ /* 0x000fe80000100a00 */
[----:B------:R-:W-:Y:S05]  /*d8ef0*/  STL.64 [R1+0x82e0], R224 ;  /* 0x0082e0e001007387 */ /* 0x000fea0000100a00 */
[----:B------:R-:W-:Y:S04]  /*d8f00*/  STL.64 [R1+0x1a30], R4 ;  /* 0x001a300401007387 */ /* 0x000fe80000100a00 */
[----:B------:R1:W-:Y:S01]  /*d8f10*/  STL.64 [R1+0x1a38], R6 ;  /* 0x001a380601007387 */ /* 0x0003e20000100a00 */
[----:B------:R-:W-:Y:S01]  /*d8f20*/  IMAD.MOV.U32 R210, RZ, RZ, R240 ;  /* 0x000000ffffd27224 */ /* 0x000fe200078e00f0 */
[----:B-1----:R-:W-:Y:S01]  /*d8f30*/  HMMA.1688.F32.TF32 R4, R8, R212, R104 ;  /* 0x000000d40804723c */ /* 0x002fe20000081068 */
[----:B------:R-:W-:-:S05]  /*d8f40*/  IMAD.MOV.U32 R211, RZ, RZ, R241 ;  /* 0x000000ffffd37224 */ /* 0x000fca00078e00f1 */
[----:B------:R-:W-:Y:S04]  /*d8f50*/  STL.64 [R1+0x8308], R210 ;  /* 0x008308d201007387 */ /* 0x000fe80000100a00 */
[----:B------:R-:W-:Y:S04]  /*d8f60*/  STL.64 [R1+0x8300], R208 ;  /* 0x008300d001007387 */ /* 0x000fe80000100a00 */
[----:B------:R-:W2:Y:S04]  /*d8f70*/  LDL R240, [R1+0x12e0] ;  /* 0x0012e00001f07983 */ /* 0x000ea80000100800 */
[----:B------:R-:W2:Y:S04]  /*d8f80*/  LDL R241, [R1+0x12e4] ;  /* 0x0012e40001f17983 */ /* 0x000ea80000100800 */
[----:B------:R-:W-:Y:S04]  /*d8f90*/  STL.64 [R1+0x1a20], R4 ;  /* 0x001a200401007387 */ /* 0x000fe80000100a00 */
[----:B------:R4:W-:Y:S02]  /*d8fa0*/  STL.64 [R1+0x1a28], R6 ;  /* 0x001a280601007387 */ /* 0x0009e40000100a00 */
[----:B----4-:R-:W-:Y:S01]  /*d8fb0*/  HMMA.1688.F32.TF32 R4, R8, R220, R116 ;  /* 0x000000dc0804723c */ /* 0x010fe20000081074 */
[----:B------:R-:W-:Y:S01]  /*d8fc0*/  IMAD.MOV.U32 R202, RZ, RZ, R212 ;  /* 0x000000ffffca7224 */ /* 0x000fe200078e00d4 */
[----:B------:R-:W-:-:S05]  /*d8fd0*/  MOV R203, R213 ;  /* 0x000000d500cb7202 */ /* 0x000fca0000000f00 */
[----:B------:R-:W-:Y:S04]  /*d8fe0*/  STL.64 [R1+0x8318], R202 ;  /* 0x008318ca01007387 */ /* 0x000fe80000100a00 */
[----:B------:R-:W-:Y:S08]  /*d8ff0*/  STL.64 [R1+0x8310], R200 ;  /* 0x008310c801007387 */ /* 0x000ff00000100a00 */
[----:B------:R1:W-:Y:S04]  /*d9000*/  STL.64 [R1+0x1a10], R4 ;  /* 0x001a100401007387 */ /* 0x0003e80000100a00 */
[----:B------:R-:W-:Y:S04]  /*d9010*/  STL.64 [R1+0x1a18], R6 ;  /* 0x001a180601007387 */ /* 0x000fe80000100a00 */
        /* <DEDUP_REMOVED lines=36> */
[----:B------:R-:W2:Y:S04]  /*d9260*/  LDL.64 R180, [R1+0x1280] ;  /* 0x0012800001b47983 */ /* 0x000ea80000100a00 */
[----:B------:R-:W2:Y:S04]  /*d9270*/  LDL R188, [R1+0x1290] ;  /* 0x0012900001bc7983 */ /* 0x000ea80000100800 */
[----:B------:R-:W2:Y:S04]  /*d9280*/  LDL R189, [R1+0x1294] ;  /* 0x0012940001bd7983 */ /* 0x000ea80000100800 */
[----:B------:R-:W2:Y:S04]  /*d9290*/  LDL.64 R196, [R1+0x12a0] ;  /* 0x0012a00001c47983 */ /* 0x000ea80000100a00 */
[----:B------:R-:W2:Y:S04]  /*d92a0*/  LDL R204, [R1+0x12b0] ;  /* 0x0012b00001cc7983 */ /* 0x000ea80000100800 */
[----:B------:R-:W2:Y:S04]  /*d92b0*/  LDL R212, [R1+0x12c0] ;  /* 0x0012c00001d47983 */ /* 0x000ea80000100800 */
[----:B------:R-:W2:Y:S01]  /*d92c0*/  LDL R213, [R1+0x12c4] ;  /* 0x0012c40001d57983 */ /* 0x000ea20000100800 */
[----:B------:R-:W-:-:S02]  /*d92d0*/  IMAD.MOV.U32 R194, RZ, RZ, R220 ;  /* 0x000000ffffc27224 */ /* 0x000fc400078e00dc */
[----:B------:R-:W-:Y:S02]  /*d92e0*/  IMAD.MOV.U32 R195, RZ, RZ, R221 ;  /* 0x000000ffffc37224 */ /* 0x000fe400078e00dd */
[----:B------:R-:W-:Y:S01]  /*d92f0*/  IMAD.MOV.U32 R205, RZ, RZ, R252 ;  /* 0x000000ffffcd7224 */ /* 0x000fe200078e00fc */
[----:B------:R-:W2:Y:S04]  /*d9300*/  LDL.64 R220, [R1+0x12d0] ;  /* 0x0012d00001dc7983 */ /* 0x000ea80000100a00 */
[----:B------:R-:W-:Y:S04]  /*d9310*/  STL.64 [R1+0x8328], R194 ;  /* 0x008328c201007387 */ /* 0x000fe80000100a00 */
[----:B------:R-:W-:Y:S04]  /*d9320*/  STL.64 [R1+0x8320], R192 ;  /* 0x008320c001007387 */ /* 0x000fe80000100a00 */
[----:B------:R-:W-:Y:S04]  /*d9330*/  LDS R6, [R0+UR10+0x16400] ;  /* 0x0164000a00067984 */ /* 0x000fe80008000800 */
[----:B------:R-:W-:Y:S01]  /*d9340*/  LDS R7, [R229+UR10+0x16400] ;  /* 0x0164000ae5077984 */ /* 0x000fe20008000800 */
[C---:B---3--:R-:W-:Y:S08]  /*d9350*/  HMMA.1688.F32.TF32 R116, R8.reuse, R208, R120 ;  /* 0x000000d00874723c */ /* 0x048ff00000081078 */
[C---:B----4-:R-:W-:Y:S08]  /*d9360*/  HMMA.1688.F32.TF32 R16, R8.reuse, R16, R128 ;  /* 0x000000100810723c */ /* 0x050ff00000081080 */
[C---:B--2---:R-:W-:Y:S08]  /*d9370*/  HMMA.1688.F32.TF32 R104, R8.reuse, R4, R124 ;  /* 0x000000040868723c */ /* 0x044ff0000008107c */
[C---:B------:R-:W-:Y:S08]  /*d9380*/  HMMA.1688.F32.TF32 R88, R8.reuse, R224, R88 ;  /* 0x000000e00858723c */ /* 0x040ff00000081058 */
[C---:B------:R-:W-:Y:S01]  /*d9390*/  HMMA.1688.F32.TF32 R84, R8.reuse, R232, R84 ;  /* 0x000000e80854723c */ /* 0x040fe20000081054 */
[----:B------:R-:W-:Y:S04]  /*d93a0*/  LDS R4, [R0+UR10+0x14400] ;  /* 0x0144000a00047984 */ /* 0x000fe80008000800 */
[----:B------:R-:W1:Y:S04]  /*d93b0*/  LDS R5, [R229+UR10+0x14400] ;  /* 0x0144000ae5057984 */ /* 0x000e680008000800 */
[----:B------:R-:W-:Y:S04]  /*d93c0*/  STL.64 [R1+0x1a00], R116 ;  /* 0x001a007401007387 */ /* 0x000fe80000100a00 */
[----:B------:R-:W-:Y:S04]  /*d93d0*/  STL.64 [R1+0x1a08], R118 ;  /* 0x001a087601007387 */ /* 0x000fe80000100a00 */
[----:B------:R-:W-:Y:S04]  /*d93e0*/  STL.64 [R1+0x19f0], R104 ;  /* 0x0019f06801007387 */ /* 0x000fe80000100a00 */
[----:B------:R-:W-:Y:S04]  /*d93f0*/  STL.64 [R1+0x19f8], R106 ;  /* 0x0019f86a01007387 */ /* 0x000fe80000100a00 */
[----:B------:R-:W-:Y:S04]  /*d9400*/  STL.64 [R1+0x19e0], R16 ;  /* 0x0019e01001007387 */ /* 0x000fe80000100a00 */
[----:B------:R2:W-:Y:S01]  /*d9410*/  STL.64 [R1+0x19e8], R18 ;  /* 0x0019e81201007387 */ /* 0x0005e20000100a00 */
        /* <DEDUP_REMOVED lines=14> */
[----:B------:R-:W-:Y:S03]  /*d9500*/  STL.64 [R1+0x1998], R86 ;  /* 0x0019985601007387 */ /* 0x000fe60000100a00 */
        /* <DEDUP_REMOVED lines=26> */
[----:B------:R-:W-:Y:S06]  /*d96b0*/  STL.64 [R1+0x1908], R22 ;  /* 0x0019081601007387 */ /* 0x000fec0000100a00 */
        /* <DEDUP_REMOVED lines=10> */
[----:B------:R3:W-:Y:S01]  /*d9760*/  STL.64 [R1+0x18c8], R14 ;  /* 0x0018c80e01007387 */ /* 0x0007e20000100a00 */
[C---:B--2---:R-:W-:Y:S08]  /*d9770*/  HMMA.1688.F32.TF32 R16, R8.reuse, R212, R72 ;  /* 0x000000d40810723c */ /* 0x044ff00000081048 */
[C---:B---3--:R-:W-:Y:S08]  /*d9780*/  HMMA.1688.F32.TF32 R12, R8.reuse, R220, R76 ;  /* 0x000000dc080c723c */ /* 0x048ff0000008104c */
[----:B------:R-:W-:Y:S01]  /*d9790*/  HMMA.1688.F32.TF32 R8, R8, R240, R236 ;  /* 0x000000f00808723c */ /* 0x000fe200000810ec */
[----:B------:R2:W-:Y:S04]  /*d97a0*/  STL.64 [R1+0x18b0], R20 ;  /* 0x0018b01401007387 */ /* 0x0005e80000100a00 */
[----:B------:R3:W-:Y:S04]  /*d97b0*/  STL.64 [R1+0x18b8], R22 ;  /* 0x0018b81601007387 */ /* 0x0007e80000100a00 */
[----:B------:R-:W-:Y:S04]  /*d97c0*/  STL.64 [R1+0x18a0], R16 ;  /* 0x0018a01001007387 */ /* 0x000fe80000100a00 */
[----:B------:R4:W-:Y:S04]  /*d97d0*/  STL.64 [R1+0x18a8], R18 ;  /* 0x0018a81201007387 */ /* 0x0009e80000100a00 */
[----:B------:R-:W-:Y:S04]  /*d97e0*/  STL.64 [R1+0x1890], R12 ;  /* 0x0018900c01007387 */ /* 0x000fe80000100a00 */
[----:B------:R-:W-:Y:S04]  /*d97f0*/  STL.64 [R1+0x1898], R14 ;  /* 0x0018980e01007387 */ /* 0x000fe80000100a00 */
[----:B------:R-:W4:Y:S04]  /*d9800*/  LDL R230, [R1+0x1568] ;  /* 0x0015680001e67983 */ /* 0x000f280000100800 */
[----:B------:R-:W-:Y:S04]  /*d9810*/  STL.64 [R1+0x1880], R8 ;  /* 0x0018800801007387 */ /* 0x000fe80000100a00 */
[----:B------:R-:W-:Y:S04]  /*d9820*/  STL.64 [R1+0x1888], R10 ;  /* 0x0018880a01007387 */ /* 0x000fe80000100a00 */
        /* <DEDUP_REMOVED lines=61> */
[----:B------:R-:W1:Y:S04]  /*d9c00*/  LDL R98, [R1+0x1498] ;  /* 0x0014980001627983 */ /* 0x000e680000100800 */
[----:B------:R-:W1:Y:S04]  /*d9c10*/  LDL R99, [R1+0x149c] ;  /* 0x00149c0001637983 */ /* 0x000e680000100800 */
[----:B--2---:R-:W1:Y:S04]  /*d9c20*/  LDL.LU R20, [R1+0x1d90] ;  /* 0x001d900001147983 */ /* 0x004e680000300800 */
[----:B------:R-:W1:Y:S04]  /*d9c30*/  LDL.LU R21, [R1+0x1d94] ;  /* 0x001d940001157983 */ /* 0x000e680000300800 */
[----:B---3--:R-:W1:Y:S04]  /*d9c40*/  LDL.LU R22, [R1+0x1d98] ;  /* 0x001d980001167983 */ /* 0x008e680000300800 */
[----:B------:R-:W1:Y:S04]  /*d9c50*/  LDL.LU R23, [R1+0x1d9c] ;  /* 0x001d9c0001177983 */ /* 0x000e680000300800 */
[----:B----4-:R-:W2:Y:S04]  /*d9c60*/  LDL R18, [R1+0x1488] ;  /* 0x0014880001127983 */ /* 0x010ea80000100800 */
        /* <DEDUP_REMOVED lines=79> */
[----:B------:R-:W4:Y:S04]  /*da160*/  LDL.LU R220, [R1+0x1cc0] ;  /* 0x001cc00001dc7983 */ /* 0x000f280000300800 */
[----:B------:R-:W4:Y:S04]  /*da170*/  LDL.LU R221, [R1+0x1cc4] ;  /* 0x001cc40001dd7983 */ /* 0x000f280000300800 */
[----:B------:R-:W4:Y:S04]  /*da180*/  LDL.LU R222, [R1+0x1cc8] ;  /* 0x001cc80001de7983 */ /* 0x000f280000300800 */
[----:B------:R-:W4:Y:S01]  /*da190*/  LDL.LU R223, [R1+0x1ccc] ;  /* 0x001ccc0001df7983 */ /* 0x000f220000300800 */
[----:B------:R-:W-:-:S02]  /*da1a0*/  IMAD.MOV.U32 R243, RZ, RZ, R196 ;  /* 0x000000fffff37224 */ /* 0x000fc400078e00c4 */
[----:B------:R-:W-:Y:S01]  /*da1b0*/  IMAD.MOV.U32 R242, RZ, RZ, R197 ;  /* 0x000000fffff27224 */ /* 0x000fe200078e00c5 */
[----:B------:R-:W-:Y:S04]  /*da1c0*/  LDS R13, [R229+UR10+0x18400] ;  /* 0x0184000ae50d7984 */ /* 0x000fe80008000800 */
[----:B------:R1:W-:Y:S04]  /*da1d0*/  LDS R15, [R229+UR10+0x1a400] ;  /* 0x01a4000ae50f7984 */ /* 0x0003e80008000800 */
        /* <DEDUP_REMOVED lines=11> */
[----:B-1----:R-:W4:Y:S01]  /*da290*/  LDL R229, [R1+0x24] ;  /* 0x0000240001e57983 */ /* 0x002f220000100800 */
[----:B------:R-:W-:-:S03]  /*da2a0*/  IMAD.MOV.U32 R252, RZ, RZ, R181 ;  /* 0x000000fffffc7224 */ /* 0x000fc600078e00b5 */
[----:B------:R-:W-:Y:S04]  /*da2b0*/  LDS R12, [R0+UR10+0x18400] ;  /* 0x0184000a000c7984 */ /* 0x000fe80008000800 */
[----:B------:R-:W1:Y:S01]  /*da2c0*/  LDS R14, [R0+UR10+0x1a400] ;  /* 0x01a4000a000e7984 */ /* 0x000e620008000800 */
[C---:B------:R-:W-:Y:S03]  /*da2d0*/  HMMA.1688.F32.TF32 R20, R4.reuse, R98, R20 ;  /* 0x000000620414723c */ /* 0x040fe60000081014 */
[----:B------:R-:W4:Y:S04]  /*da2e0*/  LDL R98, [R1+0x15c8] ;  /* 0x0015c80001627983 */ /* 0x000f280000100800 */
[----:B------:R-:W4:Y:S01]  /*da2f0*/  LDL R99, [R1+0x15cc] ;  /* 0x0015cc0001637983 */ /* 0x000f220000100800 */
[C---:B---3--:R-:W-:Y:S08]  /*da300*/  HMMA.1688.F32.TF32 R8, R4.reuse, R30, R32 ;  /* 0x0000001e0408723c */ /* 0x048ff00000081020 */
[C---:B------:R-:W-:Y:S01]  /*da310*/  HMMA.1688.F32.TF32 R28, R4.reuse, R194, R120 ;  /* 0x000000c2041c723c */ /* 0x040fe20000081078 */
[----:B------:R-:W3:Y:S04]  /*da320*/  LDL R122, [R1+0x15d8] ;  /* 0x0015d800017a7983 */ /* 0x000ee80000100800 */
[----:B------:R-:W3:Y:S03]  /*da330*/  LDL R123, [R1+0x15dc] ;  /* 0x0015dc00017b7983 */ /* 0x000ee60000100800 */
[C---:B--2---:R-:W-:Y:S08]  /*da340*/  HMMA.1688.F32.TF32 R100, R4.reuse, R102, R40 ;  /* 0x000000660464723c */ /* 0x044ff00000081028 */
[C---:B------:R-:W-:Y:S08]  /*da350*/  HMMA.1688.F32.TF32 R124, R4.reuse, R126, R44 ;  /* 0x0000007e047c723c */ /* 0x040ff0000008102c */
[C---:B----4-:R-:W-:Y:S08]  /*da360*/  HMMA.1688.F32.TF32 R236, R4.reuse, R50, R52 ;  /* 0x0000003204ec723c */ /* 0x050ff00000081034 */
[C---:B------:R-:W-:Y:S08]  /*da370*/  HMMA.1688.F32.TF32 R44, R4.reuse, R138, R80 ;  /* 0x0000008a042c723c */ /* 0x040ff00000081050 */
[C---:B------:R-:W-:Y:S08]  /*da380*/  HMMA.1688.F32.TF32 R48, R4.reuse, R154, R144 ;  /* 0x0000009a0430723c */ /* 0x040ff00000081090 */
[----:B------:R-:W-:Y:S01]  /*da390*/  HMMA.1688.F32.TF32 R52, R4, R170, R160 ;  /* 0x000000aa0434723c */ /* 0x000fe200000810a0 */
[----:B------:R-:W2:Y:S04]  /*da3a0*/  LDL R170, [R1+0xf8] ;  /* 0x0000f80001aa7983 */ /* 0x000ea80000100800 */
[----:B------:R-:W2:Y:S04]  /*da3b0*/  LDL R171, [R1+0xfc] ;  /* 0x0000fc0001ab7983 */ /* 0x000ea80000100800 */
[----:B------:R-:W4:Y:S04]  /*da3c0*/  LDL R160, [R1+0xe0] ;  /* 0x0000e00001a07983 */ /* 0x000f280000100800 */
[----:B------:R-:W4:Y:S04]  /*da3d0*/  LDL R161, [R1+0xe4] ;  /* 0x0000e40001a17983 */ /* 0x000f280000100800 */
[----:B------:R-:W2:Y:S04]  /*da3e0*/  LDL R162, [R1+0xe8] ;  /* 0x0000e80001a27983 */ /* 0x000ea80000100800 */
[----:B------:R-:W2:Y:S04]  /*da3f0*/  LDL R163, [R1+0xec] ;  /* 0x0000ec0001a37983 */ /* 0x000ea80000100800 */
[----:B------:R-:W2:Y:S04]  /*da400*/  LDL R144, [R1+0xc0] ;  /* 0x0000c00001907983 */ /* 0x000ea80000100800 */
[----:B------:R-:W2:Y:S01]  /*da410*/  LDL R145, [R1+0xc4] ;  /* 0x0000c40001917983 */ /* 0x000ea20000100800 */
[----:B------:R-:W-:-:S02]  /*da420*/  IMAD.MOV.U32 R139, RZ, RZ, R248 ;  /* 0x000000ffff8b7224 */ /* 0x000fc400078e00f8 */
[----:B------:R-:W-:Y:S01]  /*da430*/  IMAD.MOV.U32 R138, RZ, RZ, R249 ;  /* 0x000000ffff8a7224 */ /* 0x000fe200078e00f9 */
[----:B------:R-:W-:Y:S01]  /*da440*/  MOV R147, R250 ;  /* 0x000000fa00937202 */ /* 0x000fe20000000f00 */
        /* <DEDUP_REMOVED lines=11> */
[----:B------:R-:W2:Y:S04]  /*da500*/  LDL R178, [R1+0x108] ;  /* 0x0001080001b27983 */ /* 0x000ea80000100800 */
[----:B------:R-:W2:Y:S04]  /*da510*/  LDL R179, [R1+0x10c] ;  /* 0x00010c0001b37983 */ /* 0x000ea80000100800 */
[----:B------:R-:W2:Y:S04]  /*da520*/  LDL.LU R248, [R1+0x1c60] ;  /* 0x001c600001f87983 */ /* 0x000ea80000300800 */
[----:B------:R-:W2:Y:S04]  /*da530*/  LDL.LU R249, [R1+0x1c64] ;  /* 0x001c640001f97983 */ /* 0x000ea80000300800 */
[----:B------:R-:W2:Y:S01]  /*da540*/  LDL.LU R250, [R1+0x1c68] ;  /* 0x001c680001fa7983 */ /* 0x000ea20000300800 */
[C---:B------:R-:W-:Y:S03]  /*da550*/  HMMA.1688.F32.TF32 R40, R4.reuse, R218, R92 ;  /* 0x000000da0428723c */ /* 0x040fe6000008105c */
        /* <DEDUP_REMOVED lines=16> */
[----:B------:R-:W4:Y:S01]  /*da660*/  LDL R83, [R1+0x158c] ;  /* 0x00158c0001537983 */ /* 0x000f220000100800 */
[C---:B------:R-:W-:Y:S03]  /*da670*/  HMMA.1688.F32.TF32 R132, R4.reuse, R134, R60 ;  /* 0x000000860484723c */ /* 0x040fe6000008103c */
[----:B------:R-:W4:Y:S05]  /*da680*/  LDL.LU R180, [R1+0x1ca0] ;  /* 0x001ca00001b47983 */ /* 0x000f2a0000300800 */
[----:B------:R-:W-:Y:S01]  /*da690*/  HMMA.1688.F32.TF32 R60, R4, R182, R172 ;  /* 0x000000b6043c723c */ /* 0x000fe200000810ac */
        /* <DEDUP_REMOVED lines=16> */
[----:B------:R-:W-:-:S03]  /*da7a0*/  IMAD.MOV.U32 R219, RZ, RZ, R246 ;  /* 0x000000ffffdb7224 */ /* 0x000fc600078e00f6 */
[----:B------:R-:W4:Y:S01]  /*da7b0*/  LDL.LU R245, [R1+0x1ad4] ;  /* 0x001ad40001f57983 */ /* 0x000f220000300800 */
[----:B------:R-:W-:-:S03]  /*da7c0*/  IMAD.MOV.U32 R218, RZ, RZ, R247 ;  /* 0x000000ffffda7224 */ /* 0x000fc600078e00f7 */
[----:B------:R-:W4:Y:S04]  /*da7d0*/  LDL.LU R246, [R1+0x1ad8] ;  /* 0x001ad80001f67983 */ /* 0x000f280000300800 */
[----:B------:R-:W4:Y:S01]  /*da7e0*/  LDL.LU R247, [R1+0x1adc] ;  /* 0x001adc0001f77983 */ /* 0x000f220000300800 */
[C---:B------:R-:W-:Y:S08]  /*da7f0*/  HMMA.1688.F32.TF32 R108, R4.reuse, R110, R72 ;  /* 0x0000006e046c723c */ /* 0x040ff00000081048 */
[C---:B------:R-:W-:Y:S01]  /*da800*/  HMMA.1688.F32.TF32 R72, R4.reuse, R230, R220 ;  /* 0x000000e60448723c */ /* 0x040fe200000810dc */
[----:B------:R-:W4:Y:S04]  /*da810*/  LDL R220, [R1+0x10] ;  /* 0x0000100001dc7983 */ /* 0x000f280000100800 */
[----:B------:R-:W4:Y:S04]  /*da820*/  LDL R221, [R1+0x14] ;  /* 0x0000140001dd7983 */ /* 0x000f280000100800 */
[----:B------:R-:W4:Y:S04]  /*da830*/  LDL R212, [R1] ;  /* 0x0000000001d47983 */ /* 0x000f280000100800 */
[----:B------:R-:W4:Y:S01]  /*da840*/  LDL R213, [R1+0x4] ;  /* 0x0000040001d57983 */ /* 0x000f220000100800 */
[C---:B------:R-:W-:Y:S08]  /*da850*/  HMMA.1688.F32.TF32 R104, R4.reuse, R106, R36 ;  /* 0x0000006a0468723c */ /* 0x040ff00000081024 */
[C---:B------:R-:W-:Y:S08]  /*da860*/  HMMA.1688.F32.TF32 R32, R4.reuse, R210, R200 ;  /* 0x000000d20420723c */ /* 0x040ff000000810c8 */
[----:B------:R-:W-:Y:S01]  /*da870*/  HMMA.1688.F32.TF32 R36, R4, R234, R224 ;  /* 0x000000ea0424723c */ /* 0x000fe200000810e0 */
[----:B------:R-:W4:Y:S04]  /*da880*/  LDL.64 R240, [R1+0x40] ;  /* 0x0000400001f07983 */ /* 0x000f280000100a00 */
[----:B------:R-:W4:Y:S04]  /*da890*/  LDL.64 R242, [R1+0x48] ;  /* 0x0000480001f27983 */ /* 0x000f280000100a00 */
[----:B------:R-:W4:Y:S04]  /*da8a0*/  LDL.64 R200, [R1+0x60] ;  /* 0x0000600001c87983 */ /* 0x000f280000100a00 */
[----:B------:R-:W4:Y:S04]  /*da8b0*/  LDL.64 R202, [R1+0x68] ;  /* 0x0000680001ca7983 */ /* 0x000f280000100a00 */
        /* <DEDUP_REMOVED lines=16> */
[----:B-1----:R-:W-:Y:S08]  /*da9c0*/  HMMA.1688.F32.TF32 R116, R12, R228, R116 ;  /* 0x000000e40c74723c */ /* 0x002ff00000081074 */
[C---:B--2---:R-:W-:Y:S08]  /*da9d0*/  HMMA.1688.F32.TF32 R96, R4.reuse, R98, R248 ;  /* 0x000000620460723c */ /* 0x044ff000000810f8 */
[C---:B---3--:R-:W-:Y:S08]  /*da9e0*/  HMMA.1688.F32.TF32 R92, R4.reuse, R94, R204 ;  /* 0x0000005e045c723c */ /* 0x048ff000000810cc */
[C---:B----4-:R-:W-:Y:S08]  /*da9f0*/  HMMA.1688.F32.TF32 R88, R4.reuse, R90, R196 ;  /* 0x0000005a0458723c */ /* 0x050ff000000810c4 */
[C---:B------:R-:W-:Y:S08]  /*daa00*/  HMMA.1688.F32.TF32 R80, R4.reuse, R82, R180 ;  /* 0x000000520450723c */ /* 0x040ff000000810b4 */
[C---:B------:R-:W-:Y:S01]  /*daa10*/  HMMA.1688.F32.TF32 R76, R4.reuse, R78, R172 ;  /* 0x0000004e044c723c */ /* 0x040fe200000810ac */
[----:B------:R-:W2:Y:S04]  /*daa20*/  LDL.LU.64 R174, [R1+0x8440] ;  /* 0x0084400001ae7983 */ /* 0x000ea80000300a00 */
[----:B------:R-:W3:Y:S04]  /*daa30*/  LDL.LU.64 R172, [R1+0x8438] ;  /* 0x0084380001ac7983 */ /* 0x000ee80000300a00 */
[----:B------:R-:W4:Y:S04]  /*daa40*/  LDL.LU.64 R182, [R1+0x8430] ;  /* 0x0084300001b67983 */ /* 0x000f280000300a00 */
[----:B------:R-:W2:Y:S01]  /*daa50*/  LDL.LU.64 R180, [R1+0x8428] ;  /* 0x0084280001b47983 */ /* 0x000ea20000300a00 */
[C---:B------:R-:W-:Y:S03]  /*daa60*/  HMMA.1688.F32.TF32 R84, R4.reuse, R86, R188 ;  /* 0x000000560454723c */ /* 0x040fe600000810bc */
        /* <DEDUP_REMOVED lines=8> */
[----:B------:R-:W-:Y:S03]  /*daaf0*/  HMMA.1688.F32.TF32 R120, R4, R122, R244 ;  /* 0x0000007a0478723c */ /* 0x000fe600000810f4 */
[----:B------:R-:W2:Y:S04]  /*dab00*/  LDL.LU.64 R246, [R1+0x83e0] ;  /* 0x0083e00001f67983 */ /* 0x000ea80000300a00 */
[----:B------:R-:W2:Y:S04]  /*dab10*/  LDL.LU.64 R244, [R1+0x83d8] ;  /* 0x0083d80001f47983 */ /* 0x000ea80000300a00 */
[----:B------:R-:W2:Y:S04]  /*dab20*/  LDL R4, [R1+0x30] ;  /* 0x0000300001047983 */ /* 0x000ea80000100800 */
[----:B------:R-:W2:Y:S01]  /*dab30*/  LDL R5, [R1+0x34] ;  /* 0x0000340001057983 */ /* 0x000ea20000100800 */
[C---:B------:R-:W-:Y:S08]  /*dab40*/  HMMA.1688.F32.TF32 R132, R12.reuse, R220, R132 ;  /* 0x000000dc0c84723c */ /* 0x040ff00000081084 */
[C---:B------:R-:W-:Y:S01]  /*dab50*/  HMMA.1688.F32.TF32 R112, R12.reuse, R212, R112 ;  /* 0x000000d40c70723c */ /* 0x040fe20000081070 */
[----:B------:R-:W3:Y:S04]  /*dab60*/  LDL.LU.64 R214, [R1+0x83d0] ;  /* 0x0083d00001d67983 */ /* 0x000ee80000300a00 */
[----:B------:R-:W3:Y:S04]  /*dab70*/  LDL.LU.64 R212, [R1+0x83c8] ;  /* 0x0083c80001d47983 */ /* 0x000ee80000300a00 */
[----:B------:R-:W3:Y:S04]  /*dab80*/  LDL.LU.64 R222, [R1+0x83c0] ;  /* 0x0083c00001de7983 */ /* 0x000ee80000300a00 */
[----:B------:R-:W3:Y:S04]  /*dab90*/  LDL.LU.64 R220, [R1+0x83b8] ;  /* 0x0083b80001dc7983 */ /* 0x000ee80000300a00 */
[----:B------:R1:W-:Y:S04]  /*daba0*/  STL.64 [R1+0x83a0], R134 ;  /* 0x0083a08601007387 */ /* 0x0003e80000100a00 */
[----:B------:R1:W-:Y:S04]  /*dabb0*/  STL.64 [R1+0x8398], R132 ;  /* 0x0083988401007387 */ /* 0x0003e80000100a00 */
[----:B-1----:R-:W3:Y:S04]  /*dabc0*/  LDL R134, [R1+0x8] ;  /* 0x0000080001867983 */ /* 0x002ee80000100800 */
[----:B------:R-:W4:Y:S04]  /*dabd0*/  LDL R135, [R1+0xc] ;  /* 0x00000c0001877983 */ /* 0x000f280000100800 */
[----:B------:R-:W4:Y:S04]  /*dabe0*/  LDL.LU.64 R230, [R1+0x83b0] ;  /* 0x0083b00001e67983 */ /* 0x000f280000300a00 */
[----:B------:R-:W4:Y:S01]  /*dabf0*/  LDL.LU.64 R228, [R1+0x83a8] ;  /* 0x0083a80001e47983 */ /* 0x000f220000300a00 */
[----:B------:R-:W-:Y:S01]  /*dac00*/  LOP3.LUT R133, R0, 0x20, RZ, 0x3c, !PT ;  /* 0x0000002000857812 */ /* 0x000fe200078e3cff */
        /* <DEDUP_REMOVED lines=18> */
[C---:B------:R-:W-:Y:S01]  /*dad30*/  HMMA.1688.F32.TF32 R4, R12.reuse, R240, R124 ;  /* 0x000000f00c04723c */ /* 0x040fe2000008107c */
[----:B------:R-:W-:Y:S04]  /*dad40*/  LDS R124, [R0+UR10+0x1c400] ;  /* 0x01c4000a007c7984 */ /* 0x000fe80008000800 */
[----:B------:R-:W-:Y:S04]  /*dad50*/  LDS R126, [R0+UR10+0x1e400] ;  /* 0x01e4000a007e7984 */ /* 0x000fe80008000800 */
[----:B------:R-:W-:Y:S04]  /*dad60*/  LDS R125, [R133+UR10+0x1c400] ;  /* 0x01c4000a857d7984 */ /* 0x000fe80008000800 */
[----:B------:R-:W1:Y:S01]  /*dad70*/  LDS R127, [R133+UR10+0x1e400] ;  /* 0x01e4000a857f7984 */ /* 0x000e620008000800 */
[C---:B------:R-:W-:Y:S08]  /*dad80*/  HMMA.1688.F32.TF32 R128, R12.reuse, R248, R128 ;  /* 0x000000f80c80723c */ /* 0x040ff00000081080 */
[C---:B------:R-:W-:Y:S01]  /*dad90*/  HMMA.1688.F32.TF32 R108, R12.reuse, R244, R108 ;  /* 0x000000f40c6c723c */ /* 0x040fe2000008106c */
[----:B------:R2:W-:Y:S04]  /*dada0*/  STL.64 [R1+0x8110], R246 ;  /* 0x008110f601007387 */ /* 0x0005e80000100a00 */
[----:B------:R1:W-:Y:S03]  /*dadb0*/  STL.64 [R1+0x8108], R244 ;  /* 0x008108f401007387 */ /* 0x0003e60000100a00 */
[C---:B---3--:R-:W-:Y:S08]  /*dadc0*/  HMMA.1688.F32.TF32 R60, R12.reuse, R220, R60 ;  /* 0x000000dc0c3c723c */ /* 0x048ff0000008103c */
[C---:B------:R-:W-:Y:S08]  /*dadd0*/  HMMA.1688.F32.TF32 R64, R12.reuse, R212, R64 ;  /* 0x000000d40c40723c */ /* 0x040ff00000081040 */
[C---:B------:R-:W-:Y:S08]  /*dade0*/  HMMA.1688.F32.TF32 R68, R12.reuse, R204, R68 ;  /* 0x000000cc0c44723c */ /* 0x040ff00000081044 */
[C---:B------:R-:W-:Y:S08]  /*dadf0*/  HMMA.1688.F32.TF32 R72, R12.reuse, R196, R72 ;  /* 0x000000c40c48723c */ /* 0x040ff00000081048 */
[C---:B------:R-:W-:Y:S08]  /*dae00*/  HMMA.1688.F32.TF32 R76, R12.reuse, R188, R76 ;  /* 0x000000bc0c4c723c */ /* 0x040ff0000008104c */
[C---:B------:R-:W-:Y:S08]  /*dae10*/  HMMA.1688.F32.TF32 R80, R12.reuse, R180, R80 ;  /* 0x000000b40c50723c */ /* 0x040ff00000081050 */
[----:B------:R-:W-:Y:S08]  /*dae20*/  HMMA.1688.F32.TF32 R84, R12, R172, R84 ;  /* 0x000000ac0c54723c */ /* 0x000ff00000081054 */
[C---:B-1----:R-:W-:Y:S08]  /*dae30*/  HMMA.1688.F32.TF32 R128, R124.reuse, R250, R128 ;  /* 0x000000fa7c80723c */ /* 0x042ff00000081080 */
[----:B------:R-:W-:Y:S01]  /*dae40*/  HMMA.1688.F32.TF32 R108, R124, R246, R108 ;  /* 0x000000f67c6c723c */ /* 0x000fe2000008106c */
[----:B--2---:R-:W2:Y:S04]  /*dae50*/  LDL R246, [R1+0x38] ;  /* 0x0000380001f67983 */ /* 0x004ea80000100800 */
[----:B------:R-:W2:Y:S03]  /*dae60*/  LDL R247, [R1+0x3c] ;  /* 0x00003c0001f77983 */ /* 0x000ea60000100800 */
[----:B----4-:R-:W-:Y:S08]  /*dae70*/  HMMA.1688.F32.TF32 R56, R12, R228, R56 ;  /* 0x000000e40c38723c */ /* 0x010ff00000081038 */
[----:B------:R-:W-:Y:S01]  /*dae80*/  HMMA.1688.F32.TF32 R112, R124, R134, R112 ;  /* 0x000000867c70723c */ /* 0x000fe20000081070 */
[----:B------:R-:W-:Y:S04]  /*dae90*/  LDS R13, [R133+UR10+0x20400] ;  /* 0x0204000a850d7984 */ /* 0x000fe80008000800 */
[----:B------:R-:W-:Y:S01]  /*daea0*/  LDS R15, [R133+UR10+0x22400] ;  /* 0x0224000a850f7984 */ /* 0x000fe20008000800 */
        /* <DEDUP_REMOVED lines=11> */
[----:B------:R1:W-:Y:S04]  /*daf60*/  STL.64 [R1+0x8390], R130 ;  /* 0x0083908201007387 */ /* 0x0003e80000100a00 */
[----:B------:R-:W-:Y:S03]  /*daf70*/  STL.64 [R1+0x8388], R128 ;  /* 0x0083888001007387 */ /* 0x000fe60000100a00 */
        /* <DEDUP_REMOVED lines=10> */
[----:B-1----:R-:W3:Y:S04]  /*db020*/  LDL R130, [R1+0x28] ;  /* 0x0000280001827983 */ /* 0x002ee80000100800 */
[----:B------:R-:W3:Y:S04]  /*db030*/  LDL R131, [R1+0x2c] ;  /* 0x00002c0001837983 */ /* 0x000ee80000100800 */
[----:B------:R1:W-:Y:S04]  /*db040*/  STL.64 [R1+0x8120], R250 ;  /* 0x008120fa01007387 */ /* 0x0003e80000100a00 */
[----:B------:R4:W-:Y:S04]  /*db050*/  STL.64 [R1+0x8118], R248 ;  /* 0x008118f801007387 */ /* 0x0009e80000100a00 */
[----:B------:R-:W2:Y:S04]  /*db060*/  LDS R14, [R0+UR10+0x22400] ;  /* 0x0224000a000e7984 */ /* 0x000ea80008000800 */
[----:B-1----:R-:W3:Y:S04]  /*db070*/  LDL R250, [R1+0x18] ;  /* 0x0000180001fa7983 */ /* 0x002ee80000100800 */
[----:B------:R-:W3:Y:S04]  /*db080*/  LDL R251, [R1+0x1c] ;  /* 0x00001c0001fb7983 */ /* 0x000ee80000100800 */
[----:B------:R-:W3:Y:S04]  /*db090*/  LDL.LU.64 R134, [R1+0x83a0] ;  /* 0x0083a00001867983 */ /* 0x000ee80000300a00 */
[----:B------:R-:W3:Y:S04]  /*db0a0*/  LDL.LU.64 R132, [R1+0x8398] ;  /* 0x0083980001847983 */ /* 0x000ee80000300a00 */
[----:B------:R-:W-:Y:S01]  /*db0b0*/  STL.64 [R1+0x8380], R114 ;  /* 0x0083807201007387 */ /* 0x000fe20000100a00 */
[----:B----4-:R-:W-:-:S02]  /*db0c0*/  IMAD.MOV.U32 R249, RZ, RZ, R226 ;  /* 0x000000fffff97224 */ /* 0x010fc400078e00e2 */
[----:B------:R-:W-:Y:S01]  /*db0d0*/  IMAD.MOV.U32 R248, RZ, RZ, R227 ;  /* 0x000000fffff87224 */ /* 0x000fe200078e00e3 */
[----:B------:R-:W-:Y:S01]  /*db0e0*/  STL.64 [R1+0x8378], R112 ;  /* 0x0083787001007387 */ /* 0x000fe20000100a00 */
[----:B--2---:R-:W-:Y:S01]  /*db0f0*/  HMMA.1688.F32.TF32 R236, R124, R246, R236 ;  /* 0x000000f67cec723c */ /* 0x004fe200000810ec */
[----:B------:R-:W-:Y:S01]  /*db100*/  IMAD.MOV.U32 R247, RZ, RZ, R202 ;  /* 0x000000fffff77224 */ /* 0x000fe200078e00ca */
[----:B------:R-:W-:-:S05]  /*db110*/  MOV R246, R203 ;  /* 0x000000cb00f67202 */ /* 0x000fca0000000f00 */
[----:B------:R-:W-:Y:S04]  /*db120*/  STL.64 [R1+0x81c0], R246 ;  /* 0x0081c0f601007387 */ /* 0x000fe80000100a00 */
[----:B------:R1:W-:Y:S01]  /*db130*/  STL.64 [R1+0x81b8], R244 ;  /* 0x0081b8f401007387 */ /* 0x0003e20000100a00 */
[----:B---3--:R-:W-:Y:S01]  /*db140*/  HMMA.1688.F32.TF32 R132, R124, R250, R132 ;  /* 0x000000fa7c84723c */ /* 0x008fe20000081084 */
[----:B------:R-:W-:Y:S02]  /*db150*/  IMAD.MOV.U32 R251, RZ, RZ, R234 ;  /* 0x000000fffffb7224 */ /* 0x000fe400078e00ea */
[----:B------:R-:W-:-:S05]  /*db160*/  IMAD.MOV.U32 R250, RZ, RZ, R235 ;  /* 0x000000fffffa7224 */ /* 0x000fca00078e00eb */
[----:B------:R-:W-:Y:S04]  /*db170*/  STL.64 [R1+0x81d0], R250 ;  /* 0x0081d0fa01007387 */ /* 0x000fe80000100a00 */
[----:B------:R2:W-:Y:S04]  /*db180*/  STL.64 [R1+0x81c8], R248 ;  /* 0x0081c8f801007387 */ /* 0x0005e80000100a00 */
[----:B------:R-:W3:Y:S04]  /*db190*/  LDL R160, [R1+0x3d0] ;  /* 0x0003d00001a07983 */ /* 0x000ee80000100800 */
[----:B------:R-:W3:Y:S04]  /*db1a0*/  LDL R161, [R1+0x3d4] ;  /* 0x0003d40001a17983 */ /* 0x000ee80000100800 */
        /* <DEDUP_REMOVED lines=46> */
[----:B-1----:R-:W3:Y:S04]  /*db490*/  LDL R244, [R1+0x310] ;  /* 0x0003100001f47983 */ /* 0x002ee80000100800 */
[----:B------:R-:W3:Y:S04]  /*db4a0*/  LDL R245, [R1+0x314] ;  /* 0x0003140001f57983 */ /* 0x000ee80000100800 */
[----:B------:R-:W3:Y:S04]  /*db4b0*/  LDL R246, [R1+0x318] ;  /* 0x0003180001f67983 */ /* 0x000ee80000100800 */
[----:B------:R-:W3:Y:S04]  /*db4c0*/  LDL R247, [R1+0x31c] ;  /* 0x00031c0001f77983 */ /* 0x000ee80000100800 */
[----:B--2---:R-:W2:Y:S04]  /*db4d0*/  LDL R248, [R1+0x300] ;  /* 0x0003000001f87983 */ /* 0x004ea80000100800 */
[----:B------:R-:W2:Y:S04]  /*db4e0*/  LDL R249, [R1+0x304] ;  /* 0x0003040001f97983 */ /* 0x000ea80000100800 */
        /* <DEDUP_REMOVED lines=42> */
[----:B------:R-:W2:Y:S04]  /*db790*/  LDL R128, [R1+0x1e0] ;  /* 0x0001e00001807983 */ /* 0x000ea80000100800 */
[----:B------:R-:W2:Y:S01]  /*db7a0*/  LDL R129, [R1+0x1e4] ;  /* 0x0001e40001817983 */ /* 0x000ea20000100800 */
[C---:B------:R-:W-:Y:S08]  /*db7b0*/  HMMA.1688.F32.TF32 R100, R124.reuse, R194, R100 ;  /* 0x000000c27c64723c */ /* 0x040ff00000081064 */
[C---:B------:R-:W-:Y:S08]  /*db7c0*/  HMMA.1688.F32.TF32 R104, R124.reuse, R202, R104 ;  /* 0x000000ca7c68723c */ /* 0x040ff00000081068 */
[C---:B------:R-:W-:Y:S01]  /*db7d0*/  HMMA.1688.F32.TF32 R84, R124.reuse, R174, R84 ;  /* 0x000000ae7c54723c */ /* 0x040fe20000081054 */
[----:B------:R-:W3:Y:S04]  /*db7e0*/  LDL R200, [R1+0x240] ;  /* 0x0002400001c87983 */ /* 0x000ee80000100800 */
[----:B------:R-:W3:Y:S04]  /*db7f0*/  LDL R201, [R1+0x244] ;  /* 0x0002440001c97983 */ /* 0x000ee80000100800 */
        /* <DEDUP_REMOVED lines=16> */
[----:B------:R-:W3:Y:S01]  /*db900*/  LDL R229, [R1+0x224] ;  /* 0x0002240001e57983 */ /* 0x000ee20000100800 */
[C---:B------:R-:W-:Y:S08]  /*db910*/  HMMA.1688.F32.TF32 R92, R124.reuse, R158, R92 ;  /* 0x0000009e7c5c723c */ /* 0x040ff0000008105c */
[C---:B------:R-:W-:Y:S08]  /*db920*/  HMMA.1688.F32.TF32 R116, R124.reuse, R130, R116 ;  /* 0x000000827c74723c */ /* 0x040ff00000081074 */
[C---:B------:R-:W-:Y:S01]  /*db930*/  HMMA.1688.F32.TF32 R56, R124.reuse, R230, R56 ;  /* 0x000000e67c38723c */ /* 0x040fe20000081038 */
[----:B-1----:R-:W3:Y:S04]  /*db940*/  LDL R166, [R1+0x288] ;  /* 0x0002880001a67983 */ /* 0x002ee80000100800 */
[----:B------:R-:W3:Y:S04]  /*db950*/  LDL R164, [R1+0x280] ;  /* 0x0002800001a47983 */ /* 0x000ee80000100800 */
[----:B------:R-:W3:Y:S04]  /*db960*/  LDL R165, [R1+0x284] ;  /* 0x0002840001a57983 */ /* 0x000ee80000100800 */
[----:B------:R-:W3:Y:S04]  /*db970*/  LDL R167, [R1+0x28c] ;  /* 0x00028c0001a77983 */ /* 0x000ee80000100800 */
[----:B------:R1:W-:Y:S04]  /*db980*/  STL.64 [R1+0x81f0], R158 ;  /* 0x0081f09e01007387 */ /* 0x0003e80000100a00 */
[----:B------:R1:W-:Y:S01]  /*db990*/  STL.64 [R1+0x81e8], R156 ;  /* 0x0081e89c01007387 */ /* 0x0003e20000100a00 */
[C---:B------:R-:W-:Y:S08]  /*db9a0*/  HMMA.1688.F32.TF32 R96, R124.reuse, R150, R96 ;  /* 0x000000967c60723c */ /* 0x040ff00000081060 */
[----:B------:R-:W-:Y:S01]  /*db9b0*/  HMMA.1688.F32.TF32 R120, R124, R142, R120 ;  /* 0x0000008e7c78723c */ /* 0x000fe20000081078 */
[----:B------:R-:W-:Y:S04]  /*db9c0*/  LDS R126, [R0+UR10+0x26400] ;  /* 0x0264000a007e7984 */ /* 0x000fe80008000800 */
[----:B-1----:R-:W3:Y:S04]  /*db9d0*/  LDL R158, [R1+0x278] ;  /* 0x00027800019e7983 */ /* 0x002ee80000100800 */
[----:B------:R-:W3:Y:S04]  /*db9e0*/  LDL R156, [R1+0x270] ;  /* 0x00027000019c7983 */ /* 0x000ee80000100800 */
[----:B------:R-:W3:Y:S04]  /*db9f0*/  LDL R157, [R1+0x274] ;  /* 0x00027400019d7983 */ /* 0x000ee80000100800 */
[----:B------:R-:W3:Y:S04]  /*dba00*/  LDL R159, [R1+0x27c] ;  /* 0x00027c00019f7983 */ /* 0x000ee80000100800 */
[----:B------:R1:W-:Y:S04]  /*dba10*/  STL.64 [R1+0x8200], R150 ;  /* 0x0082009601007387 */ /* 0x0003e80000100a00 */
[----:B------:R1:W-:Y:S04]  /*dba20*/  STL.64 [R1+0x81f8], R148 ;  /* 0x0081f89401007387 */ /* 0x0003e80000100a00 */
[----:B------:R-:W3:Y:S04]  /*dba30*/  LDL R124, [R1+0x210] ;  /* 0x00021000017c7983 */ /* 0x000ee80000100800 */
[----:B------:R-:W3:Y:S04]  /*dba40*/  LDL R125, [R1+0x214] ;  /* 0x00021400017d7983 */ /* 0x000ee80000100800 */
        /* <DEDUP_REMOVED lines=21> */
[C---:B------:R-:W-:Y:S08]  /*dbba0*/  HMMA.1688.F32.TF32 R132, R12.reuse, R124, R132 ;  /* 0x0000007c0c84723c */ /* 0x040ff00000081084 */
[C---:B------:R-:W-:Y:S01]  /*dbbb0*/  HMMA.1688.F32.TF32 R116, R12.reuse, R228, R116 ;  /* 0x000000e40c74723c */ /* 0x040fe20000081074 */
[----:B------:R-:W-:Y:S01]  /*dbbc0*/  LOP3.LUT R229, R0, 0x20, RZ, 0x3c, !PT ;  /* 0x0000002000e57812 */ /* 0x000fe200078e3cff */
[----:B------:R-:W-:Y:S04]  /*dbbd0*/  LDS R124, [R0+UR10+0x24400] ;  /* 0x0244000a007c7984 */ /* 0x000fe80008000800 */
[----:B------:R-:W-:Y:S04]  /*dbbe0*/  LDS R125, [R229+UR10+0x24400] ;  /* 0x0244000ae57d7984 */ /* 0x000fe80008000800 */
[----:B------:R-:W1:Y:S01]  /*dbbf0*/  LDS R127, [R229+UR10+0x26400] ;  /* 0x0264000ae57f7984 */ /* 0x000e620008000800 */
[----:B--2---:R-:W-:-:S15]  /*dbc00*/  HMMA.1688.F32.TF32 R112, R12, R128, R112 ;  /* 0x000000800c70723c */ /* 0x004fde0000081070 */
[----:B------:R-:W-:-:S04]  /*dbc10*/  NOP ;  /* 0x0000000000007918 */ /* 0x000fc80000000000 */
[----:B------:R2:W-:Y:S04]  /*dbc20*/  STL.64 [R1+0x8360], R114 ;  /* 0x0083607201007387 */ /* 0x0005e80000100a00 */
        /* <DEDUP_REMOVED lines=8> */
[----:B--2---:R-:W2:Y:S04]  /*dbcb0*/  LDL R114, [R1+0x1f8] ;  /* 0x0001f80001727983 */ /* 0x004ea80000100800 */
[----:B---3--:R-:W3:Y:S04]  /*dbcc0*/  LDL R134, [R1+0x208] ;  /* 0x0002080001867983 */ /* 0x008ee80000100800 */
[----:B-1----:R-:W2:Y:S04]  /*dbcd0*/  LDL R118, [R1+0x218] ;  /* 0x0002180001767983 */ /* 0x002ea80000100800 */
[----:B------:R-:W2:Y:S04]  /*dbce0*/  LDL R119, [R1+0x21c] ;  /* 0x00021c0001777983 */ /* 0x000ea80000100800 */
[----:B------:R-:W2:Y:S04]  /*dbcf0*/  LDL R194, [R1+0x228] ;  /* 0x0002280001c27983 */ /* 0x000ea80000100800 */
[----:B------:R-:W2:Y:S04]  /*dbd00*/  LDL R195, [R1+0x22c] ;  /* 0x00022c0001c37983 */ /* 0x000ea80000100800 */
[----:B------:R-:W3:Y:S04]  /*dbd10*/  LDL R135, [R1+0x20c] ;  /* 0x00020c0001877983 */ /* 0x000ee80000100800 */
[----:B------:R-:W2:Y:S01]  /*dbd20*/  LDL R115, [R1+0x1fc] ;  /* 0x0001fc0001737983 */ /* 0x000ea20000100800 */
[C---:B----4-:R-:W-:Y:S03]  /*dbd30*/  HMMA.1688.F32.TF32 R108, R124.reuse, R130, R108 ;  /* 0x000000827c6c723c */ /* 0x050fe6000008106c */
[----:B------:R-:W2:Y:S04]  /*dbd40*/  LDL.LU.64 R130, [R1+0x8370] ;  /* 0x0083700001827983 */ /* 0x000ea80000300a00 */
[----:B------:R-:W2:Y:S02]  /*dbd50*/  LDL.LU.64 R128, [R1+0x8368] ;  /* 0x0083680001807983 */ /* 0x000ea40000300a00 */
[C---:B--2---:R-:W-:Y:S02]  /*dbd60*/  HMMA.1688.F32.TF32 R128, R124.reuse, R114, R128 ;  /* 0x000000727c80723c */ /* 0x044fe40000081080 */
[----:B------:R-:W3:Y:S04]  /*dbd70*/  LDL.LU.64 R114, [R1+0x8360] ;  /* 0x0083600001727983 */ /* 0x000ee80000300a00 */
[----:B------:R-:W3:Y:S02]  /*dbd80*/  LDL.LU.64 R112, [R1+0x8358] ;  /* 0x0083580001707983 */ /* 0x000ee40000300a00 */
[C---:B---3--:R-:W-:Y:S02]  /*dbd90*/  HMMA.1688.F32.TF32 R112, R124.reuse, R134, R112 ;  /* 0x000000867c70723c */ /* 0x048fe40000081070 */
[----:B------:R-:W2:Y:S04]  /*dbda0*/  LDL.LU.64 R134, [R1+0x8350] ;  /* 0x0083500001867983 */ /* 0x000ea80000300a00 */
[----:B------:R-:W2:Y:S02]  /*dbdb0*/  LDL.LU.64 R132, [R1+0x8348] ;  /* 0x0083480001847983 */ /* 0x000ea40000300a00 */
[----:B--2---:R-:W-:Y:S02]  /*dbdc0*/  HMMA.1688.F32.TF32 R132, R124, R118, R132 ;  /* 0x000000767c84723c */ /* 0x004fe40000081084 */
        /* <DEDUP_REMOVED lines=36> */
[C---:B--2---:R-:W-:Y:S03]  /*dc010*/  HMMA.1688.F32.TF32 R236, R124.reuse, R194, R236 ;  /* 0x000000c27cec723c */ /* 0x044fe600000810ec */
[----:B------:R-:W2:Y:S04]  /*dc020*/  LDL.LU.64 R194, [R1+0x8328] ;  /* 0x0083280001c27983 */ /* 0x000ea80000300a00 */
[----:B------:R-:W3:Y:S04]  /*dc030*/  LDL.LU.64 R192, [R1+0x8320] ;  /* 0x0083200001c07983 */ /* 0x000ee80000300a00 */
[----:B------:R-:W4:Y:S04]  /*dc040*/  LDL.LU.64 R202, [R1+0x8318] ;  /* 0x0083180001ca7983 */ /* 0x000f280000300a00 */
[----:B------:R-:W2:Y:S04]  /*dc050*/  LDL.LU.64 R200, [R1+0x8310] ;  /* 0x0083100001c87983 */ /* 0x000ea80000300a00 */
[----:B------:R-:W1:Y:S04]  /*dc060*/  LDL R176, [R1+0x3f0] ;  /* 0x0003f00001b07983 */ /* 0x000e680000100800 */
[----:B------:R-:W1:Y:S04]  /*dc070*/  LDL R177, [R1+0x3f4] ;  /* 0x0003f40001b17983 */ /* 0x000e680000100800 */
        /* <DEDUP_REMOVED lines=74> */
[C---:B------:R-:W-:Y:S03]  /*dc520*/  HMMA.1688.F32.TF32 R72, R124.reuse, R210, R72 ;  /* 0x000000d27c48723c */ /* 0x040fe60000081048 */
[----:B------:R-:W4:Y:S04]  /*dc530*/  LDL.LU.64 R210, [R1+0x8308] ;  /* 0x0083080001d27983 */ /* 0x000f280000300a00 */
[----:B------:R-:W4:Y:S01]  /*dc540*/  LDL.LU.64 R208, [R1+0x8300] ;  /* 0x0083000001d07983 */ /* 0x000f220000300a00 */
        /* <DEDUP_REMOVED lines=19> */
[----:B------:R-:W4:Y:S05]  /*dc680*/  LDL.LU.64 R162, [R1+0x8298] ;  /* 0x0082980001a27983 */ /* 0x000f2a0000300a00 */
[C---:B------:R-:W-:Y:S08]  /*dc690*/  HMMA.1688.F32.TF32 R60, R124.reuse, R170, R60 ;  /* 0x000000aa7c3c723c */ /* 0x040ff0000008103c */
[C---:B------:R-:W-:Y:S08]  /*dc6a0*/  HMMA.1688.F32.TF32 R64, R124.reuse, R178, R64 ;  /* 0x000000b27c40723c */ /* 0x040ff00000081040 */
[----:B------:R-:W-:Y:S01]  /*dc6b0*/  HMMA.1688.F32.TF32 R68, R124, R186, R68 ;  /* 0x000000ba7c44723c */ /* 0x000fe20000081044 */
[----:B------:R-:W4:Y:S04]  /*dc6c0*/  LDL.LU.64 R160, [R1+0x8290] ;  /* 0x0082900001a07983 */ /* 0x000f280000300a00 */
[----:B------:R-:W4:Y:S04]  /*dc6d0*/  LDL R124, [R1+0x1d0] ;  /* 0x0001d000017c7983 */ /* 0x000f280000100800 */
[----:B------:R-:W4:Y:S04]  /*dc6e0*/  LDL R125, [R1+0x1d4] ;  /* 0x0001d400017d7983 */ /* 0x000f280000100800 */
[----:B------:R-:W4:Y:S04]  /*dc6f0*/  LDL.LU.64 R170, [R1+0x8288] ;  /* 0x0082880001aa7983 */ /* 0x000f280000300a00 */
[----:B------:R-:W-:Y:S04]  /*dc700*/  LDS R126, [R0+UR10+0x2e400] ;  /* 0x02e4000a007e7984 */ /* 0x000fe80008000800 */
[----:B------:R-:W-:Y:S01]  /*dc710*/  LDS R127, [R229+UR10+0x2e400] ;  /* 0x02e4000ae57f7984 */ /* 0x000fe20008000800 */
[C---:B-1----:R-:W-:Y:S08]  /*dc720*/  HMMA.1688.F32.TF32 R128, R12.reuse, R176, R128 ;  /* 0x000000b00c80723c */ /* 0x042ff00000081080 */
[C---:B--2---:R-:W-:Y:S01]  /*dc730*/  HMMA.1688.F32.TF32 R108, R12.reuse, R168, R108 ;  /* 0x000000a80c6c723c */ /* 0x044fe2000008106c */
[----:B------:R-:W2:Y:S04]  /*dc740*/  LDL.LU.64 R168, [R1+0x8280] ;  /* 0x0082800001a87983 */ /* 0x000ea80000300a00 */
[----:B------:R-:W2:Y:S04]  /*dc750*/  LDL.LU.64 R178, [R1+0x8278] ;  /* 0x0082780001b27983 */ /* 0x000ea80000300a00 */
[----:B------:R-:W2:Y:S04]  /*dc760*/  LDL.LU.64 R176, [R1+0x8270] ;  /* 0x0082700001b07983 */ /* 0x000ea80000300a00 */
[----:B------:R-:W-:Y:S04]  /*dc770*/  STL.64 [R1+0x8258], R130 ;  /* 0x0082588201007387 */ /* 0x000fe80000100a00 */
[----:B------:R1:W-:Y:S04]  /*dc780*/  STL.64 [R1+0x8250], R128 ;  /* 0x0082508001007387 */ /* 0x0003e80000100a00 */
[----:B-1----:R-:W2:Y:S04]  /*dc790*/  LDL R128, [R1+0x410] ;  /* 0x0004100001807983 */ /* 0x002ea80000100800 */
[----:B------:R-:W2:Y:S04]  /*dc7a0*/  LDL R129, [R1+0x414] ;  /* 0x0004140001817983 */ /* 0x000ea80000100800 */
[----:B------:R-:W2:Y:S01]  /*dc7b0*/  LDL.LU.64 R186, [R1+0x8268] ;  /* 0x0082680001ba7983 */ /* 0x000ea20000300a00 */
[----:B---3--:R-:W-:Y:S03]  /*dc7c0*/  HMMA.1688.F32.TF32 R112, R12, R184, R112 ;  /* 0x000000b80c70723c */ /* 0x008fe60000081070 */
[----:B------:R-:W3:-:S15]  /*dc7d0*/  LDL.LU.64 R184, [R1+0x8260] ;  /* 0x0082600001b87983 */ /* 0x000ede0000300a00 */
[----:B------:R-:W-:Y:S01]  /*dc7e0*/  NOP ;  /* 0x0000000000007918 */ /* 0x000fe20000000000 */
[----:B------:R1:W-:Y:S04]  /*dc7f0*/  STL.64 [R1+0x8248], R114 ;  /* 0x0082487201007387 */ /* 0x0003e80000100a00 */
[----:B------:R-:W-:Y:S01]  /*dc800*/  STL.64 [R1+0x8240], R112 ;  /* 0x0082407001007387 */ /* 0x000fe20000100a00 */
[C---:B----4-:R-:W-:Y:S03]  /*dc810*/  HMMA.1688.F32.TF32 R116, R12.reuse, R124, R116 ;  /* 0x0000007c0c74723c */ /* 0x050fe60000081074 */
[----:B------:R-:W-:Y:S04]  /*dc820*/  LDS R124, [R0+UR10+0x2c400] ;  /* 0x02c4000a007c7984 */ /* 0x000fe80008000800 */
[----:B------:R-:W4:Y:S01]  /*dc830*/  LDS R125, [R229+UR10+0x2c400] ;  /* 0x02c4000ae57d7984 */ /* 0x000f220008000800 */
[----:B--2---:R-:W-:-:S15]  /*dc840*/  HMMA.1688.F32.TF32 R132, R12, R128, R132 ;  /* 0x000000800c84723c */ /* 0x004fde0000081084 */
[----:B------:R-:W-:-:S04]  /*dc850*/  NOP ;  /* 0x0000000000007918 */ /* 0x000fc80000000000 */
[----:B------:R2:W-:Y:S04]  /*dc860*/  STL.64 [R1+0x8238], R134 ;  /* 0x0082388601007387 */ /* 0x0005e80000100a00 */
[----:B------:R-:W-:Y:S04]  /*dc870*/  STL.64 [R1+0x8230], R132 ;  /* 0x0082308401007387 */ /* 0x000fe80000100a00 */
[----:B------:R1:W-:Y:S04]  /*dc880*/  STL.64 [R1+0x8228], R118 ;  /* 0x0082287601007387 */ /* 0x0003e80000100a00 */
[----:B------:R-:W-:Y:S04]  /*dc890*/  STL.64 [R1+0x8220], R116 ;  /* 0x0082207401007387 */ /* 0x000fe80000100a00 */
[----:B------:R1:W-:Y:S04]  /*dc8a0*/  STL.64 [R1+0x8218], R142 ;  /* 0x0082188e01007387 */ /* 0x0003e80000100a00 */
[----:B------:R-:W4:Y:S04]  /*dc8b0*/  LDL R130, [R1+0x3e8] ;  /* 0x0003e80001827983 */ /* 0x000f280000100800 */
[----:B------:R-:W4:Y:S04]  /*dc8c0*/  LDL R131, [R1+0x3ec] ;  /* 0x0003ec0001837983 */ /* 0x000f280000100800 */
[----:B-1----:R-:W3:Y:S04]  /*dc8d0*/  LDL R114, [R1+0x3f8] ;  /* 0x0003f80001727983 */ /* 0x002ee80000100800 */
[----:B------:R-:W3:Y:S04]  /*dc8e0*/  LDL R115, [R1+0x3fc] ;  /* 0x0003fc0001737983 */ /* 0x000ee80000100800 */
[----:B--2---:R-:W2:Y:S04]  /*dc8f0*/  LDL R134, [R1+0x408] ;  /* 0x0004080001867983 */ /* 0x004ea80000100800 */
[----:B------:R-:W2:Y:S04]  /*dc900*/  LDL R118, [R1+0x418] ;  /* 0x0004180001767983 */ /* 0x000ea80000100800 */
[----:B------:R-:W2:Y:S04]  /*dc910*/  LDL R142, [R1+0x1d8] ;  /* 0x0001d800018e7983 */ /* 0x000ea80000100800 */
[----:B------:R-:W2:Y:S04]  /*dc920*/  LDL R143, [R1+0x1dc] ;  /* 0x0001dc00018f7983 */ /* 0x000ea80000100800 */
[----:B------:R-:W2:Y:S04]  /*dc930*/  LDL R119, [R1+0x41c] ;  /* 0x00041c0001777983 */ /* 0x000ea80000100800 */
[----:B------:R-:W2:Y:S01]  /*dc940*/  LDL R135, [R1+0x40c] ;  /* 0x00040c0001877983 */ /* 0x000ea20000100800 */
[C---:B----4-:R-:W-:Y:S03]  /*dc950*/  HMMA.1688.F32.TF32 R108, R124.reuse, R130, R108 ;  /* 0x000000827c6c723c */ /* 0x050fe6000008106c */
[----:B------:R-:W3:Y:S04]  /*dc960*/  LDL.LU.64 R130, [R1+0x8258] ;  /* 0x0082580001827983 */ /* 0x000ee80000300a00 */
[----:B------:R-:W3:Y:S02]  /*dc970*/  LDL.LU.64 R128, [R1+0x8250] ;  /* 0x0082500001807983 */ /* 0x000ee40000300a00 */
[C---:B---3--:R-:W-:Y:S02]  /*dc980*/  HMMA.1688.F32.TF32 R128, R124.reuse, R114, R128 ;  /* 0x000000727c80723c */ /* 0x048fe40000081080 */
        /* <DEDUP_REMOVED lines=21> */
[C---:B------:R-:W-:Y:S08]  /*dcae0*/  HMMA.1688.F32.TF32 R16, R124.reuse, R246, R16 ;  /* 0x000000f67c10723c */ /* 0x040ff00000081010 */
[----:B------:R-:W-:Y:S08]  /*dcaf0*/  HMMA.1688.F32.TF32 R20, R124, R242, R20 ;  /* 0x000000f27c14723c */ /* 0x000ff00000081014 */
[----:B------:R-:W-:Y:S01]  /*dcb00*/  HMMA.1688.F32.TF32 R48, R12, R220, R48 ;  /* 0x000000dc0c30723c */ /* 0x000fe20000081030 */
[----:B------:R-:W-:-:S07]  /*dcb10*/  IMAD.MOV.U32 R220, RZ, RZ, R194 ;  /* 0x000000ffffdc7224 */ /* 0x000fce00078e00c2 */
        /* <DEDUP_REMOVED lines=12> */
[----:B------:R-:W-:Y:S01]  /*dcbe0*/  HMMA.1688.F32.TF32 R28, R12, R180, R28 ;  /* 0x000000b40c1c723c */ /* 0x000fe2000008101c */
[----:B------:R-:W-:Y:S02]  /*dcbf0*/  IMAD.MOV.U32 R189, RZ, RZ, R227 ;  /* 0x000000ffffbd7224 */ /* 0x000fe400078e00e3 */
[----:B------:R-:W-:Y:S02]  /*dcc00*/  IMAD.MOV.U32 R180, RZ, RZ, R218 ;  /* 0x000000ffffb47224 */ /* 0x000fe400078e00da */
[----:B------:R-:W-:-:S03]  /*dcc10*/  IMAD.MOV.U32 R181, RZ, RZ, R219 ;  /* 0x000000ffffb57224 */ /* 0x000fc600078e00db */
[----:B------:R-:W-:Y:S08]  /*dcc20*/  HMMA.1688.F32.TF32 R24, R12, R172, R24 ;  /* 0x000000ac0c18723c */ /* 0x000ff00000081018 */
        /* <DEDUP_REMOVED lines=60> */
[C---:B-1----:R-:W-:Y:S08]  /*dcff0*/  HMMA.1688.F32.TF32 R128, R12.reuse, R180, R128 ;  /* 0x000000b40c80723c */ /* 0x042ff00000081080 */
[----:B------:R-:W-:Y:S08]  /*dd000*/  HMMA.1688.F32.TF32 R4, R12, R220, R4 ;  /* 0x000000dc0c04723c */ /* 0x000ff00000081004 */
[C---:B--2---:R-:W-:Y:S08]  /*dd010*/  HMMA.1688.F32.TF32 R72, R124.reuse, R194, R72 ;  /* 0x000000c27c48723c */ /* 0x044ff00000081048 */
[C---:B---3--:R-:W-:Y:S01]  /*dd020*/  HMMA.1688.F32.TF32 R52, R124.reuse, R234, R52 ;  /* 0x000000ea7c34723c */ /* 0x048fe20000081034 */
[----:B------:R-:W-:Y:S04]  /*dd030*/  STL.64 [R1+0x7f98], R234 ;  /* 0x007f98ea01007387 */ /* 0x000fe80000100a00 */
[----:B------:R-:W-:Y:S04]  /*dd040*/  STL.64 [R1+0x7f90], R232 ;  /* 0x007f90e801007387 */ /* 0x000fe80000100a00 */
[----:B----4-:R-:W-:Y:S04]  /*dd050*/  STL.64 [R1+0x7fa8], R226 ;  /* 0x007fa8e201007387 */ /* 0x010fe80000100a00 */
[----:B------:R-:W-:Y:S04]  /*dd060*/  STL.64 [R1+0x7fa0], R224 ;  /* 0x007fa0e001007387 */ /* 0x000fe80000100a00 */
[----:B------:R-:W-:Y:S04]  /*dd070*/  STL.64 [R1+0x7fb8], R218 ;  /* 0x007fb8da01007387 */ /* 0x000fe80000100a00 */
[----:B------:R-:W-:Y:S01]  /*dd080*/  STL.64 [R1+0x7fb0], R216 ;  /* 0x007fb0d801007387 */ /* 0x000fe20000100a00 */
[C---:B------:R-:W-:Y:S08]  /*dd090*/  HMMA.1688.F32.TF32 R56, R124.reuse, R226, R56 ;  /* 0x000000e27c38723c */ /* 0x040ff00000081038 */
[C---:B------:R-:W-:Y:S08]  /*dd0a0*/  HMMA.1688.F32.TF32 R60, R124.reuse, R218, R60 ;  /* 0x000000da7c3c723c */ /* 0x040ff0000008103c */
        /* <DEDUP_REMOVED lines=27> */
[----:B------:R-:W-:Y:S01]  /*dd260*/  STL.64 [R1+0x10c8], R130 ;  /* 0x0010c88201007387 */ /* 0x000fe20000100a00 */
[C---:B------:R-:W-:Y:S03]  /*dd270*/  HMMA.1688.F32.TF32 R112, R12.reuse, R204, R116 ;  /* 0x000000cc0c70723c */ /* 0x040fe60000081074 */
[----:B------:R-:W-:Y:S04]  /*dd280*/  STL.64 [R1+0x10b0], R108 ;  /* 0x0010b06c01007387 */ /* 0x000fe80000100a00 */
[----:B------:R2:W-:Y:S01]  /*dd290*/  STL.64 [R1+0x10b8], R110 ;  /* 0x0010b86e01007387 */ /* 0x0005e20000100a00 */
[C---:B-1----:R-:W-:Y:S08]  /*dd2a0*/  HMMA.1688.F32.TF32 R124, R12.reuse, R196, R132 ;  /* 0x000000c40c7c723c */ /* 0x042ff00000081084 */
[C---:B--2---:R-:W-:Y:S11]  /*dd2b0*/  HMMA.1688.F32.TF32 R108, R12.reuse, R212, R236 ;  /* 0x000000d40c6c723c */ /* 0x044ff600000810ec */
[----:B------:R1:W-:Y:S04]  /*dd2c0*/  STL.64 [R1+0x10a0], R124 ;  /* 0x0010a07c01007387 */ /* 0x0003e80000100a00 */
[----:B------:R-:W-:Y:S04]  /*dd2d0*/  STL.64 [R1+0x10a8], R126 ;  /* 0x0010a87e01007387 */ /* 0x000fe80000100a00 */
[----:B------:R-:W-:Y:S04]  /*dd2e0*/  STL.64 [R1+0x1090], R112 ;  /* 0x0010907001007387 */ /* 0x000fe80000100a00 */
[----:B------:R-:W-:Y:S04]  /*dd2f0*/  STL.64 [R1+0x1098], R114 ;  /* 0x0010987201007387 */ /* 0x000fe80000100a00 */
[----:B------:R-:W2:Y:S04]  /*dd300*/  LDL R224, [R1+0x1250] ;  /* 0x0012500001e07983 */ /* 0x000ea80000100800 */
[----:B------:R-:W-:Y:S04]  /*dd310*/  STL.64 [R1+0x1080], R108 ;  /* 0x0010806c01007387 */ /* 0x000fe80000100a00 */
[----:B------:R-:W-:Y:S04]  /*dd320*/  STL.64 [R1+0x1088], R110 ;  /* 0x0010886e01007387 */ /* 0x000fe80000100a00 */
[----:B------:R-:W-:Y:S04]  /*dd330*/  STL.64 [R1+0x1070], R4 ;  /* 0x0010700401007387 */ /* 0x000fe80000100a00 */
[----:B------:R3:W-:Y:S04]  /*dd340*/  STL.64 [R1+0x1078], R6 ;  /* 0x0010780601007387 */ /* 0x0007e80000100a00 */
        /* <DEDUP_REMOVED lines=34> */
[----:B------:R-:W2:Y:S01]  /*dd570*/  LDL R180, [R1+0x1280] ;  /* 0x0012800001b47983 */ /* 0x000ea20000100800 */
[----:B---3--:R-:W-:-:S15]  /*dd580*/  HMMA.1688.F32.TF32 R4, R12, R204, R100 ;  /* 0x000000cc0c04723c */ /* 0x008fde0000081064 */
[----:B------:R-:W-:-:S04]  /*dd590*/  NOP ;  /* 0x0000000000007918 */ /* 0x000fc80000000000 */
[----:B------:R-:W-:Y:S04]  /*dd5a0*/  STL.64 [R1+0x1060], R4 ;  /* 0x0010600401007387 */ /* 0x000fe80000100a00 */
[----:B------:R4:W-:Y:S04]  /*dd5b0*/  STL.64 [R1+0x1068], R6 ;  /* 0x0010680601007387 */ /* 0x0009e80000100a00 */
[----:B------:R-:W3:Y:S01]  /*dd5c0*/  LDL.64 R188, [R1+0x1290] ;  /* 0x0012900001bc7983 */ /* 0x000ee20000100a00 */
[----:B----4-:R-:W-:-:S15]  /*dd5d0*/  HMMA.1688.F32.TF32 R4, R12, R212, R104 ;  /* 0x000000d40c04723c */ /* 0x010fde0000081068 */
[----:B------:R-:W-:-:S04]  /*dd5e0*/  NOP ;  /* 0x0000000000007918 */ /* 0x000fc80000000000 */
[----:B------:R-:W-:Y:S04]  /*dd5f0*/  STL.64 [R1+0x1050], R4 ;  /* 0x0010500401007387 */ /* 0x000fe80000100a00 */
[----:B------:R-:W-:Y:S04]  /*dd600*/  STL.64 [R1+0x1058], R6 ;  /* 0x0010580601007387 */ /* 0x000fe80000100a00 */
[----:B------:R-:W4:Y:S04]  /*dd610*/  LDL.64 R204, [R1+0x12b0] ;  /* 0x0012b00001cc7983 */ /* 0x000f280000100a00 */
[----:B------:R-:W4:Y:S01]  /*dd620*/  LDL.64 R212, [R1+0x12c0] ;  /* 0x0012c00001d47983 */ /* 0x000f220000100a00 */
[C---:B--2---:R-:W-:Y:S08]  /*dd630*/  HMMA.1688.F32.TF32 R8, R12.reuse, R220, R8 ;  /* 0x000000dc0c08723c */ /* 0x044ff00000081008 */
[C---:B------:R-:W-:Y:S08]  /*dd640*/  HMMA.1688.F32.TF32 R100, R12.reuse, R136, R16 ;  /* 0x000000880c64723c */ /* 0x040ff00000081010 */
[----:B------:R-:W-:Y:S01]  /*dd650*/  HMMA.1688.F32.TF32 R16, R12, R124, R20 ;  /* 0x0000007c0c10723c */ /* 0x000fe20000081014 */
[----:B------:R-:W-:-:S02]  /*dd660*/  IMAD.MOV.U32 R181, RZ, RZ, R252 ;  /* 0x000000ffffb57224 */ /* 0x000fc400078e00fc */
        /* <DEDUP_REMOVED lines=44> */
[----:B-1----:R-:W-:Y:S01]  /*dd930*/  HMMA.1688.F32.TF32 R8, R12, R172, R72 ;  /* 0x000000ac0c08723c */ /* 0x002fe20000081048 */
[----:B------:R-:W-:-:S02]  /*dd940*/  IMAD.MOV.U32 R252, RZ, RZ, R173 ;  /* 0x000000fffffc7224 */ /* 0x000fc400078e00ad */
[----:B------:R-:W-:Y:S04]  /*dd950*/  STL.64 [R1+0x1760], R20 ;  /* 0x0017601401007387 */ /* 0x000fe80000100a00 */
[----:B------:R-:W-:Y:S04]  /*dd960*/  STL.64 [R1+0x1768], R22 ;  /* 0x0017681601007387 */ /* 0x000fe80000100a00 */
[----:B------:R-:W-:Y:S04]  /*dd970*/  STL.64 [R1+0x1750], R16 ;  /* 0x0017501001007387 */ /* 0x000fe80000100a00 */
[----:B------:R1:W-:Y:S04]  /*dd980*/  STL.64 [R1+0x1758], R18 ;  /* 0x0017581201007387 */ /* 0x0003e80000100a00 */
[----:B------:R-:W-:Y:S01]  /*dd990*/  STL [R1+0x7ed0], R252 ;  /* 0x007ed0fc01007387 */ /* 0x000fe20000100800 */
[----:B-1----:R-:W-:Y:S03]  /*dd9a0*/  HMMA.1688.F32.TF32 R16, R12, R180, R76 ;  /* 0x000000b40c10723c */ /* 0x002fe6000008104c */
[----:B------:R-:W-:Y:S04]  /*dd9b0*/  STL.64 [R1+0x1740], R8 ;  /* 0x0017400801007387 */ /* 0x000fe80000100a00 */
[----:B------:R-:W-:-:S12]  /*dd9c0*/  STL.64 [R1+0x1748], R10 ;  /* 0x0017480a01007387 */ /* 0x000fd80000100a00 */
[----:B------:R-:W-:Y:S04]  /*dd9d0*/  STL.64 [R1+0x1730], R16 ;  /* 0x0017301001007387 */ /* 0x000fe80000100a00 */
[----:B------:R1:W-:Y:S02]  /*dd9e0*/  STL.64 [R1+0x1738], R18 ;  /* 0x0017381201007387 */ /* 0x0003e40000100a00 */
[----:B-1----:R-:W-:Y:S01]  /*dd9f0*/  HMMA.1688.F32.TF32 R16, R12, R196, R84 ;  /* 0x000000c40c10723c */ /* 0x002fe20000081054 */
[----:B------:R-:W-:Y:S01]  /*dda00*/  MOV R220, R3 ;  /* 0x0000000300dc7202 */ /* 0x000fe20000000f00 */
[----:B------:R-:W-:-:S06]  /*dda10*/  IMAD.MOV.U32 R221, RZ, RZ, R2 ;  /* 0x000000ffffdd7224 */ /* 0x000fcc00078e0002 */
[----:B---3--:R-:W-:Y:S01]  /*dda20*/  HMMA.1688.F32.TF32 R8, R12, R188, R80 ;  /* 0x000000bc0c08723c */ /* 0x008fe20000081050 */
[----:B------:R-:W-:-:S15]  /*dda30*/  IMAD.MOV.U32 R243, RZ, RZ, R188 ;  /* 0x000000fffff37224 */ /* 0x000fde00078e00bc */
[----:B------:R-:W-:-:S03]  /*dda40*/  NOP ;  /* 0x0000000000007918 */ /* 0x000fc60000000000 */
[----:B------:R-:W-:Y:S04]  /*dda50*/  STL.64 [R1+0x1720], R8 ;  /* 0x0017200801007387 */ /* 0x000fe80000100a00 */
[----:B------:R4:W-:Y:S02]  /*dda60*/  STL.64 [R1+0x1728], R10 ;  /* 0x0017280a01007387 */ /* 0x0009e40000100a00 */
[C---:B----4-:R-:W-:Y:S02]  /*dda70*/  HMMA.1688.F32.TF32 R8, R12.reuse, R204, R88 ;  /* 0x000000cc0c08723c */ /* 0x050fe40000081058 */
[----:B------:R-:W-:Y:S04]  /*dda80*/  STL [R1+0x7ed4], R243 ;  /* 0x007ed4f301007387 */ /* 0x000fe80000100800 */
[----:B------:R-:W-:Y:S04]  /*dda90*/  STL.64 [R1+0x1710], R16 ;  /* 0x0017101001007387 */ /* 0x000fe80000100a00 */
[----:B------:R-:W-:Y:S09]  /*ddaa0*/  STL.64 [R1+0x1718], R18 ;  /* 0x0017181201007387 */ /* 0x000ff20000100a00 */
[----:B------:R-:W-:Y:S04]  /*ddab0*/  STL.64 [R1+0x1700], R8 ;  /* 0x0017000801007387 */ /* 0x000fe80000100a00 */
[----:B------:R1:W-:Y:S02]  /*ddac0*/  STL.64 [R1+0x1708], R10 ;  /* 0x0017080a01007387 */ /* 0x0003e40000100a00 */
[C---:B-1----:R-:W-:Y:S08]  /*ddad0*/  HMMA.1688.F32.TF32 R8, R12.reuse, R212, R92 ;  /* 0x000000d40c08723c */ /* 0x042ff0000008105c */
[C---:B------:R-:W-:Y:S11]  /*ddae0*/  HMMA.1688.F32.TF32 R16, R12.reuse, R220, R96 ;  /* 0x000000dc0c10723c */ /* 0x040ff60000081060 */
[----:B------:R-:W-:Y:S04]  /*ddaf0*/  STL.64 [R1+0x10f0], R8 ;  /* 0x0010f00801007387 */ /* 0x000fe80000100a00 */
[----:B------:R1:W-:Y:S04]  /*ddb00*/  STL.64 [R1+0x10f8], R10 ;  /* 0x0010f80a01007387 */ /* 0x0003e80000100a00 */
[----:B------:R-:W2:Y:S01]  /*ddb10*/  LDL R230, [R1+0x1568] ;  /* 0x0015680001e67983 */ /* 0x000ea20000100800 */
[----:B-1----:R-:W-:Y:S03]  /*ddb20*/  HMMA.1688.F32.TF32 R8, R12, R240, R120 ;  /* 0x000000f00c08723c */ /* 0x002fe60000081078 */
[----:B------:R-:W-:Y:S04]  /*ddb30*/  STL.64 [R1+0x10e0], R16 ;  /* 0x0010e01001007387 */ /* 0x000fe80000100a00 */
[----:B------:R1:W-:Y:S01]  /*ddb40*/  STL.64 [R1+0x10e8], R18 ;  /* 0x0010e81201007387 */ /* 0x0003e20000100a00 */
[----:B------:R-:W-:-:S02]  /*ddb50*/  IMAD.MOV.U32 R3, RZ, RZ, R204 ;  /* 0x000000ffff037224 */ /* 0x000fc400078e00cc */
[----:B------:R-:W-:Y:S02]  /*ddb60*/  IMAD.MOV.U32 R2, RZ, RZ, R205 ;  /* 0x000000ffff027224 */ /* 0x000fe400078e00cd */
[----:B------:R-:W-:Y:S02]  /*ddb70*/  IMAD.MOV.U32 R242, RZ, RZ, R189 ;  /* 0x000000fffff27224 */ /* 0x000fe400078e00bd */
[----:B------:R-:W-:Y:S02]  /*ddb80*/  IMAD.MOV.U32 R243, RZ, RZ, R212 ;  /* 0x000000fffff37224 */ /* 0x000fe400078e00d4 */
[----:B------:R-:W-:Y:S01]  /*ddb90*/  IMAD.MOV.U32 R252, RZ, RZ, R213 ;  /* 0x000000fffffc7224 */ /* 0x000fe200078e00d5 */
[----:B------:R-:W-:Y:S04]  /*ddba0*/  LDS R13, [R229+UR10+0x18480] ;  /* 0x0184800ae50d7984 */ /* 0x000fe80008000800 */
[----:B------:R-:W-:Y:S04]  /*ddbb0*/  LDS R15, [R229+UR10+0x1a480] ;  /* 0x01a4800ae50f7984 */ /* 0x000fe80008000800 */
[----:B------:R-:W-:Y:S04]  /*ddbc0*/  LDS R12, [R0+UR10+0x18480] ;  /* 0x0184800a000c7984 */ /* 0x000fe80008000800 */
[----:B------:R-:W3:Y:S04]  /*ddbd0*/  LDS R14, [R0+UR10+0x1a480] ;  /* 0x01a4800a000e7984 */ /* 0x000ee80008000800 */
[----:B------:R-:W-:Y:S04]  /*ddbe0*/  STL.64 [R1+0x1040], R8 ;  /* 0x0010400801007387 */ /* 0x000fe80000100a00 */
[----:B------:R4:W-:Y:S04]  /*ddbf0*/  STL.64 [R1+0x1048], R10 ;  /* 0x0010480a01007387 */ /* 0x0009e80000100a00 */
[----:B------:R-:W2:Y:S04]  /*ddc00*/  LDL R231, [R1+0x156c] ;  /* 0x00156c0001e77983 */ /* 0x000ea80000100800 */
        /* <DEDUP_REMOVED lines=66> */
[----:B-1----:R-:W2:Y:S04]  /*de030*/  LDL R18, [R1+0x1488] ;  /* 0x0014880001127983 */ /* 0x002ea80000100800 */
[----:B------:R-:W2:Y:S04]  /*de040*/  LDL R19, [R1+0x148c] ;  /* 0x00148c0001137983 */ /* 0x000ea80000100800 */
[----:B------:R-:W2:Y:S04]  /*de050*/  LDL.LU R48, [R1+0x1f60] ;  /* 0x001f600001307983 */ /* 0x000ea80000300800 */
[----:B------:R-:W2:Y:S04]  /*de060*/  LDL.LU R49, [R1+0x1f64] ;  /* 0x001f640001317983 */ /* 0x000ea80000300800 */
[----:B------:R-:W2:Y:S04]  /*de070*/  LDL.LU R50, [R1+0x1f68] ;  /* 0x001f680001327983 */ /* 0x000ea80000300800 */
[----:B------:R-:W2:Y:S04]  /*de080*/  LDL.LU R51, [R1+0x1f6c] ;  /* 0x001f6c0001337983 */ /* 0x000ea80000300800 */
[----:B----4-:R-:W4:Y:S04]  /*de090*/  LDL R10, [R1+0x1478] ;  /* 0x00147800010a7983 */ /* 0x010f280000100800 */
[----:B------:R-:W4:Y:S04]  /*de0a0*/  LDL R11, [R1+0x147c] ;  /* 0x00147c00010b7983 */ /* 0x000f280000100800 */
[----:B------:R-:W4:Y:S04]  /*de0b0*/  LDL.LU R52, [R1+0x1f70] ;  /* 0x001f700001347983 */ /* 0x000f280000300800 */
[----:B------:R-:W4:Y:S04]  /*de0c0*/  LDL.LU R53, [R1+0x1f74] ;  /* 0x001f740001357983 */ /* 0x000f280000300800 */
[----:B------:R-:W4:Y:S04]  /*de0d0*/  LDL.LU R54, [R1+0x1f78] ;  /* 0x001f780001367983 */ /* 0x000f280000300800 */
[----:B------:R-:W4:Y:S04]  /*de0e0*/  LDL.LU R55, [R1+0x1f7c] ;  /* 0x001f7c0001377983 */ /* 0x000f280000300800 */
        /* <DEDUP_REMOVED lines=71> */
[----:B------:R1:W-:Y:S04]  /*de560*/  STL.64 [R1+0x7ed8], R240 ;  /* 0x007ed8f001007387 */ /* 0x0003e80000100a00 */
        /* <DEDUP_REMOVED lines=9> */
[----:B------:R-:W3:Y:S01]  /*de600*/  LDL R241, [R1+0x44] ;  /* 0x0000440001f17983 */ /* 0x000ee20000100800 */
[----:B------:R-:W-:-:S02]  /*de610*/  IMAD.MOV.U32 R243, RZ, RZ, R244 ;  /* 0x000000fffff37224 */ /* 0x000fc400078e00f4 */
[----:B------:R-:W-:Y:S01]  /*de620*/  IMAD.MOV.U32 R242, RZ, RZ, R245 ;  /* 0x000000fffff27224 */ /* 0x000fe200078e00f5 */
[C---:B--2---:R-:W-:Y:S08]  /*de630*/  HMMA.1688.F32.TF32 R28, R4.reuse, R30, R36 ;  /* 0x0000001e041c723c */ /* 0x044ff00000081024 */
[C---:B------:R-:W-:Y:S01]  /*de640*/  HMMA.1688.F32.TF32 R36, R4.reuse, R154, R144 ;  /* 0x0000009a0424723c */ /* 0x040fe20000081090 */
[----:B------:R-:W2:Y:S04]  /*de650*/  LDL R144, [R1+0x60] ;  /* 0x0000600001907983 */ /* 0x000ea80000100800 */
[----:B------:R-:W2:Y:S03]  /*de660*/  LDL R145, [R1+0x64] ;  /* 0x0000640001917983 */ /* 0x000ea60000100800 */
[C---:B----4-:R-:W-:Y:S08]  /*de670*/  HMMA.1688.F32.TF32 R8, R4.reuse, R10, R52 ;  /* 0x0000000a0408723c */ /* 0x050ff00000081034 */
[C---:B------:R-:W-:Y:S01]  /*de680*/  HMMA.1688.F32.TF32 R52, R4.reuse, R218, R208 ;  /* 0x000000da0434723c */ /* 0x040fe200000810d0 */
[----:B------:R-:W4:Y:S04]  /*de690*/  LDL R218, [R1+0xf8] ;  /* 0x0000f80001da7983 */ /* 0x000f280000100800 */
[----:B------:R-:W4:Y:S04]  /*de6a0*/  LDL R219, [R1+0xfc] ;  /* 0x0000fc0001db7983 */ /* 0x000f280000100800 */
[----:B------:R-:W2:Y:S04]  /*de6b0*/  LDL R208, [R1+0xe0] ;  /* 0x0000e00001d07983 */ /* 0x000ea80000100800 */
[----:B------:R-:W2:Y:S04]  /*de6c0*/  LDL R209, [R1+0xe4] ;  /* 0x0000e40001d17983 */ /* 0x000ea80000100800 */
[----:B------:R-:W2:Y:S04]  /*de6d0*/  LDL R210, [R1+0xe8] ;  /* 0x0000e80001d27983 */ /* 0x000ea80000100800 */
[----:B------:R-:W2:Y:S01]  /*de6e0*/  LDL R211, [R1+0xec] ;  /* 0x0000ec0001d37983 */ /* 0x000ea20000100800 */
[C---:B------:R-:W-:Y:S08]  /*de6f0*/  HMMA.1688.F32.TF32 R100, R4.reuse, R102, R60 ;  /* 0x000000660464723c */ /* 0x040ff0000008103c */
[C---:B---3--:R-:W-:Y:S08]  /*de700*/  HMMA.1688.F32.TF32 R124, R4.reuse, R126, R64 ;  /* 0x0000007e047c723c */ /* 0x048ff00000081040 */
        /* <DEDUP_REMOVED lines=14> */
[----:B------:R-:W2:Y:S04]  /*de7f0*/  LDL R226, [R1+0x108] ;  /* 0x0001080001e27983 */ /* 0x000ea80000100800 */
[----:B------:R-:W2:Y:S04]  /*de800*/  LDL R227, [R1+0x10c] ;  /* 0x00010c0001e37983 */ /* 0x000ea80000100800 */
[----:B------:R-:W2:Y:S04]  /*de810*/  LDL R160, [R1+0x80] ;  /* 0x0000800001a07983 */ /* 0x000ea80000100800 */
[----:B------:R-:W2:Y:S01]  /*de820*/  LDL R161, [R1+0x84] ;  /* 0x0000840001a17983 */ /* 0x000ea20000100800 */
[----:B------:R-:W-:-:S03]  /*de830*/  IMAD.MOV.U32 R163, RZ, RZ, R248 ;  /* 0x000000ffffa37224 */ /* 0x000fc600078e00f8 */
[----:B------:R-:W2:Y:S04]  /*de840*/  LDL R220, [R1+0x10] ;  /* 0x0000100001dc7983 */ /* 0x000ea80000100800 */
[----:B------:R-:W2:Y:S01]  /*de850*/  LDL R221, [R1+0x14] ;  /* 0x0000140001dd7983 */ /* 0x000ea20000100800 */
[----:B------:R-:W-:-:S03]  /*de860*/  IMAD.MOV.U32 R162, RZ, RZ, R249 ;  /* 0x000000ffffa27224 */ /* 0x000fc600078e00f9 */
[----:B------:R-:W2:Y:S01]  /*de870*/  LDL.LU R248, [R1+0x1a60] ;  /* 0x001a600001f87983 */ /* 0x000ea20000300800 */
[----:B------:R-:W-:-:S03]  /*de880*/  MOV R171, R250 ;  /* 0x000000fa00ab7202 */ /* 0x000fc60000000f00 */
[----:B------:R-:W2:Y:S01]  /*de890*/  LDL.LU R249, [R1+0x1a64] ;  /* 0x001a640001f97983 */ /* 0x000ea20000300800 */
[----:B------:R-:W-:-:S03]  /*de8a0*/  IMAD.MOV.U32 R170, RZ, RZ, R251 ;  /* 0x000000ffffaa7224 */ /* 0x000fc600078e00fb */
[----:B------:R-:W2:Y:S04]  /*de8b0*/  LDL.LU R250, [R1+0x1a68] ;  /* 0x001a680001fa7983 */ /* 0x000ea80000300800 */
[----:B------:R-:W2:Y:S04]  /*de8c0*/  LDL.LU R251, [R1+0x1a6c] ;  /* 0x001a6c0001fb7983 */ /* 0x000ea80000300800 */
[----:B------:R-:W3:Y:S04]  /*de8d0*/  LDL R94, [R1+0x15b8] ;  /* 0x0015b800015e7983 */ /* 0x000ee80000100800 */
[----:B------:R-:W3:Y:S04]  /*de8e0*/  LDL R95, [R1+0x15bc] ;  /* 0x0015bc00015f7983 */ /* 0x000ee80000100800 */
[----:B------:R-:W3:Y:S04]  /*de8f0*/  LDL.LU R204, [R1+0x1a70] ;  /* 0x001a700001cc7983 */ /* 0x000ee80000300800 */
[----:B------:R-:W3:Y:S04]  /*de900*/  LDL.LU R205, [R1+0x1a74] ;  /* 0x001a740001cd7983 */ /* 0x000ee80000300800 */
[----:B------:R-:W3:Y:S01]  /*de910*/  LDL.LU R206, [R1+0x1a78] ;  /* 0x001a780001ce7983 */ /* 0x000ee20000300800 */
[C---:B------:R-:W-:Y:S03]  /*de920*/  HMMA.1688.F32.TF32 R108, R4.reuse, R110, R88 ;  /* 0x0000006e046c723c */ /* 0x040fe60000081058 */
[----:B------:R-:W3:Y:S04]  /*de930*/  LDL.LU R207, [R1+0x1a7c] ;  /* 0x001a7c0001cf7983 */ /* 0x000ee80000300800 */
[----:B------:R-:W4:Y:S04]  /*de940*/  LDL R90, [R1+0x15a8] ;  /* 0x0015a800015a7983 */ /* 0x000f280000100800 */
[----:B------:R-:W4:Y:S04]  /*de950*/  LDL R91, [R1+0x15ac] ;  /* 0x0015ac00015b7983 */ /* 0x000f280000100800 */
[----:B------:R-:W4:Y:S04]  /*de960*/  LDL.LU R196, [R1+0x1a90] ;  /* 0x001a900001c47983 */ /* 0x000f280000300800 */
[----:B------:R-:W4:Y:S04]  /*de970*/  LDL.LU R197, [R1+0x1a94] ;  /* 0x001a940001c57983 */ /* 0x000f280000300800 */
[----:B------:R-:W4:Y:S01]  /*de980*/  LDL.LU R198, [R1+0x1a98] ;  /* 0x001a980001c67983 */ /* 0x000f220000300800 */
[----:B------:R-:W-:Y:S03]  /*de990*/  HMMA.1688.F32.TF32 R128, R4, R130, R84 ;  /* 0x000000820480723c */ /* 0x000fe60000081054 */
        /* <DEDUP_REMOVED lines=25> */
[----:B------:R-:W4:Y:S04]  /*deb30*/  LDL R212, [R1] ;  /* 0x0000000001d47983 */ /* 0x000f280000100800 */
[----:B------:R-:W4:Y:S04]  /*deb40*/  LDL R213, [R1+0x4] ;  /* 0x0000040001d57983 */ /* 0x000f280000100800 */
[----:B------:R-:W4:Y:S04]  /*deb50*/  LDL R228, [R1+0x20] ;  /* 0x0000200001e47983 */ /* 0x000f280000100800 */
[----:B------:R-:W4:Y:S01]  /*deb60*/  LDL R229, [R1+0x24] ;  /* 0x0000240001e57983 */ /* 0x000f220000100800 */
[C---:B------:R-:W-:Y:S08]  /*deb70*/  HMMA.1688.F32.TF32 R16, R4.reuse, R18, R48 ;  /* 0x000000120410723c */ /* 0x040ff00000081030 */
[C---:B------:R-:W-:Y:S08]  /*deb80*/  HMMA.1688.F32.TF32 R20, R4.reuse, R22, R44 ;  /* 0x000000160414723c */ /* 0x040ff0000008102c */
[C---:B------:R-:W-:Y:S08]  /*deb90*/  HMMA.1688.F32.TF32 R32, R4.reuse, R138, R32 ;  /* 0x0000008a0420723c */ /* 0x040ff00000081020 */
[C---:B------:R-:W-:Y:S08]  /*deba0*/  HMMA.1688.F32.TF32 R44, R4.reuse, R186, R176 ;  /* 0x000000ba042c723c */ /* 0x040ff000000810b0 */
[C---:B------:R-:W-:Y:S01]  /*debb0*/  HMMA.1688.F32.TF32 R48, R4.reuse, R202, R192 ;  /* 0x000000ca0430723c */ /* 0x040fe200000810c0 */
        /* <DEDUP_REMOVED lines=48> */
[----:B------:R-:W3:Y:S01]  /*deec0*/  LDL.LU.64 R220, [R1+0x80e8] ;  /* 0x0080e80001dc7983 */ /* 0x000ee20000300a00 */
[C---:B------:R-:W-:Y:S03]  /*deed0*/  HMMA.1688.F32.TF32 R116, R12.reuse, R228, R116 ;  /* 0x000000e40c74723c */ /* 0x040fe60000081074 */
        /* <DEDUP_REMOVED lines=541> */
[----:B------:R-:W1:Y:S04]  /*e10b0*/  LDL R172, [R1+0x1120] ;  /* 0x0011200001ac7983 */ /* 0x000e680000100800 */
[----:B------:R-:W1:Y:S04]  /*e10c0*/  LDL R173, [R1+0x1124] ;  /* 0x0011240001ad7983 */ /* 0x000e680000100800 */
[----:B------:R-:W2:Y:S04]  /*e10d0*/  LDL.64 R180, [R1+0x1110] ;  /* 0x0011100001b47983 */ /* 0x000ea80000100a00 */
        /* <DEDUP_REMOVED lines=22> */
[----:B------:R-:W-:Y:S07]  /*e1240*/  STL [R1+0x7c1c], R210 ;  /* 0x007c1cd201007387 */ /* 0x000fee0000100800 */
        /* <DEDUP_REMOVED lines=28> */
[C---:B-1----:R-:W-:Y:S08]  /*e1410*/  HMMA.1688.F32.TF32 R124, R12.reuse, R172, R108 ;  /* 0x000000ac0c7c723c */ /* 0x042ff0000008106c */
[----:B--2---:R-:W-:Y:S01]  /*e1420*/  HMMA.1688.F32.TF32 R108, R12, R180, R128 ;  /* 0x000000b40c6c723c */ /* 0x004fe20000081080 */
[----:B------:R-:W-:-:S02]  /*e1430*/  IMAD.MOV.U32 R218, RZ, RZ, R180 ;  /* 0x000000ffffda7224 */ /* 0x000fc400078e00b4 */
[----:B------:R-:W-:-:S08]  /*e1440*/  IMAD.MOV.U32 R219, RZ, RZ, R181 ;  /* 0x000000ffffdb7224 */ /* 0x000fd000078e00b5 */
        /* <DEDUP_REMOVED lines=9> */
[----:B---3--:R-:W-:Y:S01]  /*e14e0*/  HMMA.1688.F32.TF32 R108, R12, R196, R132 ;  /* 0x000000c40c6c723c */ /* 0x008fe20000081084 */
[----:B------:R-:W-:Y:S01]  /*e14f0*/  IMAD.MOV.U32 R235, RZ, RZ, R188 ;  /* 0x000000ffffeb7224 */ /* 0x000fe200078e00bc */
[----:B------:R-:W-:Y:S01]  /*e1500*/  MOV R234, R197 ;  /* 0x000000c500ea7202 */ /* 0x000fe20000000f00 */
[----:B------:R-:W-:Y:S02]  /*e1510*/  IMAD.MOV.U32 R227, RZ, RZ, R189 ;  /* 0x000000ffffe37224 */ /* 0x000fe400078e00bd */
[----:B------:R-:W-:-:S14]  /*e1520*/  IMAD.MOV.U32 R226, RZ, RZ, R196 ;  /* 0x000000ffffe27224 */ /* 0x000fdc00078e00c4 */
[----:B------:R-:W-:Y:S04]  /*e1530*/  STL.64 [R1+0x1000], R108 ;  /* 0x0010006c01007387 */ /* 0x000fe80000100a00 */
[----:B------:R1:W-:Y:S02]  /*e1540*/  STL.64 [R1+0x1008], R110 ;  /* 0x0010086e01007387 */ /* 0x0003e40000100a00 */
[C---:B-1----:R-:W-:Y:S02]  /*e1550*/  HMMA.1688.F32.TF32 R108, R12.reuse, R204, R116 ;  /* 0x000000cc0c6c723c */ /* 0x042fe40000081074 */
[----:B------:R-:W-:Y:S04]  /*e1560*/  STL.64 [R1+0x7d80], R234 ;  /* 0x007d80ea01007387 */ /* 0x000fe80000100a00 */
[----:B------:R-:W-:Y:S04]  /*e1570*/  STL.64 [R1+0x7d78], R232 ;  /* 0x007d78e801007387 */ /* 0x000fe80000100a00 */
[----:B------:R-:W-:Y:S04]  /*e1580*/  STL.64 [R1+0x7d70], R226 ;  /* 0x007d70e201007387 */ /* 0x000fe80000100a00 */
[----:B------:R-:W-:Y:S01]  /*e1590*/  STL.64 [R1+0x7d68], R224 ;  /* 0x007d68e001007387 */ /* 0x000fe20000100a00 */
[C---:B------:R-:W-:Y:S04]  /*e15a0*/  HMMA.1688.F32.TF32 R4, R12.reuse, R220, R4 ;  /* 0x000000dc0c04723c */ /* 0x040fe80000081004 */
[----:B------:R-:W-:Y:S04]  /*e15b0*/  STL.64 [R1+0xff0], R108 ;  /* 0x000ff06c01007387 */ /* 0x000fe80000100a00 */
[----:B------:R1:W-:Y:S02]  /*e15c0*/  STL.64 [R1+0xff8], R110 ;  /* 0x000ff86e01007387 */ /* 0x0003e40000100a00 */
[----:B-1----:R-:W-:Y:S01]  /*e15d0*/  HMMA.1688.F32.TF32 R108, R12, R212, R236 ;  /* 0x000000d40c6c723c */ /* 0x002fe200000810ec */
[----:B------:R-:W-:-:S02]  /*e15e0*/  IMAD.MOV.U32 R210, RZ, RZ, R204 ;  /* 0x000000ffffd27224 */ /* 0x000fc400078e00cc */
[----:B------:R-:W-:Y:S02]  /*e15f0*/  IMAD.MOV.U32 R211, RZ, RZ, R205 ;  /* 0x000000ffffd37224 */ /* 0x000fe400078e00cd */
[----:B------:R-:W-:Y:S02]  /*e1600*/  IMAD.MOV.U32 R202, RZ, RZ, R212 ;  /* 0x000000ffffca7224 */ /* 0x000fe400078e00d4 */
[----:B------:R-:W-:Y:S01]  /*e1610*/  IMAD.MOV.U32 R203, RZ, RZ, R213 ;  /* 0x000000ffffcb7224 */ /* 0x000fe200078e00d5 */
[----:B------:R-:W-:Y:S04]  /*e1620*/  STL.64 [R1+0x7d90], R210 ;  /* 0x007d90d201007387 */ /* 0x000fe80000100a00 */
[----:B------:R1:W-:Y:S01]  /*e1630*/  STL.64 [R1+0x7d88], R208 ;  /* 0x007d88d001007387 */ /* 0x0003e20000100a00 */
[----:B------:R-:W-:-:S02]  /*e1640*/  IMAD.MOV.U32 R212, RZ, RZ, R243 ;  /* 0x000000ffffd47224 */ /* 0x000fc400078e00f3 */
[----:B------:R-:W-:-:S04]  /*e1650*/  IMAD.MOV.U32 R213, RZ, RZ, R252 ;  /* 0x000000ffffd57224 */ /* 0x000fc800078e00fc */
[----:B------:R2:W-:Y:S04]  /*e1660*/  STL.64 [R1+0xfe0], R108 ;  /* 0x000fe06c01007387 */ /* 0x0005e80000100a00 */
[----:B------:R-:W-:Y:S04]  /*e1670*/  STL.64 [R1+0xfe8], R110 ;  /* 0x000fe86e01007387 */ /* 0x000fe80000100a00 */
[----:B------:R-:W-:Y:S04]  /*e1680*/  STL.64 [R1+0x7da0], R202 ;  /* 0x007da0ca01007387 */ /* 0x000fe80000100a00 */
[----:B------:R-:W-:Y:S04]  /*e1690*/  STL.64 [R1+0x7d98], R200 ;  /* 0x007d98c801007387 */ /* 0x000fe80000100a00 */
[----:B------:R-:W-:Y:S04]  /*e16a0*/  STL.64 [R1+0xfd0], R4 ;  /* 0x000fd00401007387 */ /* 0x000fe80000100a00 */
[----:B------:R-:W-:Y:S04]  /*e16b0*/  STL.64 [R1+0xfd8], R6 ;  /* 0x000fd80601007387 */ /* 0x000fe80000100a00 */
[----:B------:R-:W3:Y:S04]  /*e16c0*/  LDL.LU R243, [R1+0x7ed4] ;  /* 0x007ed40001f37983 */ /* 0x000ee80000300800 */
[----:B------:R-:W3:Y:S04]  /*e16d0*/  LDL.LU R252, [R1+0x7ed0] ;  /* 0x007ed00001fc7983 */ /* 0x000ee80000300800 */
[----:B-1----:R-:W3:Y:S04]  /*e16e0*/  LDL R208, [R1+0x1160] ;  /* 0x0011600001d07983 */ /* 0x002ee80000100800 */
        /* <DEDUP_REMOVED lines=35> */
[----:B------:R-:W2:Y:S01]  /*e1920*/  LDL.64 R196, [R1+0x12a0] ;  /* 0x0012a00001c47983 */ /* 0x000ea20000100a00 */
[----:B------:R-:W-:-:S02]  /*e1930*/  IMAD.MOV.U32 R194, RZ, RZ, R220 ;  /* 0x000000ffffc27224 */ /* 0x000fc400078e00dc */
[----:B------:R-:W-:Y:S02]  /*e1940*/  IMAD.MOV.U32 R195, RZ, RZ, R221 ;  /* 0x000000ffffc37224 */ /* 0x000fe400078e00dd */
[----:B------:R-:W-:Y:S01]  /*e1950*/  IMAD.MOV.U32 R189, RZ, RZ, R242 ;  /* 0x000000ffffbd7224 */ /* 0x000fe200078e00f2 */
[----:B------:R-:W2:Y:S04]  /*e1960*/  LDL.64 R220, [R1+0x12d0] ;  /* 0x0012d00001dc7983 */ /* 0x000ea80000100a00 */
[----:B------:R-:W-:Y:S04]  /*e1970*/  STL.64 [R1+0x7db0], R194 ;  /* 0x007db0c201007387 */ /* 0x000fe80000100a00 */
[----:B------:R3:W-:Y:S01]  /*e1980*/  STL.64 [R1+0x7da8], R192 ;  /* 0x007da8c001007387 */ /* 0x0007e20000100a00 */
[----:B------:R-:W-:-:S02]  /*e1990*/  IMAD.MOV.U32 R204, RZ, RZ, R3 ;  /* 0x000000ffffcc7224 */ /* 0x000fc400078e0003 */
[----:B------:R-:W-:Y:S01]  /*e19a0*/  IMAD.MOV.U32 R205, RZ, RZ, R2 ;  /* 0x000000ffffcd7224 */ /* 0x000fe200078e0002 */
[----:B------:R-:W-:Y:S04]  /*e19b0*/  LDS R4, [R0+UR10+0x14500] ;  /* 0x0145000a00047984 */ /* 0x000fe80008000800 */
[----:B------:R-:W-:Y:S04]  /*e19c0*/  LDS R6, [R0+UR10+0x16500] ;  /* 0x0165000a00067984 */ /* 0x000fe80008000800 */
[----:B------:R-:W-:Y:S04]  /*e19d0*/  LDS R5, [R229+UR10+0x14500] ;  /* 0x0145000ae5057984 */ /* 0x000fe80008000800 */
[----:B------:R-:W1:Y:S01]  /*e19e0*/  LDS R7, [R229+UR10+0x16500] ;  /* 0x0165000ae5077984 */ /* 0x000e620008000800 */
[C---:B---3--:R-:W-:Y:S08]  /*e19f0*/  HMMA.1688.F32.TF32 R192, R12.reuse, R208, R100 ;  /* 0x000000d00cc0723c */ /* 0x048ff00000081064 */
[C---:B----4-:R-:W-:Y:S11]  /*e1a00*/  HMMA.1688.F32.TF32 R100, R12.reuse, R116, R104 ;  /* 0x000000740c64723c */ /* 0x050ff60000081068 */
[----:B------:R-:W-:Y:S04]  /*e1a10*/  STL.64 [R1+0xfc0], R192 ;  /* 0x000fc0c001007387 */ /* 0x000fe80000100a00 */
[----:B------:R-:W-:Y:S04]  /*e1a20*/  STL.64 [R1+0xfc8], R194 ;  /* 0x000fc8c201007387 */ /* 0x000fe80000100a00 */
[----:B------:R-:W-:Y:S04]  /*e1a30*/  STL.64 [R1+0xfb0], R100 ;  /* 0x000fb06401007387 */ /* 0x000fe80000100a00 */
[----:B------:R3:W-:Y:S02]  /*e1a40*/  STL.64 [R1+0xfb8], R102 ;  /* 0x000fb86601007387 */ /* 0x0007e40000100a00 */
[C---:B---3--:R-:W-:Y:S08]  /*e1a50*/  HMMA.1688.F32.TF32 R100, R12.reuse, R224, R8 ;  /* 0x000000e00c64723c */ /* 0x048ff00000081008 */
[C---:B------:R-:W-:Y:S08]  /*e1a60*/  HMMA.1688.F32.TF32 R8, R12.reuse, R232, R16 ;  /* 0x000000e80c08723c */ /* 0x040ff00000081010 */
[C---:B------:R-:W-:Y:S08]  /*e1a70*/  HMMA.1688.F32.TF32 R20, R12.reuse, R132, R20 ;  /* 0x000000840c14723c */ /* 0x040ff00000081014 */
[C---:B------:R-:W-:Y:S01]  /*e1a80*/  HMMA.1688.F32.TF32 R16, R12.reuse, R112, R24 ;  /* 0x000000700c10723c */ /* 0x040fe20000081018 */
        /* <DEDUP_REMOVED lines=9> */
[C---:B---3--:R-:W-:Y:S08]  /*e1b20*/  HMMA.1688.F32.TF32 R20, R12.reuse, R128, R32 ;  /* 0x000000800c14723c */ /* 0x048ff00000081020 */
[C---:B--2---:R-:W-:Y:S01]  /*e1b30*/  HMMA.1688.F32.TF32 R16, R12.reuse, R108, R36 ;  /* 0x0000006c0c10723c */ /* 0x044fe20000081024 */
        /* <DEDUP_REMOVED lines=20> */
[----:B--2---:R-:W-:Y:S01]  /*e1c80*/  HMMA.1688.F32.TF32 R8, R12, R176, R64 ;  /* 0x000000b00c08723c */ /* 0x004fe20000081040 */
[----:B------:R-:W-:-:S02]  /*e1c90*/  IMAD.MOV.U32 R173, RZ, RZ, R252 ;  /* 0x000000ffffad7224 */ /* 0x000fc400078e00fc */
        /* <DEDUP_REMOVED lines=9> */
[----:B------:R-:W-:-:S02]  /*e1d30*/  MOV R188, R243 ;  /* 0x000000f300bc7202 */ /* 0x000fc40000000f00 */
[----:B------:R-:W-:Y:S04]  /*e1d40*/  STL.64 [R1+0xec0], R20 ;  /* 0x000ec01401007387 */ /* 0x000fe80000100a00 */
[----:B------:R-:W-:Y:S04]  /*e1d50*/  STL.64 [R1+0xec8], R22 ;  /* 0x000ec81601007387 */ /* 0x000fe80000100a00 */
[----:B------:R-:W-:Y:S04]  /*e1d60*/  STL.64 [R1+0xeb0], R16 ;  /* 0x000eb01001007387 */ /* 0x000fe80000100a00 */
[----:B------:R2:W-:Y:S02]  /*e1d70*/  STL.64 [R1+0xeb8], R18 ;  /* 0x000eb81201007387 */ /* 0x0005e40000100a00 */
[C---:B--2---:R-:W-:Y:S02]  /*e1d80*/  HMMA.1688.F32.TF32 R16, R12.reuse, R188, R80 ;  /* 0x000000bc0c10723c */ /* 0x044fe40000081050 */
[----:B------:R-:W-:Y:S04]  /*e1d90*/  STL.64 [R1+0xea0], R8 ;  /* 0x000ea00801007387 */ /* 0x000fe80000100a00 */
[----:B------:R2:W-:Y:S02]  /*e1da0*/  STL.64 [R1+0xea8], R10 ;  /* 0x000ea80a01007387 */ /* 0x0005e40000100a00 */
[C---:B--2---:R-:W-:Y:S08]  /*e1db0*/  HMMA.1688.F32.TF32 R8, R12.reuse, R196, R84 ;  /* 0x000000c40c08723c */ /* 0x044ff00000081054 */
[C---:B------:R-:W-:Y:S03]  /*e1dc0*/  HMMA.1688.F32.TF32 R20, R12.reuse, R204, R88 ;  /* 0x000000cc0c14723c */ /* 0x040fe60000081058 */
[----:B------:R-:W-:Y:S04]  /*e1dd0*/  STL.64 [R1+0xe90], R16 ;  /* 0x000e901001007387 */ /* 0x000fe80000100a00 */
[----:B------:R2:W-:Y:S02]  /*e1de0*/  STL.64 [R1+0xe98], R18 ;  /* 0x000e981201007387 */ /* 0x0005e40000100a00 */
[C---:B--2---:R-:W-:Y:S02]  /*e1df0*/  HMMA.1688.F32.TF32 R16, R12.reuse, R212, R92 ;  /* 0x000000d40c10723c */ /* 0x044fe4000008105c */
[----:B------:R-:W-:Y:S04]  /*e1e00*/  STL.64 [R1+0xe80], R8 ;  /* 0x000e800801007387 */ /* 0x000fe80000100a00 */
[----:B------:R2:W-:Y:S02]  /*e1e10*/  STL.64 [R1+0xe88], R10 ;  /* 0x000e880a01007387 */ /* 0x0005e40000100a00 */
[C---:B--2---:R-:W-:Y:S02]  /*e1e20*/  HMMA.1688.F32.TF32 R8, R12.reuse, R220, R96 ;  /* 0x000000dc0c08723c */ /* 0x044fe40000081060 */
[----:B------:R-:W-:Y:S04]  /*e1e30*/  STL.64 [R1+0xe70], R20 ;  /* 0x000e701401007387 */ /* 0x000fe80000100a00 */
[----:B------:R-:W-:Y:S05]  /*e1e40*/  STL.64 [R1+0xe78], R22 ;  /* 0x000e781601007387 */ /* 0x000fea0000100a00 */
[----:B------:R-:W-:Y:S04]  /*e1e50*/  STL.64 [R1+0xe60], R16 ;  /* 0x000e601001007387 */ /* 0x000fe80000100a00 */
[----:B------:R-:W-:Y:S04]  /*e1e60*/  STL.64 [R1+0xe68], R18 ;  /* 0x000e681201007387 */ /* 0x000fe80000100a00 */
[----:B------:R-:W-:Y:S04]  /*e1e70*/  STL.64 [R1+0xe50], R8 ;  /* 0x000e500801007387 */ /* 0x000fe80000100a00 */
[----:B------:R2:W-:Y:S04]  /*e1e80*/  STL.64 [R1+0xe58], R10 ;  /* 0x000e580a01007387 */ /* 0x0005e80000100a00 */
[----:B------:R-:W3:Y:S01]  /*e1e90*/  LDL R230, [R1+0x1568] ;  /* 0x0015680001e67983 */ /* 0x000ee20000100800 */
[----:B--2---:R-:W-:Y:S01]  /*e1ea0*/  HMMA.1688.F32.TF32 R8, R12, R240, R120 ;  /* 0x000000f00c08723c */ /* 0x004fe20000081078 */
[----:B------:R-:W-:-:S02]  /*e1eb0*/  IMAD.MOV.U32 R3, RZ, RZ, R220 ;  /* 0x000000ffff037224 */ /* 0x000fc400078e00dc */
[----:B------:R-:W-:Y:S02]  /*e1ec0*/  IMAD.MOV.U32 R2, RZ, RZ, R221 ;  /* 0x000000ffff027224 */ /* 0x000fe400078e00dd */
[----:B------:R-:W-:Y:S02]  /*e1ed0*/  IMAD.MOV.U32 R243, RZ, RZ, R196 ;  /* 0x000000fffff37224 */ /* 0x000fe400078e00c4 */
[----:B------:R-:W-:Y:S01]  /*e1ee0*/  IMAD.MOV.U32 R242, RZ, RZ, R197 ;  /* 0x000000fffff27224 */ /* 0x000fe200078e00c5 */
[----:B------:R-:W-:Y:S04]  /*e1ef0*/  LDS R13, [R229+UR10+0x18500] ;  /* 0x0185000ae50d7984 */ /* 0x000fe80008000800 */
[----:B------:R-:W-:Y:S01]  /*e1f00*/  LDS R15, [R229+UR10+0x1a500] ;  /* 0x01a5000ae50f7984 */ /* 0x000fe20008000800 */
[----:B------:R-:W-:-:S03]  /*e1f10*/  IMAD.MOV.U32 R252, RZ, RZ, R181 ;  /* 0x000000fffffc7224 */ /* 0x000fc600078e00b5 */
[----:B------:R-:W-:Y:S04]  /*e1f20*/  LDS R12, [R0+UR10+0x18500] ;  /* 0x0185000a000c7984 */ /* 0x000fe80008000800 */
[----:B------:R-:W2:Y:S04]  /*e1f30*/  LDS R14, [R0+UR10+0x1a500] ;  /* 0x01a5000a000e7984 */ /* 0x000ea80008000800 */
[----:B------:R-:W-:Y:S04]  /*e1f40*/  STL.64 [R1+0xe40], R8 ;  /* 0x000e400801007387 */ /* 0x000fe80000100a00 */
[----:B------:R4:W-:Y:S04]  /*e1f50*/  STL.64 [R1+0xe48], R10 ;  /* 0x000e480a01007387 */ /* 0x0009e80000100a00 */
[----:B------:R-:W3:Y:S04]  /*e1f60*/  LDL R231, [R1+0x156c] ;  /* 0x00156c0001e77983 */ /* 0x000ee80000100800 */
        /* <DEDUP_REMOVED lines=60> */
[----:B------:R-:W1:Y:S04]  /*e2330*/  LDL R22, [R1+0x1498] ;  /* 0x0014980001167983 */ /* 0x000e680000100800 */
[----:B------:R-:W1:Y:S04]  /*e2340*/  LDL R23, [R1+0x149c] ;  /* 0x00149c0001177983 */ /* 0x000e680000100800 */
[----:B------:R-:W1:Y:S04]  /*e2350*/  LDL.LU R44, [R1+0x2540] ;  /* 0x00254000012c7983 */ /* 0x000e680000300800 */
[----:B------:R-:W1:Y:S04]  /*e2360*/  LDL.LU R45, [R1+0x2544] ;  /* 0x00254400012d7983 */ /* 0x000e680000300800 */
[----:B------:R-:W1:Y:S04]  /*e2370*/  LDL.LU R46, [R1+0x2548] ;  /* 0x00254800012e7983 */ /* 0x000e680000300800 */
[----:B------:R-:W1:Y:S04]  /*e2380*/  LDL.LU R47, [R1+0x254c] ;  /* 0x00254c00012f7983 */ /* 0x000e680000300800 */
[----:B------:R-:W2:Y:S04]  /*e2390*/  LDL R18, [R1+0x1488] ;  /* 0x0014880001127983 */ /* 0x000ea80000100800 */
        /* <DEDUP_REMOVED lines=95> */
[C---:B-1----:R-:W-:Y:S08]  /*e2990*/  HMMA.1688.F32.TF32 R20, R4.reuse, R22, R44 ;  /* 0x000000160414723c */ /* 0x042ff0000008102c */
[C---:B--2---:R-:W-:Y:S08]  /*e29a0*/  HMMA.1688.F32.TF32 R16, R4.reuse, R18, R48 ;  /* 0x000000120410723c */ /* 0x044ff00000081030 */
[C---:B------:R-:W-:Y:S08]  /*e29b0*/  HMMA.1688.F32.TF32 R44, R4.reuse, R138, R216 ;  /* 0x0000008a042c723c */ /* 0x040ff000000810d8 */
[----:B------:R-:W-:Y:S01]  /*e29c0*/  HMMA.1688.F32.TF32 R48, R4, R154, R144 ;  /* 0x0000009a0430723c */ /* 0x000fe20000081090 */
[----:B------:R-:W2:Y:S04]  /*e29d0*/  LDL R144, [R1+0xc0] ;  /* 0x0000c00001907983 */ /* 0x000ea80000100800 */
[----:B------:R-:W2:Y:S01]  /*e29e0*/  LDL R145, [R1+0xc4] ;  /* 0x0000c40001917983 */ /* 0x000ea20000100800 */
[----:B------:R-:W-:-:S03]  /*e29f0*/  IMAD.MOV.U32 R139, RZ, RZ, R248 ;  /* 0x000000ffff8b7224 */ /* 0x000fc600078e00f8 */
[----:B------:R-:W2:Y:S04]  /*e2a00*/  LDL R216, [R1+0xa0] ;  /* 0x0000a00001d87983 */ /* 0x000ea80000100800 */
[----:B------:R-:W2:Y:S01]  /*e2a10*/  LDL R217, [R1+0xa4] ;  /* 0x0000a40001d97983 */ /* 0x000ea20000100800 */
[----:B------:R-:W-:Y:S01]  /*e2a20*/  IMAD.MOV.U32 R138, RZ, RZ, R249 ;  /* 0x000000ffff8a7224 */ /* 0x000fe200078e00f9 */
        /* <DEDUP_REMOVED lines=8> */
[----:B------:R-:W-:Y:S01]  /*e2ab0*/  MOV R147, R250 ;  /* 0x000000fa00937202 */ /* 0x000fe20000000f00 */
[----:B------:R-:W-:Y:S01]  /*e2ac0*/  IMAD.MOV.U32 R146, RZ, RZ, R251 ;  /* 0x000000ffff927224 */ /* 0x000fe200078e00fb */
        /* <DEDUP_REMOVED lines=50> */
[----:B------:R-:W-:Y:S01]  /*e2df0*/  HMMA.1688.F32.TF32 R32, R4, R194, R32 ;  /* 0x000000c20420723c */ /* 0x000fe20000081020 */
        /* <DEDUP_REMOVED lines=38> */
[----:B------:R-:W-:Y:S08]  /*e3060*/  HMMA.1688.F32.TF32 R116, R12, R228, R116 ;  /* 0x000000e40c74723c */ /* 0x000ff00000081074 */
        /* <DEDUP_REMOVED lines=4283> */
[C---:B------:R-:W-:Y:S03]  /*f3c20*/  HMMA.1688.F32.TF32 R28, R4.reuse, R30, R36 ;  /* 0x0000001e041c723c */ /* 0x040fe60000081024 */
[----:B------:R-:W4:Y:S05]  /*f3c30*/  LDL.64 R240, [R1+0x40] ;  /* 0x0000400001f07983 */ /* 0x000f2a0000100a00 */
[C---:B------:R-:W-:Y:S01]  /*f3c40*/  HMMA.1688.F32.TF32 R36, R4.reuse, R210, R200 ;  /* 0x000000d20424723c */ /* 0x040fe200000810c8 */
[----:B------:R-:W4:Y:S04]  /*f3c50*/  LDL.LU.64 R242, [R1+0x48] ;  /* 0x0000480001f27983 */ /* 0x000f280000300a00 */
[----:B------:R-:W4:Y:S04]  /*f3c60*/  LDL.64 R200, [R1+0x60] ;  /* 0x0000600001c87983 */ /* 0x000f280000100a00 */
[----:B------:R-:W4:Y:S01]  /*f3c70*/  LDL.LU.64 R202, [R1+0x68] ;  /* 0x0000680001ca7983 */ /* 0x000f220000300a00 */
[C---:B------:R-:W-:Y:S03]  /*f3c80*/  HMMA.1688.F32.TF32 R24, R4.reuse, R26, R40 ;  /* 0x0000001a0418723c */ /* 0x040fe60000081028 */
[----:B------:R-:W4:Y:S05]  /*f3c90*/  LDL.64 R208, [R1+0x70] ;  /* 0x0000700001d07983 */ /* 0x000f2a0000100a00 */
[----:B------:R-:W-:Y:S01]  /*f3ca0*/  HMMA.1688.F32.TF32 R40, R4, R234, R224 ;  /* 0x000000ea0428723c */ /* 0x000fe200000810e0 */
[----:B------:R-:W4:Y:S04]  /*f3cb0*/  LDL.LU.64 R210, [R1+0x78] ;  /* 0x0000780001d27983 */ /* 0x000f280000300a00 */
[----:B------:R-:W4:Y:S04]  /*f3cc0*/  LDL.64 R224, [R1+0x80] ;  /* 0x0000800001e07983 */ /* 0x000f280000100a00 */
[----:B------:R-:W4:Y:S04]  /*f3cd0*/  LDL.LU.64 R226, [R1+0x88] ;  /* 0x0000880001e27983 */ /* 0x000f280000300a00 */
        /* <DEDUP_REMOVED lines=668> */
[----:B------:R-:W-:Y:S04]  /*f66a0*/  STL.64 [R1+0x860], R124 ;  /* 0x0008607c01007387 */ /* 0x000fe80000100a00 */
[----:B------:R-:W-:Y:S04]  /*f66b0*/  STL.64 [R1+0x868], R126 ;  /* 0x0008687e01007387 */ /* 0x000fe80000100a00 */
[----:B------:R-:W-:Y:S04]  /*f66c0*/  STL.64 [R1+0x840], R112 ;  /* 0x0008407001007387 */ /* 0x000fe80000100a00 */
[----:B------:R-:W-:Y:S04]  /*f66d0*/  STL.64 [R1+0x848], R114 ;  /* 0x0008487201007387 */ /* 0x000fe80000100a00 */
[----:B------:R-:W2:Y:S04]  /*f66e0*/  LDL R188, [R1+0x1290] ;  /* 0x0012900001bc7983 */ /* 0x000ea80000100800 */
[----:B------:R1:W-:Y:S04]  /*f66f0*/  STL.64 [R1+0x820], R108 ;  /* 0x0008206c01007387 */ /* 0x0003e80000100a00 */
[----:B------:R-:W-:Y:S04]  /*f6700*/  STL.64 [R1+0x828], R110 ;  /* 0x0008286e01007387 */ /* 0x000fe80000100a00 */
[----:B------:R-:W-:Y:S04]  /*f6710*/  STL.64 [R1+0x800], R4 ;  /* 0x0008000401007387 */ /* 0x000fe80000100a00 */
[----:B------:R3:W-:Y:S04]  /*f6720*/  STL.64 [R1+0x808], R6 ;  /* 0x0008080601007387 */ /* 0x0007e80000100a00 */
[----:B------:R-:W4:Y:S04]  /*f6730*/  LDL R212, [R1+0x1160] ;  /* 0x0011600001d47983 */ /* 0x000f280000100800 */
[----:B------:R-:W4:Y:S04]  /*f6740*/  LDL R213, [R1+0x1164] ;  /* 0x0011640001d57983 */ /* 0x000f280000100800 */
[----:B------:R-:W3:Y:S04]  /*f6750*/  LDL R220, [R1+0x1170] ;  /* 0x0011700001dc7983 */ /* 0x000ee80000100800 */
[----:B------:R-:W3:Y:S04]  /*f6760*/  LDL R221, [R1+0x1174] ;  /* 0x0011740001dd7983 */ /* 0x000ee80000100800 */
        /* <DEDUP_REMOVED lines=34> */
[----:B------:R-:W2:Y:S01]  /*f6990*/  LDL.LU.64 R204, [R1+0x12b0] ;  /* 0x0012b00001cc7983 */ /* 0x000ea20000300a00 */
[----:B------:R-:W-:Y:S01]  /*f69a0*/  IMAD.MOV.U32 R181, RZ, RZ, R252 ;  /* 0x000000ffffb57224 */ /* 0x000fe200078e00fc */
[C---:B----4-:R-:W-:Y:S02]  /*f69b0*/  HMMA.1688.F32.TF32 R100, R12.reuse, R212, R100 ;  /* 0x000000d40c64723c */ /* 0x050fe40000081064 */
[----:B------:R-:W4:Y:S06]  /*f69c0*/  LDL.64 R212, [R1+0x12c0] ;  /* 0x0012c00001d47983 */ /* 0x000f2c0000100a00 */
[C---:B---3--:R-:W-:Y:S08]  /*f69d0*/  HMMA.1688.F32.TF32 R4, R12.reuse, R220, R104 ;  /* 0x000000dc0c04723c */ /* 0x048ff00000081068 */
[C---:B--2---:R-:W-:Y:S03]  /*f69e0*/  HMMA.1688.F32.TF32 R8, R12.reuse, R108, R8 ;  /* 0x0000006c0c08723c */ /* 0x044fe60000081008 */
[----:B------:R-:W-:Y:S04]  /*f69f0*/  STL.64 [R1+0x7f0], R100 ;  /* 0x0007f06401007387 */ /* 0x000fe80000100a00 */
[----:B------:R-:W-:Y:S04]  /*f6a00*/  STL.64 [R1+0x7f8], R102 ;  /* 0x0007f86601007387 */ /* 0x000fe80000100a00 */
[----:B------:R-:W-:Y:S04]  /*f6a10*/  STL.64 [R1+0x7d0], R4 ;  /* 0x0007d00401007387 */ /* 0x000fe80000100a00 */
[----:B------:R-:W-:Y:S04]  /*f6a20*/  STL.64 [R1+0x7d8], R6 ;  /* 0x0007d80601007387 */ /* 0x000fe80000100a00 */
[----:B------:R-:W-:Y:S04]  /*f6a30*/  STL.64 [R1+0x7b0], R8 ;  /* 0x0007b00801007387 */ /* 0x000fe80000100a00 */
[----:B------:R1:W-:Y:S01]  /*f6a40*/  STL.64 [R1+0x7b8], R10 ;  /* 0x0007b80a01007387 */ /* 0x0003e20000100a00 */
[----:B------:R-:W-:Y:S01]  /*f6a50*/  IMAD.MOV.U32 R252, RZ, RZ, R11 ;  /* 0x000000fffffc7224 */ /* 0x000fe200078e000b */
[----:B------:R-:W-:Y:S01]  /*f6a60*/  HMMA.1688.F32.TF32 R20, R12, R124, R20 ;  /* 0x0000007c0c14723c */ /* 0x000fe20000081014 */
[----:B------:R-:W-:-:S02]  /*f6a70*/  IMAD.MOV.U32 R196, RZ, RZ, R243 ;  /* 0x000000ffffc47224 */ /* 0x000fc400078e00f3 */
[----:B------:R-:W-:Y:S01]  /*f6a80*/  IMAD.MOV.U32 R197, RZ, RZ, R242 ;  /* 0x000000ffffc57224 */ /* 0x000fe200078e00f2 */
[----:B------:R-:W-:Y:S01]  /*f6a90*/  MOV R220, R3 ;  /* 0x0000000300dc7202 */ /* 0x000fe20000000f00 */
[----:B------:R-:W-:Y:S01]  /*f6aa0*/  IMAD.MOV.U32 R221, RZ, RZ, R2 ;  /* 0x000000ffffdd7224 */ /* 0x000fe200078e0002 */
[----:B------:R-:W-:Y:S04]  /*f6ab0*/  LDS R4, [R0+UR10+0x14780] ;  /* 0x0147800a00047984 */ /* 0x000fe80008000800 */
[----:B------:R-:W-:Y:S04]  /*f6ac0*/  LDS R6, [R0+UR10+0x16780] ;  /* 0x0167800a00067984 */ /* 0x000fe80008000800 */
[----:B------:R-:W-:Y:S04]  /*f6ad0*/  LDS R5, [R229+UR10+0x14780] ;  /* 0x0147800ae5057984 */ /* 0x000fe80008000800 */
[----:B------:R-:W2:Y:S01]  /*f6ae0*/  LDS R7, [R229+UR10+0x16780] ;  /* 0x0167800ae5077984 */ /* 0x000ea20008000800 */
[C---:B-1----:R-:W-:Y:S03]  /*f6af0*/  HMMA.1688.F32.TF32 R8, R12.reuse, R136, R16 ;  /* 0x000000880c08723c */ /* 0x042fe60000081010 */
[----:B------:R-:W-:Y:S05]  /*f6b00*/  STL [R1+0x6f00], R252 ;  /* 0x006f00fc01007387 */ /* 0x000fea0000100800 */
        /* <DEDUP_REMOVED lines=45> */
[----:B---3--:R-:W-:Y:S01]  /*f6de0*/  HMMA.1688.F32.TF32 R16, R12, R196, R84 ;  /* 0x000000c40c10723c */ /* 0x008fe20000081054 */
[----:B------:R-:W-:-:S02]  /*f6df0*/  IMAD.MOV.U32 R2, RZ, RZ, R204 ;  /* 0x000000ffff027224 */ /* 0x000fc400078e00cc */
[----:B------:R-:W-:-:S05]  /*f6e00*/  IMAD.MOV.U32 R3, RZ, RZ, R205 ;  /* 0x000000ffff037224 */ /* 0x000fca00078e00cd */
[C---:B------:R-:W-:Y:S01]  /*f6e10*/  HMMA.1688.F32.TF32 R240, R12.reuse, R240, R120 ;  /* 0x000000f00cf0723c */ /* 0x040fe20000081078 */
[----:B------:R-:W-:Y:S04]  /*f6e20*/  STL.64 [R1+0x450], R8 ;  /* 0x0004500801007387 */ /* 0x000fe80000100a00 */
[----:B------:R1:W-:Y:S04]  /*f6e30*/  STL.64 [R1+0x458], R10 ;  /* 0x0004580a01007387 */ /* 0x0003e80000100a00 */
[----:B------:R-:W-:Y:S04]  /*f6e40*/  LDS R85, [R229+UR10+0x18780] ;  /* 0x0187800ae5557984 */ /* 0x000fe80008000800 */
[----:B------:R-:W-:Y:S04]  /*f6e50*/  LDS R87, [R229+UR10+0x1a780] ;  /* 0x01a7800ae5577984 */ /* 0x000fe80008000800 */
[----:B------:R-:W-:Y:S04]  /*f6e60*/  LDS R84, [R0+UR10+0x18780] ;  /* 0x0187800a00547984 */ /* 0x000fe80008000800 */
[----:B------:R-:W3:Y:S01]  /*f6e70*/  LDS R86, [R0+UR10+0x1a780] ;  /* 0x01a7800a00567984 */ /* 0x000ee20008000800 */
[C---:B-1----:R-:W-:Y:S03]  /*f6e80*/  HMMA.1688.F32.TF32 R8, R12.reuse, R204, R88 ;  /* 0x000000cc0c08723c */ /* 0x042fe60000081058 */
[----:B------:R-:W-:Y:S04]  /*f6e90*/  STL.64 [R1+0x960], R20 ;  /* 0x0009601401007387 */ /* 0x000fe80000100a00 */
[----:B------:R-:W-:Y:S04]  /*f6ea0*/  STL.64 [R1+0x968], R22 ;  /* 0x0009681601007387 */ /* 0x000fe80000100a00 */
[----:B------:R-:W-:Y:S04]  /*f6eb0*/  STL.64 [R1+0x940], R16 ;  /* 0x0009401001007387 */ /* 0x000fe80000100a00 */
[----:B------:R-:W-:Y:S04]  /*f6ec0*/  STL.64 [R1+0x948], R18 ;  /* 0x0009481201007387 */ /* 0x000fe80000100a00 */
[----:B------:R-:W-:Y:S04]  /*f6ed0*/  STL.64 [R1+0x920], R8 ;  /* 0x0009200801007387 */ /* 0x000fe80000100a00 */
[----:B------:R1:W-:Y:S02]  /*f6ee0*/  STL.64 [R1+0x928], R10 ;  /* 0x0009280a01007387 */ /* 0x0003e40000100a00 */
[C---:B-1----:R-:W-:Y:S08]  /*f6ef0*/  HMMA.1688.F32.TF32 R8, R12.reuse, R220, R96 ;  /* 0x000000dc0c08723c */ /* 0x042ff00000081060 */
[----:B----4-:R-:W-:-:S15]  /*f6f00*/  HMMA.1688.F32.TF32 R16, R12, R212, R92 ;  /* 0x000000d40c10723c */ /* 0x010fde000008105c */
[----:B------:R-:W-:-:S04]  /*f6f10*/  NOP ;  /* 0x0000000000007918 */ /* 0x000fc80000000000 */
[----:B------:R-:W-:Y:S04]  /*f6f20*/  STL.64 [R1+0x900], R16 ;  /* 0x0009001001007387 */ /* 0x000fe80000100a00 */
[----:B------:R1:W-:Y:S04]  /*f6f30*/  STL.64 [R1+0x908], R18 ;  /* 0x0009081201007387 */ /* 0x0003e80000100a00 */
[----:B------:R-:W4:Y:S04]  /*f6f40*/  LDL.LU R230, [R1+0x1568] ;  /* 0x0015680001e67983 */ /* 0x000f280000300800 */
[----:B------:R-:W-:Y:S04]  /*f6f50*/  STL.64 [R1+0x8e0], R8 ;  /* 0x0008e00801007387 */ /* 0x000fe80000100a00 */
[----:B------:R1:W-:Y:S04]  /*f6f60*/  STL.64 [R1+0x8e8], R10 ;  /* 0x0008e80a01007387 */ /* 0x0003e80000100a00 */
        /* <DEDUP_REMOVED lines=150> */
[----:B------:R3:W-:Y:S01]  /*f78d0*/  STL.64 [R1+0x6f08], R240 ;  /* 0x006f08f001007387 */ /* 0x0007e20000100a00 */
[----:B-1----:R-:W-:-:S02]  /*f78e0*/  IMAD.MOV.U32 R243, RZ, RZ, R244 ;  /* 0x000000fffff37224 */ /* 0x002fc400078e00f4 */
[----:B------:R-:W-:Y:S01]  /*f78f0*/  IMAD.MOV.U32 R242, RZ, RZ, R245 ;  /* 0x000000fffff27224 */ /* 0x000fe200078e00f5 */
[C---:B--2---:R-:W-:Y:S08]  /*f7900*/  HMMA.1688.F32.TF32 R12, R4.reuse, R138, R108 ;  /* 0x0000008a040c723c */ /* 0x044ff0000008106c */
[C---:B---3--:R-:W-:Y:S08]  /*f7910*/  HMMA.1688.F32.TF32 R112, R4.reuse, R114, R88 ;  /* 0x000000720470723c */ /* 0x048ff00000081058 */
[C---:B------:R-:W-:Y:S08]  /*f7920*/  HMMA.1688.F32.TF32 R88, R4.reuse, R30, R32 ;  /* 0x0000001e0458723c */ /* 0x040ff00000081020 */
[C---:B------:R-:W-:Y:S08]  /*f7930*/  HMMA.1688.F32.TF32 R28, R4.reuse, R218, R208 ;  /* 0x000000da041c723c */ /* 0x040ff000000810d0 */
[C---:B------:R-:W-:Y:S08]  /*f7940*/  HMMA.1688.F32.TF32 R128, R4.reuse, R130, R80 ;  /* 0x000000820480723c */ /* 0x040ff00000081050 */
[C---:B------:R-:W-:Y:S08]  /*f7950*/  HMMA.1688.F32.TF32 R80, R4.reuse, R18, R20 ;  /* 0x000000120450723c */ /* 0x040ff00000081014 */
[C---:B------:R-:W-:Y:S08]  /*f7960*/  HMMA.1688.F32.TF32 R20, R4.reuse, R186, R176 ;  /* 0x000000ba0414723c */ /* 0x040ff000000810b0 */
[C---:B----4-:R-:W-:Y:S01]  /*f7970*/  HMMA.1688.F32.TF32 R32, R4.reuse, R234, R224 ;  /* 0x000000ea0420723c */ /* 0x050fe200000810e0 */
[----:B------:R-:W2:Y:S04]  /*f7980*/  LDL.LU R224, [R1+0x100] ;  /* 0x0001000001e07983 */ /* 0x000ea80000300800 */
[----:B------:R-:W2:Y:S04]  /*f7990*/  LDL.LU R225, [R1+0x104] ;  /* 0x0001040001e17983 */ /* 0x000ea80000300800 */
[----:B------:R-:W3:Y:S04]  /*f79a0*/  LDL.LU R226, [R1+0x108] ;  /* 0x0001080001e27983 */ /* 0x000ee80000300800 */
[----:B------:R-:W3:Y:S04]  /*f79b0*/  LDL.LU R227, [R1+0x10c] ;  /* 0x00010c0001e37983 */ /* 0x000ee80000300800 */
[----:B------:R-:W4:Y:S04]  /*f79c0*/  LDL.LU R216, [R1+0xf0] ;  /* 0x0000f00001d87983 */ /* 0x000f280000300800 */
[----:B------:R-:W4:Y:S04]  /*f79d0*/  LDL.LU R217, [R1+0xf4] ;  /* 0x0000f40001d97983 */ /* 0x000f280000300800 */
[----:B------:R-:W2:Y:S04]  /*f79e0*/  LDL.LU R218, [R1+0xf8] ;  /* 0x0000f80001da7983 */ /* 0x000ea80000300800 */
[----:B------:R-:W2:Y:S04]  /*f79f0*/  LDL.LU R219, [R1+0xfc] ;  /* 0x0000fc0001db7983 */ /* 0x000ea80000300800 */
[----:B------:R-:W2:Y:S04]  /*f7a00*/  LDL.LU R208, [R1+0xe0] ;  /* 0x0000e00001d07983 */ /* 0x000ea80000300800 */
[----:B------:R-:W2:Y:S01]  /*f7a10*/  LDL.LU R209, [R1+0xe4] ;  /* 0x0000e40001d17983 */ /* 0x000ea20000300800 */
[C---:B------:R-:W-:Y:S03]  /*f7a20*/  HMMA.1688.F32.TF32 R8, R4.reuse, R10, R24 ;  /* 0x0000000a0408723c */ /* 0x040fe60000081018 */
[----:B------:R-:W2:Y:S05]  /*f7a30*/  LDL.LU R210, [R1+0xe8] ;  /* 0x0000e80001d27983 */ /* 0x000eaa0000300800 */
[C---:B------:R-:W-:Y:S01]  /*f7a40*/  HMMA.1688.F32.TF32 R24, R4.reuse, R202, R192 ;  /* 0x000000ca0418723c */ /* 0x040fe200000810c0 */
        /* <DEDUP_REMOVED lines=8> */
[C---:B------:R-:W-:Y:S03]  /*f7ad0*/  HMMA.1688.F32.TF32 R16, R4.reuse, R170, R160 ;  /* 0x000000aa0410723c */ /* 0x040fe600000810a0 */
[----:B------:R-:W2:Y:S04]  /*f7ae0*/  LDL.LU R187, [R1+0xbc] ;  /* 0x0000bc0001bb7983 */ /* 0x000ea80000300800 */
[----:B------:R-:W2:Y:S04]  /*f7af0*/  LDL.LU R160, [R1+0x80] ;  /* 0x0000800001a07983 */ /* 0x000ea80000300800 */
[----:B------:R-:W2:Y:S01]  /*f7b00*/  LDL.LU R161, [R1+0x84] ;  /* 0x0000840001a17983 */ /* 0x000ea20000300800 */
[C---:B------:R-:W-:Y:S03]  /*f7b10*/  HMMA.1688.F32.TF32 R116, R4.reuse, R118, R76 ;  /* 0x000000760474723c */ /* 0x040fe6000008104c */
[----:B------:R-:W2:Y:S05]  /*f7b20*/  LDL.LU R152, [R1+0x70] ;  /* 0x0000700001987983 */ /* 0x000eaa0000300800 */
[----:B------:R-:W-:Y:S01]  /*f7b30*/  HMMA.1688.F32.TF32 R76, R4, R154, R144 ;  /* 0x0000009a044c723c */ /* 0x000fe20000081090 */
        /* <DEDUP_REMOVED lines=9> */
[----:B------:R-:W2:Y:S01]  /*f7bd0*/  LDL.LU R245, [R1+0x3644] ;  /* 0x0036440001f57983 */ /* 0x000ea20000300800 */
[----:B------:R-:W-:-:S03]  /*f7be0*/  MOV R146, R247 ;  /* 0x000000f700927202 */ /* 0x000fc60000000f00 */
[----:B------:R-:W2:Y:S01]  /*f7bf0*/  LDL.LU R246, [R1+0x3648] ;  /* 0x0036480001f67983 */ /* 0x000ea20000300800 */
[----:B------:R-:W-:Y:S03]  /*f7c00*/  HMMA.1688.F32.TF32 R124, R4, R126, R72 ;  /* 0x0000007e047c723c */ /* 0x000fe60000081048 */
        /* <DEDUP_REMOVED lines=10> */
[C---:B------:R-:W-:Y:S03]  /*f7cb0*/  HMMA.1688.F32.TF32 R120, R4.reuse, R66, R68 ;  /* 0x000000420478723c */ /* 0x040fe60000081044 */
[----:B------:R-:W3:Y:S04]  /*f7cc0*/  LDL.LU R251, [R1+0x365c] ;  /* 0x00365c0001fb7983 */ /* 0x000ee80000300800 */
[----:B------:R-:W4:Y:S04]  /*f7cd0*/  LDL.LU R70, [R1+0x15b8] ;  /* 0x0015b80001467983 */ /* 0x000f280000300800 */
[----:B------:R-:W4:Y:S04]  /*f7ce0*/  LDL.LU R71, [R1+0x15bc] ;  /* 0x0015bc0001477983 */ /* 0x000f280000300800 */
[----:B------:R-:W4:Y:S04]  /*f7cf0*/  LDL.LU R66, [R1+0x15a8] ;  /* 0x0015a80001427983 */ /* 0x000f280000300800 */
[----:B------:R-:W4:Y:S01]  /*f7d00*/  LDL.LU R67, [R1+0x15ac] ;  /* 0x0015ac0001437983 */ /* 0x000f220000300800 */
[C---:B------:R-:W-:Y:S03]  /*f7d10*/  HMMA.1688.F32.TF32 R100, R4.reuse, R102, R40 ;  /* 0x000000660464723c */ /* 0x040fe60000081028 */
[----:B------:R-:W4:Y:S05]  /*f7d20*/  LDL.LU R196, [R1+0x3670] ;  /* 0x0036700001c47983 */ /* 0x000f2a0000300800 */
[C---:B------:R-:W-:Y:S01]  /*f7d30*/  HMMA.1688.F32.TF32 R40, R4.reuse, R198, R188 ;  /* 0x000000c60428723c */ /* 0x040fe200000810bc */
[----:B------:R-:W4:Y:S04]  /*f7d40*/  LDL.LU R197, [R1+0x3674] ;  /* 0x0036740001c57983 */ /* 0x000f280000300800 */
[----:B------:R-:W4:Y:S03]  /*f7d50*/  LDL.LU R198, [R1+0x3678] ;  /* 0x0036780001c67983 */ /* 0x000f260000300800 */
[C---:B------:R-:W-:Y:S01]  /*f7d60*/  HMMA.1688.F32.TF32 R236, R4.reuse, R238, R60 ;  /* 0x000000ee04ec723c */ /* 0x040fe2000008103c */
[----:B------:R-:W4:Y:S04]  /*f7d70*/  LDL.LU R199, [R1+0x367c] ;  /* 0x00367c0001c77983 */ /* 0x000f280000300800 */
        /* <DEDUP_REMOVED lines=23> */
[----:B------:R-:W-:Y:S01]  /*f7ef0*/  HMMA.1688.F32.TF32 R44, R4, R214, R204 ;  /* 0x000000d6042c723c */ /* 0x000fe200000810cc */
        /* <DEDUP_REMOVED lines=9> */
[----:B------:R-:W4:Y:S01]  /*f7f90*/  LDL.LU R212, [R1] ;  /* 0x0000000001d47983 */ /* 0x000f220000300800 */
        /* <DEDUP_REMOVED lines=27> */
[C---:B------:R-:W-:Y:S01]  /*f8150*/  HMMA.1688.F32.TF32 R52, R4.reuse, R54, R172 ;  /* 0x000000360434723c */ /* 0x040fe200000810ac */
[----:B------:R-:W2:Y:S04]  /*f8160*/  LDL.LU.64 R174, [R1+0x7108] ;  /* 0x0071080001ae7983 */ /* 0x000ea80000300a00 */
[----:B------:R-:W3:Y:S04]  /*f8170*/  LDL.LU.64 R172, [R1+0x7100] ;  /* 0x0071000001ac7983 */ /* 0x000ee80000300a00 */
[----:B------:R-:W4:Y:S04]  /*f8180*/  LDL.LU.64 R182, [R1+0x70f8] ;  /* 0x0070f80001b67983 */ /* 0x000f280000300a00 */
        /* <DEDUP_REMOVED lines=12> */
[----:B------:R-:W3:Y:S04]  /*f8250*/  LDL.LU R4, [R1+0x30] ;  /* 0x0000300001047983 */ /* 0x000ee80000300800 */
[----:B------:R-:W3:Y:S01]  /*f8260*/  LDL.LU R5, [R1+0x34] ;  /* 0x0000340001057983 */ /* 0x000ee20000300800 */
[C---:B------:R-:W-:Y:S08]  /*f8270*/  HMMA.1688.F32.TF32 R116, R84.reuse, R220, R116 ;  /* 0x000000dc5474723c */ /* 0x040ff00000081074 */
[C---:B------:R-:W-:Y:S01]  /*f8280*/  HMMA.1688.F32.TF32 R128, R84.reuse, R212, R128 ;  /* 0x000000d45480723c */ /* 0x040fe20000081080 */
[----:B------:R-:W4:Y:S04]  /*f8290*/  LDL.LU.64 R214, [R1+0x7098] ;  /* 0x0070980001d67983 */ /* 0x000f280000300a00 */
[----:B------:R-:W4:Y:S04]  /*f82a0*/  LDL.LU.64 R212, [R1+0x7090] ;  /* 0x0070900001d47983 */ /* 0x000f280000300a00 */
[----:B------:R-:W4:Y:S04]  /*f82b0*/  LDL.LU.64 R222, [R1+0x7088] ;  /* 0x0070880001de7983 */ /* 0x000f280000300a00 */
[----:B------:R-:W4:Y:S04]  /*f82c0*/  LDL.LU.64 R220, [R1+0x7080] ;  /* 0x0070800001dc7983 */ /* 0x000f280000300a00 */
[----:B------:R1:W-:Y:S04]  /*f82d0*/  STL.64 [R1+0x7068], R118 ;  /* 0x0070687601007387 */ /* 0x0003e80000100a00 */
[----:B------:R-:W-:Y:S04]  /*f82e0*/  STL.64 [R1+0x7060], R116 ;  /* 0x0070607401007387 */ /* 0x000fe80000100a00 */
[----:B-1----:R-:W4:Y:S04]  /*f82f0*/  LDL.LU R118, [R1+0x8] ;  /* 0x0000080001767983 */ /* 0x002f280000300800 */
[----:B------:R-:W4:Y:S01]  /*f8300*/  LDL.LU R119, [R1+0xc] ;  /* 0x00000c0001777983 */ /* 0x000f220000300800 */
[C---:B------:R-:W-:Y:S03]  /*f8310*/  HMMA.1688.F32.TF32 R124, R84.reuse, R228, R124 ;  /* 0x000000e4547c723c */ /* 0x040fe6000008107c */
[----:B------:R-:W4:Y:S04]  /*f8320*/  LDL.LU.64 R230, [R1+0x7078] ;  /* 0x0070780001e67983 */ /* 0x000f280000300a00 */
[----:B------:R-:W4:Y:S01]  /*f8330*/  LDL.LU.64 R228, [R1+0x7070] ;  /* 0x0070700001e47983 */ /* 0x000f220000300a00 */
[----:B--2---:R-:W-:Y:S01]  /*f8340*/  HMMA.1688.F32.TF32 R132, R84, R244, R132 ;  /* 0x000000f45484723c */ /* 0x004fe20000081084 */
[----:B------:R-:W-:-:S07]  /*f8350*/  LOP3.LUT R245, R0, 0x20, RZ, 0x3c, !PT ;  /* 0x0000002000f57812 */ /* 0x000fce00078e3cff */
[C---:B---3--:R-:W-:Y:S08]  /*f8360*/  HMMA.1688.F32.TF32 R120, R84.reuse, R4, R120 ;  /* 0x000000045478723c */ /* 0x048ff00000081078 */
[C---:B------:R-:W-:Y:S01]  /*f8370*/  HMMA.1688.F32.TF32 R4, R84.reuse, R240, R236 ;  /* 0x000000f05404723c */ /* 0x040fe200000810ec */
[----:B------:R-:W-:Y:S04]  /*f8380*/  LDS R236, [R0+UR10+0x1c780] ;  /* 0x01c7800a00ec7984 */ /* 0x000fe80008000800 */
[----:B------:R-:W-:Y:S04]  /*f8390*/  LDS R238, [R0+UR10+0x1e780] ;  /* 0x01e7800a00ee7984 */ /* 0x000fe80008000800 */
[----:B------:R-:W-:Y:S04]  /*f83a0*/  LDS R237, [R245+UR10+0x1c780] ;  /* 0x01c7800af5ed7984 */ /* 0x000fe80008000800 */
[----:B------:R-:W1:Y:S01]  /*f83b0*/  LDS R239, [R245+UR10+0x1e780] ;  /* 0x01e7800af5ef7984 */ /* 0x000e620008000800 */
[----:B------:R-:W-:Y:S08]  /*f83c0*/  HMMA.1688.F32.TF32 R112, R84, R248, R112 ;  /* 0x000000f85470723c */ /* 0x000ff00000081070 */
[C---:B-1----:R-:W-:Y:S01]  /*f83d0*/  HMMA.1688.F32.TF32 R132, R236.reuse, R246, R132 ;  /* 0x000000f6ec84723c */ /* 0x042fe20000081084 */
[----:B------:R-:W2:Y:S04]  /*f83e0*/  LDL.LU R246, [R1+0x38] ;  /* 0x0000380001f67983 */ /* 0x000ea80000300800 */
[----:B------:R-:W2:Y:S07]  /*f83f0*/  LDL.LU R247, [R1+0x3c] ;  /* 0x00003c0001f77983 */ /* 0x000eae0000300800 */
[C---:B------:R-:W-:Y:S01]  /*f8400*/  HMMA.1688.F32.TF32 R112, R236.reuse, R250, R112 ;  /* 0x000000faec70723c */ /* 0x040fe20000081070 */
[----:B------:R-:W3:Y:S04]  /*f8410*/  LDL.LU R250, [R1+0x28] ;  /* 0x0000280001fa7983 */ /* 0x000ee80000300800 */
[----:B------:R-:W3:Y:S03]  /*f8420*/  LDL.LU R251, [R1+0x2c] ;  /* 0x00002c0001fb7983 */ /* 0x000ee60000300800 */
[----:B----4-:R-:W-:Y:S08]  /*f8430*/  HMMA.1688.F32.TF32 R128, R236, R118, R128 ;  /* 0x00000076ec80723c */ /* 0x010ff00000081080 */
[C---:B------:R-:W-:Y:S08]  /*f8440*/  HMMA.1688.F32.TF32 R20, R84.reuse, R216, R20 ;  /* 0x000000d85414723c */ /* 0x040ff00000081014 */
[C---:B------:R-:W-:Y:S08]  /*f8450*/  HMMA.1688.F32.TF32 R16, R84.reuse, R208, R16 ;  /* 0x000000d05410723c */ /* 0x040ff00000081010 */
[C---:B------:R-:W-:Y:S08]  /*f8460*/  HMMA.1688.F32.TF32 R76, R84.reuse, R200, R76 ;  /* 0x000000c8544c723c */ /* 0x040ff0000008104c */
[C---:B------:R-:W-:Y:S08]  /*f8470*/  HMMA.1688.F32.TF32 R12, R84.reuse, R192, R12 ;  /* 0x000000c0540c723c */ /* 0x040ff0000008100c */
[C---:B------:R-:W-:Y:S08]  /*f8480*/  HMMA.1688.F32.TF32 R80, R84.reuse, R184, R80 ;  /* 0x000000b85450723c */ /* 0x040ff00000081050 */
[----:B------:R-:W-:Y:S01]  /*f8490*/  HMMA.1688.F32.TF32 R8, R84, R176, R8 ;  /* 0x000000b05408723c */ /* 0x000fe20000081008 */
[----:B------:R1:W-:Y:S04]  /*f84a0*/  STL.64 [R1+0x7058], R114 ;  /* 0x0070587201007387 */ /* 0x0003e80000100a00 */
[----:B------:R-:W-:Y:S03]  /*f84b0*/  STL.64 [R1+0x7050], R112 ;  /* 0x0070507001007387 */ /* 0x000fe60000100a00 */
[----:B------:R-:W-:Y:S01]  /*f84c0*/  HMMA.1688.F32.TF32 R20, R236, R218, R20 ;  /* 0x000000daec14723c */ /* 0x000fe20000081014 */
[----:B-1----:R-:W4:Y:S04]  /*f84d0*/  LDL.LU R114, [R1+0x18] ;  /* 0x0000180001727983 */ /* 0x002f280000300800 */
[----:B------:R-:W4:Y:S04]  /*f84e0*/  LDL.LU R115, [R1+0x1c] ;  /* 0x00001c0001737983 */ /* 0x000f280000300800 */
[----:B------:R-:W4:Y:S04]  /*f84f0*/  LDL.LU.64 R118, [R1+0x7068] ;  /* 0x0070680001767983 */ /* 0x000f280000300a00 */
[----:B------:R-:W4:Y:S04]  /*f8500*/  LDL.LU.64 R116, [R1+0x7060] ;  /* 0x0070600001747983 */ /* 0x000f280000300a00 */
[----:B------:R-:W-:Y:S04]  /*f8510*/  STL.64 [R1+0x7048], R130 ;  /* 0x0070488201007387 */ /* 0x000fe80000100a00 */
[----:B------:R-:W-:Y:S04]  /*f8520*/  STL.64 [R1+0x7040], R128 ;  /* 0x0070408001007387 */ /* 0x000fe80000100a00 */
[----:B------:R-:W2:Y:S04]  /*f8530*/  LDL.LU R216, [R1+0x3d0] ;  /* 0x0003d00001d87983 */ /* 0x000ea80000300800 */
[----:B------:R-:W2:Y:S04]  /*f8540*/  LDL.LU R217, [R1+0x3d4] ;  /* 0x0003d40001d97983 */ /* 0x000ea80000300800 */
[----:B------:R-:W2:Y:S04]  /*f8550*/  LDL.LU R218, [R1+0x3d8] ;  /* 0x0003d80001da7983 */ /* 0x000ea80000300800 */
[----:B------:R-:W2:Y:S04]  /*f8560*/  LDL.LU R219, [R1+0x3dc] ;  /* 0x0003dc0001db7983 */ /* 0x000ea80000300800 */
[----:B------:R-:W2:Y:S01]  /*f8570*/  LDL.LU R208, [R1+0x3c0] ;  /* 0x0003c00001d07983 */ /* 0x000ea20000300800 */
[----:B------:R-:W-:Y:S08]  /*f8580*/  HMMA.1688.F32.TF32 R88, R84, R168, R88 ;  /* 0x000000a85458723c */ /* 0x000ff00000081058 */
[----:B------:R-:W-:Y:S01]  /*f8590*/  HMMA.1688.F32.TF32 R16, R236, R210, R16 ;  /* 0x000000d2ec10723c */ /* 0x000fe20000081010 */
        /* <DEDUP_REMOVED lines=17> */
[C---:B------:R-:W-:Y:S01]  /*f86b0*/  HMMA.1688.F32.TF32 R80, R236.reuse, R186, R80 ;  /* 0x000000baec50723c */ /* 0x040fe20000081050 */
[----:B------:R-:W3:Y:S04]  /*f86c0*/  LDL.LU R185, [R1+0x394] ;  /* 0x0003940001b97983 */ /* 0x000ee80000300800 */
[----:B------:R-:W3:Y:S04]  /*f86d0*/  LDL.LU R186, [R1+0x398] ;  /* 0x0003980001ba7983 */ /* 0x000ee80000300800 */
[----:B------:R-:W4:Y:S04]  /*f86e0*/  LDL.LU R187, [R1+0x39c] ;  /* 0x00039c0001bb7983 */ /* 0x000f280000300800 */
[----:B------:R-:W4:Y:S01]  /*f86f0*/  LDL.LU R176, [R1+0x380] ;  /* 0x0003800001b07983 */ /* 0x000f220000300800 */
[C---:B------:R-:W-:Y:S03]  /*f8700*/  HMMA.1688.F32.TF32 R8, R236.reuse, R178, R8 ;  /* 0x000000b2ec08723c */ /* 0x040fe60000081008 */
        /* <DEDUP_REMOVED lines=13> */
[----:B------:R-:W4:Y:S01]  /*f87e0*/  LDL.LU R232, [R1+0x350] ;  /* 0x0003500001e87983 */ /* 0x000f220000300800 */
[----:B------:R-:W-:Y:S08]  /*f87f0*/  HMMA.1688.F32.TF32 R32, R84, R228, R32 ;  /* 0x000000e45420723c */ /* 0x000ff00000081020 */
[----:B------:R-:W-:Y:S01]  /*f8800*/  HMMA.1688.F32.TF32 R28, R236, R234, R28 ;  /* 0x000000eaec1c723c */ /* 0x000fe2000008101c */
        /* <DEDUP_REMOVED lines=13> */
[----:B------:R-:W4:Y:S03]  /*f88e0*/  LDL.LU R242, [R1+0x338] ;  /* 0x0003380001f27983 */ /* 0x000f260000300800 */
        /* <DEDUP_REMOVED lines=12> */
[----:B------:R-:W4:Y:S04]  /*f89b0*/  LDL.LU R243, [R1+0x33c] ;  /* 0x00033c0001f37983 */ /* 0x000f280000300800 */
[----:B------:R-:W-:Y:S04]  /*f89c0*/  LDS R85, [R245+UR10+0x20780] ;  /* 0x0207800af5557984 */ /* 0x000fe80008000800 */
[----:B------:R1:W-:Y:S04]  /*f89d0*/  LDS R87, [R245+UR10+0x22780] ;  /* 0x0227800af5577984 */ /* 0x0003e80008000800 */
[----:B------:R-:W4:Y:S01]  /*f89e0*/  LDL.LU R244, [R1+0x320] ;  /* 0x0003200001f47983 */ /* 0x000f220000300800 */
[C---:B------:R-:W-:Y:S08]  /*f89f0*/  HMMA.1688.F32.TF32 R32, R236.reuse, R230, R32 ;  /* 0x000000e6ec20723c */ /* 0x040ff00000081020 */
[C---:B------:R-:W-:Y:S08]  /*f8a00*/  HMMA.1688.F32.TF32 R36, R236.reuse, R222, R36 ;  /* 0x000000deec24723c */ /* 0x040ff00000081024 */
[C---:B------:R-:W-:Y:S08]  /*f8a10*/  HMMA.1688.F32.TF32 R40, R236.reuse, R214, R40 ;  /* 0x000000d6ec28723c */ /* 0x040ff00000081028 */
[C---:B------:R-:W-:Y:S08]  /*f8a20*/  HMMA.1688.F32.TF32 R44, R236.reuse, R206, R44 ;  /* 0x000000ceec2c723c */ /* 0x040ff0000008102c */
[C---:B------:R-:W-:Y:S08]  /*f8a30*/  HMMA.1688.F32.TF32 R48, R236.reuse, R198, R48 ;  /* 0x000000c6ec30723c */ /* 0x040ff00000081030 */
[C---:B------:R-:W-:Y:S01]  /*f8a40*/  HMMA.1688.F32.TF32 R52, R236.reuse, R190, R52 ;  /* 0x000000beec34723c */ /* 0x040fe20000081034 */
[----:B-1----:R-:W4:Y:S07]  /*f8a50*/  LDL.LU R245, [R1+0x324] ;  /* 0x0003240001f57983 */ /* 0x002f2e0000300800 */
[C---:B------:R-:W-:Y:S08]  /*f8a60*/  HMMA.1688.F32.TF32 R56, R236.reuse, R182, R56 ;  /* 0x000000b6ec38723c */ /* 0x040ff00000081038 */
[C---:B------:R-:W-:Y:S08]  /*f8a70*/  HMMA.1688.F32.TF32 R100, R236.reuse, R154, R100 ;  /* 0x0000009aec64723c */ /* 0x040ff00000081064 */
[C---:B------:R-:W-:Y:S01]  /*f8a80*/  HMMA.1688.F32.TF32 R92, R236.reuse, R138, R92 ;  /* 0x0000008aec5c723c */ /* 0x040fe2000008105c */
[----:B------:R-:W-:Y:S04]  /*f8a90*/  LDS R84, [R0+UR10+0x20780] ;  /* 0x0207800a00547984 */ /* 0x000fe80008000800 */
[----:B------:R-:W1:Y:S03]  /*f8aa0*/  LDS R86, [R0+UR10+0x22780] ;  /* 0x0227800a00567984 */ /* 0x000e660008000800 */
[C---:B--2---:R-:W-:Y:S01]  /*f8ab0*/  HMMA.1688.F32.TF32 R120, R236.reuse, R246, R120 ;  /* 0x000000f6ec78723c */ /* 0x044fe20000081078 */
[----:B------:R-:W2:Y:S04]  /*f8ac0*/  LDL.LU R246, [R1+0x328] ;  /* 0x0003280001f67983 */ /* 0x000ea80000300800 */
[----:B------:R-:W2:Y:S04]  /*f8ad0*/  LDL.LU R247, [R1+0x32c] ;  /* 0x00032c0001f77983 */ /* 0x000ea80000300800 */
[----:B------:R-:W2:Y:S01]  /*f8ae0*/  LDL.LU R248, [R1+0x310] ;  /* 0x0003100001f87983 */ /* 0x000ea20000300800 */
[C---:B---3--:R-:W-:Y:S03]  /*f8af0*/  HMMA.1688.F32.TF32 R124, R236.reuse, R250, R124 ;  /* 0x000000faec7c723c */ /* 0x048fe6000008107c */
        /* <DEDUP_REMOVED lines=43> */
[----:B------:R-:W2:Y:S01]  /*f8db0*/  LDL.LU R144, [R1+0x230] ;  /* 0x0002300001907983 */ /* 0x000ea20000300800 */
[C---:B------:R-:W-:Y:S03]  /*f8dc0*/  HMMA.1688.F32.TF32 R96, R236.reuse, R146, R96 ;  /* 0x00000092ec60723c */ /* 0x040fe60000081060 */
[----:B------:R-:W2:Y:S04]  /*f8dd0*/  LDL.LU R145, [R1+0x234] ;  /* 0x0002340001917983 */ /* 0x000ea80000300800 */
[----:B------:R-:W2:Y:S04]  /*f8de0*/  LDL.LU R146, [R1+0x238] ;  /* 0x0002380001927983 */ /* 0x000ea80000300800 */
[----:B------:R-:W2:Y:S04]  /*f8df0*/  LDL.LU R147, [R1+0x23c] ;  /* 0x00023c0001937983 */ /* 0x000ea80000300800 */
        /* <DEDUP_REMOVED lines=21> */
[C---:B----4-:R-:W-:Y:S08]  /*f8f50*/  HMMA.1688.F32.TF32 R116, R236.reuse, R114, R116 ;  /* 0x00000072ec74723c */ /* 0x050ff00000081074 */
[----:B------:R-:W-:Y:S01]  /*f8f60*/  HMMA.1688.F32.TF32 R108, R236, R142, R108 ;  /* 0x0000008eec6c723c */ /* 0x000fe2000008106c */
[----:B------:R-:W4:Y:S04]  /*f8f70*/  LDL.LU R141, [R1+0x214] ;  /* 0x00021400018d7983 */ /* 0x000f280000300800 */
[----:B------:R-:W2:Y:S04]  /*f8f80*/  LDL.LU R236, [R1+0x250] ;  /* 0x0002500001ec7983 */ /* 0x000ea80000300800 */
[----:B------:R-:W2:Y:S04]  /*f8f90*/  LDL.LU R237, [R1+0x254] ;  /* 0x0002540001ed7983 */ /* 0x000ea80000300800 */
[----:B------:R-:W2:Y:S04]  /*f8fa0*/  LDL.LU R238, [R1+0x258] ;  /* 0x0002580001ee7983 */ /* 0x000ea80000300800 */
[----:B------:R-:W2:Y:S04]  /*f8fb0*/  LDL.LU R239, [R1+0x25c] ;  /* 0x00025c0001ef7983 */ /* 0x000ea80000300800 */
[----:B------:R-:W2:Y:S04]  /*f8fc0*/  LDL.LU.64 R114, [R1+0x7058] ;  /* 0x0070580001727983 */ /* 0x000ea80000300a00 */
[----:B------:R-:W-:Y:S01]  /*f8fd0*/  LDS R142, [R0+UR10+0x26780] ;  /* 0x0267800a008e7984 */ /* 0x000fe20008000800 */
[C---:B-1----:R-:W-:Y:S03]  /*f8fe0*/  HMMA.1688.F32.TF32 R132, R84.reuse, R112, R132 ;  /* 0x000000705484723c */ /* 0x042fe60000081084 */
[----:B------:R-:W2:Y:S04]  /*f8ff0*/  LDL.LU.64 R112, [R1+0x7050] ;  /* 0x0070500001707983 */ /* 0x000ea80000300a00 */
[----:B------:R-:W3:Y:S01]  /*f9000*/  LDL.LU.64 R130, [R1+0x7048] ;  /* 0x0070480001827983 */ /* 0x000ee20000300a00 */
[----:B--2---:R-:W-:Y:S03]  /*f9010*/  HMMA.1688.F32.TF32 R112, R84, R128, R112 ;  /* 0x000000805470723c */ /* 0x004fe60000081070 */
[----:B------:R-:W3:-:S15]  /*f9020*/  LDL.LU.64 R128, [R1+0x7040] ;  /* 0x0070400001807983 */ /* 0x000ede0000300a00 */
[----:B------:R-:W-:Y:S01]  /*f9030*/  NOP ;  /* 0x0000000000007918 */ /* 0x000fe20000000000 */
[----:B------:R-:W-:Y:S04]  /*f9040*/  STL.64 [R1+0x7038], R114 ;  /* 0x0070387201007387 */ /* 0x000fe80000100a00 */
[----:B------:R1:W-:Y:S04]  /*f9050*/  STL.64 [R1+0x7030], R112 ;  /* 0x0070307001007387 */ /* 0x0003e80000100a00 */
[----:B-1----:R-:W3:Y:S04]  /*f9060*/  LDL.LU R112, [R1+0x200] ;  /* 0x0002000001707983 */ /* 0x002ee80000300800 */
[----:B------:R-:W3:Y:S01]  /*f9070*/  LDL.LU R113, [R1+0x204] ;  /* 0x0002040001717983 */ /* 0x000ee20000300800 */
[C---:B----4-:R-:W-:Y:S03]  /*f9080*/  HMMA.1688.F32.TF32 R116, R84.reuse, R140, R116 ;  /* 0x0000008c5474723c */ /* 0x050fe60000081074 */
        /* <DEDUP_REMOVED lines=8> */
[----:B-1----:R-:W2:Y:S04]  /*f9110*/  LDL.LU R138, [R1+0x218] ;  /* 0x00021800018a7983 */ /* 0x002ea80000300800 */
[----:B------:R-:W2:Y:S04]  /*f9120*/  LDL.LU R139, [R1+0x21c] ;  /* 0x00021c00018b7983 */ /* 0x000ea80000300800 */
[----:B------:R-:W3:Y:S04]  /*f9130*/  LDL.LU R118, [R1+0x208] ;  /* 0x0002080001767983 */ /* 0x000ee80000300800 */
[----:B------:R-:W3:Y:S04]  /*f9140*/  LDL.LU R119, [R1+0x20c] ;  /* 0x00020c0001777983 */ /* 0x000ee80000300800 */
[----:B------:R-:W4:Y:S04]  /*f9150*/  LDL.LU R130, [R1+0x1f8] ;  /* 0x0001f80001827983 */ /* 0x000f280000300800 */
[----:B------:R-:W4:Y:S04]  /*f9160*/  LDL.LU R131, [R1+0x1fc] ;  /* 0x0001fc0001837983 */ /* 0x000f280000300800 */
[----:B------:R-:W2:Y:S04]  /*f9170*/  LDL.LU R114, [R1+0x1e8] ;  /* 0x0001e80001727983 */ /* 0x000ea80000300800 */
[----:B------:R-:W2:Y:S01]  /*f9180*/  LDL.LU R115, [R1+0x1ec] ;  /* 0x0001ec0001737983 */ /* 0x000ea20000300800 */
[----:B------:R-:W-:-:S05]  /*f9190*/  LOP3.LUT R113, R0, 0x20, RZ, 0x3c, !PT ;  /* 0x0000002000717812 */ /* 0x000fca00078e3cff */
        /* <DEDUP_REMOVED lines=31> */
[----:B------:R1:W-:Y:S04]  /*f9390*/  LDS R87, [R113+UR10+0x2a780] ;  /* 0x02a7800a71577984 */ /* 0x0003e80008000800 */
[----:B------:R-:W-:Y:S04]  /*f93a0*/  LDS R84, [R0+UR10+0x28780] ;  /* 0x0287800a00547984 */ /* 0x000fe80008000800 */
[----:B------:R-:W1:Y:S01]  /*f93b0*/  LDS R86, [R0+UR10+0x2a780] ;  /* 0x02a7800a00567984 */ /* 0x000e620008000800 */
[C---:B--2---:R-:W-:Y:S03]  /*f93c0*/  HMMA.1688.F32.TF32 R132, R140.reuse, R114, R132 ;  /* 0x000000728c84723c */ /* 0x044fe60000081084 */
[----:B------:R-:W4:Y:S04]  /*f93d0*/  LDL.LU.64 R114, [R1+0x7038] ;  /* 0x0070380001727983 */ /* 0x000f280000300a00 */
[----:B-1----:R-:W4:Y:S02]  /*f93e0*/  LDL.LU.64 R112, [R1+0x7030] ;  /* 0x0070300001707983 */ /* 0x002f240000300a00 */
[C---:B----4-:R-:W-:Y:S02]  /*f93f0*/  HMMA.1688.F32.TF32 R112, R140.reuse, R130, R112 ;  /* 0x000000828c70723c */ /* 0x050fe40000081070 */
[----:B------:R-:W3:Y:S04]  /*f9400*/  LDL.LU.64 R130, [R1+0x7028] ;  /* 0x0070280001827983 */ /* 0x000ee80000300a00 */
[----:B------:R-:W3:Y:S02]  /*f9410*/  LDL.LU.64 R128, [R1+0x7020] ;  /* 0x0070200001807983 */ /* 0x000ee40000300a00 */
[C---:B---3--:R-:W-:Y:S02]  /*f9420*/  HMMA.1688.F32.TF32 R128, R140.reuse, R118, R128 ;  /* 0x000000768c80723c */ /* 0x048fe40000081080 */
[----:B------:R-:W2:Y:S04]  /*f9430*/  LDL.LU.64 R118, [R1+0x7018] ;  /* 0x0070180001767983 */ /* 0x000ea80000300a00 */
[----:B------:R-:W2:Y:S02]  /*f9440*/  LDL.LU.64 R116, [R1+0x7010] ;  /* 0x0070100001747983 */ /* 0x000ea40000300a00 */
[C---:B--2---:R-:W-:Y:S02]  /*f9450*/  HMMA.1688.F32.TF32 R116, R140.reuse, R138, R116 ;  /* 0x0000008a8c74723c */ /* 0x044fe40000081074 */
[----:B------:R-:W2:Y:S06]  /*f9460*/  LDL.LU.64 R138, [R1+0x7008] ;  /* 0x00700800018a7983 */ /* 0x000eac0000300a00 */
        /* <DEDUP_REMOVED lines=87> */
[----:B------:R-:W4:Y:S01]  /*f99e0*/  LDL.LU R247, [R1+0x12c] ;  /* 0x00012c0001f77983 */ /* 0x000f220000300800 */
        /* <DEDUP_REMOVED lines=24> */
[----:B------:R-:W-:Y:S01]  /*f9b70*/  HMMA.1688.F32.TF32 R44, R140, R234, R44 ;  /* 0x000000ea8c2c723c */ /* 0x000fe2000008102c */
[----:B------:R-:W4:Y:S04]  /*f9b80*/  LDL.LU.64 R216, [R1+0x6f58] ;  /* 0x006f580001d87983 */ /* 0x000f280000300a00 */
[----:B------:R-:W4:Y:S04]  /*f9b90*/  LDL.LU R140, [R1+0x1b0] ;  /* 0x0001b000018c7983 */ /* 0x000f280000300800 */
[----:B------:R-:W4:Y:S04]  /*f9ba0*/  LDL.LU R141, [R1+0x1b4] ;  /* 0x0001b400018d7983 */ /* 0x000f280000300800 */
[----:B------:R-:W4:Y:S04]  /*f9bb0*/  LDL.LU.64 R226, [R1+0x6f50] ;  /* 0x006f500001e27983 */ /* 0x000f280000300a00 */
[----:B------:R-:W-:Y:S01]  /*f9bc0*/  LDS R142, [R0+UR10+0x2e780] ;  /* 0x02e7800a008e7984 */ /* 0x000fe20008000800 */
[C---:B--2---:R-:W-:Y:S08]  /*f9bd0*/  HMMA.1688.F32.TF32 R112, R84.reuse, R232, R112 ;  /* 0x000000e85470723c */ /* 0x044ff00000081070 */
[C---:B---3--:R-:W-:Y:S01]  /*f9be0*/  HMMA.1688.F32.TF32 R132, R84.reuse, R224, R132 ;  /* 0x000000e05484723c */ /* 0x048fe20000081084 */
[----:B------:R-:W2:Y:S04]  /*f9bf0*/  LDL.LU.64 R224, [R1+0x6f48] ;  /* 0x006f480001e07983 */ /* 0x000ea80000300a00 */
[----:B------:R-:W3:Y:S04]  /*f9c00*/  LDL.LU.64 R234, [R1+0x6f40] ;  /* 0x006f400001ea7983 */ /* 0x000ee80000300a00 */
[----:B------:R-:W2:Y:S04]  /*f9c10*/  LDL.LU.64 R232, [R1+0x6f38] ;  /* 0x006f380001e87983 */ /* 0x000ea80000300a00 */
[----:B------:R-:W-:Y:S04]  /*f9c20*/  STL.64 [R1+0x6f30], R114 ;  /* 0x006f307201007387 */ /* 0x000fe80000100a00 */
[----:B------:R1:W-:Y:S04]  /*f9c30*/  STL.64 [R1+0x6f28], R112 ;  /* 0x006f287001007387 */ /* 0x0003e80000100a00 */
[----:B-1----:R-:W2:Y:S04]  /*f9c40*/  LDL.LU R112, [R1+0x440] ;  /* 0x0004400001707983 */ /* 0x002ea80000300800 */
[----:B------:R-:W2:Y:S04]  /*f9c50*/  LDL.LU R113, [R1+0x444] ;  /* 0x0004440001717983 */ /* 0x000ea80000300800 */
[----:B------:R-:W-:Y:S04]  /*f9c60*/  STL.64 [R1+0x6f20], R150 ;  /* 0x006f209601007387 */ /* 0x000fe80000100a00 */
[----:B------:R1:W-:Y:S04]  /*f9c70*/  STL.64 [R1+0x6f18], R242 ;  /* 0x006f18f201007387 */ /* 0x0003e80000100a00 */
[----:B-1----:R-:W2:Y:S04]  /*f9c80*/  LDL.LU R242, [R1+0x448] ;  /* 0x0004480001f27983 */ /* 0x002ea80000300800 */
[----:B------:R-:W2:Y:S04]  /*f9c90*/  LDL.LU R243, [R1+0x44c] ;  /* 0x00044c0001f37983 */ /* 0x000ea80000300800 */
[----:B------:R-:W2:Y:S04]  /*f9ca0*/  LDL.LU R150, [R1+0x3f8] ;  /* 0x0003f80001967983 */ /* 0x000ea80000300800 */
[----:B------:R-:W2:Y:S04]  /*f9cb0*/  LDL.LU R151, [R1+0x3fc] ;  /* 0x0003fc0001977983 */ /* 0x000ea80000300800 */
[----:B------:R-:W2:Y:S04]  /*f9cc0*/  LDL.LU R114, [R1+0x3e8] ;  /* 0x0003e80001727983 */ /* 0x000ea80000300800 */
[----:B------:R-:W2:Y:S01]  /*f9cd0*/  LDL.LU R115, [R1+0x3ec] ;  /* 0x0003ec0001737983 */ /* 0x000ea20000300800 */
[C---:B----4-:R-:W-:Y:S03]  /*f9ce0*/  HMMA.1688.F32.TF32 R100, R84.reuse, R140, R100 ;  /* 0x0000008c5464723c */ /* 0x050fe60000081064 */
[----:B------:R-:W-:Y:S05]  /*f9cf0*/  LDS R140, [R0+UR10+0x2c780] ;  /* 0x02c7800a008c7984 */ /* 0x000fea0008000800 */
        /* <DEDUP_REMOVED lines=27> */
[----:B------:R-:W-:-:S05]  /*f9eb0*/  LOP3.LUT R113, R0, 0x20, RZ, 0x3c, !PT ;  /* 0x0000002000717812 */ /* 0x000fca00078e3cff */
[----:B------:R-:W-:Y:S04]  /*f9ec0*/  LDS R141, [R113+UR10+0x2c780] ;  /* 0x02c7800a718d7984 */ /* 0x000fe80008000800 */
[----:B------:R-:W1:Y:S01]  /*f9ed0*/  LDS R143, [R113+UR10+0x2e780] ;  /* 0x02e7800a718f7984 */ /* 0x000e620008000800 */
[C---:B------:R-:W-:Y:S08]  /*f9ee0*/  HMMA.1688.F32.TF32 R28, R84.reuse, R232, R28 ;  /* 0x000000e8541c723c */ /* 0x040ff0000008101c */
[----:B------:R-:W-:Y:S01]  /*f9ef0*/  HMMA.1688.F32.TF32 R32, R84, R224, R32 ;  /* 0x000000e05420723c */ /* 0x000fe20000081020 */
[----:B------:R-:W-:Y:S04]  /*f9f00*/  LDS R85, [R113+UR10+0x30780] ;  /* 0x0307800a71557984 */ /* 0x000fe80008000800 */
[----:B------:R2:W-:Y:S04]  /*f9f10*/  LDS R87, [R113+UR10+0x32780] ;  /* 0x0327800a71577984 */ /* 0x0005e80008000800 */
[----:B------:R-:W-:Y:S04]  /*f9f20*/  LDS R84, [R0+UR10+0x30780] ;  /* 0x0307800a00547984 */ /* 0x000fe80008000800 */
[----:B------:R-:W4:Y:S01]  /*f9f30*/  LDS R86, [R0+UR10+0x32780] ;  /* 0x0327800a00567984 */ /* 0x000f220008000800 */
[C---:B-1----:R-:W-:Y:S03]  /*f9f40*/  HMMA.1688.F32.TF32 R132, R140.reuse, R114, R132 ;  /* 0x000000728c84723c */ /* 0x042fe60000081084 */
[----:B------:R-:W3:Y:S04]  /*f9f50*/  LDL.LU.64 R114, [R1+0x6f30] ;  /* 0x006f300001727983 */ /* 0x000ee80000300a00 */
[----:B--2---:R-:W3:Y:S02]  /*f9f60*/  LDL.LU.64 R112, [R1+0x6f28] ;  /* 0x006f280001707983 */ /* 0x004ee40000300a00 */
[C---:B---3--:R-:W-:Y:S02]  /*f9f70*/  HMMA.1688.F32.TF32 R112, R140.reuse, R150, R112 ;  /* 0x000000968c70723c */ /* 0x048fe40000081070 */
[----:B------:R-:W2:Y:S06]  /*f9f80*/  LDL.LU.64 R150, [R1+0x6f20] ;  /* 0x006f200001967983 */ /* 0x000eac0000300a00 */
[C---:B------:R-:W-:Y:S08]  /*f9f90*/  HMMA.1688.F32.TF32 R124, R140.reuse, R190, R124 ;  /* 0x000000be8c7c723c */ /* 0x040ff0000008107c */
[C---:B------:R-:W-:Y:S08]  /*f9fa0*/  HMMA.1688.F32.TF32 R120, R140.reuse, R198, R120 ;  /* 0x000000c68c78723c */ /* 0x040ff00000081078 */
[C---:B------:R-:W-:Y:S08]  /*f9fb0*/  HMMA.1688.F32.TF32 R116, R140.reuse, R174, R116 ;  /* 0x000000ae8c74723c */ /* 0x040ff00000081074 */
[C---:B------:R-:W-:Y:S08]  /*f9fc0*/  HMMA.1688.F32.TF32 R92, R140.reuse, R242, R92 ;  /* 0x000000f28c5c723c */ /* 0x040ff0000008105c */
[C---:B--2---:R-:W-:Y:S08]  /*f9fd0*/  HMMA.1688.F32.TF32 R128, R140.reuse, R150, R128 ;  /* 0x000000968c80723c */ /* 0x044ff00000081080 */
[C---:B------:R-:W-:Y:S01]  /*f9fe0*/  HMMA.1688.F32.TF32 R148, R140.reuse, R222, R4 ;  /* 0x000000de8c94723c */ /* 0x040fe20000081004 */
[----:B------:R-:W2:Y:S04]  /*f9ff0*/  LDL.LU R6, [R1+0x1b8] ;  /* 0x0001b80001067983 */ /* 0x000ea80000300800 */
[----:B------:R-:W2:Y:S04]  /*fa000*/  LDL.LU R7, [R1+0x1bc] ;  /* 0x0001bc0001077983 */ /* 0x000ea80000300800 */
[----:B------:R-:W4:Y:S04]  /*fa010*/  LDL.LU.64 R188, [R1+0x1120] ;  /* 0x0011200001bc7983 */ /* 0x000f280000300a00 */
[----:B------:R-:W3:Y:S04]  /*fa020*/  LDL.64 R190, [R1+0x1128] ;  /* 0x0011280001be7983 */ /* 0x000ee80000100a00 */
[----:B------:R-:W3:Y:S04]  /*fa030*/  LDL.LU.64 R196, [R1+0x1110] ;  /* 0x0011100001c47983 */ /* 0x000ee80000300a00 */
[----:B------:R-:W3:Y:S04]  /*fa040*/  LDL.64 R198, [R1+0x1118] ;  /* 0x0011180001c67983 */ /* 0x000ee80000100a00 */
[----:B------:R-:W3:Y:S04]  /*fa050*/  LDL.LU.64 R220, [R1+0x1100] ;  /* 0x0011000001dc7983 */ /* 0x000ee80000300a00 */
[----:B------:R-:W3:Y:S04]  /*fa060*/  LDL.64 R222, [R1+0x1108] ;  /* 0x0011080001de7983 */ /* 0x000ee80000100a00 */
[----:B------:R-:W3:Y:S04]  /*fa070*/  LDL.LU.64 R172, [R1+0x1130] ;  /* 0x0011300001ac7983 */ /* 0x000ee80000300a00 */
[----:B------:R-:W3:Y:S04]  /*fa080*/  LDL.64 R174, [R1+0x1138] ;  /* 0x0011380001ae7983 */ /* 0x000ee80000100a00 */
[----:B------:R-:W3:Y:S01]  /*fa090*/  LDL.LU.64 R242, [R1+0x6f18] ;  /* 0x006f180001f27983 */ /* 0x000ee20000300a00 */
        /* <DEDUP_REMOVED lines=18> */
[C---:B------:R-:W-:Y:S08]  /*fa1c0*/  HMMA.1688.F32.TF32 R20, R140.reuse, R250, R20 ;  /* 0x000000fa8c14723c */ /* 0x040ff00000081014 */
[----:B--2---:R-:W-:Y:S08]  /*fa1d0*/  HMMA.1688.F32.TF32 R100, R140, R6, R100 ;  /* 0x000000068c64723c */ /* 0x004ff00000081064 */
[C---:B----4-:R-:W-:Y:S08]  /*fa1e0*/  HMMA.1688.F32.TF32 R4, R84.reuse, R188, R132 ;  /* 0x000000bc5404723c */ /* 0x050ff00000081084 */
[----:B---3--:R-:W-:Y:S08]  /*fa1f0*/  HMMA.1688.F32.TF32 R112, R84, R196, R112 ;  /* 0x000000c45470723c */ /* 0x008ff00000081070 */
[----:B------:R-:W-:Y:S08]  /*fa200*/  HMMA.1688.F32.TF32 R96, R140, R242, R96 ;  /* 0x000000f28c60723c */ /* 0x000ff00000081060 */
[C---:B------:R-:W-:Y:S01]  /*fa210*/  HMMA.1688.F32.TF32 R16, R84.reuse, R220, R128 ;  /* 0x000000dc5410723c */ /* 0x040fe20000081080 */
[----:B------:R-:W2:Y:S04]  /*fa220*/  LDL.LU.64 R242, [R1+0x6f10] ;  /* 0x006f100001f27983 */ /* 0x000ea80000300a00 */
[----:B------:R-:W3:Y:S04]  /*fa230*/  LDL.LU.64 R240, [R1+0x6f08] ;  /* 0x006f080001f07983 */ /* 0x000ee80000300a00 */
[----:B------:R-:W4:Y:S04]  /*fa240*/  LDL.LU.64 R204, [R1+0x1150] ;  /* 0x0011500001cc7983 */ /* 0x000f280000300a00 */
[----:B------:R-:W2:Y:S04]  /*fa250*/  LDL.64 R206, [R1+0x1158] ;  /* 0x0011580001ce7983 */ /* 0x000ea80000100a00 */
[----:B------:R-:W-:Y:S04]  /*fa260*/  STL.64 [R1+0x2e90], R4 ;  /* 0x002e900401007387 */ /* 0x000fe80000100a00 */
[----:B------:R1:W-:Y:S04]  /*fa270*/  STL.64 [R1+0x2e98], R6 ;  /* 0x002e980601007387 */ /* 0x0003e80000100a00 */
[----:B------:R1:W-:Y:S04]  /*fa280*/  STL.64 [R1+0x2e80], R112 ;  /* 0x002e807001007387 */ /* 0x0003e80000100a00 */
[----:B------:R1:W-:Y:S04]  /*fa290*/  STL.64 [R1+0x2e88], R114 ;  /* 0x002e887201007387 */ /* 0x0003e80000100a00 */
[----:B------:R-:W2:Y:S01]  /*fa2a0*/  LDL.LU.64 R132, [R1+0x12f0] ;  /* 0x0012f00001847983 */ /* 0x000ea20000300a00 */
[----:B-1----:R-:W-:Y:S03]  /*fa2b0*/  HMMA.1688.F32.TF32 R4, R84, R172, R116 ;  /* 0x000000ac5404723c */ /* 0x002fe60000081074 */
[----:B------:R-:W-:Y:S04]  /*fa2c0*/  STL.64 [R1+0x2e70], R16 ;  /* 0x002e701001007387 */ /* 0x000fe80000100a00 */
[----:B------:R2:W-:Y:S04]  /*fa2d0*/  STL.64 [R1+0x2e78], R18 ;  /* 0x002e781201007387 */ /* 0x0005e80000100a00 */
[----:B------:R-:W3:Y:S08]  /*fa2e0*/  LDL.64 R134, [R1+0x12f8] ;  /* 0x0012f80001867983 */ /* 0x000ef00000100a00 */
[----:B------:R-:W-:Y:S04]  /*fa2f0*/  STL.64 [R1+0x2e60], R4 ;  /* 0x002e600401007387 */ /* 0x000fe80000100a00 */
[----:B------:R-:W-:Y:S04]  /*fa300*/  STL.64 [R1+0x2e68], R6 ;  /* 0x002e680601007387 */ /* 0x000fe80000100a00 */
[----:B------:R-:W3:Y:S04]  /*fa310*/  LDL.LU.64 R136, [R1+0x1140] ;  /* 0x0011400001887983 */ /* 0x000ee80000300a00 */
[----:B------:R-:W3:Y:S04]  /*fa320*/  LDL.64 R138, [R1+0x1148] ;  /* 0x00114800018a7983 */ /* 0x000ee80000100a00 */
        /* <DEDUP_REMOVED lines=22> */
[----:B------:R-:W3:Y:S04]  /*fa490*/  LDL.LU R244, [R1+0x12c0] ;  /* 0x0012c00001f47983 */ /* 0x000ee80000300800 */
[----:B------:R-:W3:Y:S04]  /*fa4a0*/  LDL.LU R252, [R1+0x6f00] ;  /* 0x006f000001fc7983 */ /* 0x000ee80000300800 */
[----:B------:R-:W3:Y:S04]  /*fa4b0*/  LDL R246, [R1+0x12c8] ;  /* 0x0012c80001f67983 */ /* 0x000ee80000100800 */
[----:B------:R-:W3:Y:S04]  /*fa4c0*/  LDL R247, [R1+0x12cc] ;  /* 0x0012cc0001f77983 */ /* 0x000ee80000100800 */
[----:B------:R-:W3:Y:S04]  /*fa4d0*/  LDL.LU R2, [R1+0x6efc] ;  /* 0x006efc0001027983 */ /* 0x000ee80000300800 */
[----:B------:R-:W3:Y:S04]  /*fa4e0*/  LDL.LU R3, [R1+0x6ef8] ;  /* 0x006ef80001037983 */ /* 0x000ee80000300800 */
[----:B------:R-:W3:Y:S04]  /*fa4f0*/  LDL R250, [R1+0x12b8] ;  /* 0x0012b80001fa7983 */ /* 0x000ee80000100800 */
[----:B------:R-:W3:Y:S04]  /*fa500*/  LDL R251, [R1+0x12bc] ;  /* 0x0012bc0001fb7983 */ /* 0x000ee80000100800 */
[----:B------:R-:W3:Y:S04]  /*fa510*/  LDL.LU.64 R112, [R1+0x11d0] ;  /* 0x0011d00001707983 */ /* 0x000ee80000300a00 */
[----:B------:R-:W3:Y:S01]  /*fa520*/  LDL.64 R114, [R1+0x11d8] ;  /* 0x0011d80001727983 */ /* 0x000ee20000100a00 */
        /* <DEDUP_REMOVED lines=8> */
[C---:B--2---:R-:W-:Y:S08]  /*fa5b0*/  HMMA.1688.F32.TF32 R16, R84.reuse, R132, R124 ;  /* 0x000000845410723c */ /* 0x044ff0000008107c */
[C---:B----4-:R-:W-:Y:S11]  /*fa5c0*/  HMMA.1688.F32.TF32 R116, R84.reuse, R204, R148 ;  /* 0x000000cc5474723c */ /* 0x050ff60000081094 */
[----:B------:R-:W-:Y:S04]  /*fa5d0*/  STL.64 [R1+0x2ea0], R16 ;  /* 0x002ea01001007387 */ /* 0x000fe80000100a00 */
[----:B------:R-:W-:Y:S04]  /*fa5e0*/  STL.64 [R1+0x2ea8], R18 ;  /* 0x002ea81201007387 */ /* 0x000fe80000100a00 */
[----:B------:R-:W2:Y:S04]  /*fa5f0*/  LDL.LU.64 R124, [R1+0x1280] ;  /* 0x00128000017c7983 */ /* 0x000ea80000300a00 */
[----:B------:R-:W4:Y:S04]  /*fa600*/  LDL.64 R126, [R1+0x1288] ;  /* 0x00128800017e7983 */ /* 0x000f280000100a00 */
[----:B------:R-:W2:Y:S04]  /*fa610*/  LDL.LU.64 R128, [R1+0x1290] ;  /* 0x0012900001807983 */ /* 0x000ea80000300a00 */
[----:B------:R-:W2:Y:S04]  /*fa620*/  LDL.64 R130, [R1+0x1298] ;  /* 0x0012980001827983 */ /* 0x000ea80000100a00 */
[----:B------:R-:W2:Y:S04]  /*fa630*/  LDL.LU.64 R140, [R1+0x12a0] ;  /* 0x0012a000018c7983 */ /* 0x000ea80000300a00 */
[----:B------:R-:W2:Y:S04]  /*fa640*/  LDL.64 R142, [R1+0x12a8] ;  /* 0x0012a800018e7983 */ /* 0x000ea80000100a00 */
[----:B------:R-:W2:Y:S04]  /*fa650*/  LDL.LU.64 R208, [R1+0x12d0] ;  /* 0x0012d00001d07983 */ /* 0x000ea80000300a00 */
[----:B------:R-:W2:Y:S04]  /*fa660*/  LDL.64 R210, [R1+0x12d8] ;  /* 0x0012d80001d27983 */ /* 0x000ea80000100a00 */
[----:B------:R-:W2:Y:S01]  /*fa670*/  LDL.LU.64 R160, [R1+0x12e0] ;  /* 0x0012e00001a07983 */ /* 0x000ea20000300a00 */
[C---:B---3--:R-:W-:Y:S03]  /*fa680*/  HMMA.1688.F32.TF32 R120, R84.reuse, R136, R120 ;  /* 0x000000885478723c */ /* 0x048fe60000081078 */
[----:B------:R-:W3:Y:S04]  /*fa690*/  LDL.64 R162, [R1+0x12e8] ;  /* 0x0012e80001a27983 */ /* 0x000ee80000100a00 */
[----:B------:R-:W2:Y:S01]  /*fa6a0*/  LDL.LU.64 R148, [R1+0x1270] ;  /* 0x0012700001947983 */ /* 0x000ea20000300a00 */
[C---:B------:R-:W-:Y:S08]  /*fa6b0*/  HMMA.1688.F32.TF32 R96, R84.reuse, R184, R96 ;  /* 0x000000b85460723c */ /* 0x040ff00000081060 */
[C---:B------:R-:W-:Y:S08]  /*fa6c0*/  HMMA.1688.F32.TF32 R88, R84.reuse, R232, R88 ;  /* 0x000000e85458723c */ /* 0x040ff00000081058 */
[----:B------:R-:W-:Y:S01]  /*fa6d0*/  HMMA.1688.F32.TF32 R12, R84, R112, R12 ;  /* 0x00000070540c723c */ /* 0x000fe2000008100c */
[----:B------:R-:W-:Y:S04]  /*fa6e0*/  STL.64 [R1+0x2d40], R120 ;  /* 0x002d407801007387 */ /* 0x000fe80000100a00 */
[----:B------:R-:W-:Y:S04]  /*fa6f0*/  STL.64 [R1+0x2d48], R122 ;  /* 0x002d487a01007387 */ /* 0x000fe80000100a00 */
[----:B------:R-:W2:Y:S04]  /*fa700*/  LDL.64 R150, [R1+0x1278] ;  /* 0x0012780001967983 */ /* 0x000ea80000100a00 */
[----:B------:R-:W-:Y:S04]  /*fa710*/  STL.64 [R1+0x2d30], R116 ;  /* 0x002d307401007387 */ /* 0x000fe80000100a00 */
[----:B------:R1:W-:Y:S01]  /*fa720*/  STL.64 [R1+0x2d38], R118 ;  /* 0x002d387601007387 */ /* 0x0003e20000100a00 */
[----:B------:R-:W-:-:S02]  /*fa730*/  IMAD.MOV.U32 R154, RZ, RZ, R3 ;  /* 0x000000ffff9a7224 */ /* 0x000fc400078e0003 */
[----:B------:R-:W-:Y:S01]  /*fa740*/  IMAD.MOV.U32 R155, RZ, RZ, R2 ;  /* 0x000000ffff9b7224 */ /* 0x000fe200078e0002 */
[----:B------:R-:W-:Y:S01]  /*fa750*/  LOP3.LUT R227, R0, 0x20, RZ, 0x3c, !PT ;  /* 0x0000002000e37812 */ /* 0x000fe200078e3cff */
[----:B------:R-:W-:Y:S04]  /*fa760*/  LDS R16, [R0+UR10+0x34400] ;  /* 0x0344000a00107984 */ /* 0x000fe80008000800 */
[----:B------:R-:W-:Y:S04]  /*fa770*/  LDS R18, [R0+UR10+0x36400] ;  /* 0x0364000a00127984 */ /* 0x000fe80008000800 */
[----:B------:R-:W-:Y:S04]  /*fa780*/  LDS R5, [R227+UR10+0x34380] ;  /* 0x0343800ae3057984 */ /* 0x000fe80008000800 */
[----:B------:R-:W2:Y:S04]  /*fa790*/  LDS R7, [R227+UR10+0x36380] ;  /* 0x0363800ae3077984 */ /* 0x000ea80008000800 */
[----:B------:R-:W-:Y:S04]  /*fa7a0*/  LDS R17, [R227+UR10+0x34400] ;  /* 0x0344000ae3117984 */ /* 0x000fe80008000800 */
[----:B------:R-:W2:Y:S01]  /*fa7b0*/  LDS R19, [R227+UR10+0x36400] ;  /* 0x0364000ae3137984 */ /* 0x000ea20008000800 */
[C---:B-1----:R-:W-:Y:S08]  /*fa7c0*/  HMMA.1688.F32.TF32 R116, R84.reuse, R176, R92 ;  /* 0x000000b05474723c */ /* 0x042ff0000008105c */
[C---:B------:R-:W-:Y:S11]  /*fa7d0*/  HMMA.1688.F32.TF32 R92, R84.reuse, R192, R100 ;  /* 0x000000c0545c723c */ /* 0x040ff60000081064 */
[----:B------:R-:W-:Y:S04]  /*fa7e0*/  STL.64 [R1+0x2d20], R116 ;  /* 0x002d207401007387 */ /* 0x000fe80000100a00 */
[----:B------:R-:W-:Y:S04]  /*fa7f0*/  STL.64 [R1+0x2d28], R118 ;  /* 0x002d287601007387 */ /* 0x000fe80000100a00 */
[----:B------:R-:W2:Y:S04]  /*fa800*/  LDL.LU.64 R100, [R1+0x1260] ;  /* 0x0012600001647983 */ /* 0x000ea80000300a00 */
[----:B------:R-:W-:Y:S04]  /*fa810*/  STL.64 [R1+0x2d10], R96 ;  /* 0x002d106001007387 */ /* 0x000fe80000100a00 */
[----:B------:R-:W-:Y:S04]  /*fa820*/  STL.64 [R1+0x2d18], R98 ;  /* 0x002d186201007387 */ /* 0x000fe80000100a00 */
[----:B------:R-:W2:Y:S04]  /*fa830*/  LDL.64 R102, [R1+0x1268] ;  /* 0x0012680001667983 */ /* 0x000ea80000100a00 */
[----:B------:R-:W-:Y:S04]  /*fa840*/  STL.64 [R1+0x2d00], R92 ;  /* 0x002d005c01007387 */ /* 0x000fe80000100a00 */
[----:B------:R1:W-:Y:S04]  /*fa850*/  STL.64 [R1+0x2d08], R94 ;  /* 0x002d085e01007387 */ /* 0x0003e80000100a00 */
[----:B------:R-:W2:Y:S01]  /*fa860*/  LDL.LU R168, [R1+0x1840] ;  /* 0x0018400001a87983 */ /* 0x000ea20000300800 */
[----:B-1----:R-:W-:-:S15]  /*fa870*/  HMMA.1688.F32.TF32 R92, R84, R216, R104 ;  /* 0x000000d8545c723c */ /* 0x002fde0000081068 */
[----:B------:R-:W-:-:S04]  /*fa880*/  NOP ;  /* 0x0000000000007918 */ /* 0x000fc80000000000 */
[----:B------:R-:W-:Y:S04]  /*fa890*/  STL.64 [R1+0x2cf0], R92 ;  /* 0x002cf05c01007387 */ /* 0x000fe80000100a00 */
        /* <DEDUP_REMOVED lines=12> */
[C---:B-1----:R-:W-:Y:S08]  /*fa960*/  HMMA.1688.F32.TF32 R92, R84.reuse, R164, R8 ;  /* 0x000000a4545c723c */ /* 0x042ff00000081008 */
[C---:B------:R-:W-:Y:S01]  /*fa970*/  HMMA.1688.F32.TF32 R8, R84.reuse, R200, R80 ;  /* 0x000000c85408723c */ /* 0x040fe20000081050 */
[----:B------:R-:W2:Y:S04]  /*fa980*/  LDL.LU R118, [R1+0x1878] ;  /* 0x0018780001767983 */ /* 0x000ea80000300800 */
[----:B------:R-:W2:Y:S04]  /*fa990*/  LDL.LU R119, [R1+0x187c] ;  /* 0x00187c0001777983 */ /* 0x000ea80000300800 */
[----:B------:R-:W2:Y:S04]  /*fa9a0*/  LDL.LU R152, [R1+0x1850] ;  /* 0x0018500001987983 */ /* 0x000ea80000300800 */
[----:B------:R-:W2:Y:S04]  /*fa9b0*/  LDL.LU R153, [R1+0x1854] ;  /* 0x0018540001997983 */ /* 0x000ea80000300800 */
[----:B------:R-:W2:Y:S04]  /*fa9c0*/  LDL.LU R3, [R1+0x6ef4] ;  /* 0x006ef40001037983 */ /* 0x000ea80000300800 */
[----:B------:R-:W2:Y:S04]  /*fa9d0*/  LDL.LU R2, [R1+0x6ef0] ;  /* 0x006ef00001027983 */ /* 0x000ea80000300800 */
[----:B------:R-:W2:Y:S04]  /*fa9e0*/  LDL.LU.64 R88, [R1+0x1250] ;  /* 0x0012500001587983 */ /* 0x000ea80000300a00 */
[----:B------:R-:W2:Y:S04]  /*fa9f0*/  LDL.64 R90, [R1+0x1258] ;  /* 0x00125800015a7983 */ /* 0x000ea80000100a00 */
[----:B------:R-:W2:Y:S04]  /*faa00*/  LDL.LU.64 R80, [R1+0x1240] ;  /* 0x0012400001507983 */ /* 0x000ea80000300a00 */
[----:B------:R-:W-:Y:S04]  /*faa10*/  STL.64 [R1+0x2cd0], R92 ;  /* 0x002cd05c01007387 */ /* 0x000fe80000100a00 */
[----:B------:R1:W-:Y:S04]  /*faa20*/  STL.64 [R1+0x2cd8], R94 ;  /* 0x002cd85e01007387 */ /* 0x0003e80000100a00 */
[----:B------:R-:W3:Y:S04]  /*faa30*/  LDL.64 R82, [R1+0x1248] ;  /* 0x0012480001527983 */ /* 0x000ee80000100a00 */
[----:B------:R-:W-:Y:S04]  /*faa40*/  STL.64 [R1+0x2cc0], R8 ;  /* 0x002cc00801007387 */ /* 0x000fe80000100a00 */
[----:B------:R4:W-:Y:S01]  /*faa50*/  STL.64 [R1+0x2cc8], R10 ;  /* 0x002cc80a01007387 */ /* 0x0009e20000100a00 */
[C---:B-1----:R-:W-:Y:S08]  /*faa60*/  HMMA.1688.F32.TF32 R92, R84.reuse, R236, R156 ;  /* 0x000000ec545c723c */ /* 0x042ff0000008109c */
[C---:B----4-:R-:W-:Y:S01]  /*faa70*/  HMMA.1688.F32.TF32 R8, R84.reuse, R180, R76 ;  /* 0x000000b45408723c */ /* 0x050fe2000008104c */
[----:B------:R-:W4:Y:S04]  /*faa80*/  LDL.LU.64 R76, [R1+0x1230] ;  /* 0x00123000014c7983 */ /* 0x000f280000300a00 */
[----:B------:R-:W-:Y:S04]  /*faa90*/  STL.64 [R1+0x2cb0], R12 ;  /* 0x002cb00c01007387 */ /* 0x000fe80000100a00 */
[----:B------:R-:W-:Y:S04]  /*faaa0*/  STL.64 [R1+0x2cb8], R14 ;  /* 0x002cb80e01007387 */ /* 0x000fe80000100a00 */
[----:B------:R-:W3:Y:S06]  /*faab0*/  LDL.64 R78, [R1+0x1238] ;  /* 0x00123800014e7983 */ /* 0x000eec0000100a00 */
[----:B------:R-:W-:Y:S04]  /*faac0*/  STL.64 [R1+0x2e50], R8 ;  /* 0x002e500801007387 */ /* 0x000fe80000100a00 */
[----:B------:R1:W-:Y:S04]  /*faad0*/  STL.64 [R1+0x2e58], R10 ;  /* 0x002e580a01007387 */ /* 0x0003e80000100a00 */
[----:B------:R-:W-:Y:S04]  /*faae0*/  STL.64 [R1+0x2e40], R92 ;  /* 0x002e405c01007387 */ /* 0x000fe80000100a00 */
[----:B------:R-:W-:Y:S01]  /*faaf0*/  STL.64 [R1+0x2e48], R94 ;  /* 0x002e485e01007387 */ /* 0x000fe20000100a00 */
[C---:B-1----:R-:W-:Y:S03]  /*fab00*/  HMMA.1688.F32.TF32 R8, R84.reuse, R228, R24 ;  /* 0x000000e45408723c */ /* 0x042fe60000081018 */
[----:B------:R-:W3:Y:S05]  /*fab10*/  LDL.LU.64 R24, [R1+0x1220] ;  /* 0x0012200001187983 */ /* 0x000eea0000300a00 */
[----:B------:R-:W-:-:S15]  /*fab20*/  HMMA.1688.F32.TF32 R12, R84, R212, R20 ;  /* 0x000000d4540c723c */ /* 0x000fde0000081014 */
[----:B------:R-:W-:-:S04]  /*fab30*/  NOP ;  /* 0x0000000000007918 */ /* 0x000fc80000000000 */
[----:B------:R-:W-:Y:S04]  /*fab40*/  STL.64 [R1+0x2e30], R12 ;  /* 0x002e300c01007387 */ /* 0x000fe80000100a00 */
[----:B------:R-:W-:Y:S04]  /*fab50*/  STL.64 [R1+0x2e38], R14 ;  /* 0x002e380e01007387 */ /* 0x000fe80000100a00 */
[----:B------:R-:W3:Y:S04]  /*fab60*/  LDL.64 R26, [R1+0x1228] ;  /* 0x00122800011a7983 */ /* 0x000ee80000100a00 */
[----:B------:R-:W-:Y:S04]  /*fab70*/  STL.64 [R1+0x2e20], R8 ;  /* 0x002e200801007387 */ /* 0x000fe80000100a00 */
[----:B------:R4:W-:Y:S01]  /*fab80*/  STL.64 [R1+0x2e28], R10 ;  /* 0x002e280a01007387 */ /* 0x0009e20000100a00 */
[C---:B--2---:R-:W-:Y:S08]  /*fab90*/  HMMA.1688.F32.TF32 R20, R84.reuse, R80, R36 ;  /* 0x000000505414723c */ /* 0x044ff00000081024 */
[C---:B----4-:R-:W-:Y:S08]  /*faba0*/  HMMA.1688.F32.TF32 R8, R84.reuse, R76, R32 ;  /* 0x0000004c5408723c */ /* 0x050ff00000081020 */
[----:B---3--:R-:W-:-:S15]  /*fabb0*/  HMMA.1688.F32.TF32 R12, R84, R24, R28 ;  /* 0x00000018540c723c */ /* 0x008fde000008101c */
[----:B------:R-:W-:-:S04]  /*fabc0*/  NOP ;  /* 0x0000000000007918 */ /* 0x000fc80000000000 */
        /* <DEDUP_REMOVED lines=42> */
[----:B------:R-:W-:Y:S04]  /*fae70*/  STL.64 [R1+0x240], R20 ;  /* 0x0002401401007387 */ /* 0x000fe80000100a00 */
[----:B------:R-:W-:-:S14]  /*fae80*/  STL.64 [R1+0x248], R22 ;  /* 0x0002481601007387 */ /* 0x000fdc0000100a00 */
[----:B------:R1:W-:Y:S04]  /*fae90*/  STL.64 [R1+0x220], R8 ;  /* 0x0002200801007387 */ /* 0x0003e80000100a00 */
[----:B------:R-:W-:Y:S04]  /*faea0*/  STL.64 [R1+0x230], R12 ;  /* 0x0002300c01007387 */ /* 0x000fe80000100a00 */
[----:B------:R-:W-:Y:S04]  /*faeb0*/  STL.64 [R1+0x238], R14 ;  /* 0x0002380e01007387 */ /* 0x000fe80000100a00 */
[----:B------:R2:W-:Y:S04]  /*faec0*/  STL.64 [R1+0x228], R10 ;  /* 0x0002280a01007387 */ /* 0x0005e80000100a00 */
        /* <DEDUP_REMOVED lines=18> */
[----:B--2---:R-:W3:Y:S04]  /*faff0*/  LDL.LU R10, [R1+0x1828] ;  /* 0x00182800010a7983 */ /* 0x004ee80000300800 */
        /* <DEDUP_REMOVED lines=54> */
[----:B------:R-:W-:Y:S04]  /*fb360*/  STL.64 [R1+0x7ae8], R240 ;  /* 0x007ae8f001007387 */ /* 0x000fe80000100a00 */
[----:B------:R-:W-:Y:S04]  /*fb370*/  STL.64 [R1+0x7ae0], R6 ;  /* 0x007ae00601007387 */ /* 0x000fe80000100a00 */
[----:B------:R4:W-:Y:S04]  /*fb380*/  STL.64 [R1+0x7ad8], R4 ;  /* 0x007ad80401007387 */ /* 0x0009e80000100a00 */
[----:B------:R-:W-:Y:S04]  /*fb390*/  STL [R1+0x6fa0], R3 ;  /* 0x006fa00301007387 */ /* 0x000fe80000100800 */
[----:B------:R-:W-:Y:S01]  /*fb3a0*/  STL [R1+0x6ef0], R2 ;  /* 0x006ef00201007387 */ /* 0x000fe20000100800 */
[----:B------:R-:W-:Y:S01]  /*fb3b0*/  IMAD.MOV.U32 R61, RZ, RZ, R210 ;  /* 0x000000ffff3d7224 */ /* 0x000fe200078e00d2 */
[----:B------:R-:W-:Y:S01]  /*fb3c0*/  MOV R60, R211 ;  /* 0x000000d3003c7202 */ /* 0x000fe20000000f00 */
[----:B------:R-:W-:Y:S01]  /*fb3d0*/  IMAD.MOV.U32 R73, RZ, RZ, R162 ;  /* 0x000000ffff497224 */ /* 0x000fe200078e00a2 */
[----:B------:R-:W-:Y:S01]  /*fb3e0*/  LDS R225, [R227+UR10+0x34500] ;  /* 0x0345000ae3e17984 */ /* 0x000fe20008000800 */
[----:B------:R-:W-:-:S02]  /*fb3f0*/  IMAD.MOV.U32 R72, RZ, RZ, R163 ;  /* 0x000000ffff487224 */ /* 0x000fc400078e00a3 */
[----:B------:R-:W-:Y:S01]  /*fb400*/  IMAD.MOV.U32 R57, RZ, RZ, R90 ;  /* 0x000000ffff397224 */ /* 0x000fe200078e005a */
[----:B------:R-:W-:Y:S01]  /*fb410*/  LDS R224, [R0+UR10+0x34500] ;  /* 0x0345000a00e07984 */ /* 0x000fe20008000800 */
[----:B------:R-:W-:-:S03]  /*fb420*/  IMAD.MOV.U32 R56, RZ, RZ, R91 ;  /* 0x000000ffff387224 */ /* 0x000fc600078e005b */
[----:B------:R-:W-:Y:S01]  /*fb430*/  LDS R226, [R0+UR10+0x36500] ;  /* 0x0365000a00e27984 */ /* 0x000fe20008000800 */
[C---:B---3--:R-:W-:Y:S08]  /*fb440*/  HMMA.1688.F32.TF32 R8, R16.reuse, R218, R8 ;  /* 0x000000da1008723c */ /* 0x048ff00000081008 */
[C---:B--2---:R-:W-:Y:S08]  /*fb450*/  HMMA.1688.F32.TF32 R36, R16.reuse, R174, R36 ;  /* 0x000000ae1024723c */ /* 0x044ff00000081024 */
[C---:B----4-:R-:W-:Y:S08]  /*fb460*/  HMMA.1688.F32.TF32 R4, R16.reuse, R222, R40 ;  /* 0x000000de1004723c */ /* 0x050ff00000081028 */
[C---:B------:R-:W-:Y:S08]  /*fb470*/  HMMA.1688.F32.TF32 R44, R16.reuse, R198, R44 ;  /* 0x000000c6102c723c */ /* 0x040ff0000008102c */
[C---:B------:R-:W-:Y:S08]  /*fb480*/  HMMA.1688.F32.TF32 R48, R16.reuse, R190, R48 ;  /* 0x000000be1030723c */ /* 0x040ff00000081030 */
        /* <DEDUP_REMOVED lines=11> */
[----:B------:R-:W-:Y:S01]  /*fb540*/  STL.64 [R1+0x1d8], R34 ;  /* 0x0001d82201007387 */ /* 0x000fe20000100a00 */
[C---:B------:R-:W-:Y:S08]  /*fb550*/  HMMA.1688.F32.TF32 R28, R16.reuse, R206, R20 ;  /* 0x000000ce101c723c */ /* 0x040ff00000081014 */
[C---:B------:R-:W-:Y:S03]  /*fb560*/  HMMA.1688.F32.TF32 R20, R16.reuse, R178, R156 ;  /* 0x000000b21014723c */ /* 0x040fe6000008109c */
[----:B------:R-:W-:Y:S04]  /*fb570*/  STL.64 [R1+0x1c0], R4 ;  /* 0x0001c00401007387 */ /* 0x000fe80000100a00 */
[----:B------:R1:W-:Y:S04]  /*fb580*/  STL.64 [R1+0x1c8], R6 ;  /* 0x0001c80601007387 */ /* 0x0003e80000100a00 */
[----:B------:R-:W-:Y:S04]  /*fb590*/  STL.64 [R1+0x1b0], R28 ;  /* 0x0001b01c01007387 */ /* 0x000fe80000100a00 */
[----:B------:R-:W-:Y:S01]  /*fb5a0*/  STL.64 [R1+0x1b8], R30 ;  /* 0x0001b81e01007387 */ /* 0x000fe20000100a00 */
[----:B-1----:R-:W-:Y:S03]  /*fb5b0*/  HMMA.1688.F32.TF32 R4, R16, R186, R92 ;  /* 0x000000ba1004723c */ /* 0x002fe6000008105c */
[----:B------:R1:W-:Y:S04]  /*fb5c0*/  STL.64 [R1+0x1a0], R20 ;  /* 0x0001a01401007387 */ /* 0x0003e80000100a00 */
[----:B------:R-:W-:Y:S01]  /*fb5d0*/  STL.64 [R1+0x1a8], R22 ;  /* 0x0001a81601007387 */ /* 0x000fe20000100a00 */
[----:B------:R-:W-:-:S02]  /*fb5e0*/  IMAD.MOV.U32 R37, RZ, RZ, R126 ;  /* 0x000000ffff257224 */ /* 0x000fc400078e007e */
[----:B------:R-:W-:Y:S01]  /*fb5f0*/  IMAD.MOV.U32 R36, RZ, RZ, R127 ;  /* 0x000000ffff247224 */ /* 0x000fe200078e007f */
[----:B------:R-:W-:Y:S01]  /*fb600*/  LDS R92, [R0+UR10+0x34480] ;  /* 0x0344800a005c7984 */ /* 0x000fe20008000800 */
[----:B-1----:R-:W-:Y:S01]  /*fb610*/  IMAD.MOV.U32 R21, RZ, RZ, R114 ;  /* 0x000000ffff157224 */ /* 0x002fe200078e0072 */
[----:B------:R-:W-:Y:S01]  /*fb620*/  MOV R20, R115 ;  /* 0x0000007300147202 */ /* 0x000fe20000000f00 */
[----:B------:R-:W-:Y:S01]  /*fb630*/  IMAD.MOV.U32 R41, RZ, RZ, R130 ;  /* 0x000000ffff297224 */ /* 0x000fe200078e0082 */
[----:B------:R-:W-:Y:S04]  /*fb640*/  LDS R94, [R0+UR10+0x36480] ;  /* 0x0364800a005e7984 */ /* 0x000fe80008000800 */
[----:B------:R-:W-:Y:S04]  /*fb650*/  STL.64 [R1+0x190], R4 ;  /* 0x0001900401007387 */ /* 0x000fe80000100a00 */
[----:B------:R1:W-:Y:S01]  /*fb660*/  STL.64 [R1+0x198], R6 ;  /* 0x0001980601007387 */ /* 0x0003e20000100a00 */
[----:B------:R-:W-:-:S02]  /*fb670*/  IMAD.MOV.U32 R40, RZ, RZ, R131 ;  /* 0x000000ffff287224 */ /* 0x000fc400078e0083 */
[----:B------:R-:W-:Y:S01]  /*fb680*/  IMAD.MOV.U32 R47, RZ, RZ, R142 ;  /* 0x000000ffff2f7224 */ /* 0x000fe200078e008e */
[----:B------:R-:W-:Y:S01]  /*fb690*/  LDS R93, [R227+UR10+0x34480] ;  /* 0x0344800ae35d7984 */ /* 0x000fe20008000800 */
[----:B------:R-:W-:-:S03]  /*fb6a0*/  IMAD.MOV.U32 R46, RZ, RZ, R143 ;  /* 0x000000ffff2e7224 */ /* 0x000fc600078e008f */
[----:B------:R-:W2:Y:S01]  /*fb6b0*/  LDS R95, [R227+UR10+0x36480] ;  /* 0x0364800ae35f7984 */ /* 0x000ea20008000800 */
[C---:B-1----:R-:W-:Y:S01]  /*fb6c0*/  HMMA.1688.F32.TF32 R4, R16.reuse, R194, R12 ;  /* 0x000000c21004723c */ /* 0x042fe2000008100c */
[----:B------:R-:W-:Y:S01]  /*fb6d0*/  IMAD.MOV.U32 R3, RZ, RZ, R186 ;  /* 0x000000ffff037224 */ /* 0x000fe200078e00ba */
[----:B------:R-:W-:Y:S01]  /*fb6e0*/  MOV R2, R187 ;  /* 0x000000bb00027202 */ /* 0x000fe20000000f00 */
[----:B------:R-:W-:Y:S01]  /*fb6f0*/  IMAD.MOV.U32 R45, RZ, RZ, R102 ;  /* 0x000000ffff2d7224 */ /* 0x000fe200078e0066 */
[----:B------:R-:W-:Y:S01]  /*fb700*/  MOV R44, R103 ;  /* 0x00000067002c7202 */ /* 0x000fe20000000f00 */
[----:B------:R-:W-:Y:S01]  /*fb710*/  IMAD.MOV.U32 R22, RZ, RZ, R27 ;  /* 0x000000ffff167224 */ /* 0x000fe200078e001b */
[----:B------:R-:W1:Y:S02]  /*fb720*/  LDS R227, [R227+UR10+0x36500] ;  /* 0x0365000ae3e37984 */ /* 0x000e640008000800 */
[C---:B------:R-:W-:Y:S11]  /*fb730*/  HMMA.1688.F32.TF32 R12, R16.reuse, R166, R96 ;  /* 0x000000a6100c723c */ /* 0x040ff60000081060 */
[----:B------:R-:W-:Y:S04]  /*fb740*/  STL.64 [R1+0x3c0], R4 ;  /* 0x0003c00401007387 */ /* 0x000fe80000100a00 */
[----:B------:R3:W-:Y:S04]  /*fb750*/  STL.64 [R1+0x3c8], R6 ;  /* 0x0003c80601007387 */ /* 0x0007e80000100a00 */
[----:B------:R-:W-:Y:S04]  /*fb760*/  STL.64 [R1+0x3b0], R8 ;  /* 0x0003b00801007387 */ /* 0x000fe80000100a00 */
[----:B------:R4:W-:Y:S01]  /*fb770*/  STL.64 [R1+0x3b8], R10 ;  /* 0x0003b80a01007387 */ /* 0x0009e20000100a00 */
[C---:B---3--:R-:W-:Y:S08]  /*fb780*/  HMMA.1688.F32.TF32 R4, R16.reuse, R234, R104 ;  /* 0x000000ea1004723c */ /* 0x048ff00000081068 */
[C---:B----4-:R-:W-:Y:S11]  /*fb790*/  HMMA.1688.F32.TF32 R8, R16.reuse, R202, R120 ;  /* 0x000000ca1008723c */ /* 0x050ff60000081078 */
[----:B------:R-:W-:Y:S04]  /*fb7a0*/  STL.64 [R1+0x3a0], R4 ;  /* 0x0003a00401007387 */ /* 0x000fe80000100a00 */
[----:B------:R3:W-:Y:S04]  /*fb7b0*/  STL.64 [R1+0x3a8], R6 ;  /* 0x0003a80601007387 */ /* 0x0007e80000100a00 */
[----:B------:R-:W-:Y:S04]  /*fb7c0*/  STL.64 [R1+0x390], R12 ;  /* 0x0003900c01007387 */ /* 0x000fe80000100a00 */
[----:B------:R4:W-:Y:S01]  /*fb7d0*/  STL.64 [R1+0x398], R14 ;  /* 0x0003980e01007387 */ /* 0x0009e20000100a00 */
[C---:B---3--:R-:W-:Y:S03]  /*fb7e0*/  HMMA.1688.F32.TF32 R4, R16.reuse, R114, R116 ;  /* 0x000000721004723c */ /* 0x048fe60000081074 */
[----:B------:R-:W-:Y:S04]  /*fb7f0*/  STL.64 [R1+0x380], R8 ;  /* 0x0003800801007387 */ /* 0x000fe80000100a00 */
[----:B------:R3:W-:Y:S01]  /*fb800*/  STL.64 [R1+0x388], R10 ;  /* 0x0003880a01007387 */ /* 0x0007e20000100a00 */
[C---:B----4-:R-:W-:Y:S08]  /*fb810*/  HMMA.1688.F32.TF32 R12, R16.reuse, R182, R144 ;  /* 0x000000b6100c723c */ /* 0x050ff00000081090 */
[C---:B---3--:R-:W-:Y:S03]  /*fb820*/  HMMA.1688.F32.TF32 R8, R16.reuse, R238, R152 ;  /* 0x000000ee1008723c */ /* 0x048fe60000081098 */
[----:B------:R-:W-:Y:S04]  /*fb830*/  STL.64 [R1+0x370], R4 ;  /* 0x0003700401007387 */ /* 0x000fe80000100a00 */
[----:B------:R3:W-:Y:S04]  /*fb840*/  STL.64 [R1+0x378], R6 ;  /* 0x0003780601007387 */ /* 0x0007e80000100a00 */
[----:B------:R4:W-:Y:S04]  /*fb850*/  STL.64 [R1+0x360], R12 ;  /* 0x0003600c01007387 */ /* 0x0009e80000100a00 */
[----:B------:R1:W-:Y:S01]  /*fb860*/  STL.64 [R1+0x368], R14 ;  /* 0x0003680e01007387 */ /* 0x0003e20000100a00 */
[----:B---3--:R-:W-:Y:S03]  /*fb870*/  HMMA.1688.F32.TF32 R4, R16, R214, R168 ;  /* 0x000000d61004723c */ /* 0x008fe600000810a8 */
[----:B------:R-:W3:Y:S04]  /*fb880*/  LDL.LU R152, [R1+0x10f0] ;  /* 0x0010f00001987983 */ /* 0x000ee80000300800 */
[----:B------:R1:W-:Y:S04]  /*fb890*/  STL.64 [R1+0x350], R8 ;  /* 0x0003500801007387 */ /* 0x0003e80000100a00 */
[----:B------:R1:W-:Y:S08]  /*fb8a0*/  STL.64 [R1+0x358], R10 ;  /* 0x0003580a01007387 */ /* 0x0003f00000100a00 */
[----:B------:R-:W-:Y:S04]  /*fb8b0*/  STL.64 [R1+0x340], R4 ;  /* 0x0003400401007387 */ /* 0x000fe80000100a00 */
        /* <DEDUP_REMOVED lines=58> */
[----:B---3--:R-:W-:-:S15]  /*fbc60*/  HMMA.1688.F32.TF32 R32, R16, R230, R32 ;  /* 0x000000e61020723c */ /* 0x008fde0000081020 */
[----:B------:R-:W-:-:S04]  /*fbc70*/  NOP ;  /* 0x0000000000007918 */ /* 0x000fc80000000000 */
[----:B------:R1:W-:Y:S04]  /*fbc80*/  STL.64 [R1+0x330], R32 ;  /* 0x0003302001007387 */ /* 0x0003e80000100a00 */
[----:B------:R-:W-:Y:S04]  /*fbc90*/  STL.64 [R1+0x338], R34 ;  /* 0x0003382201007387 */ /* 0x000fe80000100a00 */
[----:B------:R-:W-:Y:S04]  /*fbca0*/  STL.64 [R1+0x320], R4 ;  /* 0x0003200401007387 */ /* 0x000fe80000100a00 */
[----:B------:R2:W-:Y:S01]  /*fbcb0*/  STL.64 [R1+0x328], R6 ;  /* 0x0003280601007387 */ /* 0x0005e20000100a00 */
[----:B-1----:R-:W-:-:S02]  /*fbcc0*/  IMAD.MOV.U32 R33, RZ, RZ, R82 ;  /* 0x000000ffff217224 */ /* 0x002fc400078e0052 */
[----:B------:R-:W-:Y:S01]  /*fbcd0*/  IMAD.MOV.U32 R32, RZ, RZ, R83 ;  /* 0x000000ffff207224 */ /* 0x000fe200078e0053 */
[----:B--2---:R-:W-:-:S15]  /*fbce0*/  HMMA.1688.F32.TF32 R4, R16, R78, R156 ;  /* 0x0000004e1004723c */ /* 0x004fde000008109c */
[----:B------:R-:W-:-:S04]  /*fbcf0*/  NOP ;  /* 0x0000000000007918 */ /* 0x000fc80000000000 */
[----:B------:R-:W-:Y:S04]  /*fbd00*/  STL.64 [R1+0x310], R4 ;  /* 0x0003100401007387 */ /* 0x000fe80000100a00 */
[----:B------:R4:W-:Y:S02]  /*fbd10*/  STL.64 [R1+0x318], R6 ;  /* 0x0003180601007387 */ /* 0x0009e40000100a00 */
[----:B----4-:R-:W-:-:S15]  /*fbd20*/  HMMA.1688.F32.TF32 R4, R16, R82, R12 ;  /* 0x000000521004723c */ /* 0x010fde000008100c */
[----:B------:R-:W-:-:S04]  /*fbd30*/  NOP ;  /* 0x0000000000007918 */ /* 0x000fc80000000000 */
[----:B------:R-:W-:Y:S04]  /*fbd40*/  STL.64 [R1+0x300], R4 ;  /* 0x0003000401007387 */ /* 0x000fe80000100a00 */
[----:B------:R1:W-:Y:S01]  /*fbd50*/  STL.64 [R1+0x308], R6 ;  /* 0x0003080601007387 */ /* 0x0003e20000100a00 */
[C---:B------:R-:W-:Y:S08]  /*fbd60*/  HMMA.1688.F32.TF32 R12, R16.reuse, R250, R144 ;  /* 0x000000fa100c723c */ /* 0x040ff00000081090 */
[C---:B-1----:R-:W-:Y:S08]  /*fbd70*/  HMMA.1688.F32.TF32 R4, R16.reuse, R90, R8 ;  /* 0x0000005a1004723c */ /* 0x042ff00000081008 */
[C---:B------:R-:W-:Y:S11]  /*fbd80*/  HMMA.1688.F32.TF32 R8, R16.reuse, R246, R152 ;  /* 0x000000f61008723c */ /* 0x040ff60000081098 */
[----:B------:R-:W-:Y:S04]  /*fbd90*/  STL.64 [R1+0x2f0], R4 ;  /* 0x0002f00401007387 */ /* 0x000fe80000100a00 */
[----:B------:R1:W-:Y:S02]  /*fbda0*/  STL.64 [R1+0x2f8], R6 ;  /* 0x0002f80601007387 */ /* 0x0003e40000100a00 */
[----:B-1----:R-:W-:-:S15]  /*fbdb0*/  HMMA.1688.F32.TF32 R4, R16, R102, R104 ;  /* 0x000000661004723c */ /* 0x002fde0000081068 */
[----:B------:R-:W-:-:S04]  /*fbdc0*/  NOP ;  /* 0x0000000000007918 */ /* 0x000fc80000000000 */
        /* <DEDUP_REMOVED lines=24> */
[----:B------:R1:W-:Y:S04]  /*fbf50*/  STL.64 [R1+0x278], R6 ;  /* 0x0002780601007387 */ /* 0x0003e80000100a00 */
        /* <DEDUP_REMOVED lines=36> */
[----:B-1----:R-:W-:-:S15]  /*fc1a0*/  HMMA.1688.F32.TF32 R4, R16, R162, R124 ;  /* 0x000000a21004723c */ /* 0x002fde000008107c */
[----:B------:R-:W-:-:S04]  /*fc1b0*/  NOP ;  /* 0x0000000000007918 */ /* 0x000fc80000000000 */
[----:B------:R-:W-:Y:S04]  /*fc1c0*/  STL.64 [R1+0x260], R4 ;  /* 0x0002600401007387 */ /* 0x000fe80000100a00 */
[----:B------:R4:W-:Y:S04]  /*fc1d0*/  STL.64 [R1+0x268], R6 ;  /* 0x0002680601007387 */ /* 0x0009e80000100a00 */
[----:B------:R-:W3:Y:S04]  /*fc1e0*/  LDL.LU R160, [R1+0xfb0] ;  /* 0x000fb00001a07983 */ /* 0x000ee80000300800 */
[----:B------:R-:W3:Y:S04]  /*fc1f0*/  LDL.LU R161, [R1+0xfb4] ;  /* 0x000fb40001a17983 */ /* 0x000ee80000300800 */
[----:B------:R-:W3:Y:S04]  /*fc200*/  LDL.LU R162, [R1+0xfb8] ;  /* 0x000fb80001a27983 */ /* 0x000ee80000300800 */
[----:B------:R-:W3:Y:S01]  /*fc210*/  LDL.LU R163, [R1+0xfbc] ;  /* 0x000fbc0001a37983 */ /* 0x000ee20000300800 */
[----:B----4-:R-:W-:Y:S03]  /*fc220*/  HMMA.1688.F32.TF32 R4, R92, R190, R168 ;  /* 0x000000be5c04723c */ /* 0x010fe600000810a8 */
[----:B------:R-:W4:-:S15]  /*fc230*/  LDL.LU R168, [R1+0xfa0] ;  /* 0x000fa00001a87983 */ /* 0x000f1e0000300800 */
[----:B------:R-:W-:Y:S01]  /*fc240*/  NOP ;  /* 0x0000000000007918 */ /* 0x000fe20000000000 */
[----:B------:R-:W-:Y:S04]  /*fc250*/  STL.64 [R1+0x430], R4 ;  /* 0x0004300401007387 */ /* 0x000fe80000100a00 */
[----:B------:R2:W-:Y:S04]  /*fc260*/  STL.64 [R1+0x438], R6 ;  /* 0x0004380601007387 */ /* 0x0005e80000100a00 */
[----:B------:R-:W4:Y:S04]  /*fc270*/  LDL.LU R169, [R1+0xfa4] ;  /* 0x000fa40001a97983 */ /* 0x000f280000300800 */
[----:B------:R-:W4:Y:S01]  /*fc280*/  LDL.LU R170, [R1+0xfa8] ;  /* 0x000fa80001aa7983 */ /* 0x000f220000300800 */
[C---:B--2---:R-:W-:Y:S03]  /*fc290*/  HMMA.1688.F32.TF32 R4, R92.reuse, R198, R208 ;  /* 0x000000c65c04723c */ /* 0x044fe600000810d0 */
[----:B------:R-:W4:Y:S04]  /*fc2a0*/  LDL.LU R171, [R1+0xfac] ;  /* 0x000fac0001ab7983 */ /* 0x000f280000300800 */
[----:B------:R-:W2:Y:S01]  /*fc2b0*/  LDL.LU R208, [R1+0xf90] ;  /* 0x000f900001d07983 */ /* 0x000ea20000300800 */
[C---:B------:R-:W-:Y:S08]  /*fc2c0*/  HMMA.1688.F32.TF32 R12, R92.reuse, R222, R116 ;  /* 0x000000de5c0c723c */ /* 0x040ff00000081074 */
[C---:B---3--:R-:W-:Y:S03]  /*fc2d0*/  HMMA.1688.F32.TF32 R8, R92.reuse, R174, R128 ;  /* 0x000000ae5c08723c */ /* 0x048fe60000081080 */
[----:B------:R-:W-:Y:S04]  /*fc2e0*/  STL.64 [R1+0x420], R4 ;  /* 0x0004200401007387 */ /* 0x000fe80000100a00 */
[----:B------:R1:W-:Y:S04]  /*fc2f0*/  STL.64 [R1+0x428], R6 ;  /* 0x0004280601007387 */ /* 0x0003e80000100a00 */
[----:B------:R-:W2:Y:S04]  /*fc300*/  LDL.LU R209, [R1+0xf94] ;  /* 0x000f940001d17983 */ /* 0x000ea80000300800 */
[----:B------:R-:W2:Y:S04]  /*fc310*/  LDL.LU R210, [R1+0xf98] ;  /* 0x000f980001d27983 */ /* 0x000ea80000300800 */
[----:B------:R-:W2:Y:S01]  /*fc320*/  LDL.LU R211, [R1+0xf9c] ;  /* 0x000f9c0001d37983 */ /* 0x000ea20000300800 */
[----:B-1----:R-:W-:Y:S01]  /*fc330*/  HMMA.1688.F32.TF32 R4, R92, R134, R112 ;  /* 0x000000865c04723c */ /* 0x002fe20000081070 */
[----:B------:R-:W-:-:S02]  /*fc340*/  IMAD.MOV.U32 R81, RZ, RZ, R134 ;  /* 0x000000ffff517224 */ /* 0x000fc400078e0086 */
[----:B------:R-:W-:Y:S01]  /*fc350*/  STL.64 [R1+0x410], R12 ;  /* 0x0004100c01007387 */ /* 0x000fe20000100a00 */
[----:B------:R-:W-:-:S03]  /*fc360*/  IMAD.MOV.U32 R80, RZ, RZ, R135 ;  /* 0x000000ffff507224 */ /* 0x000fc600078e0087 */
[----:B------:R1:W-:Y:S04]  /*fc370*/  STL.64 [R1+0x418], R14 ;  /* 0x0004180e01007387 */ /* 0x0003e80000100a00 */
[----:B------:R-:W-:Y:S04]  /*fc380*/  STL.64 [R1+0x400], R8 ;  /* 0x0004000801007387 */ /* 0x000fe80000100a00 */
[----:B------:R3:W-:Y:S04]  /*fc390*/  STL.64 [R1+0x408], R10 ;  /* 0x0004080a01007387 */ /* 0x0007e80000100a00 */
[----:B------:R3:W-:Y:S01]  /*fc3a0*/  STL.64 [R1+0x3f0], R4 ;  /* 0x0003f00401007387 */ /* 0x0007e20000100a00 */
[C---:B-1----:R-:W-:Y:S03]  /*fc3b0*/  HMMA.1688.F32.TF32 R12, R92.reuse, R206, R144 ;  /* 0x000000ce5c0c723c */ /* 0x042fe60000081090 */
[----:B------:R1:W-:Y:S05]  /*fc3c0*/  STL.64 [R1+0x3f8], R6 ;  /* 0x0003f80601007387 */ /* 0x0003ea0000100a00 */
[----:B---3--:R-:W-:Y:S01]  /*fc3d0*/  HMMA.1688.F32.TF32 R8, R92, R138, R140 ;  /* 0x0000008a5c08723c */ /* 0x008fe2000008108c */
[----:B------:R-:W-:-:S02]  /*fc3e0*/  IMAD.MOV.U32 R5, RZ, RZ, R178 ;  /* 0x000000ffff057224 */ /* 0x000fc400078e00b2 */
[----:B------:R-:W-:Y:S02]  /*fc3f0*/  IMAD.MOV.U32 R4, RZ, RZ, R179 ;  /* 0x000000ffff047224 */ /* 0x000fe400078e00b3 */
[----:B------:R-:W-:Y:S02]  /*fc400*/  IMAD.MOV.U32 R125, RZ, RZ, R194 ;  /* 0x000000ffff7d7224 */ /* 0x000fe400078e00c2 */
[----:B------:R-:W-:Y:S02]  /*fc410*/  IMAD.MOV.U32 R124, RZ, RZ, R195 ;  /* 0x000000ffff7c7224 */ /* 0x000fe400078e00c3 */
[----:B------:R-:W-:Y:S02]  /*fc420*/  IMAD.MOV.U32 R131, RZ, RZ, R218 ;  /* 0x000000ffff837224 */ /* 0x000fe400078e00da */
[----:B------:R-:W-:Y:S02]  /*fc430*/  IMAD.MOV.U32 R130, RZ, RZ, R219 ;  /* 0x000000ffff827224 */ /* 0x000fe400078e00db */
[----:B------:R-:W-:-:S02]  /*fc440*/  IMAD.MOV.U32 R129, RZ, RZ, R234 ;  /* 0x000000ffff817224 */ /* 0x000fc400078e00ea */
[----:B------:R-:W-:-:S04]  /*fc450*/  IMAD.MOV.U32 R128, RZ, RZ, R235 ;  /* 0x000000ffff807224 */ /* 0x000fc800078e00eb */
[----:B------:R-:W-:Y:S01]  /*fc460*/  STL.64 [R1+0x3e0], R8 ;  /* 0x0003e00801007387 */ /* 0x000fe20000100a00 */
[----:B-1----:R-:W-:Y:S02]  /*fc470*/  IMAD.MOV.U32 R7, RZ, RZ, R138 ;  /* 0x000000ffff077224 */ /* 0x002fe400078e008a */
[----:B------:R-:W-:Y:S01]  /*fc480*/  IMAD.MOV.U32 R6, RZ, RZ, R139 ;  /* 0x000000ffff067224 */ /* 0x000fe200078e008b */
[----:B------:R1:W-:Y:S04]  /*fc490*/  STL.64 [R1+0x3e8], R10 ;  /* 0x0003e80a01007387 */ /* 0x0003e80000100a00 */
[----:B------:R-:W-:Y:S04]  /*fc4a0*/  STL.64 [R1+0x3d0], R12 ;  /* 0x0003d00c01007387 */ /* 0x000fe80000100a00 */
[----:B------:R-:W-:Y:S01]  /*fc4b0*/  STL.64 [R1+0x3d8], R14 ;  /* 0x0003d80e01007387 */ /* 0x000fe20000100a00 */
[----:B-1----:R-:W-:-:S15]  /*fc4c0*/  HMMA.1688.F32.TF32 R8, R92, R178, R152 ;  /* 0x000000b25c08723c */ /* 0x002fde0000081098 */
[----:B------:R-:W-:-:S04]  /*fc4d0*/  NOP ;  /* 0x0000000000007918 */ /* 0x000fc80000000000 */
[----:B------:R-:W-:Y:S04]  /*fc4e0*/  STL.64 [R1+0x180], R8 ;  /* 0x0001800801007387 */ /* 0x000fe80000100a00 */
[----:B------:R1:W-:Y:S04]  /*fc4f0*/  STL.64 [R1+0x188], R10 ;  /* 0x0001880a01007387 */ /* 0x0003e80000100a00 */
[----:B------:R-:W3:Y:S04]  /*fc500*/  LDL.LU R176, [R1+0xf80] ;  /* 0x000f800001b07983 */ /* 0x000ee80000300800 */
[----:B------:R-:W3:Y:S04]  /*fc510*/  LDL.LU R177, [R1+0xf84] ;  /* 0x000f840001b17983 */ /* 0x000ee80000300800 */
[----:B------:R-:W3:Y:S04]  /*fc520*/  LDL.LU R178, [R1+0xf88] ;  /* 0x000f880001b27983 */ /* 0x000ee80000300800 */
[----:B------:R-:W3:Y:S04]  /*fc530*/  LDL.LU R179, [R1+0xf8c] ;  /* 0x000f8c0001b37983 */ /* 0x000ee80000300800 */
[----:B------:R-:W3:Y:S04]  /*fc540*/  LDL.LU R184, [R1+0xf70] ;  /* 0x000f700001b87983 */ /* 0x000ee80000300800 */
[----:B------:R-:W3:Y:S01]  /*fc550*/  LDL.LU R185, [R1+0xf74] ;  /* 0x000f740001b97983 */ /* 0x000ee20000300800 */
[----:B-1----:R-:W-:Y:S03]  /*fc560*/  HMMA.1688.F32.TF32 R8, R92, R186, R160 ;  /* 0x000000ba5c08723c */ /* 0x002fe600000810a0 */
[----:B------:R-:W3:Y:S04]  /*fc570*/  LDL.LU R186, [R1+0xf78] ;  /* 0x000f780001ba7983 */ /* 0x000ee80000300800 */
[----:B------:R-:W3:-:S12]  /*fc580*/  LDL.LU R187, [R1+0xf7c] ;  /* 0x000f7c0001bb7983 */ /* 0x000ed80000300800 */
[----:B------:R-:W-:Y:S04]  /*fc590*/  STL.64 [R1+0x7718], R10 ;  /* 0x0077180a01007387 */ /* 0x000fe80000100a00 */
[----:B------:R-:W-:Y:S01]  /*fc5a0*/  STL.64 [R1+0x7710], R8 ;  /* 0x0077100801007387 */ /* 0x000fe20000100a00 */
[----:B----4-:R-:W-:-:S15]  /*fc5b0*/  HMMA.1688.F32.TF32 R12, R92, R194, R168 ;  /* 0x000000c25c0c723c */ /* 0x010fde00000810a8 */
[----:B------:R-:W-:-:S04]  /*fc5c0*/  NOP ;  /* 0x0000000000007918 */ /* 0x000fc80000000000 */
[----:B------:R-:W-:Y:S04]  /*fc5d0*/  STL.64 [R1+0x7728], R14 ;  /* 0x0077280e01007387 */ /* 0x000fe80000100a00 */
[----:B------:R-:W-:Y:S04]  /*fc5e0*/  STL.64 [R1+0x7720], R12 ;  /* 0x0077200c01007387 */ /* 0x000fe80000100a00 */
[----:B------:R-:W4:Y:S04]  /*fc5f0*/  LDL.LU R192, [R1+0xf60] ;  /* 0x000f600001c07983 */ /* 0x000f280000300800 */
[----:B------:R-:W4:Y:S01]  /*fc600*/  LDL.LU R193, [R1+0xf64] ;  /* 0x000f640001c17983 */ /* 0x000f220000300800 */
[C---:B--2---:R-:W-:Y:S03]  /*fc610*/  HMMA.1688.F32.TF32 R104, R92.reuse, R218, R208 ;  /* 0x000000da5c68723c */ /* 0x044fe600000810d0 */
        /* <DEDUP_REMOVED lines=11> */
[----:B------:R1:W-:Y:S04]  /*fc6d0*/  STL.64 [R1+0x7730], R104 ;  /* 0x0077306801007387 */ /* 0x0003e80000100a00 */
[----:B------:R-:W2:Y:S04]  /*fc6e0*/  LDL.LU R232, [R1+0xf30] ;  /* 0x000f300001e87983 */ /* 0x000ea80000300800 */
[----:B------:R-:W2:Y:S01]  /*fc6f0*/  LDL.LU R233, [R1+0xf34] ;  /* 0x000f340001e97983 */ /* 0x000ea20000300800 */
[----:B---3--:R-:W-:Y:S03]  /*fc700*/  HMMA.1688.F32.TF32 R100, R92, R234, R176 ;  /* 0x000000ea5c64723c */ /* 0x008fe600000810b0 */
[----:B------:R-:W3:Y:S04]  /*fc710*/  LDL.LU R234, [R1+0xf38] ;  /* 0x000f380001ea7983 */ /* 0x000ee80000300800 */
[----:B------:R-:W3:Y:S01]  /*fc720*/  LDL.LU R235, [R1+0xf3c] ;  /* 0x000f3c0001eb7983 */ /* 0x000ee20000300800 */
[----:B-1----:R-:W-:-:S02]  /*fc730*/  IMAD.MOV.U32 R105, RZ, RZ, R166 ;  /* 0x000000ffff697224 */ /* 0x002fc400078e00a6 */
[----:B------:R-:W-:-:S09]  /*fc740*/  IMAD.MOV.U32 R104, RZ, RZ, R167 ;  /* 0x000000ffff687224 */ /* 0x000fd200078e00a7 */
[----:B------:R-:W-:Y:S04]  /*fc750*/  STL.64 [R1+0x7708], R102 ;  /* 0x0077086601007387 */ /* 0x000fe80000100a00 */
[----:B------:R-:W-:Y:S04]  /*fc760*/  STL.64 [R1+0x7700], R100 ;  /* 0x0077006401007387 */ /* 0x000fe80000100a00 */
[----:B------:R-:W3:Y:S04]  /*fc770*/  LDL.LU R164, [R1+0xf20] ;  /* 0x000f200001a47983 */ /* 0x000ee80000300800 */
[----:B------:R-:W3:Y:S01]  /*fc780*/  LDL.LU R165, [R1+0xf24] ;  /* 0x000f240001a57983 */ /* 0x000ee20000300800 */
[----:B------:R-:W-:Y:S03]  /*fc790*/  HMMA.1688.F32.TF32 R16, R92, R166, R184 ;  /* 0x000000a65c10723c */ /* 0x000fe600000810b8 */
[----:B------:R-:W3:Y:S04]  /*fc7a0*/  LDL.LU R166, [R1+0xf28] ;  /* 0x000f280001a67983 */ /* 0x000ee80000300800 */
[----:B------:R-:W3:Y:S01]  /*fc7b0*/  LDL.LU R167, [R1+0xf2c] ;  /* 0x000f2c0001a77983 */ /* 0x000ee20000300800 */
[----:B------:R-:W-:Y:S01]  /*fc7c0*/  IMAD.MOV.U32 R106, RZ, RZ, R23 ;  /* 0x000000ffff6a7224 */ /* 0x000fe200078e0017 */
[----:B------:R-:W-:-:S10]  /*fc7d0*/  MOV R107, R22 ;  /* 0x00000016006b7202 */ /* 0x000fd40000000f00 */
[----:B------:R1:W-:Y:S02]  /*fc7e0*/  STL.64 [R1+0x7748], R18 ;  /* 0x0077481201007387 */ /* 0x0003e40000100a00 */
[----:B-1----:R-:W-:Y:S02]  /*fc7f0*/  IMAD.MOV.U32 R18, RZ, RZ, R21 ;  /* 0x000000ffff127224 */ /* 0x002fe400078e0015 */
[----:B------:R-:W-:Y:S01]  /*fc800*/  IMAD.MOV.U32 R19, RZ, RZ, R20 ;  /* 0x000000ffff137224 */ /* 0x000fe200078e0014 */
[----:B------:R-:W-:Y:S01]  /*fc810*/  STL.64 [R1+0x7740], R16 ;  /* 0x0077401001007387 */ /* 0x000fe20000100a00 */
[C---:B----4-:R-:W-:Y:S08]  /*fc820*/  HMMA.1688.F32.TF32 R20, R92.reuse, R202, R192 ;  /* 0x000000ca5c14723c */ /* 0x050ff000000810c0 */
[C---:B--2---:R-:W-:Y:S11]  /*fc830*/  HMMA.1688.F32.TF32 R24, R92.reuse, R18, R208 ;  /* 0x000000125c18723c */ /* 0x044ff600000810d0 */
[----:B------:R-:W-:Y:S01]  /*fc840*/  STL.64 [R1+0x76f8], R22 ;  /* 0x0076f81601007387 */ /* 0x000fe20000100a00 */
[----:B------:R-:W-:Y:S03]  /*fc850*/  HMMA.1688.F32.TF32 R28, R92, R182, R216 ;  /* 0x000000b65c1c723c */ /* 0x000fe600000810d8 */
[----:B------:R-:W-:Y:S04]  /*fc860*/  STL.64 [R1+0x76f0], R20 ;  /* 0x0076f01401007387 */ /* 0x000fe80000100a00 */
[----:B------:R-:W-:Y:S04]  /*fc870*/  STL.64 [R1+0x7758], R26 ;  /* 0x0077581a01007387 */ /* 0x000fe80000100a00 */
[----:B------:R1:W-:Y:S04]  /*fc880*/  STL.64 [R1+0x7750], R24 ;  /* 0x0077501801007387 */ /* 0x0003e80000100a00 */
[----:B------:R-:W2:Y:S04]  /*fc890*/  LDL.LU R180, [R1+0xf10] ;  /* 0x000f100001b47983 */ /* 0x000ea80000300800 */
[----:B------:R-:W2:Y:S01]  /*fc8a0*/  LDL.LU R181, [R1+0xf14] ;  /* 0x000f140001b57983 */ /* 0x000ea20000300800 */
[----:B-1----:R-:W-:-:S02]  /*fc8b0*/  IMAD.MOV.U32 R25, RZ, RZ, R182 ;  /* 0x000000ffff197224 */ /* 0x002fc400078e00b6 */
[----:B------:R-:W-:Y:S01]  /*fc8c0*/  IMAD.MOV.U32 R24, RZ, RZ, R183 ;  /* 0x000000ffff187224 */ /* 0x000fe200078e00b7 */
[----:B------:R-:W2:Y:S04]  /*fc8d0*/  LDL.LU R182, [R1+0xf18] ;  /* 0x000f180001b67983 */ /* 0x000ea80000300800 */
[----:B------:R-:W2:Y:S04]  /*fc8e0*/  LDL.LU R183, [R1+0xf1c] ;  /* 0x000f1c0001b77983 */ /* 0x000ea80000300800 */
[----:B------:R1:W-:Y:S02]  /*fc8f0*/  STL.64 [R1+0x76e8], R30 ;  /* 0x0076e81e01007387 */ /* 0x0003e40000100a00 */
[----:B-1----:R-:W-:-:S02]  /*fc900*/  IMAD.MOV.U32 R30, RZ, RZ, R33 ;  /* 0x000000ffff1e7224 */ /* 0x002fc400078e0021 */
[----:B------:R-:W-:Y:S01]  /*fc910*/  IMAD.MOV.U32 R31, RZ, RZ, R32 ;  /* 0x000000ffff1f7224 */ /* 0x000fe200078e0020 */
[----:B------:R-:W-:Y:S01]  /*fc920*/  STL.64 [R1+0x76e0], R28 ;  /* 0x0076e01c01007387 */ /* 0x000fe20000100a00 */
[----:B---3--:R-:W-:-:S15]  /*fc930*/  HMMA.1688.F32.TF32 R32, R92, R238, R232 ;  /* 0x000000ee5c20723c */ /* 0x008fde00000810e8 */
[----:B------:R-:W-:-:S04]  /*fc940*/  NOP ;  /* 0x0000000000007918 */ /* 0x000fc80000000000 */
[----:B------:R1:W-:Y:S04]  /*fc950*/  STL.64 [R1+0x7768], R34 ;  /* 0x0077682201007387 */ /* 0x0003e80000100a00 */
[----:B------:R-:W-:Y:S04]  /*fc960*/  STL.64 [R1+0x7760], R32 ;  /* 0x0077602001007387 */ /* 0x000fe80000100a00 */
[----:B------:R-:W3:Y:S04]  /*fc970*/  LDL.LU R232, [R1+0xf00] ;  /* 0x000f000001e87983 */ /* 0x000ee80000300800 */
[----:B------:R-:W3:Y:S04]  /*fc980*/  LDL.LU R233, [R1+0xf04] ;  /* 0x000f040001e97983 */ /* 0x000ee80000300800 */
[----:B------:R-:W3:Y:S04]  /*fc990*/  LDL.LU R234, [R1+0xf08] ;  /* 0x000f080001ea7983 */ /* 0x000ee80000300800 */
[----:B------:R-:W3:Y:S01]  /*fc9a0*/  LDL.LU R235, [R1+0xf0c] ;  /* 0x000f0c0001eb7983 */ /* 0x000ee20000300800 */
[----:B------:R-:W-:Y:S01]  /*fc9b0*/  IMAD.MOV.U32 R17, RZ, RZ, R238 ;  /* 0x000000ffff117224 */ /* 0x000fe200078e00ee */
[----:B------:R-:W-:-:S02]  /*fc9c0*/  MOV R16, R239 ;  /* 0x000000ef00107202 */ /* 0x000fc40000000f00 */
[----:B------:R-:W4:Y:S04]  /*fc9d0*/  LDL.LU R236, [R1+0xef0] ;  /* 0x000ef00001ec7983 */ /* 0x000f280000300800 */
[----:B------:R-:W4:Y:S04]  /*fc9e0*/  LDL.LU R237, [R1+0xef4] ;  /* 0x000ef40001ed7983 */ /* 0x000f280000300800 */
[----:B------:R-:W4:Y:S04]  /*fc9f0*/  LDL.LU R238, [R1+0xef8] ;  /* 0x000ef80001ee7983 */ /* 0x000f280000300800 */
[----:B------:R-:W4:Y:S01]  /*fca00*/  LDL.LU R239, [R1+0xefc] ;  /* 0x000efc0001ef7983 */ /* 0x000f220000300800 */
[----:B------:R-:W-:-:S02]  /*fca10*/  IMAD.MOV.U32 R102, RZ, RZ, R39 ;  /* 0x000000ffff667224 */ /* 0x000fc400078e0027 */
[----:B------:R-:W-:Y:S01]  /*fca20*/  IMAD.MOV.U32 R103, RZ, RZ, R38 ;  /* 0x000000ffff677224 */ /* 0x000fe200078e0026 */
[----:B------:R-:W4:Y:S01]  /*fca30*/  LDL.LU R212, [R1+0xee0] ;  /* 0x000ee00001d47983 */ /* 0x000f220000300800 */
[----:B-1----:R-:W-:Y:S02]  /*fca40*/  IMAD.MOV.U32 R34, RZ, RZ, R37 ;  /* 0x000000ffff227224 */ /* 0x002fe400078e0025 */
[----:B------:R-:W-:Y:S01]  /*fca50*/  IMAD.MOV.U32 R35, RZ, RZ, R36 ;  /* 0x000000ffff237224 */ /* 0x000fe200078e0024 */
[----:B------:R-:W4:Y:S01]  /*fca60*/  LDL.LU R213, [R1+0xee4] ;  /* 0x000ee40001d57983 */ /* 0x000f220000300800 */
[----:B------:R-:W-:Y:S02]  /*fca70*/  IMAD.MOV.U32 R13, RZ, RZ, R214 ;  /* 0x000000ffff0d7224 */ /* 0x000fe400078e00d6 */
[----:B------:R-:W-:Y:S01]  /*fca80*/  IMAD.MOV.U32 R11, RZ, RZ, R215 ;  /* 0x000000ffff0b7224 */ /* 0x000fe200078e00d7 */
[----:B------:R-:W-:Y:S01]  /*fca90*/  HMMA.1688.F32.TF32 R36, R92, R214, R164 ;  /* 0x000000d65c24723c */ /* 0x000fe200000810a4 */
[----:B------:R-:W4:Y:S04]  /*fcaa0*/  LDL.LU R214, [R1+0xee8] ;  /* 0x000ee80001d67983 */ /* 0x000f280000300800 */
[----:B------:R-:W4:-:S14]  /*fcab0*/  LDL.LU R215, [R1+0xeec] ;  /* 0x000eec0001d77983 */ /* 0x000f1c0000300800 */
[----:B------:R-:W-:Y:S04]  /*fcac0*/  STL.64 [R1+0x7778], R38 ;  /* 0x0077782601007387 */ /* 0x000fe80000100a00 */
[----:B------:R-:W-:Y:S04]  /*fcad0*/  STL.64 [R1+0x7770], R36 ;  /* 0x0077702401007387 */ /* 0x000fe80000100a00 */
[----:B------:R-:W4:Y:S04]  /*fcae0*/  LDL.LU R164, [R1+0xed0] ;  /* 0x000ed00001a47983 */ /* 0x000f280000300800 */
[----:B------:R-:W4:Y:S04]  /*fcaf0*/  LDL.LU R165, [R1+0xed4] ;  /* 0x000ed40001a57983 */ /* 0x000f280000300800 */
[----:B------:R-:W4:Y:S04]  /*fcb00*/  LDL.LU R166, [R1+0xed8] ;  /* 0x000ed80001a67983 */ /* 0x000f280000300800 */
[----:B------:R-:W4:Y:S01]  /*fcb10*/  LDL.LU R167, [R1+0xedc] ;  /* 0x000edc0001a77983 */ /* 0x000f220000300800 */
[----:B------:R-:W-:-:S02]  /*fcb20*/  IMAD.MOV.U32 R22, RZ, RZ, R41 ;  /* 0x000000ffff167224 */ /* 0x000fc400078e0029 */
[----:B------:R-:W-:Y:S01]  /*fcb30*/  IMAD.MOV.U32 R23, RZ, RZ, R40 ;  /* 0x000000ffff177224 */ /* 0x000fe200078e0028 */
[----:B------:R-:W-:Y:S01]  /*fcb40*/  MOV R20, R231 ;  /* 0x000000e700147202 */ /* 0x000fe20000000f00 */
[----:B------:R-:W-:Y:S02]  /*fcb50*/  IMAD.MOV.U32 R21, RZ, RZ, R230 ;  /* 0x000000ffff157224 */ /* 0x000fe400078e00e6 */
[----:B------:R-:W-:Y:S02]  /*fcb60*/  IMAD.MOV.U32 R26, RZ, RZ, R47 ;  /* 0x000000ffff1a7224 */ /* 0x000fe400078e002f */
[----:B------:R-:W-:Y:S01]  /*fcb70*/  IMAD.MOV.U32 R27, RZ, RZ, R46 ;  /* 0x000000ffff1b7224 */ /* 0x000fe200078e002e */
        /* <DEDUP_REMOVED lines=15> */
[----:B------:R1:W-:Y:S02]  /*fcc70*/  STL.64 [R1+0x7798], R46 ;  /* 0x0077982e01007387 */ /* 0x0003e40000100a00 */
[----:B-1----:R-:W-:Y:S02]  /*fcc80*/  IMAD.MOV.U32 R46, RZ, RZ, R49 ;  /* 0x000000ffff2e7224 */ /* 0x002fe400078e0031 */
[----:B------:R-:W-:-:S07]  /*fcc90*/  IMAD.MOV.U32 R47, RZ, RZ, R48 ;  /* 0x000000ffff2f7224 */ /* 0x000fce00078e0030 */
[----:B----4-:R-:W-:Y:S01]  /*fcca0*/  HMMA.1688.F32.TF32 R48, R92, R46, R236 ;  /* 0x0000002e5c30723c */ /* 0x010fe200000810ec */
[----:B------:R-:W-:-:S15]  /*fccb0*/  STL.64 [R1+0x7790], R44 ;  /* 0x0077902c01007387 */ /* 0x000fde0000100a00 */
[----:B------:R-:W-:-:S03]  /*fccc0*/  NOP ;  /* 0x0000000000007918 */ /* 0x000fc60000000000 */
[----:B------:R-:W-:Y:S04]  /*fccd0*/  STL.64 [R1+0x77a8], R50 ;  /* 0x0077a83201007387 */ /* 0x000fe80000100a00 */
[----:B------:R-:W-:Y:S01]  /*fcce0*/  STL.64 [R1+0x77a0], R48 ;  /* 0x0077a03001007387 */ /* 0x000fe20000100a00 */
[----:B------:R-:W-:Y:S03]  /*fccf0*/  HMMA.1688.F32.TF32 R52, R92, R30, R212 ;  /* 0x0000001e5c34723c */ /* 0x000fe600000810d4 */
[----:B------:R-:W3:Y:S04]  /*fcd00*/  LDL.LU R212, [R1+0xea0] ;  /* 0x000ea00001d47983 */ /* 0x000ee80000300800 */
[----:B------:R-:W3:Y:S04]  /*fcd10*/  LDL.LU R213, [R1+0xea4] ;  /* 0x000ea40001d57983 */ /* 0x000ee80000300800 */
[----:B------:R-:W3:Y:S04]  /*fcd20*/  LDL.LU R214, [R1+0xea8] ;  /* 0x000ea80001d67983 */ /* 0x000ee80000300800 */
[----:B------:R-:W3:Y:S04]  /*fcd30*/  LDL.LU R215, [R1+0xeac] ;  /* 0x000eac0001d77983 */ /* 0x000ee80000300800 */
[----:B------:R1:W-:Y:S02]  /*fcd40*/  STL.64 [R1+0x77b8], R54 ;  /* 0x0077b83601007387 */ /* 0x0003e40000100a00 */
[----:B-1----:R-:W-:-:S02]  /*fcd50*/  IMAD.MOV.U32 R54, RZ, RZ, R57 ;  /* 0x000000ffff367224 */ /* 0x002fc400078e0039 */
[----:B------:R-:W-:-:S07]  /*fcd60*/  IMAD.MOV.U32 R55, RZ, RZ, R56 ;  /* 0x000000ffff377224 */ /* 0x000fce00078e0038 */
[----:B------:R-:W-:Y:S01]  /*fcd70*/  HMMA.1688.F32.TF32 R56, R92, R54, R164 ;  /* 0x000000365c38723c */ /* 0x000fe200000810a4 */
[----:B------:R-:W-:-:S15]  /*fcd80*/  STL.64 [R1+0x77b0], R52 ;  /* 0x0077b03401007387 */ /* 0x000fde0000100a00 */
[----:B------:R-:W-:-:S03]  /*fcd90*/  NOP ;  /* 0x0000000000007918 */ /* 0x000fc60000000000 */
[----:B------:R1:W-:Y:S02]  /*fcda0*/  STL.64 [R1+0x76d8], R58 ;  /* 0x0076d83a01007387 */ /* 0x0003e40000100a00 */
[----:B-1----:R-:W-:Y:S01]  /*fcdb0*/  IMAD.MOV.U32 R58, RZ, RZ, R61 ;  /* 0x000000ffff3a7224 */ /* 0x002fe200078e003d */
[----:B------:R-:W-:Y:S01]  /*fcdc0*/  MOV R59, R60 ;  /* 0x0000003c003b7202 */ /* 0x000fe20000000f00 */
[----:B------:R-:W-:Y:S01]  /*fcdd0*/  STL.64 [R1+0x76d0], R56 ;  /* 0x0076d03801007387 */ /* 0x000fe20000100a00 */
[----:B--2---:R-:W-:-:S15]  /*fcde0*/  HMMA.1688.F32.TF32 R60, R92, R42, R180 ;  /* 0x0000002a5c3c723c */ /* 0x004fde00000810b4 */
[----:B------:R-:W-:-:S04]  /*fcdf0*/  NOP ;  /* 0x0000000000007918 */ /* 0x000fc80000000000 */
[----:B------:R-:W-:Y:S04]  /*fce00*/  STL.64 [R1+0x77c8], R62 ;  /* 0x0077c83e01007387 */ /* 0x000fe80000100a00 */
[----:B------:R-:W-:Y:S04]  /*fce10*/  STL.64 [R1+0x77c0], R60 ;  /* 0x0077c03c01007387 */ /* 0x000fe80000100a00 */
[----:B------:R-:W2:Y:S04]  /*fce20*/  LDL.LU R216, [R1+0xe90] ;  /* 0x000e900001d87983 */ /* 0x000ea80000300800 */
[----:B------:R-:W2:Y:S04]  /*fce30*/  LDL.LU R217, [R1+0xe94] ;  /* 0x000e940001d97983 */ /* 0x000ea80000300800 */
[----:B------:R-:W2:Y:S04]  /*fce40*/  LDL.LU R218, [R1+0xe98] ;  /* 0x000e980001da7983 */ /* 0x000ea80000300800 */
[----:B------:R-:W2:Y:S01]  /*fce50*/  LDL.LU R219, [R1+0xe9c] ;  /* 0x000e9c0001db7983 */ /* 0x000ea20000300800 */
        /* <DEDUP_REMOVED lines=23> */
[----:B------:R-:W3:Y:S01]  /*fcfd0*/  LDL.LU R215, [R1+0xe4c] ;  /* 0x000e4c0001d77983 */ /* 0x000ee20000300800 */
[----:B------:R-:W-:-:S03]  /*fcfe0*/  IMAD.MOV.U32 R14, RZ, RZ, R81 ;  /* 0x000000ffff0e7224 */ /* 0x000fc600078e0051 */
[----:B------:R1:W-:Y:S01]  /*fcff0*/  STL.64 [R1+0x76c8], R70 ;  /* 0x0076c84601007387 */ /* 0x0003e20000100a00 */
[----:B------:R-:W-:Y:S02]  /*fd000*/  IMAD.MOV.U32 R15, RZ, RZ, R80 ;  /* 0x000000ffff0f7224 */ /* 0x000fe400078e0050 */
[----:B-1----:R-:W-:Y:S02]  /*fd010*/  IMAD.MOV.U32 R70, RZ, RZ, R73 ;  /* 0x000000ffff467224 */ /* 0x002fe400078e0049 */
[----:B------:R-:W-:Y:S01]  /*fd020*/  IMAD.MOV.U32 R71, RZ, RZ, R72 ;  /* 0x000000ffff477224 */ /* 0x000fe200078e0048 */
[----:B------:R-:W-:Y:S04]  /*fd030*/  STL.64 [R1+0x76c0], R68 ;  /* 0x0076c04401007387 */ /* 0x000fe80000100a00 */
[----:B------:R-:W3:Y:S04]  /*fd040*/  LDL.LU R180, [R1+0xcd0] ;  /* 0x000cd00001b47983 */ /* 0x000ee80000300800 */
[----:B------:R-:W3:Y:S04]  /*fd050*/  LDL.LU R181, [R1+0xcd4] ;  /* 0x000cd40001b57983 */ /* 0x000ee80000300800 */
[----:B------:R-:W3:Y:S04]  /*fd060*/  LDL.LU R182, [R1+0xcd8] ;  /* 0x000cd80001b67983 */ /* 0x000ee80000300800 */
[----:B------:R-:W3:Y:S01]  /*fd070*/  LDL.LU R183, [R1+0xcdc] ;  /* 0x000cdc0001b77983 */ /* 0x000ee20000300800 */
[C---:B--2---:R-:W-:Y:S08]  /*fd080*/  HMMA.1688.F32.TF32 R72, R92.reuse, R22, R216 ;  /* 0x000000165c48723c */ /* 0x044ff000000810d8 */
[C---:B----4-:R-:W-:Y:S08]  /*fd090*/  HMMA.1688.F32.TF32 R76, R92.reuse, R26, R232 ;  /* 0x0000001a5c4c723c */ /* 0x050ff000000810e8 */
[C---:B------:R-:W-:Y:S08]  /*fd0a0*/  HMMA.1688.F32.TF32 R84, R92.reuse, R246, R228 ;  /* 0x000000f65c54723c */ /* 0x040ff000000810e4 */
[C---:B------:R-:W-:Y:S01]  /*fd0b0*/  HMMA.1688.F32.TF32 R80, R92.reuse, R250, R236 ;  /* 0x000000fa5c50723c */ /* 0x040fe200000810ec */
[----:B------:R-:W-:Y:S04]  /*fd0c0*/  STL.64 [R1+0x77e8], R74 ;  /* 0x0077e84a01007387 */ /* 0x000fe80000100a00 */
[----:B------:R-:W-:Y:S04]  /*fd0d0*/  STL.64 [R1+0x77e0], R72 ;  /* 0x0077e04801007387 */ /* 0x000fe80000100a00 */
[----:B------:R-:W-:Y:S04]  /*fd0e0*/  STL.64 [R1+0x76b8], R78 ;  /* 0x0076b84e01007387 */ /* 0x000fe80000100a00 */
[----:B------:R-:W-:Y:S01]  /*fd0f0*/  STL.64 [R1+0x76b0], R76 ;  /* 0x0076b04c01007387 */ /* 0x000fe20000100a00 */
[----:B------:R-:W-:Y:S01]  /*fd100*/  HMMA.1688.F32.TF32 R88, R92, R58, R164 ;  /* 0x0000003a5c58723c */ /* 0x000fe200000810a4 */
[----:B------:R-:W-:-:S02]  /*fd110*/  IMAD.MOV.U32 R12, RZ, RZ, R190 ;  /* 0x000000ffff0c7224 */ /* 0x000fc400078e00be */
[----:B------:R-:W-:Y:S02]  /*fd120*/  IMAD.MOV.U32 R10, RZ, RZ, R191 ;  /* 0x000000ffff0a7224 */ /* 0x000fe400078e00bf */
[----:B------:R1:W-:Y:S04]  /*fd130*/  STL.64 [R1+0x77f8], R82 ;  /* 0x0077f85201007387 */ /* 0x0003e80000100a00 */
[----:B------:R-:W-:Y:S04]  /*fd140*/  STL.64 [R1+0x77f0], R80 ;  /* 0x0077f05001007387 */ /* 0x000fe80000100a00 */
[----:B------:R-:W2:Y:S04]  /*fd150*/  LDL.LU R228, [R1+0xcc0] ;  /* 0x000cc00001e47983 */ /* 0x000ea80000300800 */
[----:B------:R-:W2:Y:S04]  /*fd160*/  LDL.LU R229, [R1+0xcc4] ;  /* 0x000cc40001e57983 */ /* 0x000ea80000300800 */
[----:B------:R-:W2:Y:S04]  /*fd170*/  LDL.LU R230, [R1+0xcc8] ;  /* 0x000cc80001e67983 */ /* 0x000ea80000300800 */
[----:B------:R-:W2:Y:S04]  /*fd180*/  LDL.LU R231, [R1+0xccc] ;  /* 0x000ccc0001e77983 */ /* 0x000ea80000300800 */
[----:B------:R-:W-:Y:S04]  /*fd190*/  STL.64 [R1+0x7698], R86 ;  /* 0x0076985601007387 */ /* 0x000fe80000100a00 */
[----:B------:R-:W-:Y:S04]  /*fd1a0*/  STL.64 [R1+0x7690], R84 ;  /* 0x0076905401007387 */ /* 0x000fe80000100a00 */
[----:B------:R-:W-:Y:S04]  /*fd1b0*/  STL.64 [R1+0x76a8], R90 ;  /* 0x0076a85a01007387 */ /* 0x000fe80000100a00 */
[----:B------:R-:W-:Y:S01]  /*fd1c0*/  STL.64 [R1+0x76a0], R88 ;  /* 0x0076a05801007387 */ /* 0x000fe20000100a00 */
[----:B------:R-:W-:-:S02]  /*fd1d0*/  IMAD.MOV.U32 R9, RZ, RZ, R198 ;  /* 0x000000ffff097224 */ /* 0x000fc400078e00c6 */
[----:B------:R-:W-:Y:S01]  /*fd1e0*/  IMAD.MOV.U32 R8, RZ, RZ, R199 ;  /* 0x000000ffff087224 */ /* 0x000fe200078e00c7 */
[----:B------:R-:W-:Y:S01]  /*fd1f0*/  MOV R51, R4 ;  /* 0x0000000400337202 */ /* 0x000fe20000000f00 */
[----:B------:R-:W-:Y:S01]  /*fd200*/  IMAD.MOV.U32 R50, RZ, RZ, R5 ;  /* 0x000000ffff327224 */ /* 0x000fe200078e0005 */
[----:B------:R-:W-:Y:S01]  /*fd210*/  LDS R232, [R0+UR10+0x34580] ;  /* 0x0345800a00e87984 */ /* 0x000fe20008000800 */
[----:B------:R-:W-:Y:S02]  /*fd220*/  IMAD.MOV.U32 R66, RZ, RZ, R131 ;  /* 0x000000ffff427224 */ /* 0x000fe400078e0083 */
[----:B------:R-:W-:Y:S01]  /*fd230*/  IMAD.MOV.U32 R67, RZ, RZ, R130 ;  /* 0x000000ffff437224 */ /* 0x000fe200078e0082 */
[----:B------:R-:W-:Y:S01]  /*fd240*/  LDS R234, [R0+UR10+0x36580] ;  /* 0x0365800a00ea7984 */ /* 0x000fe20008000800 */
[----:B---3--:R-:W-:Y:S03]  /*fd250*/  HMMA.1688.F32.TF32 R92, R92, R70, R212 ;  /* 0x000000465c5c723c */ /* 0x008fe600000810d4 */
[----:B------:R-:W3:Y:S04]  /*fd260*/  LDL.LU R212, [R1+0xcb0] ;  /* 0x000cb00001d47983 */ /* 0x000ee80000300800 */
[----:B------:R-:W3:Y:S04]  /*fd270*/  LDL.LU R213, [R1+0xcb4] ;  /* 0x000cb40001d57983 */ /* 0x000ee80000300800 */
[----:B------:R-:W3:Y:S04]  /*fd280*/  LDL.LU R214, [R1+0xcb8] ;  /* 0x000cb80001d67983 */ /* 0x000ee80000300800 */
[----:B------:R-:W3:Y:S04]  /*fd290*/  LDL.LU R215, [R1+0xcbc] ;  /* 0x000cbc0001d77983 */ /* 0x000ee80000300800 */
[----:B------:R-:W-:Y:S04]  /*fd2a0*/  STL.64 [R1+0x7688], R94 ;  /* 0x0076885e01007387 */ /* 0x000fe80000100a00 */
[----:B------:R-:W-:Y:S04]  /*fd2b0*/  STL.64 [R1+0x7680], R92 ;  /* 0x0076805c01007387 */ /* 0x000fe80000100a00 */
        /* <DEDUP_REMOVED lines=15> */
[----:B------:R-:W4:Y:S04]  /*fd3b0*/  LDL.LU R196, [R1+0xc70] ;  /* 0x000c700001c47983 */ /* 0x000f280000300800 */
[----:B------:R-:W4:Y:S01]  /*fd3c0*/  LDL.LU R197, [R1+0xc74] ;  /* 0x000c740001c57983 */ /* 0x000f220000300800 */
[----:B-1----:R-:W-:-:S02]  /*fd3d0*/  IMAD.MOV.U32 R82, RZ, RZ, R7 ;  /* 0x000000ffff527224 */ /* 0x002fc400078e0007 */
[----:B------:R-:W-:Y:S02]  /*fd3e0*/  IMAD.MOV.U32 R83, RZ, RZ, R6 ;  /* 0x000000ffff537224 */ /* 0x000fe400078e0006 */
[----:B------:R-:W-:Y:S02]  /*fd3f0*/  IMAD.MOV.U32 R7, RZ, RZ, R222 ;  /* 0x000000ffff077224 */ /* 0x000fe400078e00de */
[----:B------:R-:W-:Y:S01]  /*fd400*/  IMAD.MOV.U32 R6, RZ, RZ, R223 ;  /* 0x000000ffff067224 */ /* 0x000fe200078e00df */
[----:B--2---:R-:W-:Y:S01]  /*fd410*/  HMMA.1688.F32.TF32 R228, R224, R198, R228 ;  /* 0x000000c6e0e4723c */ /* 0x004fe200000810e4 */
[----:B------:R-:W2:Y:S04]  /*fd420*/  LDL.LU R198, [R1+0xc78] ;  /* 0x000c780001c67983 */ /* 0x000ea80000300800 */
[----:B------:R-:W2:-:S14]  /*fd430*/  LDL.LU R199, [R1+0xc7c] ;  /* 0x000c7c0001c77983 */ /* 0x000e9c0000300800 */
[----:B------:R-:W-:Y:S04]  /*fd440*/  STL.64 [R1+0x7678], R230 ;  /* 0x007678e601007387 */ /* 0x000fe80000100a00 */
[----:B------:R-:W-:Y:S01]  /*fd450*/  STL.64 [R1+0x7670], R228 ;  /* 0x007670e401007387 */ /* 0x000fe20000100a00 */
        /* <DEDUP_REMOVED lines=9> */
[C---:B----4-:R-:W-:Y:S03]  /*fd4f0*/  HMMA.1688.F32.TF32 R112, R224.reuse, R174, R164 ;  /* 0x000000aee070723c */ /* 0x050fe600000810a4 */
[----:B------:R-:W-:Y:S04]  /*fd500*/  STL.64 [R1+0x7818], R110 ;  /* 0x0078186e01007387 */ /* 0x000fe80000100a00 */
[----:B------:R-:W-:Y:S01]  /*fd510*/  STL.64 [R1+0x7810], R108 ;  /* 0x0078106c01007387 */ /* 0x000fe20000100a00 */
[----:B------:R-:W-:Y:S01]  /*fd520*/  HMMA.1688.F32.TF32 R116, R224, R14, R180 ;  /* 0x0000000ee074723c */ /* 0x000fe200000810b4 */
[----:B------:R-:W-:-:S02]  /*fd530*/  IMAD.MOV.U32 R98, RZ, RZ, R129 ;  /* 0x000000ffff627224 */ /* 0x000fc400078e0081 */
[----:B------:R-:W-:-:S08]  /*fd540*/  IMAD.MOV.U32 R99, RZ, RZ, R128 ;  /* 0x000000ffff637224 */ /* 0x000fd000078e0080 */
[----:B------:R1:W-:Y:S01]  /*fd550*/  STL.64 [R1+0x7668], R114 ;  /* 0x0076687201007387 */ /* 0x0003e20000100a00 */
[----:B------:R-:W-:Y:S01]  /*fd560*/  HMMA.1688.F32.TF32 R120, R224, R82, R188 ;  /* 0x00000052e078723c */ /* 0x000fe200000810bc */
[----:B-1----:R-:W-:Y:S02]  /*fd570*/  IMAD.MOV.U32 R114, RZ, RZ, R125 ;  /* 0x000000ffff727224 */ /* 0x002fe400078e007d */
[----:B------:R-:W-:Y:S01]  /*fd580*/  IMAD.MOV.U32 R115, RZ, RZ, R124 ;  /* 0x000000ffff737224 */ /* 0x000fe200078e007c */
[----:B------:R-:W-:Y:S04]  /*fd590*/  STL.64 [R1+0x7660], R112 ;  /* 0x0076607001007387 */ /* 0x000fe80000100a00 */
[----:B------:R-:W-:Y:S04]  /*fd5a0*/  STL.64 [R1+0x7658], R118 ;  /* 0x0076587601007387 */ /* 0x000fe80000100a00 */
[----:B------:R-:W-:Y:S07]  /*fd5b0*/  STL.64 [R1+0x7650], R116 ;  /* 0x0076507401007387 */ /* 0x000fee0000100a00 */
[----:B------:R1:W-:Y:S04]  /*fd5c0*/  STL.64 [R1+0x7648], R122 ;  /* 0x0076487a01007387 */ /* 0x0003e80000100a00 */
[----:B------:R-:W-:Y:S01]  /*fd5d0*/  STL.64 [R1+0x7640], R120 ;  /* 0x0076407801007387 */ /* 0x000fe20000100a00 */
[----:B------:R-:W-:-:S02]  /*fd5e0*/  IMAD.MOV.U32 R5, RZ, RZ, R174 ;  /* 0x000000ffff057224 */ /* 0x000fc400078e00ae */
[----:B------:R-:W-:Y:S02]  /*fd5f0*/  IMAD.MOV.U32 R4, RZ, RZ, R175 ;  /* 0x000000ffff047224 */ /* 0x000fe400078e00af */
[----:B-1----:R-:W-:Y:S01]  /*fd600*/  IMAD.MOV.U32 R122, RZ, RZ, R3 ;  /* 0x000000ffff7a7224 */ /* 0x002fe200078e0003 */
[----:B------:R-:W-:Y:S01]  /*fd610*/  MOV R123, R2 ;  /* 0x00000002007b7202 */ /* 0x000fe20000000f00 */
[----:B------:R-:W-:Y:S02]  /*fd620*/  IMAD.MOV.U32 R3, RZ, RZ, R206 ;  /* 0x000000ffff037224 */ /* 0x000fe400078e00ce */
[----:B------:R-:W-:Y:S01]  /*fd630*/  IMAD.MOV.U32 R2, RZ, RZ, R207 ;  /* 0x000000ffff027224 */ /* 0x000fe200078e00cf */
[----:B--2---:R-:W-:-:S15]  /*fd640*/  HMMA.1688.F32.TF32 R124, R224, R206, R196 ;  /* 0x000000cee07c723c */ /* 0x004fde00000810c4 */
[----:B------:R-:W-:-:S04]  /*fd650*/  NOP ;  /* 0x0000000000007918 */ /* 0x000fc80000000000 */
[----:B------:R-:W-:Y:S04]  /*fd660*/  STL.64 [R1+0x7828], R126 ;  /* 0x0078287e01007387 */ /* 0x000fe80000100a00 */
[----:B------:R-:W-:Y:S01]  /*fd670*/  STL.64 [R1+0x7820], R124 ;  /* 0x0078207c01007387 */ /* 0x000fe20000100a00 */
[----:B---3--:R-:W-:-:S15]  /*fd680*/  HMMA.1688.F32.TF32 R128, R224, R50, R212 ;  /* 0x00000032e080723c */ /* 0x008fde00000810d4 */
[----:B------:R-:W-:-:S04]  /*fd690*/  NOP ;  /* 0x0000000000007918 */ /* 0x000fc80000000000 */
        /* <DEDUP_REMOVED lines=35> */
[----:B------:R-:W-:-:S02]  /*fd8d0*/  IMAD.MOV.U32 R100, RZ, RZ, R203 ;  /* 0x000000ffff647224 */ /* 0x000fc400078e00cb */
[----:B------:R-:W-:Y:S02]  /*fd8e0*/  IMAD.MOV.U32 R101, RZ, RZ, R202 ;  /* 0x000000ffff657224 */ /* 0x000fe400078e00ca */
[----:B------:R-:W-:Y:S02]  /*fd8f0*/  IMAD.MOV.U32 R90, RZ, RZ, R105 ;  /* 0x000000ffff5a7224 */ /* 0x000fe400078e0069 */
[----:B------:R-:W-:Y:S01]  /*fd900*/  IMAD.MOV.U32 R91, RZ, RZ, R104 ;  /* 0x000000ffff5b7224 */ /* 0x000fe200078e0068 */
[----:B------:R-:W-:Y:S01]  /*fd910*/  MOV R79, R100 ;  /* 0x00000064004f7202 */ /* 0x000fe20000000f00 */
[----:B------:R-:W-:Y:S01]  /*fd920*/  IMAD.MOV.U32 R78, RZ, RZ, R101 ;  /* 0x000000ffff4e7224 */ /* 0x000fe200078e0065 */
[----:B------:R-:W-:Y:S01]  /*fd930*/  STL.64 [R1+0x7628], R134 ;  /* 0x0076288601007387 */ /* 0x000fe20000100a00 */
[----:B------:R-:W-:Y:S02]  /*fd940*/  IMAD.MOV.U32 R38, RZ, RZ, R25 ;  /* 0x000000ffff267224 */ /* 0x000fe400078e0019 */
[----:B------:R-:W-:Y:S01]  /*fd950*/  IMAD.MOV.U32 R39, RZ, RZ, R24 ;  /* 0x000000ffff277224 */ /* 0x000fe200078e0018 */
[----:B------:R-:W-:Y:S01]  /*fd960*/  STL.64 [R1+0x7620], R132 ;  /* 0x0076208401007387 */ /* 0x000fe20000100a00 */
[----:B------:R-:W-:-:S02]  /*fd970*/  IMAD.MOV.U32 R86, RZ, RZ, R17 ;  /* 0x000000ffff567224 */ /* 0x000fc400078e0011 */
[----:B------:R-:W-:Y:S01]  /*fd980*/  IMAD.MOV.U32 R87, RZ, RZ, R16 ;  /* 0x000000ffff577224 */ /* 0x000fe200078e0010 */
[C---:B--2---:R-:W-:Y:S08]  /*fd990*/  HMMA.1688.F32.TF32 R144, R224.reuse, R98, R180 ;  /* 0x00000062e090723c */ /* 0x044ff000000810b4 */
[C---:B---3--:R-:W-:Y:S08]  /*fd9a0*/  HMMA.1688.F32.TF32 R136, R224.reuse, R114, R164 ;  /* 0x00000072e088723c */ /* 0x048ff000000810a4 */
[C---:B----4-:R-:W-:Y:S11]  /*fd9b0*/  HMMA.1688.F32.TF32 R140, R224.reuse, R66, R172 ;  /* 0x00000042e08c723c */ /* 0x050ff600000810ac */
[----:B------:R-:W-:Y:S01]  /*fd9c0*/  STL.64 [R1+0x7638], R138 ;  /* 0x0076388a01007387 */ /* 0x000fe20000100a00 */
[C---:B------:R-:W-:Y:S03]  /*fd9d0*/  HMMA.1688.F32.TF32 R148, R224.reuse, R90, R188 ;  /* 0x0000005ae094723c */ /* 0x040fe600000810bc */
[----:B------:R-:W-:Y:S05]  /*fd9e0*/  STL.64 [R1+0x7630], R136 ;  /* 0x0076308801007387 */ /* 0x000fea0000100a00 */
[C---:B------:R-:W-:Y:S01]  /*fd9f0*/  HMMA.1688.F32.TF32 R152, R224.reuse, R78, R196 ;  /* 0x0000004ee098723c */ /* 0x040fe200000810c4 */
[----:B------:R1:W-:Y:S04]  /*fda00*/  STL.64 [R1+0x7608], R142 ;  /* 0x0076088e01007387 */ /* 0x0003e80000100a00 */
[----:B------:R-:W-:Y:S04]  /*fda10*/  STL.64 [R1+0x7600], R140 ;  /* 0x0076008c01007387 */ /* 0x000fe80000100a00 */
[----:B------:R-:W-:Y:S01]  /*fda20*/  STL.64 [R1+0x7618], R146 ;  /* 0x0076189201007387 */ /* 0x000fe20000100a00 */
[C---:B------:R-:W-:Y:S03]  /*fda30*/  HMMA.1688.F32.TF32 R156, R224.reuse, R18, R204 ;  /* 0x00000012e09c723c */ /* 0x040fe600000810cc */
[----:B------:R-:W-:Y:S04]  /*fda40*/  STL.64 [R1+0x7610], R144 ;  /* 0x0076109001007387 */ /* 0x000fe80000100a00 */
[----:B------:R2:W-:Y:S04]  /*fda50*/  STL.64 [R1+0x7848], R150 ;  /* 0x0078489601007387 */ /* 0x0005e80000100a00 */
[----:B------:R-:W-:Y:S04]  /*fda60*/  STL.64 [R1+0x7840], R148 ;  /* 0x0078409401007387 */ /* 0x000fe80000100a00 */
[----:B------:R-:W-:Y:S01]  /*fda70*/  STL.64 [R1+0x7858], R154 ;  /* 0x0078589a01007387 */ /* 0x000fe20000100a00 */
[C---:B------:R-:W-:Y:S03]  /*fda80*/  HMMA.1688.F32.TF32 R160, R224.reuse, R38, R212 ;  /* 0x00000026e0a0723c */ /* 0x040fe600000810d4 */
[----:B------:R-:W-:Y:S04]  /*fda90*/  STL.64 [R1+0x7850], R152 ;  /* 0x0078509801007387 */ /* 0x000fe80000100a00 */
[----:B------:R-:W3:Y:S04]  /*fdaa0*/  LDL.LU R204, [R1+0xdb0] ;  /* 0x000db00001cc7983 */ /* 0x000ee80000300800 */
[----:B------:R-:W3:Y:S04]  /*fdab0*/  LDL.LU R205, [R1+0xdb4] ;  /* 0x000db40001cd7983 */ /* 0x000ee80000300800 */
[----:B------:R-:W3:Y:S04]  /*fdac0*/  LDL.LU R206, [R1+0xdb8] ;  /* 0x000db80001ce7983 */ /* 0x000ee80000300800 */
[----:B------:R-:W3:Y:S04]  /*fdad0*/  LDL.LU R207, [R1+0xdbc] ;  /* 0x000dbc0001cf7983 */ /* 0x000ee80000300800 */
        /* <DEDUP_REMOVED lines=32> */
[----:B------:R-:W-:Y:S01]  /*fdce0*/  STL.64 [R1+0x7870], R164 ;  /* 0x007870a401007387 */ /* 0x000fe20000100a00 */
[----:B------:R-:W-:-:S02]  /*fdcf0*/  IMAD.MOV.U32 R74, RZ, RZ, R21 ;  /* 0x000000ffff4a7224 */ /* 0x000fc400078e0015 */
[----:B------:R-:W-:Y:S01]  /*fdd00*/  IMAD.MOV.U32 R75, RZ, RZ, R20 ;  /* 0x000000ffff4b7224 */ /* 0x000fe200078e0014 */
[C---:B---3--:R-:W-:Y:S01]  /*fdd10*/  HMMA.1688.F32.TF32 R168, R224.reuse, R62, R204 ;  /* 0x0000003ee0a8723c */ /* 0x048fe200000810cc */
[----:B------:R-:W3:Y:S04]  /*fdd20*/  LDL.LU R204, [R1+0xd40] ;  /* 0x000d400001cc7983 */ /* 0x000ee80000300800 */
[----:B------:R-:W3:Y:S04]  /*fdd30*/  LDL.LU R205, [R1+0xd44] ;  /* 0x000d440001cd7983 */ /* 0x000ee80000300800 */
[----:B------:R-:W3:Y:S04]  /*fdd40*/  LDL.LU R206, [R1+0xd48] ;  /* 0x000d480001ce7983 */ /* 0x000ee80000300800 */
[----:B------:R-:W3:Y:S06]  /*fdd50*/  LDL.LU R207, [R1+0xd4c] ;  /* 0x000d4c0001cf7983 */ /* 0x000eec0000300800 */
[----:B------:R-:W-:Y:S01]  /*fdd60*/  STL.64 [R1+0x7888], R170 ;  /* 0x007888aa01007387 */ /* 0x000fe20000100a00 */
[C---:B--2---:R-:W-:Y:S03]  /*fdd70*/  HMMA.1688.F32.TF32 R172, R224.reuse, R74, R212 ;  /* 0x0000004ae0ac723c */ /* 0x044fe600000810d4 */
[----:B------:R-:W-:Y:S04]  /*fdd80*/  STL.64 [R1+0x7880], R168 ;  /* 0x007880a801007387 */ /* 0x000fe80000100a00 */
[----:B------:R-:W2:Y:S04]  /*fdd90*/  LDL.LU R212, [R1+0xd30] ;  /* 0x000d300001d47983 */ /* 0x000ea80000300800 */
[----:B------:R-:W2:Y:S04]  /*fdda0*/  LDL.LU R213, [R1+0xd34] ;  /* 0x000d340001d57983 */ /* 0x000ea80000300800 */
[----:B------:R-:W2:Y:S04]  /*fddb0*/  LDL.LU R214, [R1+0xd38] ;  /* 0x000d380001d67983 */ /* 0x000ea80000300800 */
[----:B------:R-:W2:Y:S01]  /*fddc0*/  LDL.LU R215, [R1+0xd3c] ;  /* 0x000d3c0001d77983 */ /* 0x000ea20000300800 */
[C---:B----4-:R-:W-:Y:S03]  /*fddd0*/  HMMA.1688.F32.TF32 R176, R224.reuse, R106, R236 ;  /* 0x0000006ae0b0723c */ /* 0x050fe600000810ec */
[----:B------:R-:W-:Y:S05]  /*fdde0*/  STL.64 [R1+0x75e8], R174 ;  /* 0x0075e8ae01007387 */ /* 0x000fea0000100a00 */
[C---:B------:R-:W-:Y:S01]  /*fddf0*/  HMMA.1688.F32.TF32 R180, R224.reuse, R46, R180 ;  /* 0x0000002ee0b4723c */ /* 0x040fe200000810b4 */
[----:B------:R-:W-:Y:S10]  /*fde00*/  STL.64 [R1+0x75e0], R172 ;  /* 0x0075e0ac01007387 */ /* 0x000ff40000100a00 */
[----:B------:R-:W-:Y:S04]  /*fde10*/  STL.64 [R1+0x75d8], R178 ;  /* 0x0075d8b201007387 */ /* 0x000fe80000100a00 */
[----:B------:R-:W-:Y:S01]  /*fde20*/  STL.64 [R1+0x75d0], R176 ;  /* 0x0075d0b001007387 */ /* 0x000fe20000100a00 */
[C---:B------:R-:W-:Y:S03]  /*fde30*/  HMMA.1688.F32.TF32 R184, R224.reuse, R30, R220 ;  /* 0x0000001ee0b8723c */ /* 0x040fe600000810dc */
[----:B------:R-:W-:Y:S04]  /*fde40*/  STL.64 [R1+0x7898], R182 ;  /* 0x007898b601007387 */ /* 0x000fe80000100a00 */
[----:B------:R-:W-:Y:S04]  /*fde50*/  STL.64 [R1+0x7890], R180 ;  /* 0x007890b401007387 */ /* 0x000fe80000100a00 */
[----:B------:R-:W4:Y:S04]  /*fde60*/  LDL.LU R220, [R1+0xd20] ;  /* 0x000d200001dc7983 */ /* 0x000f280000300800 */
[----:B------:R-:W4:Y:S04]  /*fde70*/  LDL.LU R221, [R1+0xd24] ;  /* 0x000d240001dd7983 */ /* 0x000f280000300800 */
[----:B------:R-:W4:Y:S04]  /*fde80*/  LDL.LU R222, [R1+0xd28] ;  /* 0x000d280001de7983 */ /* 0x000f280000300800 */
[----:B------:R-:W4:Y:S01]  /*fde90*/  LDL.LU R223, [R1+0xd2c] ;  /* 0x000d2c0001df7983 */ /* 0x000f220000300800 */
[C---:B------:R-:W-:Y:S08]  /*fdea0*/  HMMA.1688.F32.TF32 R188, R224.reuse, R54, R188 ;  /* 0x00000036e0bc723c */ /* 0x040ff000000810bc */
[C---:B------:R-:W-:Y:S01]  /*fdeb0*/  HMMA.1688.F32.TF32 R192, R224.reuse, R42, R196 ;  /* 0x0000002ae0c0723c */ /* 0x040fe200000810c4 */
[----:B------:R-:W-:Y:S04]  /*fdec0*/  STL.64 [R1+0x75b8], R186 ;  /* 0x0075b8ba01007387 */ /* 0x000fe80000100a00 */
[----:B------:R-:W-:Y:S06]  /*fded0*/  STL.64 [R1+0x75b0], R184 ;  /* 0x0075b0b801007387 */ /* 0x000fec0000100a00 */
[----:B------:R-:W-:Y:S04]  /*fdee0*/  STL.64 [R1+0x75c8], R190 ;  /* 0x0075c8be01007387 */ /* 0x000fe80000100a00 */
[----:B------:R-:W-:Y:S04]  /*fdef0*/  STL.64 [R1+0x75c0], R188 ;  /* 0x0075c0bc01007387 */ /* 0x000fe80000100a00 */
[----:B------:R-:W-:Y:S04]  /*fdf00*/  STL [R1+0x7544], R192 ;  /* 0x007544c001007387 */ /* 0x000fe80000100800 */
[----:B------:R-:W-:Y:S04]  /*fdf10*/  STL [R1+0x7540], R193 ;  /* 0x007540c101007387 */ /* 0x000fe80000100800 */
[----:B------:R-:W-:Y:S04]  /*fdf20*/  STL [R1+0x753c], R194 ;  /* 0x00753cc201007387 */ /* 0x000fe80000100800 */
[----:B------:R-:W-:Y:S04]  /*fdf30*/  STL [R1+0x7538], R195 ;  /* 0x007538c301007387 */ /* 0x000fe80000100800 */
[----:B------:R-:W4:Y:S04]  /*fdf40*/  LDL.LU R208, [R1+0xd10] ;  /* 0x000d100001d07983 */ /* 0x000f280000300800 */
[----:B------:R-:W4:Y:S04]  /*fdf50*/  LDL.LU R209, [R1+0xd14] ;  /* 0x000d140001d17983 */ /* 0x000f280000300800 */
[----:B------:R-:W4:Y:S04]  /*fdf60*/  LDL.LU R210, [R1+0xd18] ;  /* 0x000d180001d27983 */ /* 0x000f280000300800 */
[----:B------:R-:W4:Y:S01]  /*fdf70*/  LDL.LU R211, [R1+0xd1c] ;  /* 0x000d1c0001d37983 */ /* 0x000f220000300800 */
[----:B---3--:R-:W-:-:S15]  /*fdf80*/  HMMA.1688.F32.TF32 R196, R224, R102, R204 ;  /* 0x00000066e0c4723c */ /* 0x008fde00000810cc */
[----:B------:R-:W-:-:S04]  /*fdf90*/  NOP ;  /* 0x0000000000007918 */ /* 0x000fc80000000000 */
[----:B------:R-:W-:Y:S01]  /*fdfa0*/  STL [R1+0x7548], R196 ;  /* 0x007548c401007387 */ /* 0x000fe20000100800 */
[C---:B--2---:R-:W-:Y:S03]  /*fdfb0*/  HMMA.1688.F32.TF32 R200, R224.reuse, R34, R212 ;  /* 0x00000022e0c8723c */ /* 0x044fe600000810d4 */
[----:B------:R-:W-:Y:S04]  /*fdfc0*/  STL [R1+0x7534], R197 ;  /* 0x007534c501007387 */ /* 0x000fe80000100800 */
[----:B------:R-:W-:Y:S04]  /*fdfd0*/  STL [R1+0x7530], R198 ;  /* 0x007530c601007387 */ /* 0x000fe80000100800 */
[----:B------:R-:W-:Y:S04]  /*fdfe0*/  STL [R1+0x752c], R199 ;  /* 0x00752cc701007387 */ /* 0x000fe80000100800 */
        /* <DEDUP_REMOVED lines=8> */
[----:B------:R-:W-:Y:S04]  /*fe070*/  STL [R1+0x7554], R200 ;  /* 0x007554c801007387 */ /* 0x000fe80000100800 */
[----:B------:R-:W-:Y:S04]  /*fe080*/  STL [R1+0x7550], R201 ;  /* 0x007550c901007387 */ /* 0x000fe80000100800 */
[----:B------:R-:W-:Y:S04]  /*fe090*/  STL [R1+0x754c], R202 ;  /* 0x00754cca01007387 */ /* 0x000fe80000100800 */
[----:B------:R-:W-:Y:S01]  /*fe0a0*/  STL [R1+0x7528], R203 ;  /* 0x007528cb01007387 */ /* 0x000fe20000100800 */
        /* <DEDUP_REMOVED lines=10> */
[----:B------:R-:W-:Y:S01]  /*fe150*/  STL [R1+0x7560], R205 ;  /* 0x007560cd01007387 */ /* 0x000fe20000100800 */
[----:B------:R-:W-:Y:S03]  /*fe160*/  HMMA.1688.F32.TF32 R208, R224, R26, R208 ;  /* 0x0000001ae0d0723c */ /* 0x000fe600000810d0 */
[----:B------:R-:W-:Y:S04]  /*fe170*/  STL [R1+0x755c], R206 ;  /* 0x00755cce01007387 */ /* 0x000fe80000100800 */
[----:B------:R-:W-:-:S12]  /*fe180*/  STL [R1+0x7558], R207 ;  /* 0x007558cf01007387 */ /* 0x000fd80000100800 */
[----:B------:R-:W-:Y:S04]  /*fe190*/  STL [R1+0x7574], R208 ;  /* 0x007574d001007387 */ /* 0x000fe80000100800 */
[----:B------:R-:W-:Y:S04]  /*fe1a0*/  STL [R1+0x7570], R209 ;  /* 0x007570d101007387 */ /* 0x000fe80000100800 */
[----:B------:R-:W-:Y:S04]  /*fe1b0*/  STL [R1+0x756c], R210 ;  /* 0x00756cd201007387 */ /* 0x000fe80000100800 */
[----:B------:R-:W-:Y:S01]  /*fe1c0*/  STL [R1+0x7568], R211 ;  /* 0x007568d301007387 */ /* 0x000fe20000100800 */
[----:B-1----:R-:W-:-:S02]  /*fe1d0*/  IMAD.MOV.U32 R143, RZ, RZ, R4 ;  /* 0x000000ffff8f7224 */ /* 0x002fc400078e0004 */
[----:B------:R-:W-:Y:S02]  /*fe1e0*/  IMAD.MOV.U32 R142, RZ, RZ, R5 ;  /* 0x000000ffff8e7224 */ /* 0x000fe400078e0005 */
[----:B------:R-:W-:Y:S02]  /*fe1f0*/  IMAD.MOV.U32 R151, RZ, RZ, R6 ;  /* 0x000000ffff977224 */ /* 0x000fe400078e0006 */
[----:B------:R-:W-:Y:S01]  /*fe200*/  IMAD.MOV.U32 R150, RZ, RZ, R7 ;  /* 0x000000ffff967224 */ /* 0x000fe200078e0007 */
[C---:B--2---:R-:W-:Y:S08]  /*fe210*/  HMMA.1688.F32.TF32 R212, R224.reuse, R250, R212 ;  /* 0x000000fae0d4723c */ /* 0x044ff000000810d4 */
[C---:B---3--:R-:W-:Y:S11]  /*fe220*/  HMMA.1688.F32.TF32 R216, R224.reuse, R246, R216 ;  /* 0x000000f6e0d8723c */ /* 0x048ff600000810d8 */
[----:B------:R-:W-:Y:S04]  /*fe230*/  STL [R1+0x7584], R212 ;  /* 0x007584d401007387 */ /* 0x000fe80000100800 */
[----:B------:R-:W-:Y:S04]  /*fe240*/  STL [R1+0x7580], R213 ;  /* 0x007580d501007387 */ /* 0x000fe80000100800 */
[----:B------:R-:W-:Y:S04]  /*fe250*/  STL [R1+0x757c], R214 ;  /* 0x00757cd601007387 */ /* 0x000fe80000100800 */
[----:B------:R-:W-:Y:S04]  /*fe260*/  STL [R1+0x7578], R215 ;  /* 0x007578d701007387 */ /* 0x000fe80000100800 */
[----:B------:R-:W2:Y:S04]  /*fe270*/  LDL.LU R116, [R1+0xc30] ;  /* 0x000c300001747983 */ /* 0x000ea80000300800 */
[----:B------:R-:W2:Y:S04]  /*fe280*/  LDL.LU R117, [R1+0xc34] ;  /* 0x000c340001757983 */ /* 0x000ea80000300800 */
[----:B------:R-:W2:Y:S04]  /*fe290*/  LDL.LU R118, [R1+0xc38] ;  /* 0x000c380001767983 */ /* 0x000ea80000300800 */
[----:B------:R-:W2:Y:S01]  /*fe2a0*/  LDL.LU R119, [R1+0xc3c] ;  /* 0x000c3c0001777983 */ /* 0x000ea20000300800 */
[----:B----4-:R-:W-:Y:S03]  /*fe2b0*/  HMMA.1688.F32.TF32 R220, R224, R58, R220 ;  /* 0x0000003ae0dc723c */ /* 0x010fe600000810dc */
[----:B------:R-:W-:Y:S04]  /*fe2c0*/  STL.64 [R1+0x7520], R218 ;  /* 0x007520da01007387 */ /* 0x000fe80000100a00 */
[----:B------:R-:W-:Y:S04]  /*fe2d0*/  STL.64 [R1+0x7518], R216 ;  /* 0x007518d801007387 */ /* 0x000fe80000100a00 */
[----:B------:R-:W3:Y:S04]  /*fe2e0*/  LDL.LU R108, [R1+0x470] ;  /* 0x00047000016c7983 */ /* 0x000ee80000300800 */
[----:B------:R-:W3:Y:S04]  /*fe2f0*/  LDL.LU R109, [R1+0x474] ;  /* 0x00047400016d7983 */ /* 0x000ee80000300800 */
[----:B------:R-:W3:Y:S04]  /*fe300*/  LDL.LU R110, [R1+0x478] ;  /* 0x00047800016e7983 */ /* 0x000ee80000300800 */
[----:B------:R-:W3:Y:S04]  /*fe310*/  LDL.LU R111, [R1+0x47c] ;  /* 0x00047c00016f7983 */ /* 0x000ee80000300800 */
[----:B------:R-:W-:Y:S04]  /*fe320*/  STL [R1+0x758c], R222 ;  /* 0x00758cde01007387 */ /* 0x000fe80000100800 */
[----:B------:R-:W-:Y:S04]  /*fe330*/  STL [R1+0x7588], R223 ;  /* 0x007588df01007387 */ /* 0x000fe80000100800 */
        /* <DEDUP_REMOVED lines=18> */
[----:B------:R-:W2:Y:S01]  /*fe460*/  LDS R235, [R11+UR10+0x36580] ;  /* 0x0365800a0beb7984 */ /* 0x000ea20008000800 */
[----:B------:R-:W-:Y:S02]  /*fe470*/  IMAD.MOV.U32 R158, RZ, RZ, R9 ;  /* 0x000000ffff9e7224 */ /* 0x000fe400078e0009 */
[----:B------:R-:W-:Y:S01]  /*fe480*/  IMAD.MOV.U32 R159, RZ, RZ, R8 ;  /* 0x000000ffff9f7224 */ /* 0x000fe200078e0008 */
[----:B------:R-:W-:Y:S01]  /*fe490*/  MOV R167, R10 ;  /* 0x0000000a00a77202 */ /* 0x000fe20000000f00 */
[----:B------:R-:W-:Y:S01]  /*fe4a0*/  IMAD.MOV.U32 R166, RZ, RZ, R12 ;  /* 0x000000ffffa67224 */ /* 0x000fe200078e000c */
[----:B------:R-:W-:Y:S01]  /*fe4b0*/  HMMA.1688.F32.TF32 R224, R224, R70, R236 ;  /* 0x00000046e0e0723c */ /* 0x000fe200000810ec */
[----:B------:R-:W-:Y:S01]  /*fe4c0*/  IMAD.MOV.U32 R134, RZ, RZ, R3 ;  /* 0x000000ffff867224 */ /* 0x000fe200078e0003 */
[----:B------:R-:W-:Y:S01]  /*fe4d0*/  LDS R236, [R0+UR10+0x34600] ;  /* 0x0346000a00ec7984 */ /* 0x000fe20008000800 */
[----:B------:R-:W-:-:S03]  /*fe4e0*/  IMAD.MOV.U32 R135, RZ, RZ, R2 ;  /* 0x000000ffff877224 */ /* 0x000fc600078e0002 */
[----:B------:R-:W-:Y:S04]  /*fe4f0*/  LDS R238, [R0+UR10+0x36600] ;  /* 0x0366000a00ee7984 */ /* 0x000fe80008000800 */
[----:B------:R-:W-:Y:S04]  /*fe500*/  LDS R237, [R11+UR10+0x34600] ;  /* 0x0346000a0bed7984 */ /* 0x000fe80008000800 */
[----:B------:R-:W1:Y:S05]  /*fe510*/  LDS R239, [R11+UR10+0x36600] ;  /* 0x0366000a0bef7984 */ /* 0x000e6a0008000800 */
[----:B------:R-:W-:Y:S04]  /*fe520*/  STL.64 [R1+0x7598], R226 ;  /* 0x007598e201007387 */ /* 0x000fe80000100a00 */
[----:B------:R-:W-:Y:S01]  /*fe530*/  STL.64 [R1+0x7590], R224 ;  /* 0x007590e001007387 */ /* 0x000fe20000100a00 */
[C---:B--2---:R-:W-:Y:S08]  /*fe540*/  HMMA.1688.F32.TF32 R116, R232.reuse, R166, R116 ;  /* 0x000000a6e874723c */ /* 0x044ff00000081074 */
[----:B---3--:R-:W-:-:S15]  /*fe550*/  HMMA.1688.F32.TF32 R108, R232, R158, R108 ;  /* 0x0000009ee86c723c */ /* 0x008fde000008106c */
[----:B------:R-:W-:-:S04]  /*fe560*/  NOP ;  /* 0x0000000000007918 */ /* 0x000fc80000000000 */
[----:B------:R-:W-:Y:S02]  /*fe570*/  IMAD.MOV.U32 R194, RZ, RZ, R108 ;  /* 0x000000ffffc27224 */ /* 0x000fe400078e006c */
[----:B------:R-:W-:Y:S02]  /*fe580*/  IMAD.MOV.U32 R195, RZ, RZ, R109 ;  /* 0x000000ffffc37224 */ /* 0x000fe400078e006d */
[----:B------:R-:W-:Y:S02]  /*fe590*/  IMAD.MOV.U32 R197, RZ, RZ, R110 ;  /* 0x000000ffffc57224 */ /* 0x000fe400078e006e */
[----:B------:R-:W-:Y:S02]  /*fe5a0*/  IMAD.MOV.U32 R198, RZ, RZ, R111 ;  /* 0x000000ffffc67224 */ /* 0x000fe400078e006f */
[C---:B----4-:R-:W-:Y:S08]  /*fe5b0*/  HMMA.1688.F32.TF32 R108, R232.reuse, R150, R228 ;  /* 0x00000096e86c723c */ /* 0x050ff000000810e4 */
[----:B------:R-:W-:Y:S01]  /*fe5c0*/  HMMA.1688.F32.TF32 R92, R232, R142, R92 ;  /* 0x0000008ee85c723c */ /* 0x000fe2000008105c */
[----:B------:R-:W-:Y:S01]  /*fe5d0*/  IMAD.MOV.U32 R192, RZ, RZ, R118 ;  /* 0x000000ffffc07224 */ /* 0x000fe200078e0076 */
[----:B------:R-:W-:-:S06]  /*fe5e0*/  MOV R193, R119 ;  /* 0x0000007700c17202 */ /* 0x000fcc0000000f00 */
[----:B------:R-:W-:Y:S03]  /*fe5f0*/  HMMA.1688.F32.TF32 R4, R232, R14, R4 ;  /* 0x0000000ee804723c */ /* 0x000fe60000081004 */
[----:B------:R-:W-:Y:S02]  /*fe600*/  IMAD.MOV.U32 R206, RZ, RZ, R108 ;  /* 0x000000ffffce7224 */ /* 0x000fe400078e006c */
[----:B------:R-:W-:-:S06]  /*fe610*/  IMAD.MOV.U32 R207, RZ, RZ, R109 ;  /* 0x000000ffffcf7224 */ /* 0x000fcc00078e006d */
[----:B------:R-:W-:Y:S02]  /*fe620*/  IMAD.MOV.U32 R204, RZ, RZ, R94 ;  /* 0x000000ffffcc7224 */ /* 0x000fe400078e005e */
[----:B------:R-:W-:Y:S01]  /*fe630*/  IMAD.MOV.U32 R205, RZ, RZ, R95 ;  /* 0x000000ffffcd7224 */ /* 0x000fe200078e005f */
[----:B------:R-:W-:Y:S01]  /*fe640*/  STL.64 [R1+0x75a8], R194 ;  /* 0x0075a8c201007387 */ /* 0x000fe20000100a00 */
[----:B------:R-:W-:-:S04]  /*fe650*/  IMAD.MOV.U32 R210, RZ, RZ, R92 ;  /* 0x000000ffffd27224 */ /* 0x000fc800078e005c */
[----:B------:R-:W-:Y:S02]  /*fe660*/  IMAD.MOV.U32 R214, RZ, RZ, R4 ;  /* 0x000000ffffd67224 */ /* 0x000fe400078e0004 */
[----:B------:R-:W-:Y:S02]  /*fe670*/  IMAD.MOV.U32 R215, RZ, RZ, R5 ;  /* 0x000000ffffd77224 */ /* 0x000fe400078e0005 */
[----:B------:R-:W-:Y:S02]  /*fe680*/  IMAD.MOV.U32 R208, RZ, RZ, R6 ;  /* 0x000000ffffd07224 */ /* 0x000fe400078e0006 */
[----:B------:R-:W-:Y:S02]  /*fe690*/  IMAD.MOV.U32 R209, RZ, RZ, R7 ;  /* 0x000000ffffd17224 */ /* 0x000fe400078e0007 */
[----:B------:R-:W-:Y:S01]  /*fe6a0*/  HMMA.1688.F32.TF32 R4, R232, R82, R240 ;  /* 0x00000052e804723c */ /* 0x000fe200000810f0 */
[----:B------:R-:W-:Y:S01]  /*fe6b0*/  IMAD.MOV.U32 R211, RZ, RZ, R93 ;  /* 0x000000ffffd37224 */ /* 0x000fe200078e005d */
[----:B------:R2:W-:Y:S04]  /*fe6c0*/  STL.64 [R1+0x75a0], R192 ;  /* 0x0075a0c001007387 */ /* 0x0005e80000100a00 */
[----:B------:R-:W-:Y:S04]  /*fe6d0*/  STL.64 [R1+0x78a8], R206 ;  /* 0x0078a8ce01007387 */ /* 0x000fe80000100a00 */
[----:B------:R-:W-:Y:S04]  /*fe6e0*/  STL.64 [R1+0x78a0], R204 ;  /* 0x0078a0cc01007387 */ /* 0x000fe80000100a00 */
[----:B------:R-:W-:Y:S04]  /*fe6f0*/  STL.64 [R1+0x78b8], R210 ;  /* 0x0078b8d201007387 */ /* 0x000fe80000100a00 */
[----:B------:R-:W-:Y:S01]  /*fe700*/  STL.64 [R1+0x78b0], R208 ;  /* 0x0078b0d001007387 */ /* 0x000fe20000100a00 */
[----:B------:R-:W-:-:S03]  /*fe710*/  IMAD.MOV.U32 R199, RZ, RZ, R4 ;  /* 0x000000ffffc77224 */ /* 0x000fc600078e0004 */
[----:B------:R-:W3:Y:S01]  /*fe720*/  LDL.LU R240, [R1+0x610] ;  /* 0x0006100001f07983 */ /* 0x000ee20000300800 */
[----:B------:R-:W-:-:S03]  /*fe730*/  MOV R203, R5 ;  /* 0x0000000500cb7202 */ /* 0x000fc60000000f00 */
[----:B------:R-:W3:Y:S01]  /*fe740*/  LDL.LU R241, [R1+0x614] ;  /* 0x0006140001f17983 */ /* 0x000ee20000300800 */
[----:B------:R-:W-:-:S03]  /*fe750*/  IMAD.MOV.U32 R219, RZ, RZ, R6 ;  /* 0x000000ffffdb7224 */ /* 0x000fc600078e0006 */
[----:B------:R-:W3:Y:S01]  /*fe760*/  LDL.LU R242, [R1+0x618] ;  /* 0x0006180001f27983 */ /* 0x000ee20000300800 */
[----:B------:R-:W-:-:S03]  /*fe770*/  IMAD.MOV.U32 R218, RZ, RZ, R7 ;  /* 0x000000ffffda7224 */ /* 0x000fc600078e0007 */
[----:B------:R-:W3:Y:S04]  /*fe780*/  LDL.LU R243, [R1+0x61c] ;  /* 0x00061c0001f37983 */ /* 0x000ee80000300800 */
[----:B------:R-:W4:Y:S04]  /*fe790*/  LDL.LU R4, [R1+0x5f0] ;  /* 0x0005f00001047983 */ /* 0x000f280000300800 */
[----:B------:R-:W4:Y:S04]  /*fe7a0*/  LDL.LU R5, [R1+0x5f4] ;  /* 0x0005f40001057983 */ /* 0x000f280000300800 */
[----:B------:R-:W4:Y:S04]  /*fe7b0*/  LDL.LU R6, [R1+0x5f8] ;  /* 0x0005f80001067983 */ /* 0x000f280000300800 */
[----:B------:R-:W4:Y:S04]  /*fe7c0*/  LDL.LU R7, [R1+0x5fc] ;  /* 0x0005fc0001077983 */ /* 0x000f280000300800 */
[----:B------:R-:W3:Y:S04]  /*fe7d0*/  LDL.LU R228, [R1+0x5c0] ;  /* 0x0005c00001e47983 */ /* 0x000ee80000300800 */
[----:B------:R-:W3:Y:S01]  /*fe7e0*/  LDL.LU R229, [R1+0x5c4] ;  /* 0x0005c40001e57983 */ /* 0x000ee20000300800 */
        /* <DEDUP_REMOVED lines=75> */
[----:B------:R-:W-:Y:S04]  /*feca0*/  STL.64 [R1+0x78d8], R202 ;  /* 0x0078d8ca01007387 */ /* 0x000fe80000100a00 */
[----:B------:R-:W-:Y:S04]  /*fecb0*/  STL.64 [R1+0x78d0], R200 ;  /* 0x0078d0c801007387 */ /* 0x000fe80000100a00 */
[----:B------:R-:W-:Y:S04]  /*fecc0*/  STL.64 [R1+0x78c8], R198 ;  /* 0x0078c8c601007387 */ /* 0x000fe80000100a00 */
[----:B------:R-:W-:Y:S04]  /*fecd0*/  STL.64 [R1+0x78c0], R196 ;  /* 0x0078c0c401007387 */ /* 0x000fe80000100a00 */
[----:B------:R-:W-:Y:S01]  /*fece0*/  STL.64 [R1+0x78f8], R214 ;  /* 0x0078f8d601007387 */ /* 0x000fe20000100a00 */
        /* <DEDUP_REMOVED lines=8> */
[C---:B--2---:R-:W-:Y:S08]  /*fed70*/  HMMA.1688.F32.TF32 R192, R232.reuse, R134, R192 ;  /* 0x00000086e8c0723c */ /* 0x044ff000000810c0 */
[----:B------:R-:W-:Y:S11]  /*fed80*/  HMMA.1688.F32.TF32 R180, R232, R66, R180 ;  /* 0x00000042e8b4723c */ /* 0x000ff600000810b4 */
[----:B------:R-:W-:-:S02]  /*fed90*/  IMAD.MOV.U32 R222, RZ, RZ, R192 ;  /* 0x000000ffffde7224 */ /* 0x000fc400078e00c0 */
[----:B------:R-:W-:Y:S02]  /*feda0*/  IMAD.MOV.U32 R223, RZ, RZ, R193 ;  /* 0x000000ffffdf7224 */ /* 0x000fe400078e00c1 */
[----:B------:R-:W-:Y:S02]  /*fedb0*/  IMAD.MOV.U32 R212, RZ, RZ, R194 ;  /* 0x000000ffffd47224 */ /* 0x000fe400078e00c2 */
[----:B------:R-:W-:Y:S01]  /*fedc0*/  IMAD.MOV.U32 R213, RZ, RZ, R195 ;  /* 0x000000ffffd57224 */ /* 0x000fe200078e00c3 */
[C---:B------:R-:W-:Y:S08]  /*fedd0*/  HMMA.1688.F32.TF32 R184, R232.reuse, R114, R184 ;  /* 0x00000072e8b8723c */ /* 0x040ff000000810b8 */
[C---:B------:R-:W-:Y:S08]  /*fede0*/  HMMA.1688.F32.TF32 R188, R232.reuse, R122, R188 ;  /* 0x0000007ae8bc723c */ /* 0x040ff000000810bc */
[C---:B------:R-:W-:Y:S01]  /*fedf0*/  HMMA.1688.F32.TF32 R192, R232.reuse, R50, R224 ;  /* 0x00000032e8c0723c */ /* 0x040fe200000810e0 */
[----:B------:R-:W-:Y:S04]  /*fee00*/  STL.64 [R1+0x78f0], R212 ;  /* 0x0078f0d401007387 */ /* 0x000fe80000100a00 */
[----:B------:R-:W-:Y:S03]  /*fee10*/  STL.64 [R1+0x78e8], R222 ;  /* 0x0078e8de01007387 */ /* 0x000fe60000100a00 */
[C---:B------:R-:W-:Y:S01]  /*fee20*/  HMMA.1688.F32.TF32 R176, R232.reuse, R98, R176 ;  /* 0x00000062e8b0723c */ /* 0x040fe200000810b0 */
[----:B------:R-:W-:Y:S10]  /*fee30*/  STL.64 [R1+0x78e0], R220 ;  /* 0x0078e0dc01007387 */ /* 0x000ff40000100a00 */
        /* <DEDUP_REMOVED lines=145> */
[----:B------:R-:W-:Y:S08]  /*ff750*/  HMMA.1688.F32.TF32 R184, R236, R158, R184 ;  /* 0x0000009eecb8723c */ /* 0x000ff000000810b8 */
[C---:B------:R-:W-:Y:S08]  /*ff760*/  HMMA.1688.F32.TF32 R196, R232.reuse, R26, R216 ;  /* 0x0000001ae8c4723c */ /* 0x040ff000000810d8 */
        /* <DEDUP_REMOVED lines=8> */
[----:B------:R-:W-:Y:S08]  /*ff7f0*/  HMMA.1688.F32.TF32 R192, R232, R70, R224 ;  /* 0x00000046e8c0723c */ /* 0x000ff000000810e0 */
        /* <DEDUP_REMOVED lines=49> */
[C---:B--2---:R-:W-:Y:S02]  /*ffb10*/  HMMA.1688.F32.TF32 R16, R236.reuse, R38, R92 ;  /* 0x00000026ec10723c */ /* 0x044fe4000008105c */
[----:B------:R-:W-:Y:S04]  /*ffb20*/  STL.64 [R1+0x890], R116 ;  /* 0x0008907401007387 */ /* 0x000fe80000100a00 */
[----:B------:R-:W-:Y:S04]  /*ffb30*/  STL.64 [R1+0x898], R118 ;  /* 0x0008987601007387 */ /* 0x000fe80000100a00 */
[----:B------:R-:W-:Y:S04]  /*ffb40*/  STL.64 [R1+0x8b0], R108 ;  /* 0x0008b06c01007387 */ /* 0x000fe80000100a00 */
[----:B------:R-:W-:Y:S04]  /*ffb50*/  STL.64 [R1+0x8b8], R110 ;  /* 0x0008b86e01007387 */ /* 0x000fe80000100a00 */
[----:B------:R-:W-:Y:S04]  /*ffb60*/  STL.64 [R1+0x7b08], R38 ;  /* 0x007b082601007387 */ /* 0x000fe80000100a00 */
[----:B------:R-:W-:Y:S04]  /*ffb70*/  STL.64 [R1+0x8d0], R16 ;  /* 0x0008d01001007387 */ /* 0x000fe80000100a00 */
[----:B------:R2:W-:Y:S02]  /*ffb80*/  STL.64 [R1+0x8d8], R18 ;  /* 0x0008d81201007387 */ /* 0x0005e40000100a00 */
[C---:B--2---:R-:W-:Y:S02]  /*ffb90*/  HMMA.1688.F32.TF32 R16, R236.reuse, R62, R240 ;  /* 0x0000003eec10723c */ /* 0x044fe400000810f0 */
[----:B------:R-:W-:Y:S04]  /*ffba0*/  STL.64 [R1+0x7b00], R86 ;  /* 0x007b005601007387 */ /* 0x000fe80000100a00 */
[----:B------:R2:W-:Y:S04]  /*ffbb0*/  STL.64 [R1+0x8f0], R4 ;  /* 0x0008f00401007387 */ /* 0x0005e80000100a00 */
[----:B------:R3:W-:Y:S04]  /*ffbc0*/  STL.64 [R1+0x8f8], R6 ;  /* 0x0008f80601007387 */ /* 0x0007e80000100a00 */
[----:B--2---:R-:W2:Y:S05]  /*ffbd0*/  LDL.LU R4, [R1+0xc00] ;  /* 0x000c000001047983 */ /* 0x004eaa0000300800 */
[----:B------:R-:W-:Y:S04]  /*ffbe0*/  STL.64 [R1+0x910], R16 ;  /* 0x0009101001007387 */ /* 0x000fe80000100a00 */
        /* <DEDUP_REMOVED lines=146> */
[----:B------:R-:W-:Y:S04]  /*100510*/  LDS R236, [R0+UR10+0x34700] ;  /* 0x0347000a00ec7984 */ /* 0x000fe80008000800 */
[----:B------:R-:W-:Y:S01]  /*100520*/  STL.64 [R1+0xac0], R36 ;  /* 0x000ac02401007387 */ /* 0x000fe20000100a00 */
[C---:B-1----:R-:W-:Y:S03]  /*100530*/  HMMA.1688.F32.TF32 R84, R232.reuse, R166, R168 ;  /* 0x000000a6e854723c */ /* 0x042fe600000810a8 */
[----:B------:R1:W-:Y:S04]  /*100540*/  STL.64 [R1+0xac8], R38 ;  /* 0x000ac82601007387 */ /* 0x0003e80000100a00 */
[----:B------:R-:W-:Y:S04]  /*100550*/  STL.64 [R1+0xab0], R16 ;  /* 0x000ab01001007387 */ /* 0x000fe80000100a00 */
[----:B------:R2:W-:Y:S01]  /*100560*/  STL.64 [R1+0xab8], R18 ;  /* 0x000ab81201007387 */ /* 0x0005e20000100a00 */
[C---:B-1----:R-:W-:Y:S03]  /*100570*/  HMMA.1688.F32.TF32 R36, R232.reuse, R158, R160 ;  /* 0x0000009ee824723c */ /* 0x042fe600000810a0 */
[----:B------:R-:W-:Y:S04]  /*100580*/  LDS R238, [R0+UR10+0x36700] ;  /* 0x0367000a00ee7984 */ /* 0x000fe80008000800 */
[----:B------:R-:W-:Y:S01]  /*100590*/  LDS R237, [R11+UR10+0x34700] ;  /* 0x0347000a0bed7984 */ /* 0x000fe20008000800 */
[C---:B--2---:R-:W-:Y:S03]  /*1005a0*/  HMMA.1688.F32.TF32 R16, R232.reuse, R150, R152 ;  /* 0x00000096e810723c */ /* 0x044fe60000081098 */
[----:B------:R-:W-:Y:S04]  /*1005b0*/  STL.64 [R1+0xaf0], R84 ;  /* 0x000af05401007387 */ /* 0x000fe80000100a00 */
[----:B------:R1:W-:Y:S04]  /*1005c0*/  STL.64 [R1+0xaf8], R86 ;  /* 0x000af85601007387 */ /* 0x0003e80000100a00 */
[----:B------:R-:W2:Y:S04]  /*1005d0*/  LDS R239, [R11+UR10+0x36700] ;  /* 0x0367000a0bef7984 */ /* 0x000ea80008000800 */
[----:B------:R-:W-:Y:S01]  /*1005e0*/  STL.64 [R1+0xb10], R36 ;  /* 0x000b102401007387 */ /* 0x000fe20000100a00 */
[C---:B-1----:R-:W-:Y:S03]  /*1005f0*/  HMMA.1688.F32.TF32 R84, R232.reuse, R142, R144 ;  /* 0x0000008ee854723c */ /* 0x042fe60000081090 */
        /* <DEDUP_REMOVED lines=151> */
[----:B------:R-:W3:Y:S01]  /*100f70*/  LDL.LU R230, [R1+0x7b8] ;  /* 0x0007b80001e67983 */ /* 0x000ee20000300800 */
[----:B--2---:R-:W-:-:S15]  /*100f80*/  HMMA.1688.F32.TF32 R16, R232, R78, R16 ;  /* 0x0000004ee810723c */ /* 0x004fde0000081010 */
[----:B------:R-:W-:-:S04]  /*100f90*/  NOP ;  /* 0x0000000000007918 */ /* 0x000fc80000000000 */
[----:B------:R-:W-:Y:S01]  /*100fa0*/  IMAD.MOV.U32 R252, RZ, RZ, R18 ;  /* 0x000000fffffc7224 */ /* 0x000fe200078e0012 */
[----:B------:R-:W-:Y:S01]  /*100fb0*/  STL.64 [R1+0xca0], R16 ;  /* 0x000ca01001007387 */ /* 0x000fe20000100a00 */
[----:B------:R-:W-:-:S03]  /*100fc0*/  IMAD.MOV.U32 R2, RZ, RZ, R19 ;  /* 0x000000ffff027224 */ /* 0x000fc600078e0013 */
[----:B------:R-:W3:Y:S02]  /*100fd0*/  LDL.LU.64 R18, [R1+0x7b10] ;  /* 0x007b100001127983 */ /* 0x000ee40000300a00 */
        /* <DEDUP_REMOVED lines=9> */
[----:B-1----:R-:W4:Y:S01]  /*101070*/  LDL.LU.64 R86, [R1+0x7b00] ;  /* 0x007b000001567983 */ /* 0x002f220000300a00 */
        /* <DEDUP_REMOVED lines=20> */
[----:B----4-:R-:W-:-:S15]  /*1011c0*/  HMMA.1688.F32.TF32 R216, R232, R86, R216 ;  /* 0x00000056e8d8723c */ /* 0x010fde00000810d8 */
[----:B------:R-:W-:-:S04]  /*1011d0*/  NOP ;  /* 0x0000000000007918 */ /* 0x000fc80000000000 */
[----:B------:R-:W-:Y:S04]  /*1011e0*/  STL.64 [R1+0xd00], R216 ;  /* 0x000d00d801007387 */ /* 0x000fe80000100a00 */
[----:B------:R1:W-:Y:S04]  /*1011f0*/  STL.64 [R1+0xd08], R218 ;  /* 0x000d08da01007387 */ /* 0x0003e80000100a00 */
[----:B-1----:R-:W2:Y:S04]  /*101200*/  LDL.LU.64 R218, [R1+0x7af8] ;  /* 0x007af80001da7983 */ /* 0x002ea80000300a00 */
        /* <DEDUP_REMOVED lines=20> */
[C---:B-1----:R-:W-:Y:S08]  /*101350*/  HMMA.1688.F32.TF32 R196, R232.reuse, R34, R192 ;  /* 0x00000022e8c4723c */ /* 0x042ff000000810c0 */
        /* <DEDUP_REMOVED lines=37> */
[----:B------:R-:W-:Y:S04]  /*1015b0*/  LDS R232, [R0+UR10+0x38000] ;  /* 0x0380000a00e87984 */ /* 0x000fe80008000800 */
[----:B-1----:R-:W3:Y:S04]  /*1015c0*/  LDL.LU R108, [R1+0x8e0] ;  /* 0x0008e000016c7983 */ /* 0x002ee80000300800 */
[----:B------:R1:W-:Y:S04]  /*1015d0*/  STL.64 [R1+0x1010], R116 ;  /* 0x0010107401007387 */ /* 0x0003e80000100a00 */
[----:B------:R1:W-:Y:S04]  /*1015e0*/  STL.64 [R1+0x1018], R118 ;  /* 0x0010187601007387 */ /* 0x0003e80000100a00 */
[----:B------:R1:W-:Y:S04]  /*1015f0*/  STL.64 [R1+0x1030], R92 ;  /* 0x0010305c01007387 */ /* 0x0003e80000100a00 */
[----:B------:R1:W-:Y:S04]  /*101600*/  STL.64 [R1+0x1038], R94 ;  /* 0x0010385e01007387 */ /* 0x0003e80000100a00 */
[----:B------:R-:W3:Y:S04]  /*101610*/  LDL.LU R109, [R1+0x8e4] ;  /* 0x0008e400016d7983 */ /* 0x000ee80000300800 */
[----:B--2---:R-:W3:Y:S04]  /*101620*/  LDL.LU R110, [R1+0x8e8] ;  /* 0x0008e800016e7983 */ /* 0x004ee80000300800 */
[----:B------:R-:W3:Y:S04]  /*101630*/  LDL.LU R111, [R1+0x8ec] ;  /* 0x0008ec00016f7983 */ /* 0x000ee80000300800 */
        /* <DEDUP_REMOVED lines=81> */
[----:B------:R-:W-:Y:S04]  /*101b50*/  LDS R233, [R11+UR10+0x38000] ;  /* 0x0380000a0be97984 */ /* 0x000fe80008000800 */
[----:B------:R-:W1:Y:S01]  /*101b60*/  LDS R235, [R11+UR10+0x3a000] ;  /* 0x03a0000a0beb7984 */ /* 0x000e620008000800 */
[C---:B--2---:R-:W-:Y:S08]  /*101b70*/  HMMA.1688.F32.TF32 R176, R236.reuse, R38, R176 ;  /* 0x00000026ecb0723c */ /* 0x044ff000000810b0 */
[C---:B---3--:R-:W-:Y:S08]  /*101b80*/  HMMA.1688.F32.TF32 R180, R236.reuse, R18, R180 ;  /* 0x00000012ecb4723c */ /* 0x048ff000000810b4 */
[C---:B----4-:R-:W-:Y:S08]  /*101b90*/  HMMA.1688.F32.TF32 R188, R236.reuse, R90, R188 ;  /* 0x0000005aecbc723c */ /* 0x050ff000000810bc */
[C---:B------:R-:W-:Y:S08]  /*101ba0*/  HMMA.1688.F32.TF32 R192, R236.reuse, R98, R224 ;  /* 0x00000062ecc0723c */ /* 0x040ff000000810e0 */
[----:B------:R-:W-:Y:S11]  /*101bb0*/  HMMA.1688.F32.TF32 R184, R236, R78, R184 ;  /* 0x0000004eecb8723c */ /* 0x000ff600000810b8 */
[----:B------:R-:W-:Y:S04]  /*101bc0*/  STL.64 [R1+0x1050], R192 ;  /* 0x001050c001007387 */ /* 0x000fe80000100a00 */
[----:B------:R-:W-:Y:S04]  /*101bd0*/  STL.64 [R1+0x1058], R194 ;  /* 0x001058c201007387 */ /* 0x000fe80000100a00 */
[----:B------:R-:W-:Y:S04]  /*101be0*/  STL.64 [R1+0x1070], R188 ;  /* 0x001070bc01007387 */ /* 0x000fe80000100a00 */
[----:B------:R-:W-:Y:S04]  /*101bf0*/  STL.64 [R1+0x1078], R190 ;  /* 0x001078be01007387 */ /* 0x000fe80000100a00 */
[----:B------:R-:W-:Y:S04]  /*101c00*/  STL.64 [R1+0x1090], R184 ;  /* 0x001090b801007387 */ /* 0x000fe80000100a00 */
[----:B------:R-:W-:Y:S01]  /*101c10*/  STL.64 [R1+0x1098], R186 ;  /* 0x001098ba01007387 */ /* 0x000fe20000100a00 */
[----:B------:R-:W-:-:S03]  /*101c20*/  MOV R3, R179 ;  /* 0x000000b300037202 */ /* 0x000fc60000000f00 */
[----:B------:R-:W-:Y:S04]  /*101c30*/  STL.64 [R1+0x10d0], R176 ;  /* 0x0010d0b001007387 */ /* 0x000fe80000100a00 */
[----:B------:R-:W-:Y:S04]  /*101c40*/  STL.64 [R1+0x10b0], R180 ;  /* 0x0010b0b401007387 */ /* 0x000fe80000100a00 */
[----:B------:R-:W-:Y:S04]  /*101c50*/  STL.64 [R1+0x10b8], R182 ;  /* 0x0010b8b601007387 */ /* 0x000fe80000100a00 */
[----:B------:R2:W-:Y:S02]  /*101c60*/  STL [R1+0x10d8], R178 ;  /* 0x0010d8b201007387 */ /* 0x0005e40000100800 */
[----:B--2---:R-:W-:Y:S02]  /*101c70*/  HMMA.1688.F32.TF32 R176, R236, R86, R92 ;  /* 0x00000056ecb0723c */ /* 0x004fe4000008105c */
[----:B------:R-:W2:-:S15]  /*101c80*/  LDL.LU R92, [R1+0x1a20] ;  /* 0x001a2000015c7983 */ /* 0x000e9e0000300800 */
[----:B------:R-:W-:Y:S02]  /*101c90*/  NOP ;  /* 0x0000000000007918 */ /* 0x000fe40000000000 */
[----:B------:R-:W-:Y:S04]  /*101ca0*/  STL.64 [R1+0x10f0], R176 ;  /* 0x0010f0b001007387 */ /* 0x000fe80000100a00 */
[----:B------:R-:W-:Y:S04]  /*101cb0*/  STL.64 [R1+0x10f8], R178 ;  /* 0x0010f8b201007387 */ /* 0x000fe80000100a00 */
[----:B------:R-:W2:Y:S04]  /*101cc0*/  LDL.LU R93, [R1+0x1a24] ;  /* 0x001a2400015d7983 */ /* 0x000ea80000300800 */
[----:B------:R-:W2:Y:S04]  /*101cd0*/  LDL.LU R94, [R1+0x1a28] ;  /* 0x001a2800015e7983 */ /* 0x000ea80000300800 */
[----:B------:R-:W2:Y:S01]  /*101ce0*/  LDL.LU R95, [R1+0x1a2c] ;  /* 0x001a2c00015f7983 */ /* 0x000ea20000300800 */
        /* <DEDUP_REMOVED lines=27> */
[C---:B---3--:R-:W-:Y:S08]  /*101ea0*/  HMMA.1688.F32.TF32 R140, R236.reuse, R22, R136 ;  /* 0x00000016ec8c723c */ /* 0x048ff00000081088 */
[C---:B------:R-:W-:Y:S08]  /*101eb0*/  HMMA.1688.F32.TF32 R136, R236.reuse, R26, R128 ;  /* 0x0000001aec88723c */ /* 0x040ff00000081080 */
[C---:B------:R-:W-:Y:S08]  /*101ec0*/  HMMA.1688.F32.TF32 R128, R236.reuse, R250, R124 ;  /* 0x000000faec80723c */ /* 0x040ff0000008107c */
[C---:B------:R-:W-:Y:S08]  /*101ed0*/  HMMA.1688.F32.TF32 R124, R236.reuse, R246, R116 ;  /* 0x000000f6ec7c723c */ /* 0x040ff00000081074 */
[C---:B------:R-:W-:Y:S08]  /*101ee0*/  HMMA.1688.F32.TF32 R116, R236.reuse, R58, R108 ;  /* 0x0000003aec74723c */ /* 0x040ff0000008106c */
[----:B------:R-:W-:Y:S01]  /*101ef0*/  HMMA.1688.F32.TF32 R108, R236, R70, R240 ;  /* 0x00000046ec6c723c */ /* 0x000fe200000810f0 */
        /* <DEDUP_REMOVED lines=10> */
[----:B---3--:R-:W3:Y:S04]  /*101fa0*/  LDL.LU R136, [R1+0x1a10] ;  /* 0x001a100001887983 */ /* 0x008ee80000300800 */
[----:B------:R1:W-:Y:S04]  /*101fb0*/  STL.64 [R1+0x1580], R108 ;  /* 0x0015806c01007387 */ /* 0x0003e80000100a00 */
[----:B------:R1:W-:Y:S04]  /*101fc0*/  STL.64 [R1+0x1588], R110 ;  /* 0x0015886e01007387 */ /* 0x0003e80000100a00 */
[----:B------:R-:W3:Y:S04]  /*101fd0*/  LDL.LU R137, [R1+0x1a14] ;  /* 0x001a140001897983 */ /* 0x000ee80000300800 */
[----:B----4-:R-:W3:Y:S04]  /*101fe0*/  LDL.LU R138, [R1+0x1a18] ;  /* 0x001a1800018a7983 */ /* 0x010ee80000300800 */
[----:B------:R-:W3:Y:S04]  /*101ff0*/  LDL.LU R139, [R1+0x1a1c] ;  /* 0x001a1c00018b7983 */ /* 0x000ee80000300800 */
[----:B-1----:R-:W4:Y:S04]  /*102000*/  LDL.LU R128, [R1+0x1a00] ;  /* 0x001a000001807983 */ /* 0x002f280000300800 */
[----:B------:R-:W4:Y:S04]  /*102010*/  LDL.LU R129, [R1+0x1a04] ;  /* 0x001a040001817983 */ /* 0x000f280000300800 */
[----:B------:R-:W4:Y:S04]  /*102020*/  LDL.LU R130, [R1+0x1a08] ;  /* 0x001a080001827983 */ /* 0x000f280000300800 */
[----:B------:R-:W4:Y:S01]  /*102030*/  LDL.LU R131, [R1+0x1a0c] ;  /* 0x001a0c0001837983 */ /* 0x000f220000300800 */
[----:B------:R-:W-:-:S15]  /*102040*/  HMMA.1688.F32.TF32 R12, R4, R14, R228 ;  /* 0x0000000e040c723c */ /* 0x000fde00000810e4 */
[----:B------:R-:W-:-:S04]  /*102050*/  NOP ;  /* 0x0000000000007918 */ /* 0x000fc80000000000 */
        /* <DEDUP_REMOVED lines=30> */
[C---:B----4-:R-:W-:Y:S11]  /*102240*/  HMMA.1688.F32.TF32 R200, R4.reuse, R50, R128 ;  /* 0x0000003204c8723c */ /* 0x050ff60000081080 */
[----:B------:R-:W-:Y:S04]  /*102250*/  STL.64 [R1+0x7928], R222 ;  /* 0x007928de01007387 */ /* 0x000fe80000100a00 */
[----:B------:R3:W-:Y:S04]  /*102260*/  STL.64 [R1+0x7920], R220 ;  /* 0x007920dc01007387 */ /* 0x0007e80000100a00 */
[----:B------:R-:W4:Y:S04]  /*102270*/  LDL.LU R48, [R1+0x1990] ;  /* 0x0019900001307983 */ /* 0x000f280000300800 */
[----:B------:R-:W4:Y:S04]  /*102280*/  LDL.LU R49, [R1+0x1994] ;  /* 0x0019940001317983 */ /* 0x000f280000300800 */
[----:B------:R-:W4:Y:S04]  /*102290*/  LDL.LU R50, [R1+0x1998] ;  /* 0x0019980001327983 */ /* 0x000f280000300800 */
[----:B------:R-:W4:Y:S01]  /*1022a0*/  LDL.LU R51, [R1+0x199c] ;  /* 0x00199c0001337983 */ /* 0x000f220000300800 */
[C---:B------:R-:W-:Y:S03]  /*1022b0*/  HMMA.1688.F32.TF32 R196, R4.reuse, R122, R124 ;  /* 0x0000007a04c4723c */ /* 0x040fe6000008107c */
        /* <DEDUP_REMOVED lines=8> */
[----:B------:R-:W3:Y:S04]  /*102340*/  LDL.LU R64, [R1+0x1980] ;  /* 0x0019800001407983 */ /* 0x000ee80000300800 */
[----:B------:R-:W3:Y:S01]  /*102350*/  LDL.LU R65, [R1+0x1984] ;  /* 0x0019840001417983 */ /* 0x000ee20000300800 */
[C---:B--2---:R-:W-:Y:S03]  /*102360*/  HMMA.1688.F32.TF32 R168, R4.reuse, R98, R228 ;  /* 0x0000006204a8723c */ /* 0x044fe600000810e4 */
[----:B------:R-:W3:Y:S04]  /*102370*/  LDL.LU R66, [R1+0x1988] ;  /* 0x0019880001427983 */ /* 0x000ee80000300800 */
[----:B------:R-:W3:Y:S01]  /*102380*/  LDL.LU R67, [R1+0x198c] ;  /* 0x00198c0001437983 */ /* 0x000ee20000300800 */
[C---:B------:R-:W-:Y:S03]  /*102390*/  HMMA.1688.F32.TF32 R164, R4.reuse, R90, R92 ;  /* 0x0000005a04a4723c */ /* 0x040fe6000008105c */
[----:B------:R-:W-:Y:S04]  /*1023a0*/  STL.64 [R1+0x7968], R182 ;  /* 0x007968b601007387 */ /* 0x000fe80000100a00 */
[----:B------:R-:W-:Y:S04]  /*1023b0*/  STL.64 [R1+0x7960], R180 ;  /* 0x007960b401007387 */ /* 0x000fe80000100a00 */
[----:B------:R-:W-:Y:S04]  /*1023c0*/  STL.64 [R1+0x7978], R170 ;  /* 0x007978aa01007387 */ /* 0x000fe80000100a00 */
[----:B------:R-:W-:Y:S04]  /*1023d0*/  STL.64 [R1+0x7970], R168 ;  /* 0x007970a801007387 */ /* 0x000fe80000100a00 */
[----:B------:R-:W-:Y:S04]  /*1023e0*/  STL.64 [R1+0x7988], R166 ;  /* 0x007988a601007387 */ /* 0x000fe80000100a00 */
[----:B------:R-:W-:Y:S04]  /*1023f0*/  STL.64 [R1+0x7980], R164 ;  /* 0x007980a401007387 */ /* 0x000fe80000100a00 */
        /* <DEDUP_REMOVED lines=8> */
[----:B------:R-:W2:Y:S04]  /*102480*/  LDL.LU R83, [R1+0x196c] ;  /* 0x00196c0001537983 */ /* 0x000ea80000300800 */
[----:B------:R-:W-:Y:S04]  /*102490*/  STL.64 [R1+0x7998], R162 ;  /* 0x007998a201007387 */ /* 0x000fe80000100a00 */
[----:B------:R-:W-:Y:S04]  /*1024a0*/  STL.64 [R1+0x7990], R160 ;  /* 0x007990a001007387 */ /* 0x000fe80000100a00 */
        /* <DEDUP_REMOVED lines=9> */
[----:B------:R-:W-:Y:S04]  /*102540*/  STL.64 [R1+0x79a8], R18 ;  /* 0x0079a81201007387 */ /* 0x000fe80000100a00 */
[----:B------:R1:W-:Y:S01]  /*102550*/  STL.64 [R1+0x79a0], R16 ;  /* 0x0079a01001007387 */ /* 0x0003e20000100a00 */
        /* <DEDUP_REMOVED lines=9> */
[C---:B--2---:R-:W-:Y:S03]  /*1025f0*/  HMMA.1688.F32.TF32 R128, R4.reuse, R86, R88 ;  /* 0x000000560480723c */ /* 0x044fe60000081058 */
[----:B------:R-:W-:Y:S04]  /*102600*/  STL.64 [R1+0x79b8], R150 ;  /* 0x0079b89601007387 */ /* 0x000fe80000100a00 */
[----:B------:R-:W-:Y:S04]  /*102610*/  STL.64 [R1+0x79b0], R148 ;  /* 0x0079b09401007387 */ /* 0x000fe80000100a00 */
[----:B------:R-:W2:Y:S04]  /*102620*/  LDL.64 R112, [R1+0x1370] ;  /* 0x0013700001707983 */ /* 0x000ea80000100a00 */
[----:B------:R-:W2:Y:S04]  /*102630*/  LDL.64 R116, [R1+0x1360] ;  /* 0x0013600001747983 */ /* 0x000ea80000100a00 */
[----:B------:R-:W2:Y:S04]  /*102640*/  LDL.64 R120, [R1+0x1350] ;  /* 0x0013500001787983 */ /* 0x000ea80000100a00 */
[----:B------:R-:W2:Y:S04]  /*102650*/  LDL.64 R136, [R1+0x1340] ;  /* 0x0013400001887983 */ /* 0x000ea80000100a00 */
[----:B------:R-:W2:Y:S01]  /*102660*/  LDL.64 R132, [R1+0x1330] ;  /* 0x0013300001847983 */ /* 0x000ea20000100a00 */
[C---:B------:R-:W-:Y:S03]  /*102670*/  HMMA.1688.F32.TF32 R124, R4.reuse, R62, R80 ;  /* 0x0000003e047c723c */ /* 0x040fe60000081050 */
        /* <DEDUP_REMOVED lines=8> */
[----:B------:R-:W-:Y:S04]  /*102700*/  STL.64 [R1+0x79d0], R124 ;  /* 0x0079d07c01007387 */ /* 0x000fe80000100a00 */
[----:B------:R-:W2:Y:S08]  /*102710*/  LDL.64 R144, [R1+0x1300] ;  /* 0x0013000001907983 */ /* 0x000eb00000100a00 */
[----:B------:R-:W-:Y:S04]  /*102720*/  STL.64 [R1+0x79e8], R110 ;  /* 0x0079e86e01007387 */ /* 0x000fe80000100a00 */
[----:B------:R-:W-:Y:S01]  /*102730*/  STL.64 [R1+0x79e0], R108 ;  /* 0x0079e06c01007387 */ /* 0x000fe20000100a00 */
[C---:B----4-:R-:W-:Y:S03]  /*102740*/  HMMA.1688.F32.TF32 R104, R4.reuse, R106, R48 ;  /* 0x0000006a0468723c */ /* 0x050fe60000081030 */
[----:B------:R-:W4:Y:S04]  /*102750*/  LDL.LU R48, [R1+0x1900] ;  /* 0x0019000001307983 */ /* 0x000f280000300800 */
[----:B------:R-:W4:Y:S04]  /*102760*/  LDL.LU R49, [R1+0x1904] ;  /* 0x0019040001317983 */ /* 0x000f280000300800 */
[----:B------:R-:W4:Y:S04]  /*102770*/  LDL.LU R50, [R1+0x1908] ;  /* 0x0019080001327983 */ /* 0x000f280000300800 */
[----:B------:R-:W4:Y:S04]  /*102780*/  LDL.LU R51, [R1+0x190c] ;  /* 0x00190c0001337983 */ /* 0x000f280000300800 */
[----:B------:R-:W-:Y:S04]  /*102790*/  STL.64 [R1+0x79f8], R106 ;  /* 0x0079f86a01007387 */ /* 0x000fe80000100a00 */
[----:B------:R-:W-:Y:S04]  /*1027a0*/  STL.64 [R1+0x79f0], R104 ;  /* 0x0079f06801007387 */ /* 0x000fe80000100a00 */
[----:B------:R-:W4:Y:S04]  /*1027b0*/  LDL.LU R44, [R1+0x18f0] ;  /* 0x0018f000012c7983 */ /* 0x000f280000300800 */
[----:B------:R-:W4:Y:S01]  /*1027c0*/  LDL.LU R45, [R1+0x18f4] ;  /* 0x0018f400012d7983 */ /* 0x000f220000300800 */
[C---:B---3--:R-:W-:Y:S03]  /*1027d0*/  HMMA.1688.F32.TF32 R96, R4.reuse, R46, R64 ;  /* 0x0000002e0460723c */ /* 0x048fe60000081040 */
[----:B------:R-:W3:Y:S04]  /*1027e0*/  LDL.LU R46, [R1+0x18f8] ;  /* 0x0018f800012e7983 */ /* 0x000ee80000300800 */
[----:B------:R-:W3:Y:S01]  /*1027f0*/  LDL.LU R47, [R1+0x18fc] ;  /* 0x0018fc00012f7983 */ /* 0x000ee20000300800 */
[C---:B------:R-:W-:Y:S11]  /*102800*/  HMMA.1688.F32.TF32 R80, R4.reuse, R30, R36 ;  /* 0x0000001e0450723c */ /* 0x040ff60000081024 */
[----:B------:R-:W-:Y:S04]  /*102810*/  STL.64 [R1+0x7a08], R98 ;  /* 0x007a086201007387 */ /* 0x000fe80000100a00 */
        /* <DEDUP_REMOVED lines=11> */
[----:B------:R-:W3:Y:S04]  /*1028d0*/  LDL.64 R140, [R1+0x1390] ;  /* 0x00139000018c7983 */ /* 0x000ee80000100a00 */
[----:B------:R-:W3:Y:S04]  /*1028e0*/  LDL.LU R64, [R1+0x18c0] ;  /* 0x0018c00001407983 */ /* 0x000ee80000300800 */
[----:B------:R-:W3:Y:S04]  /*1028f0*/  LDL.LU R65, [R1+0x18c4] ;  /* 0x0018c40001417983 */ /* 0x000ee80000300800 */
[----:B------:R-:W3:Y:S04]  /*102900*/  LDL.LU R66, [R1+0x18c8] ;  /* 0x0018c80001427983 */ /* 0x000ee80000300800 */
[----:B------:R-:W3:Y:S01]  /*102910*/  LDL.LU R67, [R1+0x18cc] ;  /* 0x0018cc0001437983 */ /* 0x000ee20000300800 */
[C---:B--2---:R-:W-:Y:S03]  /*102920*/  HMMA.1688.F32.TF32 R60, R4.reuse, R54, R60 ;  /* 0x00000036043c723c */ /* 0x044fe6000008103c */
[----:B------:R-:W2:Y:S04]  /*102930*/  LDL.LU R52, [R1+0x18b0] ;  /* 0x0018b00001347983 */ /* 0x000ea80000300800 */
[----:B------:R-:W2:Y:S04]  /*102940*/  LDL.LU R53, [R1+0x18b4] ;  /* 0x0018b40001357983 */ /* 0x000ea80000300800 */
[----:B------:R-:W2:Y:S04]  /*102950*/  LDL.LU R54, [R1+0x18b8] ;  /* 0x0018b80001367983 */ /* 0x000ea80000300800 */
[----:B------:R-:W2:Y:S04]  /*102960*/  LDL.LU R55, [R1+0x18bc] ;  /* 0x0018bc0001377983 */ /* 0x000ea80000300800 */
[----:B------:R-:W-:Y:S04]  /*102970*/  STL.64 [R1+0x7a28], R62 ;  /* 0x007a283e01007387 */ /* 0x000fe80000100a00 */
[----:B------:R-:W-:Y:S04]  /*102980*/  STL.64 [R1+0x7a20], R60 ;  /* 0x007a203c01007387 */ /* 0x000fe80000100a00 */
[----:B------:R-:W2:Y:S04]  /*102990*/  LDL.LU R40, [R1+0x18a0] ;  /* 0x0018a00001287983 */ /* 0x000ea80000300800 */
[----:B------:R-:W2:Y:S01]  /*1029a0*/  LDL.LU R41, [R1+0x18a4] ;  /* 0x0018a40001297983 */ /* 0x000ea20000300800 */
[----:B----4-:R-:W-:Y:S03]  /*1029b0*/  HMMA.1688.F32.TF32 R48, R4, R42, R48 ;  /* 0x0000002a0430723c */ /* 0x010fe60000081030 */
[----:B------:R-:W4:Y:S04]  /*1029c0*/  LDL.LU R42, [R1+0x18a8] ;  /* 0x0018a800012a7983 */ /* 0x000f280000300800 */
[----:B------:R-:W4:-:S12]  /*1029d0*/  LDL.LU R43, [R1+0x18ac] ;  /* 0x0018ac00012b7983 */ /* 0x000f180000300800 */
[----:B------:R-:W-:Y:S04]  /*1029e0*/  STL.64 [R1+0x7a38], R50 ;  /* 0x007a383201007387 */ /* 0x000fe80000100a00 */
[----:B------:R-:W-:Y:S01]  /*1029f0*/  STL.64 [R1+0x7a30], R48 ;  /* 0x007a303001007387 */ /* 0x000fe20000100a00 */
[C---:B---3--:R-:W-:Y:S08]  /*102a00*/  HMMA.1688.F32.TF32 R44, R4.reuse, R102, R44 ;  /* 0x00000066042c723c */ /* 0x048ff0000008102c */
[C---:B------:R-:W-:Y:S11]  /*102a10*/  HMMA.1688.F32.TF32 R36, R4.reuse, R34, R36 ;  /* 0x000000220424723c */ /* 0x040ff60000081024 */
[----:B------:R-:W-:Y:S01]  /*102a20*/  STL.64 [R1+0x7a48], R46 ;  /* 0x007a482e01007387 */ /* 0x000fe20000100a00 */
[C---:B------:R-:W-:Y:S03]  /*102a30*/  HMMA.1688.F32.TF32 R32, R4.reuse, R22, R28 ;  /* 0x000000160420723c */ /* 0x040fe6000008101c */
[----:B------:R-:W-:Y:S04]  /*102a40*/  STL.64 [R1+0x7a40], R44 ;  /* 0x007a402c01007387 */ /* 0x000fe80000100a00 */
[----:B------:R-:W3:Y:S04]  /*102a50*/  LDL.64 R8, [R1+0x1320] ;  /* 0x0013200001087983 */ /* 0x000ee80000100a00 */
[----:B------:R-:W3:Y:S04]  /*102a60*/  LDL.64 R100, [R1+0x1310] ;  /* 0x0013100001647983 */ /* 0x000ee80000100a00 */
[----:B------:R-:W3:Y:S01]  /*102a70*/  LDL.64 R156, [R1+0x13c0] ;  /* 0x0013c000019c7983 */ /* 0x000ee20000100a00 */
[C---:B------:R-:W-:Y:S03]  /*102a80*/  HMMA.1688.F32.TF32 R24, R4.reuse, R26, R64 ;  /* 0x0000001a0418723c */ /* 0x040fe60000081040 */
[----:B------:R-:W-:Y:S05]  /*102a90*/  STL.64 [R1+0x7a58], R38 ;  /* 0x007a582601007387 */ /* 0x000fea0000100a00 */
[C---:B--2---:R-:W-:Y:S01]  /*102aa0*/  HMMA.1688.F32.TF32 R248, R4.reuse, R250, R52 ;  /* 0x000000fa04f8723c */ /* 0x044fe20000081034 */
[----:B------:R-:W-:Y:S04]  /*102ab0*/  STL.64 [R1+0x7a50], R36 ;  /* 0x007a502401007387 */ /* 0x000fe80000100a00 */
[----:B------:R-:W-:Y:S04]  /*102ac0*/  STL.64 [R1+0x7a68], R34 ;  /* 0x007a682201007387 */ /* 0x000fe80000100a00 */
[----:B------:R-:W-:Y:S04]  /*102ad0*/  STL.64 [R1+0x7a60], R32 ;  /* 0x007a602001007387 */ /* 0x000fe80000100a00 */
[----:B------:R-:W2:Y:S04]  /*102ae0*/  LDL.64 R208, [R1+0x1380] ;  /* 0x0013800001d07983 */ /* 0x000ea80000100a00 */
[----:B------:R-:W2:Y:S04]  /*102af0*/  LDL.64 R20, [R1+0x13a0] ;  /* 0x0013a00001147983 */ /* 0x000ea80000100a00 */
[----:B------:R-:W2:Y:S04]  /*102b00*/  LDL.64 R28, [R1+0x13b0] ;  /* 0x0013b000011c7983 */ /* 0x000ea80000100a00 */
[----:B------:R-:W2:Y:S04]  /*102b10*/  LDL.64 R172, [R1+0x15f0] ;  /* 0x0015f00001ac7983 */ /* 0x000ea80000100a00 */
[----:B------:R-:W2:Y:S04]  /*102b20*/  LDL.64 R176, [R1+0x1600] ;  /* 0x0016000001b07983 */ /* 0x000ea80000100a00 */
[----:B------:R-:W2:Y:S04]  /*102b30*/  LDL.64 R188, [R1+0x1610] ;  /* 0x0016100001bc7983 */ /* 0x000ea80000100a00 */
[----:B------:R-:W2:Y:S04]  /*102b40*/  LDL.64 R184, [R1+0x1620] ;  /* 0x0016200001b87983 */ /* 0x000ea80000100a00 */
[----:B------:R-:W-:Y:S04]  /*102b50*/  STL.64 [R1+0x7a78], R26 ;  /* 0x007a781a01007387 */ /* 0x000fe80000100a00 */
[----:B------:R-:W-:Y:S04]  /*102b60*/  STL.64 [R1+0x7a70], R24 ;  /* 0x007a701801007387 */ /* 0x000fe80000100a00 */
[----:B------:R-:W2:Y:S04]  /*102b70*/  LDL.64 R192, [R1+0x1640] ;  /* 0x0016400001c07983 */ /* 0x000ea80000100a00 */
[----:B------:R-:W-:Y:S04]  /*102b80*/  STL.64 [R1+0x7a88], R250 ;  /* 0x007a88fa01007387 */ /* 0x000fe80000100a00 */
[----:B------:R-:W-:Y:S04]  /*102b90*/  STL.64 [R1+0x7a80], R248 ;  /* 0x007a80f801007387 */ /* 0x000fe80000100a00 */
[----:B------:R-:W2:Y:S04]  /*102ba0*/  LDL.64 R64, [R1+0x13d0] ;  /* 0x0013d00001407983 */ /* 0x000ea80000100a00 */
[----:B------:R-:W2:Y:S04]  /*102bb0*/  LDL.64 R224, [R1+0x1660] ;  /* 0x0016600001e07983 */ /* 0x000ea80000100a00 */
[----:B------:R-:W2:Y:S04]  /*102bc0*/  LDL.64 R216, [R1+0x1670] ;  /* 0x0016700001d87983 */ /* 0x000ea80000100a00 */
        /* <DEDUP_REMOVED lines=47> */
[----:B------:R-:W4:Y:S01]  /*102ec0*/  LDL.64 R152, [R1+0x15e0] ;  /* 0x0015e00001987983 */ /* 0x000f220000100a00 */
[C---:B--2---:R-:W-:Y:S08]  /*102ed0*/  HMMA.1688.F32.TF32 R240, R4.reuse, R58, R92 ;  /* 0x0000003a04f0723c */ /* 0x044ff0000008105c */
[----:B---3--:R-:W-:Y:S11]  /*102ee0*/  HMMA.1688.F32.TF32 R4, R4, R70, R88 ;  /* 0x000000460404723c */ /* 0x008ff60000081058 */
[----:B------:R-:W-:Y:S04]  /*102ef0*/  STL.64 [R1+0x7aa8], R242 ;  /* 0x007aa8f201007387 */ /* 0x000fe80000100a00 */
[----:B------:R-:W-:Y:S04]  /*102f00*/  STL.64 [R1+0x7aa0], R240 ;  /* 0x007aa0f001007387 */ /* 0x000fe80000100a00 */
[----:B------:R-:W2:Y:S01]  /*102f10*/  LDL.64 R56, [R1+0x1630] ;  /* 0x0016300001387983 */ /* 0x000ea20000100a00 */
[C---:B------:R-:W-:Y:S03]  /*102f20*/  HMMA.1688.F32.TF32 R16, R232.reuse, R112, R84 ;  /* 0x00000070e810723c */ /* 0x040fe60000081054 */
[----:B------:R-:W-:Y:S04]  /*102f30*/  STL.64 [R1+0x7ab8], R6 ;  /* 0x007ab80601007387 */ /* 0x000fe80000100a00 */
[----:B------:R1:W-:Y:S04]  /*102f40*/  STL.64 [R1+0x7ab0], R4 ;  /* 0x007ab00401007387 */ /* 0x0003e80000100a00 */
[----:B------:R-:W3:Y:S01]  /*102f50*/  LDL.64 R68, [R1+0x1650] ;  /* 0x0016500001447983 */ /* 0x000ee20000100a00 */
[C---:B-1----:R-:W-:Y:S03]  /*102f60*/  HMMA.1688.F32.TF32 R4, R232.reuse, R116, R76 ;  /* 0x00000074e804723c */ /* 0x042fe6000008104c */
[----:B------:R-:W2:Y:S04]  /*102f70*/  LDL.64 R76, [R1+0x1680] ;  /* 0x00168000014c7983 */ /* 0x000ea80000100a00 */
[----:B------:R-:W-:Y:S04]  /*102f80*/  STL.64 [R1+0x18b0], R16 ;  /* 0x0018b01001007387 */ /* 0x000fe80000100a00 */
[----:B------:R1:W-:Y:S04]  /*102f90*/  STL.64 [R1+0x18b8], R18 ;  /* 0x0018b81201007387 */ /* 0x0003e80000100a00 */
[----:B------:R-:W2:Y:S04]  /*102fa0*/  LDL.64 R88, [R1+0x1690] ;  /* 0x0016900001587983 */ /* 0x000ea80000100a00 */
[----:B------:R-:W-:Y:S01]  /*102fb0*/  STL.64 [R1+0x18a0], R4 ;  /* 0x0018a00401007387 */ /* 0x000fe20000100a00 */
[C---:B-1----:R-:W-:Y:S03]  /*102fc0*/  HMMA.1688.F32.TF32 R16, R232.reuse, R120, R72 ;  /* 0x00000078e810723c */ /* 0x042fe60000081048 */
[----:B------:R1:W-:Y:S04]  /*102fd0*/  STL.64 [R1+0x18a8], R6 ;  /* 0x0018a80601007387 */ /* 0x0003e80000100a00 */
[----:B------:R-:W2:Y:S04]  /*102fe0*/  LDL.64 R84, [R1+0x16a0] ;  /* 0x0016a00001547983 */ /* 0x000ea80000100a00 */
[----:B------:R-:W2:Y:S01]  /*102ff0*/  LDL.64 R92, [R1+0x16c0] ;  /* 0x0016c000015c7983 */ /* 0x000ea20000100a00 */
[C---:B-1----:R-:W-:Y:S07]  /*103000*/  HMMA.1688.F32.TF32 R4, R232.reuse, R136, R52 ;  /* 0x00000088e804723c */ /* 0x042fee0000081034 */
[----:B------:R-:W-:Y:S04]  /*103010*/  STL.64 [R1+0x1890], R16 ;  /* 0x0018901001007387 */ /* 0x000fe80000100a00 */
[----:B------:R1:W-:Y:S04]  /*103020*/  STL.64 [R1+0x1898], R18 ;  /* 0x0018981201007387 */ /* 0x0003e80000100a00 */
[----:B------:R-:W2:Y:S04]  /*103030*/  LDL.64 R72, [R1+0x16b0] ;  /* 0x0016b00001487983 */ /* 0x000ea80000100a00 */
[----:B------:R-:W2:Y:S04]  /*103040*/  LDL.64 R52, [R1+0x16d0] ;  /* 0x0016d00001347983 */ /* 0x000ea80000100a00 */
[----:B------:R-:W-:Y:S04]  /*103050*/  STL.64 [R1+0x1880], R4 ;  /* 0x0018800401007387 */ /* 0x000fe80000100a00 */
[----:B------:R4:W-:Y:S01]  /*103060*/  STL.64 [R1+0x1888], R6 ;  /* 0x0018880601007387 */ /* 0x0009e20000100a00 */
[C---:B-1----:R-:W-:Y:S03]  /*103070*/  HMMA.1688.F32.TF32 R16, R232.reuse, R8, R220 ;  /* 0x00000008e810723c */ /* 0x042fe600000810dc */
[----:B------:R-:W2:Y:S05]  /*103080*/  LDL.64 R228, [R1+0x16f0] ;  /* 0x0016f00001e47983 */ /* 0x000eaa0000100a00 */
[----:B----4-:R-:W-:Y:S01]  /*103090*/  HMMA.1688.F32.TF32 R4, R232, R132, R40 ;  /* 0x00000084e804723c */ /* 0x010fe20000081028 */
[----:B------:R-:W-:Y:S04]  /*1030a0*/  STL.64 [R1+0x7ad0], R132 ;  /* 0x007ad08401007387 */ /* 0x000fe80000100a00 */
[----:B------:R-:W4:-:S14]  /*1030b0*/  LDL.64 R40, [R1+0x16e0] ;  /* 0x0016e00001287983 */ /* 0x000f1c0000100a00 */
[----:B------:R-:W-:Y:S04]  /*1030c0*/  STL.64 [R1+0x1870], R4 ;  /* 0x0018700401007387 */ /* 0x000fe80000100a00 */
[----:B------:R1:W-:Y:S02]  /*1030d0*/  STL.64 [R1+0x1878], R6 ;  /* 0x0018780601007387 */ /* 0x0003e40000100a00 */
[C---:B-1----:R-:W-:Y:S02]  /*1030e0*/  HMMA.1688.F32.TF32 R4, R232.reuse, R100, R212 ;  /* 0x00000064e804723c */ /* 0x042fe400000810d4 */
[----:B------:R-:W-:Y:S04]  /*1030f0*/  STL.64 [R1+0x7ac0], R100 ;  /* 0x007ac06401007387 */ /* 0x000fe80000100a00 */
[----:B------:R-:W-:Y:S02]  /*103100*/  STL.64 [R1+0x1860], R16 ;  /* 0x0018601001007387 */ /* 0x000fe40000100a00 */
[C---:B------:R-:W-:Y:S02]  /*103110*/  HMMA.1688.F32.TF32 R12, R232.reuse, R144, R12 ;  /* 0x00000090e80c723c */ /* 0x040fe4000008100c */
[----:B------:R-:W-:Y:S09]  /*103120*/  STL.64 [R1+0x1868], R18 ;  /* 0x0018681201007387 */ /* 0x000ff20000100a00 */
[----:B------:R-:W-:Y:S04]  /*103130*/  STL.64 [R1+0x1850], R4 ;  /* 0x0018500401007387 */ /* 0x000fe80000100a00 */
[----:B------:R1:W-:Y:S02]  /*103140*/  STL.64 [R1+0x1858], R6 ;  /* 0x0018580601007387 */ /* 0x0003e40000100a00 */
[C---:B-1----:R-:W-:Y:S02]  /*103150*/  HMMA.1688.F32.TF32 R4, R232.reuse, R208, R236 ;  /* 0x000000d0e804723c */ /* 0x042fe400000810ec */
[----:B------:R-:W-:Y:S04]  /*103160*/  STL.64 [R1+0x7ac8], R144 ;  /* 0x007ac89001007387 */ /* 0x000fe80000100a00 */
[----:B------:R1:W-:Y:S04]  /*103170*/  STL.64 [R1+0x1840], R12 ;  /* 0x0018400c01007387 */ /* 0x0003e80000100a00 */
[----:B------:R1:W-:Y:S04]  /*103180*/  STL.64 [R1+0x1848], R14 ;  /* 0x0018480e01007387 */ /* 0x0003e80000100a00 */
[----:B------:R-:W-:Y:S04]  /*103190*/  LDS R236, [R0+UR10+0x38080] ;  /* 0x0380800a00ec7984 */ /* 0x000fe80008000800 */
[----:B-1----:R-:W2:Y:S04]  /*1031a0*/  LDL.LU R12, [R1+0x3210] ;  /* 0x00321000010c7983 */ /* 0x002ea80000300800 */
        /* <DEDUP_REMOVED lines=106> */
[----:B------:R-:W-:Y:S01]  /*103850*/  LDS R237, [R11+UR10+0x38080] ;  /* 0x0380800a0bed7984 */ /* 0x000fe20008000800 */
[C---:B--2---:R-:W-:Y:S03]  /*103860*/  HMMA.1688.F32.TF32 R16, R232.reuse, R76, R16 ;  /* 0x0000004ce810723c */ /* 0x044fe60000081010 */
[----:B------:R-:W2:Y:S05]  /*103870*/  LDS R239, [R11+UR10+0x3a080] ;  /* 0x03a0800a0bef7984 */ /* 0x000eaa0008000800 */
[C---:B-1----:R-:W-:Y:S08]  /*103880*/  HMMA.1688.F32.TF32 R4, R232.reuse, R20, R248 ;  /* 0x00000014e804723c */ /* 0x042ff000000810f8 */
[C---:B---3--:R-:W-:Y:S08]  /*103890*/  HMMA.1688.F32.TF32 R100, R232.reuse, R140, R244 ;  /* 0x0000008ce864723c */ /* 0x048ff000000810f4 */
[C---:B------:R-:W-:Y:S08]  /*1038a0*/  HMMA.1688.F32.TF32 R32, R232.reuse, R156, R32 ;  /* 0x0000009ce820723c */ /* 0x040ff00000081020 */
[C---:B----4-:R-:W-:Y:S03]  /*1038b0*/  HMMA.1688.F32.TF32 R24, R232.reuse, R28, R24 ;  /* 0x0000001ce818723c */ /* 0x050fe60000081018 */
        /* <DEDUP_REMOVED lines=35> */
[----:B------:R-:W-:Y:S01]  /*103af0*/  STL.64 [R1+0x1768], R34 ;  /* 0x0017682201007387 */ /* 0x000fe20000100a00 */
        /* <DEDUP_REMOVED lines=23> */
[----:B------:R2:W-:Y:S04]  /*103c70*/  STL.64 [R1+0x15c8], R26 ;  /* 0x0015c81a01007387 */ /* 0x0005e80000100a00 */
[----:B------:R-:W-:Y:S04]  /*103c80*/  STL.64 [R1+0x15b0], R16 ;  /* 0x0015b01001007387 */ /* 0x000fe80000100a00 */
[----:B------:R1:W-:Y:S01]  /*103c90*/  STL.64 [R1+0x15b8], R18 ;  /* 0x0015b81201007387 */ /* 0x0003e20000100a00 */
[C---:B--2---:R-:W-:Y:S03]  /*103ca0*/  HMMA.1688.F32.TF32 R24, R236.reuse, R112, R220 ;  /* 0x00000070ec18723c */ /* 0x044fe600000810dc */
[----:B------:R-:W-:Y:S04]  /*103cb0*/  LDS R232, [R0+UR10+0x38100] ;  /* 0x0381000a00e87984 */ /* 0x000fe80008000800 */
[----:B------:R-:W-:Y:S01]  /*103cc0*/  STL.64 [R1+0x1570], R4 ;  /* 0x0015700401007387 */ /* 0x000fe20000100a00 */
[C---:B-1----:R-:W-:Y:S03]  /*103cd0*/  HMMA.1688.F32.TF32 R16, R236.reuse, R116, R212 ;  /* 0x00000074ec10723c */ /* 0x042fe600000810d4 */
[----:B------:R1:W-:Y:S04]  /*103ce0*/  STL.64 [R1+0x1578], R6 ;  /* 0x0015780601007387 */ /* 0x0003e80000100a00 */
[----:B------:R-:W-:Y:S04]  /*103cf0*/  LDS R234, [R0+UR10+0x3a100] ;  /* 0x03a1000a00ea7984 */ /* 0x000fe80008000800 */
[----:B------:R-:W-:Y:S01]  /*103d00*/  LDS R233, [R11+UR10+0x38100] ;  /* 0x0381000a0be97984 */ /* 0x000fe20008000800 */
[C---:B-1----:R-:W-:Y:S03]  /*103d10*/  HMMA.1688.F32.TF32 R4, R236.reuse, R120, R12 ;  /* 0x00000078ec04723c */ /* 0x042fe6000008100c */
        /* <DEDUP_REMOVED lines=130> */
[----:B------:R-:W1:Y:S01]  /*104540*/  LDS R235, [R11+UR10+0x3a100] ;  /* 0x03a1000a0beb7984 */ /* 0x000e620008000800 */
[----:B--2---:R-:W-:-:S15]  /*104550*/  HMMA.1688.F32.TF32 R132, R236, R136, R132 ;  /* 0x00000088ec84723c */ /* 0x004fde0000081084 */
[----:B------:R-:W-:-:S04]  /*104560*/  NOP ;  /* 0x0000000000007918 */ /* 0x000fc80000000000 */
[----:B------:R2:W-:Y:S04]  /*104570*/  STL.64 [R1+0x1910], R132 ;  /* 0x0019108401007387 */ /* 0x0005e80000100a00 */
[----:B------:R-:W-:Y:S04]  /*104580*/  STL.64 [R1+0x1918], R134 ;  /* 0x0019188601007387 */ /* 0x000fe80000100a00 */
[----:B--2---:R-:W2:Y:S01]  /*104590*/  LDL.LU.64 R132, [R1+0x7ad0] ;  /* 0x007ad00001847983 */ /* 0x004ea20000300a00 */
[C---:B---3--:R-:W-:Y:S08]  /*1045a0*/  HMMA.1688.F32.TF32 R100, R236.reuse, R8, R100 ;  /* 0x00000008ec64723c */ /* 0x048ff00000081064 */
[----:B--2---:R-:W-:-:S15]  /*1045b0*/  HMMA.1688.F32.TF32 R144, R236, R132, R144 ;  /* 0x00000084ec90723c */ /* 0x004fde0000081090 */
[----:B------:R-:W-:-:S04]  /*1045c0*/  NOP ;  /* 0x0000000000007918 */ /* 0x000fc80000000000 */
[----:B------:R2:W-:Y:S04]  /*1045d0*/  STL.64 [R1+0x1920], R144 ;  /* 0x0019209001007387 */ /* 0x0005e80000100a00 */
[----:B------:R-:W-:Y:S04]  /*1045e0*/  STL.64 [R1+0x1928], R146 ;  /* 0x0019289201007387 */ /* 0x000fe80000100a00 */
[----:B--2---:R-:W2:Y:S04]  /*1045f0*/  LDL.LU.64 R144, [R1+0x7ac8] ;  /* 0x007ac80001907983 */ /* 0x004ea80000300a00 */
[----:B------:R3:W-:Y:S04]  /*104600*/  STL.64 [R1+0x1930], R100 ;  /* 0x0019306401007387 */ /* 0x0007e80000100a00 */
[----:B------:R-:W-:Y:S04]  /*104610*/  STL.64 [R1+0x1938], R102 ;  /* 0x0019386601007387 */ /* 0x000fe80000100a00 */
[----:B---3--:R-:W4:Y:S01]  /*104620*/  LDL.LU.64 R100, [R1+0x7ac0] ;  /* 0x007ac00001647983 */ /* 0x008f220000300a00 */
[C---:B------:R-:W-:Y:S08]  /*104630*/  HMMA.1688.F32.TF32 R24, R236.reuse, R20, R24 ;  /* 0x00000014ec18723c */ /* 0x040ff00000081018 */
[C---:B------:R-:W-:Y:S08]  /*104640*/  HMMA.1688.F32.TF32 R32, R236.reuse, R28, R32 ;  /* 0x0000001cec20723c */ /* 0x040ff00000081020 */
[C---:B------:R-:W-:Y:S08]  /*104650*/  HMMA.1688.F32.TF32 R16, R236.reuse, R216, R16 ;  /* 0x000000d8ec10723c */ /* 0x040ff00000081010 */
[----:B----4-:R-:W-:-:S15]  /*104660*/  HMMA.1688.F32.TF32 R4, R236, R100, R4 ;  /* 0x00000064ec04723c */ /* 0x010fde0000081004 */
[----:B------:R-:W-:-:S04]  /*104670*/  NOP ;  /* 0x0000000000007918 */ /* 0x000fc80000000000 */
[----:B------:R-:W-:Y:S04]  /*104680*/  STL.64 [R1+0x1940], R4 ;  /* 0x0019400401007387 */ /* 0x000fe80000100a00 */
[----:B------:R2:W-:Y:S02]  /*104690*/  STL.64 [R1+0x1948], R6 ;  /* 0x0019480601007387 */ /* 0x0005e40000100a00 */
[C---:B--2---:R-:W-:Y:S08]  /*1046a0*/  HMMA.1688.F32.TF32 R4, R236.reuse, R144, R240 ;  /* 0x00000090ec04723c */ /* 0x044ff000000810f0 */
[C---:B------:R-:W-:Y:S11]  /*1046b0*/  HMMA.1688.F32.TF32 R240, R236.reuse, R208, R244 ;  /* 0x000000d0ecf0723c */ /* 0x040ff600000810f4 */
[----:B------:R-:W-:Y:S04]  /*1046c0*/  STL.64 [R1+0x1950], R4 ;  /* 0x0019500401007387 */ /* 0x000fe80000100a00 */
[----:B------:R2:W-:Y:S02]  /*1046d0*/  STL.64 [R1+0x1958], R6 ;  /* 0x0019580601007387 */ /* 0x0005e40000100a00 */
[----:B--2---:R-:W-:Y:S02]  /*1046e0*/  HMMA.1688.F32.TF32 R4, R236, R140, R248 ;  /* 0x0000008cec04723c */ /* 0x004fe400000810f8 */
[----:B------:R-:W-:Y:S04]  /*1046f0*/  STL.64 [R1+0x1960], R240 ;  /* 0x001960f001007387 */ /* 0x000fe80000100a00 */
[----:B------:R-:W-:-:S13]  /*104700*/  STL.64 [R1+0x1968], R242 ;  /* 0x001968f201007387 */ /* 0x000fda0000100a00 */
        /* <DEDUP_REMOVED lines=33> */
[----:B------:R-:W-:Y:S01]  /*104920*/  STL.64 [R1+0x1a38], R34 ;  /* 0x001a382201007387 */ /* 0x000fe20000100a00 */
[C---:B--2---:R-:W-:Y:S03]  /*104930*/  HMMA.1688.F32.TF32 R24, R236.reuse, R224, R148 ;  /* 0x000000e0ec18723c */ /* 0x044fe60000081094 */
[----:B------:R-:W-:Y:S04]  /*104940*/  STL.64 [R1+0x1a20], R4 ;  /* 0x001a200401007387 */ /* 0x000fe80000100a00 */
[----:B------:R2:W-:Y:S02]  /*104950*/  STL.64 [R1+0x1a28], R6 ;  /* 0x001a280601007387 */ /* 0x0005e40000100a00 */
[C---:B--2---:R-:W-:Y:S10]  /*104960*/  HMMA.1688.F32.TF32 R4, R236.reuse, R76, R160 ;  /* 0x0000004cec04723c */ /* 0x044ff400000810a0 */
        /* <DEDUP_REMOVED lines=22> */
[----:B--2---:R-:W-:Y:S03]  /*104ad0*/  HMMA.1688.F32.TF32 R24, R236, R40, R220 ;  /* 0x00000028ec18723c */ /* 0x004fe600000810dc */
[----:B------:R-:W-:Y:S04]  /*104ae0*/  STL.64 [R1+0x1990], R4 ;  /* 0x0019900401007387 */ /* 0x000fe80000100a00 */
[----:B------:R2:W-:Y:S01]  /*104af0*/  STL.64 [R1+0x1998], R6 ;  /* 0x0019980601007387 */ /* 0x0005e20000100a00 */
[C---:B-1----:R-:W-:Y:S08]  /*104b00*/  HMMA.1688.F32.TF32 R16, R232.reuse, R112, R212 ;  /* 0x00000070e810723c */ /* 0x042ff000000810d4 */
[C---:B--2---:R-:W-:Y:S03]  /*104b10*/  HMMA.1688.F32.TF32 R4, R232.reuse, R116, R12 ;  /* 0x00000074e804723c */ /* 0x044fe6000008100c */
[----:B------:R-:W-:Y:S04]  /*104b20*/  STL.64 [R1+0x1970], R24 ;  /* 0x0019701801007387 */ /* 0x000fe80000100a00 */
[----:B------:R-:W-:Y:S04]  /*104b30*/  STL.64 [R1+0x1978], R26 ;  /* 0x0019781a01007387 */ /* 0x000fe80000100a00 */
        /* <DEDUP_REMOVED lines=124> */
[----:B------:R-:W-:Y:S04]  /*105300*/  STL.64 [R1+0x1ca8], R238 ;  /* 0x001ca8ee01007387 */ /* 0x000fe80000100a00 */
[----:B------:R-:W-:Y:S04]  /*105310*/  LDS R236, [R0+UR10+0x38180] ;  /* 0x0381800a00ec7984 */ /* 0x000fe80008000800 */
[----:B------:R-:W-:Y:S04]  /*105320*/  STL.64 [R1+0x1c90], R4 ;  /* 0x001c900401007387 */ /* 0x000fe80000100a00 */
[----:B------:R1:W-:Y:S04]  /*105330*/  STL.64 [R1+0x1c98], R6 ;  /* 0x001c980601007387 */ /* 0x0003e80000100a00 */
[----:B------:R-:W-:Y:S04]  /*105340*/  LDS R238, [R0+UR10+0x3a180] ;  /* 0x03a1800a00ee7984 */ /* 0x000fe80008000800 */
[----:B------:R-:W-:Y:S01]  /*105350*/  LDS R237, [R11+UR10+0x38180] ;  /* 0x0381800a0bed7984 */ /* 0x000fe20008000800 */
[C---:B-1----:R-:W-:Y:S03]  /*105360*/  HMMA.1688.F32.TF32 R4, R232.reuse, R208, R44 ;  /* 0x000000d0e804723c */ /* 0x042fe6000008102c */
[----:B------:R-:W-:Y:S04]  /*105370*/  STL.64 [R1+0x1c80], R32 ;  /* 0x001c802001007387 */ /* 0x000fe80000100a00 */
[----:B------:R-:W-:Y:S04]  /*105380*/  STL.64 [R1+0x1c88], R34 ;  /* 0x001c882201007387 */ /* 0x000fe80000100a00 */
[----:B------:R-:W-:Y:S04]  /*105390*/  STL.64 [R1+0x1c70], R24 ;  /* 0x001c701801007387 */ /* 0x000fe80000100a00 */
[----:B------:R1:W-:Y:S04]  /*1053a0*/  STL.64 [R1+0x1c78], R26 ;  /* 0x001c781a01007387 */ /* 0x0003e80000100a00 */
[----:B------:R-:W2:Y:S04]  /*1053b0*/  LDS R239, [R11+UR10+0x3a180] ;  /* 0x03a1800a0bef7984 */ /* 0x000ea80008000800 */
[----:B------:R-:W-:Y:S01]  /*1053c0*/  STL.64 [R1+0x1c60], R4 ;  /* 0x001c600401007387 */ /* 0x000fe20000100a00 */
[C---:B-1----:R-:W-:Y:S03]  /*1053d0*/  HMMA.1688.F32.TF32 R24, R232.reuse, R140, R48 ;  /* 0x0000008ce818723c */ /* 0x042fe60000081030 */
[----:B------:R1:W-:Y:S05]  /*1053e0*/  STL.64 [R1+0x1c68], R6 ;  /* 0x001c680601007387 */ /* 0x0003ea0000100a00 */
[C---:B-1----:R-:W-:Y:S11]  /*1053f0*/  HMMA.1688.F32.TF32 R4, R232.reuse, R20, R60 ;  /* 0x00000014e804723c */ /* 0x042ff6000008103c */
[----:B------:R-:W-:Y:S04]  /*105400*/  STL.64 [R1+0x1c50], R24 ;  /* 0x001c501801007387 */ /* 0x000fe80000100a00 */
[----:B------:R1:W-:Y:S01]  /*105410*/  STL.64 [R1+0x1c58], R26 ;  /* 0x001c581a01007387 */ /* 0x0003e20000100a00 */
[C---:B------:R-:W-:Y:S03]  /*105420*/  HMMA.1688.F32.TF32 R32, R232.reuse, R156, R96 ;  /* 0x0000009ce820723c */ /* 0x040fe60000081060 */
[----:B------:R-:W-:Y:S05]  /*105430*/  STL.64 [R1+0x1c40], R4 ;  /* 0x001c400401007387 */ /* 0x000fea0000100a00 */
[C---:B-1----:R-:W-:Y:S01]  /*105440*/  HMMA.1688.F32.TF32 R24, R232.reuse, R28, R80 ;  /* 0x0000001ce818723c */ /* 0x042fe20000081050 */
[----:B------:R1:W-:Y:S07]  /*105450*/  STL.64 [R1+0x1c48], R6 ;  /* 0x001c480601007387 */ /* 0x0003ee0000100a00 */
        /* <DEDUP_REMOVED lines=46> */
[----:B------:R-:W-:Y:S04]  /*105740*/  STL.64 [R1+0x1b48], R26 ;  /* 0x001b481a01007387 */ /* 0x000fe80000100a00 */
[----:B------:R-:W3:Y:S04]  /*105750*/  LDL.LU R212, [R1+0x2a90] ;  /* 0x002a900001d47983 */ /* 0x000ee80000300800 */
[----:B------:R1:W-:Y:S04]  /*105760*/  STL.64 [R1+0x1b30], R16 ;  /* 0x001b301001007387 */ /* 0x0003e80000100a00 */
[----:B------:R4:W-:Y:S04]  /*105770*/  STL.64 [R1+0x1b38], R18 ;  /* 0x001b381201007387 */ /* 0x0009e80000100a00 */
        /* <DEDUP_REMOVED lines=111> */
[C---:B------:R-:W-:Y:S11]  /*105e70*/  HMMA.1688.F32.TF32 R240, R232.reuse, R228, R244 ;  /* 0x000000e4e8f0723c */ /* 0x040ff600000810f4 */
[----:B------:R-:W-:Y:S04]  /*105e80*/  STL.64 [R1+0x1b10], R4 ;  /* 0x001b100401007387 */ /* 0x000fe80000100a00 */
[----:B------:R4:W-:Y:S02]  /*105e90*/  STL.64 [R1+0x1b18], R6 ;  /* 0x001b180601007387 */ /* 0x0009e40000100a00 */
[----:B----4-:R-:W-:Y:S02]  /*105ea0*/  HMMA.1688.F32.TF32 R4, R232, R40, R248 ;  /* 0x00000028e804723c */ /* 0x010fe400000810f8 */
[----:B------:R-:W-:Y:S04]  /*105eb0*/  STL.64 [R1+0x1b00], R240 ;  /* 0x001b00f001007387 */ /* 0x000fe80000100a00 */
[----:B------:R-:W-:Y:S02]  /*105ec0*/  STL.64 [R1+0x1b08], R242 ;  /* 0x001b08f201007387 */ /* 0x000fe40000100a00 */
[C---:B------:R-:W-:Y:S02]  /*105ed0*/  HMMA.1688.F32.TF32 R24, R236.reuse, R112, R24 ;  /* 0x00000070ec18723c */ /* 0x040fe40000081018 */
[----:B------:R-:W-:Y:S04]  /*105ee0*/  LDS R232, [R0+UR10+0x38200] ;  /* 0x0382000a00e87984 */ /* 0x000fe80008000800 */
[----:B------:R-:W-:Y:S02]  /*105ef0*/  LDS R234, [R0+UR10+0x3a200] ;  /* 0x03a2000a00ea7984 */ /* 0x000fe40008000800 */
[C---:B------:R-:W-:Y:S02]  /*105f00*/  HMMA.1688.F32.TF32 R32, R236.reuse, R116, R32 ;  /* 0x00000074ec20723c */ /* 0x040fe40000081020 */
[----:B------:R-:W-:Y:S04]  /*105f10*/  LDS R233, [R11+UR10+0x38200] ;  /* 0x0382000a0be97984 */ /* 0x000fe80008000800 */
[----:B------:R-:W-:Y:S04]  /*105f20*/  STL.64 [R1+0x1980], R4 ;  /* 0x0019800401007387 */ /* 0x000fe80000100a00 */
[----:B------:R1:W-:Y:S04]  /*105f30*/  STL.64 [R1+0x1988], R6 ;  /* 0x0019880601007387 */ /* 0x0003e80000100a00 */
[----:B------:R-:W2:Y:S01]  /*105f40*/  LDS R235, [R11+UR10+0x3a200] ;  /* 0x03a2000a0beb7984 */ /* 0x000ea20008000800 */
        /* <DEDUP_REMOVED lines=179> */
[C---:B------:R-:W-:Y:S11]  /*106a80*/  HMMA.1688.F32.TF32 R24, R236.reuse, R72, R24 ;  /* 0x00000048ec18723c */ /* 0x040ff60000081018 */
[----:B------:R-:W-:Y:S04]  /*106a90*/  STL.64 [R1+0x1df0], R240 ;  /* 0x001df0f001007387 */ /* 0x000fe80000100a00 */
[----:B------:R4:W-:Y:S04]  /*106aa0*/  STL.64 [R1+0x1df8], R242 ;  /* 0x001df8f201007387 */ /* 0x0009e80000100a00 */
[----:B------:R-:W-:Y:S04]  /*106ab0*/  STL.64 [R1+0x1de0], R4 ;  /* 0x001de00401007387 */ /* 0x000fe80000100a00 */
[----:B------:R1:W-:Y:S01]  /*106ac0*/  STL.64 [R1+0x1de8], R6 ;  /* 0x001de80601007387 */ /* 0x0003e20000100a00 */
[C---:B----4-:R-:W-:Y:S08]  /*106ad0*/  HMMA.1688.F32.TF32 R240, R236.reuse, R84, R248 ;  /* 0x00000054ecf0723c */ /* 0x050ff000000810f8 */
[C---:B-1----:R-:W-:Y:S08]  /*106ae0*/  HMMA.1688.F32.TF32 R4, R236.reuse, R92, R32 ;  /* 0x0000005cec04723c */ /* 0x042ff00000081020 */
        /* <DEDUP_REMOVED lines=221> */
[----:B------:R-:W-:Y:S01]  /*1078c0*/  STL.64 [R1+0x1f18], R26 ;  /* 0x001f181a01007387 */ /* 0x000fe20000100a00 */
[C---:B-1----:R-:W-:Y:S03]  /*1078d0*/  HMMA.1688.F32.TF32 R32, R236.reuse, R112, R124 ;  /* 0x00000070ec20723c */ /* 0x042fe6000008107c */
[----:B------:R-:W-:Y:S04]  /*1078e0*/  LDS R232, [R0+UR10+0x38300] ;  /* 0x0383000a00e87984 */ /* 0x000fe80008000800 */
[----:B------:R-:W-:Y:S04]  /*1078f0*/  STL.64 [R1+0x1d80], R4 ;  /* 0x001d800401007387 */ /* 0x000fe80000100a00 */
[----:B------:R1:W-:Y:S04]  /*107900*/  STL.64 [R1+0x1d88], R6 ;  /* 0x001d880601007387 */ /* 0x0003e80000100a00 */
[----:B------:R-:W-:Y:S04]  /*107910*/  LDS R234, [R0+UR10+0x3a300] ;  /* 0x03a3000a00ea7984 */ /* 0x000fe80008000800 */
[----:B------:R-:W-:Y:S01]  /*107920*/  LDS R233, [R11+UR10+0x38300] ;  /* 0x0383000a0be97984 */ /* 0x000fe20008000800 */
[C---:B-1----:R-:W-:Y:S03]  /*107930*/  HMMA.1688.F32.TF32 R4, R236.reuse, R116, R128 ;  /* 0x00000074ec04723c */ /* 0x042fe60000081080 */
[----:B------:R-:W-:Y:S04]  /*107940*/  STL.64 [R1+0x1f00], R32 ;  /* 0x001f002001007387 */ /* 0x000fe80000100a00 */
[----:B------:R-:W-:Y:S01]  /*107950*/  STL.64 [R1+0x1f08], R34 ;  /* 0x001f082201007387 */ /* 0x000fe20000100a00 */
[C---:B------:R-:W-:Y:S03]  /*107960*/  HMMA.1688.F32.TF32 R24, R236.reuse, R120, R148 ;  /* 0x00000078ec18723c */ /* 0x040fe60000081094 */
[----:B------:R-:W1:Y:S08]  /*107970*/  LDS R235, [R11+UR10+0x3a300] ;  /* 0x03a3000a0beb7984 */ /* 0x000e700008000800 */
        /* <DEDUP_REMOVED lines=151> */
[C---:B------:R-:W-:Y:S08]  /*1082f0*/  HMMA.1688.F32.TF32 R240, R236.reuse, R172, R240 ;  /* 0x000000acecf0723c */ /* 0x040ff000000810f0 */
[C---:B------:R-:W-:Y:S08]  /*108300*/  HMMA.1688.F32.TF32 R4, R236.reuse, R152, R4 ;  /* 0x00000098ec04723c */ /* 0x040ff00000081004 */
[C---:B------:R-:W-:Y:S11]  /*108310*/  HMMA.1688.F32.TF32 R244, R236.reuse, R176, R244 ;  /* 0x000000b0ecf4723c */ /* 0x040ff600000810f4 */
        /* <DEDUP_REMOVED lines=10> */
[----:B------:R-:W-:Y:S04]  /*1083c0*/  STL.64 [R1+0x2350], R248 ;  /* 0x002350f801007387 */ /* 0x000fe80000100a00 */
[----:B------:R-:W-:Y:S01]  /*1083d0*/  STL.64 [R1+0x2358], R250 ;  /* 0x002358fa01007387 */ /* 0x000fe20000100a00 */
[C---:B-1----:R-:W-:Y:S03]  /*1083e0*/  HMMA.1688.F32.TF32 R244, R236.reuse, R56, R32 ;  /* 0x00000038ecf4723c */ /* 0x042fe60000081020 */
[----:B------:R-:W-:Y:S04]  /*1083f0*/  STL.64 [R1+0x2340], R24 ;  /* 0x0023401801007387 */ /* 0x000fe80000100a00 */
[----:B------:R1:W-:Y:S01]  /*108400*/  STL.64 [R1+0x2348], R26 ;  /* 0x0023481a01007387 */ /* 0x0003e20000100a00 */
[C---:B------:R-:W-:Y:S08]  /*108410*/  HMMA.1688.F32.TF32 R32, R236.reuse, R192, R36 ;  /* 0x000000c0ec20723c */ /* 0x040ff00000081024 */
[C---:B-1----:R-:W-:Y:S03]  /*108420*/  HMMA.1688.F32.TF32 R24, R236.reuse, R68, R44 ;  /* 0x00000044ec18723c */ /* 0x042fe6000008102c */
        /* <DEDUP_REMOVED lines=27> */
[----:B------:R-:W-:Y:S04]  /*1085e0*/  STL.64 [R1+0x22a0], R36 ;  /* 0x0022a02401007387 */ /* 0x000fe80000100a00 */
[----:B------:R-:W-:Y:S01]  /*1085f0*/  STL.64 [R1+0x22a8], R38 ;  /* 0x0022a82601007387 */ /* 0x000fe20000100a00 */
[C---:B------:R-:W-:Y:S03]  /*108600*/  HMMA.1688.F32.TF32 R12, R232.reuse, R140, R12 ;  /* 0x0000008ce80c723c */ /* 0x040fe6000008100c */
[----:B------:R-:W-:Y:S04]  /*108610*/  LDS R236, [R0+UR10+0x38380] ;  /* 0x0383800a00ec7984 */ /* 0x000fe80008000800 */
[----:B------:R-:W-:Y:S04]  /*108620*/  STL.64 [R1+0x2290], R32 ;  /* 0x0022902001007387 */ /* 0x000fe80000100a00 */
[----:B------:R1:W-:Y:S04]  /*108630*/  STL.64 [R1+0x2298], R34 ;  /* 0x0022982201007387 */ /* 0x0003e80000100a00 */
[----:B------:R-:W-:Y:S04]  /*108640*/  STL.64 [R1+0x2280], R24 ;  /* 0x0022801801007387 */ /* 0x000fe80000100a00 */
[----:B------:R4:W-:Y:S01]  /*108650*/  STL.64 [R1+0x2288], R26 ;  /* 0x0022881a01007387 */ /* 0x0009e20000100a00 */
[C---:B-1----:R-:W-:Y:S03]  /*108660*/  HMMA.1688.F32.TF32 R32, R232.reuse, R112, R160 ;  /* 0x00000070e820723c */ /* 0x042fe600000810a0 */
[----:B------:R-:W-:Y:S04]  /*108670*/  STL.64 [R1+0x2210], R16 ;  /* 0x0022101001007387 */ /* 0x000fe80000100a00 */
[----:B------:R1:W-:Y:S01]  /*108680*/  STL.64 [R1+0x2218], R18 ;  /* 0x0022181201007387 */ /* 0x0003e20000100a00 */
[C---:B----4-:R-:W-:Y:S03]  /*108690*/  HMMA.1688.F32.TF32 R24, R232.reuse, R116, R164 ;  /* 0x00000074e818723c */ /* 0x050fe600000810a4 */
[----:B------:R-:W-:Y:S04]  /*1086a0*/  LDS R238, [R0+UR10+0x3a380] ;  /* 0x03a3800a00ee7984 */ /* 0x000fe80008000800 */
[----:B------:R-:W-:Y:S01]  /*1086b0*/  LDS R237, [R11+UR10+0x38380] ;  /* 0x0383800a0bed7984 */ /* 0x000fe20008000800 */
[C---:B-1----:R-:W-:Y:S03]  /*1086c0*/  HMMA.1688.F32.TF32 R16, R232.reuse, R120, R168 ;  /* 0x00000078e810723c */ /* 0x042fe600000810a8 */
[----:B------:R-:W1:Y:S04]  /*1086d0*/  LDS R239, [R11+UR10+0x3a380] ;  /* 0x03a3800a0bef7984 */ /* 0x000e680008000800 */
[----:B------:R-:W-:Y:S04]  /*1086e0*/  STL.64 [R1+0x2610], R32 ;  /* 0x0026102001007387 */ /* 0x000fe80000100a00 */
[----:B------:R4:W-:Y:S04]  /*1086f0*/  STL.64 [R1+0x2618], R34 ;  /* 0x0026182201007387 */ /* 0x0009e80000100a00 */
[----:B------:R-:W-:Y:S04]  /*108700*/  STL.64 [R1+0x2600], R24 ;  /* 0x0026001801007387 */ /* 0x000fe80000100a00 */
[----:B------:R4:W-:Y:S02]  /*108710*/  STL.64 [R1+0x2608], R26 ;  /* 0x0026081a01007387 */ /* 0x0009e40000100a00 */
[C---:B----4-:R-:W-:Y:S02]  /*108720*/  HMMA.1688.F32.TF32 R32, R232.reuse, R136, R180 ;  /* 0x00000088e820723c */ /* 0x050fe400000810b4 */
[----:B------:R-:W-:Y:S04]  /*108730*/  STL.64 [R1+0x25f0], R16 ;  /* 0x0025f01001007387 */ /* 0x000fe80000100a00 */
[----:B------:R4:W-:Y:S02]  /*108740*/  STL.64 [R1+0x25f8], R18 ;  /* 0x0025f81201007387 */ /* 0x0009e40000100a00 */
[C---:B------:R-:W-:Y:S08]  /*108750*/  HMMA.1688.F32.TF32 R24, R232.reuse, R132, R204 ;  /* 0x00000084e818723c */ /* 0x040ff000000810cc */
[C---:B----4-:R-:W-:Y:S03]  /*108760*/  HMMA.1688.F32.TF32 R16, R232.reuse, R8, R196 ;  /* 0x00000008e810723c */ /* 0x050fe600000810c4 */
[----:B------:R-:W-:Y:S04]  /*108770*/  STL.64 [R1+0x25e0], R32 ;  /* 0x0025e02001007387 */ /* 0x000fe80000100a00 */
[----:B------:R4:W-:Y:S04]  /*108780*/  STL.64 [R1+0x25e8], R34 ;  /* 0x0025e82201007387 */ /* 0x0009e80000100a00 */
[----:B------:R-:W-:Y:S04]  /*108790*/  STL.64 [R1+0x25d0], R24 ;  /* 0x0025d01801007387 */ /* 0x000fe80000100a00 */
[----:B------:R1:W-:Y:S01]  /*1087a0*/  STL.64 [R1+0x25d8], R26 ;  /* 0x0025d81a01007387 */ /* 0x0003e20000100a00 */
[C---:B----4-:R-:W-:Y:S03]  /*1087b0*/  HMMA.1688.F32.TF32 R32, R232.reuse, R100, R200 ;  /* 0x00000064e820723c */ /* 0x050fe600000810c8 */
[----:B------:R-:W-:Y:S04]  /*1087c0*/  STL.64 [R1+0x25c0], R16 ;  /* 0x0025c01001007387 */ /* 0x000fe80000100a00 */
[----:B------:R4:W-:Y:S01]  /*1087d0*/  STL.64 [R1+0x25c8], R18 ;  /* 0x0025c81201007387 */ /* 0x0009e20000100a00 */
[C---:B-1----:R-:W-:Y:S08]  /*1087e0*/  HMMA.1688.F32.TF32 R24, R232.reuse, R144, R220 ;  /* 0x00000090e818723c */ /* 0x042ff000000810dc */
[C---:B----4-:R-:W-:Y:S03]  /*1087f0*/  HMMA.1688.F32.TF32 R16, R232.reuse, R208, R212 ;  /* 0x000000d0e810723c */ /* 0x050fe600000810d4 */
[----:B------:R-:W-:Y:S04]  /*108800*/  STL.64 [R1+0x25b0], R32 ;  /* 0x0025b02001007387 */ /* 0x000fe80000100a00 */
[----:B------:R-:W-:Y:S04]  /*108810*/  STL.64 [R1+0x25b8], R34 ;  /* 0x0025b82201007387 */ /* 0x000fe80000100a00 */
[----:B------:R-:W-:Y:S04]  /*108820*/  STL.64 [R1+0x25a0], R24 ;  /* 0x0025a01801007387 */ /* 0x000fe80000100a00 */
[----:B------:R-:W-:Y:S04]  /*108830*/  STL.64 [R1+0x25a8], R26 ;  /* 0x0025a81a01007387 */ /* 0x000fe80000100a00 */
[----:B------:R1:W-:Y:S04]  /*108840*/  STL.64 [R1+0x2590], R16 ;  /* 0x0025901001007387 */ /* 0x0003e80000100a00 */
[----:B------:R4:W-:Y:S04]  /*108850*/  STL.64 [R1+0x2598], R18 ;  /* 0x0025981201007387 */ /* 0x0009e80000100a00 */
[----:B------:R-:W2:Y:S04]  /*108860*/  LDL.LU R212, [R1+0x230] ;  /* 0x0002300001d47983 */ /* 0x000ea80000300800 */
        /* <DEDUP_REMOVED lines=184> */
[----:B------:R-:W-:Y:S03]  /*1093f0*/  HMMA.1688.F32.TF32 R232, R232, R40, R196 ;  /* 0x00000028e8e8723c */ /* 0x000fe600000810c4 */
        /* <DEDUP_REMOVED lines=29> */
[----:B------:R-:W4:Y:S04]  /*1095d0*/  LDL.LU.64 R198, [R1+0x7948] ;  /* 0x0079480001c67983 */ /* 0x000f280000300a00 */
[----:B------:R-:W4:Y:S04]  /*1095e0*/  LDL.LU.64 R196, [R1+0x7940] ;  /* 0x0079400001c47983 */ /* 0x000f280000300a00 */
[----:B------:R-:W-:Y:S04]  /*1095f0*/  STL.64 [R1+0x2270], R232 ;  /* 0x002270e801007387 */ /* 0x000fe80000100a00 */
[----:B------:R-:W-:Y:S04]  /*109600*/  STL.64 [R1+0x2278], R234 ;  /* 0x002278ea01007387 */ /* 0x000fe80000100a00 */
[----:B------:R-:W-:Y:S04]  /*109610*/  STL.64 [R1+0x2260], R200 ;  /* 0x002260c801007387 */ /* 0x000fe80000100a00 */
[----:B------:R1:W-:Y:S01]  /*109620*/  STL.64 [R1+0x2268], R202 ;  /* 0x002268ca01007387 */ /* 0x0003e20000100a00 */
[----:B------:R-:W-:Y:S01]  /*109630*/  HMMA.1688.F32.TF32 R12, R236, R136, R12 ;  /* 0x00000088ec0c723c */ /* 0x000fe2000008100c */
[----:B------:R-:W-:-:S02]  /*109640*/  IMAD.MOV.U32 R10, RZ, RZ, R209 ;  /* 0x000000ffff0a7224 */ /* 0x000fc400078e00d1 */
[----:B------:R-:W-:Y:S04]  /*109650*/  LDS R233, [R11+UR10+0x38400] ;  /* 0x0384000a0be97984 */ /* 0x000fe80008000800 */
[----:B------:R-:W-:Y:S04]  /*109660*/  LDS R235, [R11+UR10+0x3a400] ;  /* 0x03a4000a0beb7984 */ /* 0x000fe80008000800 */
[----:B-1----:R-:W4:Y:S04]  /*109670*/  LDL.LU.64 R202, [R1+0x7938] ;  /* 0x0079380001ca7983 */ /* 0x002f280000300a00 */
[----:B------:R-:W4:Y:S04]  /*109680*/  LDL.LU.64 R200, [R1+0x7930] ;  /* 0x0079300001c87983 */ /* 0x000f280000300a00 */
[----:B------:R-:W-:Y:S04]  /*109690*/  STL.64 [R1+0x2250], R220 ;  /* 0x002250dc01007387 */ /* 0x000fe80000100a00 */
[----:B------:R1:W-:Y:S01]  /*1096a0*/  STL.64 [R1+0x2258], R222 ;  /* 0x002258de01007387 */ /* 0x0003e20000100a00 */
[C---:B------:R-:W-:Y:S03]  /*1096b0*/  HMMA.1688.F32.TF32 R4, R236.reuse, R40, R4 ;  /* 0x00000028ec04723c */ /* 0x040fe60000081004 */
[----:B------:R-:W-:Y:S04]  /*1096c0*/  LDS R232, [R0+UR10+0x38400] ;  /* 0x0384000a00e87984 */ /* 0x000fe80008000800 */
[----:B------:R-:W2:Y:S04]  /*1096d0*/  LDS R234, [R0+UR10+0x3a400] ;  /* 0x03a4000a00ea7984 */ /* 0x000ea80008000800 */
        /* <DEDUP_REMOVED lines=10> */
[----:B------:R-:W-:Y:S01]  /*109780*/  IMAD.MOV.U32 R11, RZ, RZ, R208 ;  /* 0x000000ffff0b7224 */ /* 0x000fe200078e00d0 */
[C---:B--2---:R-:W-:Y:S08]  /*109790*/  HMMA.1688.F32.TF32 R180, R236.reuse, R20, R180 ;  /* 0x00000014ecb4723c */ /* 0x044ff000000810b4 */
[C---:B---3--:R-:W-:Y:S08]  /*1097a0*/  HMMA.1688.F32.TF32 R204, R236.reuse, R140, R204 ;  /* 0x0000008ceccc723c */ /* 0x048ff000000810cc */
[C---:B----4-:R-:W-:Y:S08]  /*1097b0*/  HMMA.1688.F32.TF32 R196, R236.reuse, R208, R196 ;  /* 0x000000d0ecc4723c */ /* 0x050ff000000810c4 */
[C---:B------:R-:W-:Y:S08]  /*1097c0*/  HMMA.1688.F32.TF32 R200, R236.reuse, R144, R200 ;  /* 0x00000090ecc8723c */ /* 0x040ff000000810c8 */
[C---:B------:R-:W-:Y:S08]  /*1097d0*/  HMMA.1688.F32.TF32 R220, R236.reuse, R100, R220 ;  /* 0x00000064ecdc723c */ /* 0x040ff000000810dc */
[----:B------:R-:W-:-:S15]  /*1097e0*/  HMMA.1688.F32.TF32 R212, R236, R8, R212 ;  /* 0x00000008ecd4723c */ /* 0x000fde00000810d4 */
[----:B------:R-:W-:-:S04]  /*1097f0*/  NOP ;  /* 0x0000000000007918 */ /* 0x000fc80000000000 */
[----:B------:R-:W-:Y:S04]  /*109800*/  STL.64 [R1+0x2420], R212 ;  /* 0x002420d401007387 */ /* 0x000fe80000100a00 */
[----:B------:R1:W-:Y:S04]  /*109810*/  STL.64 [R1+0x2428], R214 ;  /* 0x002428d601007387 */ /* 0x0003e80000100a00 */
[----:B-1----:R-:W2:Y:S04]  /*109820*/  LDL.LU.64 R214, [R1+0x78f8] ;  /* 0x0078f80001d67983 */ /* 0x002ea80000300a00 */
[----:B------:R-:W3:Y:S04]  /*109830*/  LDL.LU.64 R212, [R1+0x78f0] ;  /* 0x0078f00001d47983 */ /* 0x000ee80000300a00 */
[----:B------:R-:W-:Y:S04]  /*109840*/  STL.64 [R1+0x2410], R220 ;  /* 0x002410dc01007387 */ /* 0x000fe80000100a00 */
[----:B------:R1:W-:Y:S04]  /*109850*/  STL.64 [R1+0x2418], R222 ;  /* 0x002418de01007387 */ /* 0x0003e80000100a00 */
[----:B-1----:R-:W4:Y:S04]  /*109860*/  LDL.LU.64 R222, [R1+0x78e8] ;  /* 0x0078e80001de7983 */ /* 0x002f280000300a00 */
        /* <DEDUP_REMOVED lines=19> */
[C---:B------:R-:W-:Y:S08]  /*1099a0*/  HMMA.1688.F32.TF32 R164, R236.reuse, R64, R160 ;  /* 0x00000040eca4723c */ /* 0x040ff000000810a0 */
[----:B------:R-:W-:Y:S01]  /*1099b0*/  HMMA.1688.F32.TF32 R160, R236, R152, R16 ;  /* 0x00000098eca0723c */ /* 0x000fe20000081010 */
[----:B------:R-:W-:-:S02]  /*1099c0*/  IMAD.MOV.U32 R17, RZ, RZ, R152 ;  /* 0x000000ffff117224 */ /* 0x000fc400078e0098 */
[----:B------:R-:W-:-:S05]  /*1099d0*/  IMAD.MOV.U32 R16, RZ, RZ, R153 ;  /* 0x000000ffff107224 */ /* 0x000fca00078e0099 */
        /* <DEDUP_REMOVED lines=48> */
[----:B------:R-:W-:Y:S01]  /*109ce0*/  STL.64 [R1+0x14e0], R24 ;  /* 0x0014e01801007387 */ /* 0x000fe20000100a00 */
[----:B------:R-:W-:-:S03]  /*109cf0*/  IMAD.MOV.U32 R248, RZ, RZ, R17 ;  /* 0x000000fffff87224 */ /* 0x000fc600078e0011 */
[----:B------:R3:W-:Y:S01]  /*109d00*/  STL.64 [R1+0x14e8], R26 ;  /* 0x0014e81a01007387 */ /* 0x0007e20000100a00 */
[----:B-1----:R-:W-:Y:S01]  /*109d10*/  HMMA.1688.F32.TF32 R32, R236, R52, R244 ;  /* 0x00000034ec20723c */ /* 0x002fe200000810f4 */
[----:B------:R-:W-:-:S07]  /*109d20*/  IMAD.MOV.U32 R249, RZ, RZ, R16 ;  /* 0x000000fffff97224 */ /* 0x000fce00078e0010 */
[C---:B---3--:R-:W-:Y:S08]  /*109d30*/  HMMA.1688.F32.TF32 R24, R236.reuse, R228, R240 ;  /* 0x000000e4ec18723c */ /* 0x048ff000000810f0 */
[----:B------:R-:W-:Y:S03]  /*109d40*/  HMMA.1688.F32.TF32 R16, R236, R132, R12 ;  /* 0x00000084ec10723c */ /* 0x000fe6000008100c */
        /* <DEDUP_REMOVED lines=113> */
[----:B------:R-:W-:Y:S01]  /*10a460*/  IMAD.MOV.U32 R71, RZ, RZ, R100 ;  /* 0x000000ffff477224 */ /* 0x000fe200078e0064 */
[----:B------:R-:W-:Y:S01]  /*10a470*/  LDS R238, [R0+UR10+0x3e000] ;  /* 0x03e0000a00ee7984 */ /* 0x000fe20008000800 */
        /* <DEDUP_REMOVED lines=37> */
[C---:B------:R-:W-:Y:S08]  /*10a6d0*/  HMMA.1688.F32.TF32 R108, R232.reuse, R28, R108 ;  /* 0x0000001ce86c723c */ /* 0x040ff0000008106c */
[C---:B-1----:R-:W-:Y:S08]  /*10a6e0*/  HMMA.1688.F32.TF32 R4, R232.reuse, R144, R240 ;  /* 0x00000090e804723c */ /* 0x042ff000000810f0 */
        /* <DEDUP_REMOVED lines=15> */
[----:B------:R1:W-:Y:S01]  /*10a7e0*/  STL.64 [R1+0xfd8], R82 ;  /* 0x000fd85201007387 */ /* 0x0003e20000100a00 */
[----:B------:R-:W-:-:S03]  /*10a7f0*/  LOP3.LUT R239, R0, 0x20, RZ, 0x3c, !PT ;  /* 0x0000002000ef7812 */ /* 0x000fc600078e3cff */
[----:B------:R-:W-:Y:S01]  /*10a800*/  LDS R4, [R0+UR10+0x38480] ;  /* 0x0384800a00047984 */ /* 0x000fe20008000800 */
[C---:B------:R-:W-:Y:S03]  /*10a810*/  HMMA.1688.F32.TF32 R48, R232.reuse, R188, R36 ;  /* 0x000000bce830723c */ /* 0x040fe60000081024 */
[----:B------:R-:W-:Y:S04]  /*10a820*/  LDS R6, [R0+UR10+0x3a480] ;  /* 0x03a4800a00067984 */ /* 0x000fe80008000800 */
[----:B------:R-:W-:Y:S01]  /*10a830*/  LDS R5, [R239+UR10+0x38480] ;  /* 0x0384800aef057984 */ /* 0x000fe20008000800 */
[C---:B-1----:R-:W-:Y:S03]  /*10a840*/  HMMA.1688.F32.TF32 R80, R232.reuse, R248, R60 ;  /* 0x000000f8e850723c */ /* 0x042fe6000008103c */
[----:B------:R-:W1:Y:S05]  /*10a850*/  LDS R7, [R239+UR10+0x3a480] ;  /* 0x03a4800aef077984 */ /* 0x000e6a0008000800 */
        /* <DEDUP_REMOVED lines=20> */
[----:B------:R-:W1:Y:S04]  /*10a9a0*/  LDL.LU R12, [R1+0x3e0] ;  /* 0x0003e000010c7983 */ /* 0x000e680000300800 */
[----:B------:R3:W-:Y:S04]  /*10a9b0*/  STL.64 [R1+0xed0], R24 ;  /* 0x000ed01801007387 */ /* 0x0007e80000100a00 */
[----:B------:R3:W-:Y:S04]  /*10a9c0*/  STL.64 [R1+0xed8], R26 ;  /* 0x000ed81a01007387 */ /* 0x0007e80000100a00 */
        /* <DEDUP_REMOVED lines=70> */
[C---:B----4-:R-:W-:Y:S08]  /*10ae30*/  HMMA.1688.F32.TF32 R104, R4.reuse, R132, R104 ;  /* 0x000000840468723c */ /* 0x050ff00000081068 */
[----:B---3--:R-:W-:Y:S08]  /*10ae40*/  HMMA.1688.F32.TF32 R24, R4, R120, R24 ;  /* 0x000000780418723c */ /* 0x008ff00000081018 */
        /* <DEDUP_REMOVED lines=17> */
[----:B------:R1:W-:Y:S01]  /*10af60*/  STL.64 [R1+0xe48], R110 ;  /* 0x000e486e01007387 */ /* 0x0003e20000100a00 */
[----:B------:R-:W-:Y:S03]  /*10af70*/  HMMA.1688.F32.TF32 R232, R232, R40, R44 ;  /* 0x00000028e8e8723c */ /* 0x000fe6000008102c */
[----:B-1----:R-:W3:Y:S04]  /*10af80*/  LDL.LU.64 R110, [R1+0x7818] ;  /* 0x00781800016e7983 */ /* 0x002ee80000300a00 */
[----:B------:R-:W3:Y:S04]  /*10af90*/  LDL.LU.64 R108, [R1+0x7810] ;  /* 0x00781000016c7983 */ /* 0x000ee80000300a00 */
        /* <DEDUP_REMOVED lines=8> */
[----:B-1----:R-:W3:Y:S04]  /*10b020*/  LDL.LU.64 R82, [R1+0x77f8] ;  /* 0x0077f80001527983 */ /* 0x002ee80000300a00 */
[----:B------:R-:W3:Y:S04]  /*10b030*/  LDL.LU.64 R80, [R1+0x77f0] ;  /* 0x0077f00001507983 */ /* 0x000ee80000300a00 */
[----:B------:R-:W3:Y:S04]  /*10b040*/  LDL.LU.64 R74, [R1+0x77e8] ;  /* 0x0077e800014a7983 */ /* 0x000ee80000300a00 */
[----:B------:R-:W3:Y:S04]  /*10b050*/  LDL.LU.64 R72, [R1+0x77e0] ;  /* 0x0077e00001487983 */ /* 0x000ee80000300a00 */
[----:B------:R-:W-:Y:S04]  /*10b060*/  STL.64 [R1+0xde0], R64 ;  /* 0x000de04001007387 */ /* 0x000fe80000100a00 */
[----:B------:R1:W-:Y:S01]  /*10b070*/  STL.64 [R1+0xde8], R66 ;  /* 0x000de84201007387 */ /* 0x0003e20000100a00 */
[C---:B--2---:R-:W-:Y:S03]  /*10b080*/  HMMA.1688.F32.TF32 R16, R4.reuse, R136, R16 ;  /* 0x000000880410723c */ /* 0x044fe60000081010 */
        /* <DEDUP_REMOVED lines=15> */
[----:B------:R-:W-:Y:S04]  /*10b180*/  STL.64 [R1+0xd78], R234 ;  /* 0x000d78ea01007387 */ /* 0x000fe80000100a00 */
[----:B------:R-:W2:Y:S04]  /*10b190*/  LDL.LU.64 R42, [R1+0x7788] ;  /* 0x00778800012a7983 */ /* 0x000ea80000300a00 */
[----:B------:R-:W2:Y:S04]  /*10b1a0*/  LDL.LU.64 R40, [R1+0x7780] ;  /* 0x0077800001287983 */ /* 0x000ea80000300a00 */
        /* <DEDUP_REMOVED lines=34> */
[----:B------:R-:W4:Y:S04]  /*10b3d0*/  LDL.LU.64 R102, [R1+0x7708] ;  /* 0x0077080001667983 */ /* 0x000f280000300a00 */
[----:B------:R-:W4:Y:S04]  /*10b3e0*/  LDL.LU.64 R100, [R1+0x7700] ;  /* 0x0077000001647983 */ /* 0x000f280000300a00 */
[----:B------:R-:W-:Y:S04]  /*10b3f0*/  STL.64 [R1+0xc70], R244 ;  /* 0x000c70f401007387 */ /* 0x000fe80000100a00 */
[----:B------:R-:W-:Y:S01]  /*10b400*/  STL.64 [R1+0xc78], R246 ;  /* 0x000c78f601007387 */ /* 0x000fe20000100a00 */
[C---:B--2---:R-:W-:Y:S08]  /*10b410*/  HMMA.1688.F32.TF32 R104, R4.reuse, R20, R104 ;  /* 0x000000140468723c */ /* 0x044ff00000081068 */
[C---:B---3--:R-:W-:Y:S08]  /*10b420*/  HMMA.1688.F32.TF32 R240, R4.reuse, R236, R8 ;  /* 0x000000ec04f0723c */ /* 0x048ff00000081008 */
[----:B------:R-:W-:Y:S01]  /*10b430*/  HMMA.1688.F32.TF32 R8, R4, R140, R12 ;  /* 0x0000008c0408723c */ /* 0x000fe2000008100c */
[----:B------:R-:W-:-:S10]  /*10b440*/  IMAD.MOV.U32 R12, RZ, RZ, R20 ;  /* 0x000000ffff0c7224 */ /* 0x000fd400078e0014 */
[----:B------:R-:W-:Y:S01]  /*10b450*/  STL.64 [R1+0xc50], R240 ;  /* 0x000c50f001007387 */ /* 0x000fe20000100a00 */
[----:B----4-:R-:W-:Y:S03]  /*10b460*/  HMMA.1688.F32.TF32 R100, R4, R28, R100 ;  /* 0x0000001c0464723c */ /* 0x010fe60000081064 */
[----:B------:R-:W-:Y:S04]  /*10b470*/  STL.64 [R1+0xc58], R242 ;  /* 0x000c58f201007387 */ /* 0x000fe80000100a00 */
[----:B------:R-:W-:Y:S04]  /*10b480*/  STL.64 [R1+0xc40], R8 ;  /* 0x000c400801007387 */ /* 0x000fe80000100a00 */
[----:B------:R1:W-:Y:S04]  /*10b490*/  STL.64 [R1+0xc48], R10 ;  /* 0x000c480a01007387 */ /* 0x0003e80000100a00 */
[----:B------:R2:W-:Y:S04]  /*10b4a0*/  STL.64 [R1+0xc20], R104 ;  /* 0x000c206801007387 */ /* 0x0005e80000100a00 */
[----:B------:R-:W-:Y:S01]  /*10b4b0*/  STL.64 [R1+0xc28], R106 ;  /* 0x000c286a01007387 */ /* 0x000fe20000100a00 */
[----:B-1----:R-:W-:-:S03]  /*10b4c0*/  IMAD.MOV.U32 R10, RZ, RZ, R21 ;  /* 0x000000ffff0a7224 */ /* 0x002fc600078e0015 */
[----:B------:R-:W3:Y:S04]  /*10b4d0*/  LDL.LU.64 R22, [R1+0x76f8] ;  /* 0x0076f80001167983 */ /* 0x000ee80000300a00 */
[----:B------:R-:W3:Y:S01]  /*10b4e0*/  LDL.LU.64 R20, [R1+0x76f0] ;  /* 0x0076f00001147983 */ /* 0x000ee20000300a00 */
[----:B--2---:R-:W-:Y:S02]  /*10b4f0*/  IMAD.MOV.U32 R104, RZ, RZ, R31 ;  /* 0x000000ffff687224 */ /* 0x004fe400078e001f */
[----:B------:R-:W-:Y:S01]  /*10b500*/  IMAD.MOV.U32 R105, RZ, RZ, R30 ;  /* 0x000000ffff697224 */ /* 0x000fe200078e001e */
[----:B------:R-:W-:Y:S01]  /*10b510*/  STL.64 [R1+0xc00], R100 ;  /* 0x000c006401007387 */ /* 0x000fe20000100a00 */
[----:B------:R-:W-:Y:S02]  /*10b520*/  IMAD.MOV.U32 R9, RZ, RZ, R28 ;  /* 0x000000ffff097224 */ /* 0x000fe400078e001c */
[----:B------:R-:W-:Y:S01]  /*10b530*/  IMAD.MOV.U32 R8, RZ, RZ, R29 ;  /* 0x000000ffff087224 */ /* 0x000fe200078e001d */
[----:B------:R1:W-:Y:S04]  /*10b540*/  STL.64 [R1+0xc08], R102 ;  /* 0x000c086601007387 */ /* 0x0003e80000100a00 */
[----:B------:R-:W2:Y:S04]  /*10b550*/  LDL.LU.64 R30, [R1+0x76e8] ;  /* 0x0076e800011e7983 */ /* 0x000ea80000300a00 */
[----:B------:R-:W2:Y:S01]  /*10b560*/  LDL.LU.64 R28, [R1+0x76e0] ;  /* 0x0076e000011c7983 */ /* 0x000ea20000300a00 */
[C---:B-1----:R-:W-:Y:S08]  /*10b570*/  HMMA.1688.F32.TF32 R100, R4.reuse, R156, R16 ;  /* 0x0000009c0464723c */ /* 0x042ff00000081010 */
[C---:B------:R-:W-:Y:S11]  /*10b580*/  HMMA.1688.F32.TF32 R16, R4.reuse, R248, R24 ;  /* 0x000000f80410723c */ /* 0x040ff60000081018 */
[----:B------:R-:W-:Y:S04]  /*10b590*/  STL.64 [R1+0xbe0], R100 ;  /* 0x000be06401007387 */ /* 0x000fe80000100a00 */
[----:B------:R-:W-:Y:S01]  /*10b5a0*/  STL.64 [R1+0xbe8], R102 ;  /* 0x000be86601007387 */ /* 0x000fe20000100a00 */
[C---:B---3--:R-:W-:Y:S08]  /*10b5b0*/  HMMA.1688.F32.TF32 R20, R4.reuse, R104, R20 ;  /* 0x000000680414723c */ /* 0x048ff00000081014 */
[C---:B--2---:R-:W-:Y:S11]  /*10b5c0*/  HMMA.1688.F32.TF32 R28, R4.reuse, R172, R28 ;  /* 0x000000ac041c723c */ /* 0x044ff6000008101c */
        /* <DEDUP_REMOVED lines=10> */
[----:B------:R-:W-:Y:S04]  /*10b670*/  STL.64 [R1+0xb40], R16 ;  /* 0x000b401001007387 */ /* 0x000fe80000100a00 */
[----:B------:R2:W-:Y:S01]  /*10b680*/  STL.64 [R1+0xb48], R18 ;  /* 0x000b481201007387 */ /* 0x0005e20000100a00 */
[C---:B-1----:R-:W-:Y:S08]  /*10b690*/  HMMA.1688.F32.TF32 R20, R4.reuse, R184, R40 ;  /* 0x000000b80414723c */ /* 0x042ff00000081028 */
[----:B--2---:R-:W-:Y:S01]  /*10b6a0*/  HMMA.1688.F32.TF32 R16, R4, R56, R44 ;  /* 0x000000380410723c */ /* 0x004fe2000008102c */
[----:B------:R-:W-:Y:S01]  /*10b6b0*/  IMAD.MOV.U32 R36, RZ, RZ, R59 ;  /* 0x000000ffff247224 */ /* 0x000fe200078e003b */
[----:B------:R-:W-:Y:S01]  /*10b6c0*/  MOV R37, R58 ;  /* 0x0000003a00257202 */ /* 0x000fe20000000f00 */
[----:B------:R-:W-:-:S02]  /*10b6d0*/  IMAD.MOV.U32 R42, RZ, RZ, R56 ;  /* 0x000000ffff2a7224 */ /* 0x000fc400078e0038 */
[----:B------:R-:W-:-:S06]  /*10b6e0*/  IMAD.MOV.U32 R41, RZ, RZ, R57 ;  /* 0x000000ffff297224 */ /* 0x000fcc00078e0039 */
[----:B------:R-:W-:Y:S04]  /*10b6f0*/  STL.64 [R1+0xb20], R20 ;  /* 0x000b201401007387 */ /* 0x000fe80000100a00 */
[----:B------:R-:W-:Y:S04]  /*10b700*/  STL.64 [R1+0xb28], R22 ;  /* 0x000b281601007387 */ /* 0x000fe80000100a00 */
[----:B------:R-:W-:Y:S04]  /*10b710*/  STL.64 [R1+0xb00], R16 ;  /* 0x000b001001007387 */ /* 0x000fe80000100a00 */
[----:B------:R1:W-:Y:S04]  /*10b720*/  STL.64 [R1+0xb08], R18 ;  /* 0x000b081201007387 */ /* 0x0003e80000100a00 */
[----:B------:R-:W2:Y:S04]  /*10b730*/  LDL.LU.64 R58, [R1+0x76d8] ;  /* 0x0076d800013a7983 */ /* 0x000ea80000300a00 */
[----:B------:R-:W2:Y:S01]  /*10b740*/  LDL.LU.64 R56, [R1+0x76d0] ;  /* 0x0076d00001387983 */ /* 0x000ea20000300a00 */
[----:B-1----:R-:W-:-:S15]  /*10b750*/  HMMA.1688.F32.TF32 R16, R4, R192, R48 ;  /* 0x000000c00410723c */ /* 0x002fde0000081030 */
[----:B------:R-:W-:-:S04]  /*10b760*/  NOP ;  /* 0x0000000000007918 */ /* 0x000fc80000000000 */
[----:B------:R-:W-:Y:S04]  /*10b770*/  STL.64 [R1+0xae0], R16 ;  /* 0x000ae01001007387 */ /* 0x000fe80000100a00 */
[----:B------:R1:W-:Y:S02]  /*10b780*/  STL.64 [R1+0xae8], R18 ;  /* 0x000ae81201007387 */ /* 0x0003e40000100a00 */
[----:B-1----:R-:W-:Y:S01]  /*10b790*/  HMMA.1688.F32.TF32 R16, R4, R68, R52 ;  /* 0x000000440410723c */ /* 0x002fe20000081034 */
[----:B------:R-:W-:Y:S02]  /*10b7a0*/  IMAD.MOV.U32 R48, RZ, RZ, R71 ;  /* 0x000000ffff307224 */ /* 0x000fe400078e0047 */
[----:B------:R-:W-:Y:S02]  /*10b7b0*/  IMAD.MOV.U32 R49, RZ, RZ, R70 ;  /* 0x000000ffff317224 */ /* 0x000fe400078e0046 */
[----:B------:R-:W-:-:S02]  /*10b7c0*/  IMAD.MOV.U32 R40, RZ, RZ, R68 ;  /* 0x000000ffff287224 */ /* 0x000fc400078e0044 */
[----:B------:R-:W-:-:S12]  /*10b7d0*/  IMAD.MOV.U32 R39, RZ, RZ, R69 ;  /* 0x000000ffff277224 */ /* 0x000fd800078e0045 */
[----:B------:R-:W-:Y:S04]  /*10b7e0*/  STL.64 [R1+0xad0], R16 ;  /* 0x000ad01001007387 */ /* 0x000fe80000100a00 */
[----:B------:R2:W-:Y:S04]  /*10b7f0*/  STL.64 [R1+0xad8], R18 ;  /* 0x000ad81201007387 */ /* 0x0005e80000100a00 */
[----:B------:R-:W3:Y:S04]  /*10b800*/  LDL.LU.64 R70, [R1+0x76c8] ;  /* 0x0076c80001467983 */ /* 0x000ee80000300a00 */
[----:B------:R-:W3:Y:S01]  /*10b810*/  LDL.LU.64 R68, [R1+0x76c0] ;  /* 0x0076c00001447983 */ /* 0x000ee20000300a00 */
        /* <DEDUP_REMOVED lines=9> */
[----:B--2---:R-:W-:-:S15]  /*10b8b0*/  HMMA.1688.F32.TF32 R16, R4, R224, R56 ;  /* 0x000000e00410723c */ /* 0x004fde0000081038 */
[----:B------:R-:W-:-:S04]  /*10b8c0*/  NOP ;  /* 0x0000000000007918 */ /* 0x000fc80000000000 */
        /* <DEDUP_REMOVED lines=8> */
[----:B------:R-:W-:Y:S02]  /*10b950*/  IMAD.MOV.U32 R56, RZ, RZ, R79 ;  /* 0x000000ffff387224 */ /* 0x000fe400078e004f */
[----:B------:R-:W-:Y:S02]  /*10b960*/  IMAD.MOV.U32 R57, RZ, RZ, R78 ;  /* 0x000000ffff397224 */ /* 0x000fe400078e004e */
[----:B------:R-:W2:Y:S04]  /*10b970*/  LDL.LU.64 R78, [R1+0x76b8] ;  /* 0x0076b800014e7983 */ /* 0x000ea80000300a00 */
[----:B------:R-:W2:Y:S10]  /*10b980*/  LDL.LU.64 R76, [R1+0x76b0] ;  /* 0x0076b000014c7983 */ /* 0x000eb40000300a00 */
[----:B------:R-:W-:Y:S04]  /*10b990*/  STL.64 [R1+0xa40], R16 ;  /* 0x000a401001007387 */ /* 0x000fe80000100a00 */
[----:B------:R1:W-:Y:S01]  /*10b9a0*/  STL.64 [R1+0xa48], R18 ;  /* 0x000a481201007387 */ /* 0x0003e20000100a00 */
[----:B------:R-:W-:-:S03]  /*10b9b0*/  IMAD.MOV.U32 R64, RZ, RZ, R87 ;  /* 0x000000ffff407224 */ /* 0x000fc600078e0057 */
[----:B------:R-:W3:Y:S01]  /*10b9c0*/  LDL.LU.64 R90, [R1+0x76a8] ;  /* 0x0076a800015a7983 */ /* 0x000ee20000300a00 */
[----:B------:R-:W-:-:S03]  /*10b9d0*/  IMAD.MOV.U32 R65, RZ, RZ, R86 ;  /* 0x000000ffff417224 */ /* 0x000fc600078e0056 */
[----:B------:R-:W3:Y:S01]  /*10b9e0*/  LDL.LU.64 R88, [R1+0x76a0] ;  /* 0x0076a00001587983 */ /* 0x000ee20000300a00 */
[----:B-1----:R-:W-:-:S15]  /*10b9f0*/  HMMA.1688.F32.TF32 R16, R4, R84, R72 ;  /* 0x000000540410723c */ /* 0x002fde0000081048 */
[----:B------:R-:W-:-:S04]  /*10ba00*/  NOP ;  /* 0x0000000000007918 */ /* 0x000fc80000000000 */
[----:B------:R-:W-:Y:S04]  /*10ba10*/  STL.64 [R1+0xa20], R16 ;  /* 0x000a201001007387 */ /* 0x000fe80000100a00 */
[----:B------:R1:W-:Y:S04]  /*10ba20*/  STL.64 [R1+0xa28], R18 ;  /* 0x000a281201007387 */ /* 0x0003e80000100a00 */
[----:B------:R-:W4:Y:S04]  /*10ba30*/  LDL.LU.64 R86, [R1+0x7698] ;  /* 0x0076980001567983 */ /* 0x000f280000300a00 */
[----:B------:R-:W4:Y:S01]  /*10ba40*/  LDL.LU.64 R84, [R1+0x7690] ;  /* 0x0076900001547983 */ /* 0x000f220000300a00 */
[----:B-1----:R-:W-:Y:S01]  /*10ba50*/  HMMA.1688.F32.TF32 R16, R4, R92, R80 ;  /* 0x0000005c0410723c */ /* 0x002fe20000081050 */
[----:B------:R-:W-:-:S02]  /*10ba60*/  IMAD.MOV.U32 R30, RZ, RZ, R92 ;  /* 0x000000ffff1e7224 */ /* 0x000fc400078e005c */
[----:B------:R-:W-:Y:S02]  /*10ba70*/  IMAD.MOV.U32 R11, RZ, RZ, R93 ;  /* 0x000000ffff0b7224 */ /* 0x000fe400078e005d */
[----:B------:R-:W-:Y:S02]  /*10ba80*/  IMAD.MOV.U32 R29, RZ, RZ, R228 ;  /* 0x000000ffff1d7224 */ /* 0x000fe400078e00e4 */
[----:B------:R-:W-:Y:S01]  /*10ba90*/  IMAD.MOV.U32 R28, RZ, RZ, R229 ;  /* 0x000000ffff1c7224 */ /* 0x000fe200078e00e5 */
[----:B--2---:R-:W-:-:S15]  /*10baa0*/  HMMA.1688.F32.TF32 R20, R4, R56, R76 ;  /* 0x000000380414723c */ /* 0x004fde000008104c */
[----:B------:R-:W-:-:S04]  /*10bab0*/  NOP ;  /* 0x0000000000007918 */ /* 0x000fc80000000000 */
[----:B------:R-:W-:Y:S04]  /*10bac0*/  STL.64 [R1+0xa00], R20 ;  /* 0x000a001401007387 */ /* 0x000fe80000100a00 */
[----:B------:R-:W-:Y:S04]  /*10bad0*/  STL.64 [R1+0xa08], R22 ;  /* 0x000a081601007387 */ /* 0x000fe80000100a00 */
[----:B------:R1:W-:Y:S04]  /*10bae0*/  STL.64 [R1+0x9e0], R16 ;  /* 0x0009e01001007387 */ /* 0x0003e80000100a00 */
[----:B------:R2:W-:Y:S04]  /*10baf0*/  STL.64 [R1+0x9e8], R18 ;  /* 0x0009e81201007387 */ /* 0x0005e80000100a00 */
[----:B------:R-:W2:Y:S04]  /*10bb00*/  LDL.LU.64 R94, [R1+0x7688] ;  /* 0x00768800015e7983 */ /* 0x000ea80000300a00 */
[----:B------:R-:W2:Y:S01]  /*10bb10*/  LDL.LU.64 R92, [R1+0x7680] ;  /* 0x00768000015c7983 */ /* 0x000ea20000300a00 */
[----:B-1----:R-:W-:-:S02]  /*10bb20*/  IMAD.MOV.U32 R16, RZ, RZ, R12 ;  /* 0x000000ffff107224 */ /* 0x002fc400078e000c */
[C---:B---3--:R-:W-:Y:S08]  /*10bb30*/  HMMA.1688.F32.TF32 R12, R4.reuse, R228, R88 ;  /* 0x000000e4040c723c */ /* 0x048ff00000081058 */
[----:B----4-:R-:W-:-:S15]  /*10bb40*/  HMMA.1688.F32.TF32 R44, R4, R36, R84 ;  /* 0x00000024042c723c */ /* 0x010fde0000081054 */
[----:B------:R-:W-:-:S04]  /*10bb50*/  NOP ;  /* 0x0000000000007918 */ /* 0x000fc80000000000 */
[----:B------:R-:W-:Y:S04]  /*10bb60*/  STL.64 [R1+0x9c0], R44 ;  /* 0x0009c02c01007387 */ /* 0x000fe80000100a00 */
[----:B------:R-:W-:Y:S04]  /*10bb70*/  STL.64 [R1+0x9c8], R46 ;  /* 0x0009c82e01007387 */ /* 0x000fe80000100a00 */
[----:B------:R-:W-:Y:S04]  /*10bb80*/  STL.64 [R1+0x9a0], R12 ;  /* 0x0009a00c01007387 */ /* 0x000fe80000100a00 */
[----:B------:R1:W-:Y:S04]  /*10bb90*/  STL.64 [R1+0x9a8], R14 ;  /* 0x0009a80e01007387 */ /* 0x0003e80000100a00 */
[----:B------:R-:W3:Y:S04]  /*10bba0*/  LDL.LU.64 R230, [R1+0x7678] ;  /* 0x0076780001e67983 */ /* 0x000ee80000300a00 */
[----:B------:R-:W3:Y:S01]  /*10bbb0*/  LDL.LU.64 R228, [R1+0x7670] ;  /* 0x0076700001e47983 */ /* 0x000ee20000300a00 */
[----:B------:R-:W-:-:S02]  /*10bbc0*/  IMAD.MOV.U32 R23, RZ, RZ, R112 ;  /* 0x000000ffff177224 */ /* 0x000fc400078e0070 */
[----:B------:R-:W-:Y:S02]  /*10bbd0*/  IMAD.MOV.U32 R22, RZ, RZ, R113 ;  /* 0x000000ffff167224 */ /* 0x000fe400078e0071 */
[----:B--2---:R-:W-:Y:S02]  /*10bbe0*/  IMAD.MOV.U32 R19, RZ, RZ, R116 ;  /* 0x000000ffff137224 */ /* 0x004fe400078e0074 */
[----:B------:R-:W-:Y:S01]  /*10bbf0*/  IMAD.MOV.U32 R18, RZ, RZ, R117 ;  /* 0x000000ffff127224 */ /* 0x000fe200078e0075 */
[----:B-1----:R-:W-:Y:S08]  /*10bc00*/  HMMA.1688.F32.TF32 R12, R4, R24, R92 ;  /* 0x00000018040c723c */ /* 0x002ff0000008105c */
[C---:B------:R-:W-:Y:S11]  /*10bc10*/  HMMA.1688.F32.TF32 R4, R232.reuse, R112, R96 ;  /* 0x00000070e804723c */ /* 0x040ff60000081060 */
[----:B------:R-:W-:Y:S04]  /*10bc20*/  STL.64 [R1+0x970], R12 ;  /* 0x0009700c01007387 */ /* 0x000fe80000100a00 */
[----:B------:R-:W-:Y:S04]  /*10bc30*/  STL.64 [R1+0x978], R14 ;  /* 0x0009780e01007387 */ /* 0x000fe80000100a00 */
[----:B------:R-:W-:Y:S04]  /*10bc40*/  STL.64 [R1+0x960], R4 ;  /* 0x0009600401007387 */ /* 0x000fe80000100a00 */
[----:B------:R3:W-:Y:S04]  /*10bc50*/  STL.64 [R1+0x968], R6 ;  /* 0x0009680601007387 */ /* 0x0007e80000100a00 */
[----:B------:R-:W2:Y:S04]  /*10bc60*/  LDL.LU.64 R114, [R1+0x7668] ;  /* 0x0076680001727983 */ /* 0x000ea80000300a00 */
[----:B------:R-:W2:Y:S01]  /*10bc70*/  LDL.LU.64 R112, [R1+0x7660] ;  /* 0x0076600001707983 */ /* 0x000ea20000300a00 */
[----:B---3--:R-:W-:-:S15]  /*10bc80*/  HMMA.1688.F32.TF32 R4, R232, R116, R228 ;  /* 0x00000074e804723c */ /* 0x008fde00000810e4 */
[----:B------:R-:W-:-:S04]  /*10bc90*/  NOP ;  /* 0x0000000000007918 */ /* 0x000fc80000000000 */
[----:B------:R-:W-:Y:S04]  /*10bca0*/  STL.64 [R1+0x940], R4 ;  /* 0x0009400401007387 */ /* 0x000fe80000100a00 */
[----:B------:R1:W-:Y:S04]  /*10bcb0*/  STL.64 [R1+0x948], R6 ;  /* 0x0009480601007387 */ /* 0x0003e80000100a00 */
[----:B------:R-:W3:Y:S04]  /*10bcc0*/  LDL.LU.64 R118, [R1+0x7658] ;  /* 0x0076580001767983 */ /* 0x000ee80000300a00 */
[----:B------:R-:W3:Y:S01]  /*10bcd0*/  LDL.LU.64 R116, [R1+0x7650] ;  /* 0x0076500001747983 */ /* 0x000ee20000300a00 */
[----:B-1----:R-:W-:-:S15]  /*10bce0*/  HMMA.1688.F32.TF32 R4, R232, R120, R108 ;  /* 0x00000078e804723c */ /* 0x002fde000008106c */
[----:B------:R-:W-:-:S04]  /*10bcf0*/  NOP ;  /* 0x0000000000007918 */ /* 0x000fc80000000000 */
[----:B------:R-:W-:Y:S04]  /*10bd00*/  STL.64 [R1+0x920], R4 ;  /* 0x0009200401007387 */ /* 0x000fe80000100a00 */
[----:B------:R2:W-:Y:S01]  /*10bd10*/  STL.64 [R1+0x928], R6 ;  /* 0x0009280601007387 */ /* 0x0005e20000100a00 */
[----:B------:R-:W-:Y:S01]  /*10bd20*/  IMAD.MOV.U32 R15, RZ, RZ, R120 ;  /* 0x000000ffff0f7224 */ /* 0x000fe200078e0078 */
[----:B------:R-:W-:Y:S02]  /*10bd30*/  MOV R14, R121 ;  /* 0x00000079000e7202 */ /* 0x000fe40000000f00 */
[----:B------:R-:W4:Y:S04]  /*10bd40*/  LDL.LU.64 R122, [R1+0x7648] ;  /* 0x00764800017a7983 */ /* 0x000f280000300a00 */
[----:B------:R-:W4:Y:S01]  /*10bd50*/  LDL.LU.64 R120, [R1+0x7640] ;  /* 0x0076400001787983 */ /* 0x000f220000300a00 */
[----:B------:R-:W-:-:S02]  /*10bd60*/  IMAD.MOV.U32 R27, RZ, RZ, R136 ;  /* 0x000000ffff1b7224 */ /* 0x000fc400078e0088 */
[----:B------:R-:W-:Y:S02]  /*10bd70*/  IMAD.MOV.U32 R26, RZ, RZ, R137 ;  /* 0x000000ffff1a7224 */ /* 0x000fe400078e0089 */
[----:B------:R-:W-:Y:S02]  /*10bd80*/  IMAD.MOV.U32 R13, RZ, RZ, R132 ;  /* 0x000000ffff0d7224 */ /* 0x000fe400078e0084 */
[----:B------:R-:W-:Y:S01]  /*10bd90*/  IMAD.MOV.U32 R12, RZ, RZ, R133 ;  /* 0x000000ffff0c7224 */ /* 0x000fe200078e0085 */
[----:B--2---:R-:W-:-:S15]  /*10bda0*/  HMMA.1688.F32.TF32 R4, R232, R136, R112 ;  /* 0x00000088e804723c */ /* 0x004fde0000081070 */
[----:B------:R-:W-:-:S04]  /*10bdb0*/  NOP ;  /* 0x0000000000007918 */ /* 0x000fc80000000000 */
        /* <DEDUP_REMOVED lines=10> */
[C---:B------:R-:W-:Y:S08]  /*10be60*/  HMMA.1688.F32.TF32 R52, R232.reuse, R48, R124 ;  /* 0x00000030e834723c */ /* 0x040ff0000008107c */
[C---:B----4-:R-:W-:Y:S08]  /*10be70*/  HMMA.1688.F32.TF32 R4, R232.reuse, R64, R120 ;  /* 0x00000040e804723c */ /* 0x050ff00000081078 */
[----:B------:R-:W-:Y:S11]  /*10be80*/  HMMA.1688.F32.TF32 R44, R232, R144, R128 ;  /* 0x00000090e82c723c */ /* 0x000ff60000081080 */
        /* <DEDUP_REMOVED lines=8> */
[----:B------:R-:W4:Y:S04]  /*10bf10*/  LDL.LU.64 R146, [R1+0x7618] ;  /* 0x0076180001927983 */ /* 0x000f280000300a00 */
[----:B------:R-:W4:Y:S01]  /*10bf20*/  LDL.LU.64 R144, [R1+0x7610] ;  /* 0x0076100001907983 */ /* 0x000f220000300a00 */
[----:B------:R-:W-:Y:S02]  /*10bf30*/  IMAD.MOV.U32 R5, RZ, RZ, R140 ;  /* 0x000000ffff057224 */ /* 0x000fe400078e008c */
[----:B------:R-:W-:Y:S01]  /*10bf40*/  IMAD.MOV.U32 R4, RZ, RZ, R141 ;  /* 0x000000ffff047224 */ /* 0x000fe200078e008d */
[----:B---3--:R-:W-:-:S15]  /*10bf50*/  HMMA.1688.F32.TF32 R44, R232, R236, R132 ;  /* 0x000000ece82c723c */ /* 0x008fde0000081084 */
[----:B------:R-:W-:-:S04]  /*10bf60*/  NOP ;  /* 0x0000000000007918 */ /* 0x000fc80000000000 */
[----:B------:R-:W-:Y:S04]  /*10bf70*/  STL.64 [R1+0x860], R44 ;  /* 0x0008602c01007387 */ /* 0x000fe80000100a00 */
[----:B------:R2:W-:Y:S02]  /*10bf80*/  STL.64 [R1+0x868], R46 ;  /* 0x0008682e01007387 */ /* 0x0005e40000100a00 */
[----:B--2---:R-:W-:-:S15]  /*10bf90*/  HMMA.1688.F32.TF32 R44, R232, R140, R136 ;  /* 0x0000008ce82c723c */ /* 0x004fde0000081088 */
[----:B------:R-:W-:-:S04]  /*10bfa0*/  NOP ;  /* 0x0000000000007918 */ /* 0x000fc80000000000 */
[----:B------:R1:W-:Y:S04]  /*10bfb0*/  STL.64 [R1+0x840], R44 ;  /* 0x0008402c01007387 */ /* 0x0003e80000100a00 */
[----:B------:R2:W-:Y:S04]  /*10bfc0*/  STL.64 [R1+0x848], R46 ;  /* 0x0008482e01007387 */ /* 0x0005e80000100a00 */
[----:B------:R-:W3:Y:S04]  /*10bfd0*/  LDL.LU.64 R142, [R1+0x7608] ;  /* 0x00760800018e7983 */ /* 0x000ee80000300a00 */
[----:B------:R-:W3:Y:S01]  /*10bfe0*/  LDL.LU.64 R140, [R1+0x7600] ;  /* 0x00760000018c7983 */ /* 0x000ee20000300a00 */
[----:B------:R-:W-:Y:S01]  /*10bff0*/  MOV R17, R10 ;  /* 0x0000000a00117202 */ /* 0x000fe20000000f00 */
        /* <DEDUP_REMOVED lines=9> */
[----:B------:R-:W-:Y:S01]  /*10c090*/  IMAD.MOV.U32 R77, RZ, RZ, R31 ;  /* 0x000000ffff4d7224 */ /* 0x000fe200078e001f */
[----:B----4-:R-:W-:Y:S01]  /*10c0a0*/  HMMA.1688.F32.TF32 R32, R232, R20, R144 ;  /* 0x00000014e820723c */ /* 0x010fe20000081090 */
        /* <DEDUP_REMOVED lines=25> */
[----:B------:R-:W-:Y:S01]  /*10c240*/  IMAD.MOV.U32 R103, RZ, RZ, R218 ;  /* 0x000000ffff677224 */ /* 0x000fe200078e00da */
[----:B------:R-:W-:Y:S01]  /*10c250*/  MOV R89, R11 ;  /* 0x0000000b00597202 */ /* 0x000fe20000000f00 */
[----:B------:R-:W-:Y:S01]  /*10c260*/  IMAD.MOV.U32 R30, RZ, RZ, R157 ;  /* 0x000000ffff1e7224 */ /* 0x000fe200078e009d */
[----:B------:R-:W-:Y:S01]  /*10c270*/  MOV R137, R4 ;  /* 0x0000000400897202 */ /* 0x000fe20000000f00 */
[----:B-1----:R-:W-:Y:S01]  /*10c280*/  IMAD.MOV.U32 R44, RZ, RZ, R206 ;  /* 0x000000ffff2c7224 */ /* 0x002fe200078e00ce */
[----:B------:R-:W-:Y:S01]  /*10c290*/  LDS R8, [R0+UR10+0x38580] ;  /* 0x0385800a00087984 */ /* 0x000fe20008000800 */
[----:B------:R-:W-:-:S02]  /*10c2a0*/  IMAD.MOV.U32 R45, RZ, RZ, R207 ;  /* 0x000000ffff2d7224 */ /* 0x000fc400078e00cf */
[----:B--2---:R-:W-:Y:S01]  /*10c2b0*/  IMAD.MOV.U32 R46, RZ, RZ, R200 ;  /* 0x000000ffff2e7224 */ /* 0x004fe200078e00c8 */
[----:B------:R-:W-:Y:S01]  /*10c2c0*/  LDS R10, [R0+UR10+0x3a580] ;  /* 0x03a5800a000a7984 */ /* 0x000fe20008000800 */
[----:B------:R-:W-:Y:S02]  /*10c2d0*/  IMAD.MOV.U32 R47, RZ, RZ, R201 ;  /* 0x000000ffff2f7224 */ /* 0x000fe400078e00c9 */
[----:B------:R-:W-:Y:S01]  /*10c2e0*/  IMAD.MOV.U32 R128, RZ, RZ, R7 ;  /* 0x000000ffff807224 */ /* 0x000fe200078e0007 */
[----:B------:R-:W-:Y:S01]  /*10c2f0*/  LDS R9, [R239+UR10+0x38580] ;  /* 0x0385800aef097984 */ /* 0x000fe20008000800 */
[C---:B---3--:R-:W-:Y:S08]  /*10c300*/  HMMA.1688.F32.TF32 R40, R232.reuse, R16, R140 ;  /* 0x00000010e828723c */ /* 0x048ff0000008108c */
[----:B------:R-:W-:Y:S01]  /*10c310*/  HMMA.1688.F32.TF32 R12, R232, R172, R160 ;  /* 0x000000ace80c723c */ /* 0x000fe200000810a0 */
[----:B------:R-:W-:-:S02]  /*10c320*/  IMAD.MOV.U32 R29, RZ, RZ, R172 ;  /* 0x000000ffff1d7224 */ /* 0x000fc400078e00ac */
[----:B------:R-:W-:Y:S02]  /*10c330*/  IMAD.MOV.U32 R28, RZ, RZ, R173 ;  /* 0x000000ffff1c7224 */ /* 0x000fe400078e00ad */
[----:B------:R-:W-:Y:S02]  /*10c340*/  IMAD.MOV.U32 R39, RZ, RZ, R176 ;  /* 0x000000ffff277224 */ /* 0x000fe400078e00b0 */
[----:B------:R-:W-:Y:S01]  /*10c350*/  IMAD.MOV.U32 R38, RZ, RZ, R177 ;  /* 0x000000ffff267224 */ /* 0x000fe200078e00b1 */
[----:B------:R-:W-:Y:S01]  /*10c360*/  MOV R26, R189 ;  /* 0x000000bd001a7202 */ /* 0x000fe20000000f00 */
[----:B------:R-:W-:Y:S01]  /*10c370*/  IMAD.MOV.U32 R27, RZ, RZ, R188 ;  /* 0x000000ffff1b7224 */ /* 0x000fe200078e00bc */
[----:B------:R-:W1:Y:S04]  /*10c380*/  LDS R11, [R239+UR10+0x3a580] ;  /* 0x03a5800aef0b7984 */ /* 0x000e680008000800 */
[----:B------:R-:W-:Y:S04]  /*10c390*/  STL.64 [R1+0x820], R40 ;  /* 0x0008202801007387 */ /* 0x000fe80000100a00 */
[----:B------:R-:W-:Y:S04]  /*10c3a0*/  STL.64 [R1+0x828], R42 ;  /* 0x0008282a01007387 */ /* 0x000fe80000100a00 */
[----:B------:R-:W-:Y:S04]  /*10c3b0*/  STL.64 [R1+0x800], R32 ;  /* 0x0008002001007387 */ /* 0x000fe80000100a00 */
[----:B------:R2:W-:Y:S02]  /*10c3c0*/  STL.64 [R1+0x808], R34 ;  /* 0x0008082201007387 */ /* 0x0005e40000100a00 */
[----:B--2---:R-:W-:-:S15]  /*10c3d0*/  HMMA.1688.F32.TF32 R32, R232, R156, R148 ;  /* 0x0000009ce820723c */ /* 0x004fde0000081094 */
[----:B------:R-:W-:-:S04]  /*10c3e0*/  NOP ;  /* 0x0000000000007918 */ /* 0x000fc80000000000 */
[----:B------:R-:W-:Y:S04]  /*10c3f0*/  STL.64 [R1+0x7f0], R32 ;  /* 0x0007f02001007387 */ /* 0x000fe80000100a00 */
[----:B------:R2:W-:Y:S04]  /*10c400*/  STL.64 [R1+0x7f8], R34 ;  /* 0x0007f82201007387 */ /* 0x0005e80000100a00 */
[----:B------:R-:W3:Y:S04]  /*10c410*/  LDL.LU.64 R158, [R1+0x75f8] ;  /* 0x0075f800019e7983 */ /* 0x000ee80000300a00 */
[----:B------:R-:W3:Y:S01]  /*10c420*/  LDL.LU.64 R156, [R1+0x75f0] ;  /* 0x0075f000019c7983 */ /* 0x000ee20000300a00 */
[----:B--2---:R-:W-:-:S15]  /*10c430*/  HMMA.1688.F32.TF32 R32, R232, R104, R152 ;  /* 0x00000068e820723c */ /* 0x004fde0000081098 */
[----:B------:R-:W-:-:S04]  /*10c440*/  NOP ;  /* 0x0000000000007918 */ /* 0x000fc80000000000 */
[----:B------:R-:W-:Y:S04]  /*10c450*/  STL.64 [R1+0x7d0], R32 ;  /* 0x0007d02001007387 */ /* 0x000fe80000100a00 */
[----:B------:R3:W-:Y:S02]  /*10c460*/  STL.64 [R1+0x7d8], R34 ;  /* 0x0007d82201007387 */ /* 0x0007e40000100a00 */
[----:B---3--:R-:W-:-:S15]  /*10c470*/  HMMA.1688.F32.TF32 R32, R232, R248, R156 ;  /* 0x000000f8e820723c */ /* 0x008fde000008109c */
[----:B------:R-:W-:-:S04]  /*10c480*/  NOP ;  /* 0x0000000000007918 */ /* 0x000fc80000000000 */
[----:B------:R-:W-:Y:S04]  /*10c490*/  STL.64 [R1+0x7b0], R32 ;  /* 0x0007b02001007387 */ /* 0x000fe80000100a00 */
[----:B------:R-:W-:Y:S04]  /*10c4a0*/  STL.64 [R1+0x7b8], R34 ;  /* 0x0007b82201007387 */ /* 0x000fe80000100a00 */
[----:B------:R-:W-:Y:S04]  /*10c4b0*/  STL.64 [R1+0x790], R12 ;  /* 0x0007900c01007387 */ /* 0x000fe80000100a00 */
[----:B------:R2:W-:Y:S04]  /*10c4c0*/  STL.64 [R1+0x798], R14 ;  /* 0x0007980e01007387 */ /* 0x0005e80000100a00 */
[----:B------:R-:W3:Y:S04]  /*10c4d0*/  LDL.LU.64 R174, [R1+0x75e8] ;  /* 0x0075e80001ae7983 */ /* 0x000ee80000300a00 */
[----:B------:R-:W3:Y:S01]  /*10c4e0*/  LDL.LU.64 R172, [R1+0x75e0] ;  /* 0x0075e00001ac7983 */ /* 0x000ee20000300a00 */
[----:B--2---:R-:W-:-:S15]  /*10c4f0*/  HMMA.1688.F32.TF32 R12, R232, R176, R164 ;  /* 0x000000b0e80c723c */ /* 0x004fde00000810a4 */
[----:B------:R-:W-:-:S04]  /*10c500*/  NOP ;  /* 0x0000000000007918 */ /* 0x000fc80000000000 */
[----:B------:R-:W-:Y:S04]  /*10c510*/  STL.64 [R1+0x770], R12 ;  /* 0x0007700c01007387 */ /* 0x000fe80000100a00 */
[----:B------:R2:W-:Y:S04]  /*10c520*/  STL.64 [R1+0x778], R14 ;  /* 0x0007780e01007387 */ /* 0x0005e80000100a00 */
[----:B------:R-:W4:Y:S04]  /*10c530*/  LDL.LU.64 R178, [R1+0x75d8] ;  /* 0x0075d80001b27983 */ /* 0x000f280000300a00 */
[----:B------:R-:W4:Y:S01]  /*10c540*/  LDL.LU.64 R176, [R1+0x75d0] ;  /* 0x0075d00001b07983 */ /* 0x000f220000300a00 */
[----:B--2---:R-:W-:-:S15]  /*10c550*/  HMMA.1688.F32.TF32 R12, R232, R188, R168 ;  /* 0x000000bce80c723c */ /* 0x004fde00000810a8 */
[----:B------:R-:W-:-:S04]  /*10c560*/  NOP ;  /* 0x0000000000007918 */ /* 0x000fc80000000000 */
[----:B------:R-:W-:Y:S04]  /*10c570*/  STL.64 [R1+0x750], R12 ;  /* 0x0007500c01007387 */ /* 0x000fe80000100a00 */
[----:B------:R3:W-:Y:S04]  /*10c580*/  STL.64 [R1+0x758], R14 ;  /* 0x0007580e01007387 */ /* 0x0007e80000100a00 */
[----:B------:R-:W2:Y:S01]  /*10c590*/  LDL.LU.64 R190, [R1+0x75c8] ;  /* 0x0075c80001be7983 */ /* 0x000ea20000300a00 */
[----:B------:R-:W-:-:S03]  /*10c5a0*/  IMAD.MOV.U32 R23, RZ, RZ, R184 ;  /* 0x000000ffff177224 */ /* 0x000fc600078e00b8 */
[----:B------:R-:W2:Y:S01]  /*10c5b0*/  LDL.LU.64 R188, [R1+0x75c0] ;  /* 0x0075c00001bc7983 */ /* 0x000ea20000300a00 */
[----:B------:R-:W-:Y:S01]  /*10c5c0*/  IMAD.MOV.U32 R22, RZ, RZ, R185 ;  /* 0x000000ffff167224 */ /* 0x000fe200078e00b9 */
[C---:B------:R-:W-:Y:S08]  /*10c5d0*/  HMMA.1688.F32.TF32 R32, R232.reuse, R192, R180 ;  /* 0x000000c0e820723c */ /* 0x040ff000000810b4 */
[----:B---3--:R-:W-:-:S15]  /*10c5e0*/  HMMA.1688.F32.TF32 R12, R232, R184, R172 ;  /* 0x000000b8e80c723c */ /* 0x008fde00000810ac */
[----:B------:R-:W-:-:S04]  /*10c5f0*/  NOP ;  /* 0x0000000000007918 */ /* 0x000fc80000000000 */
[----:B------:R-:W-:Y:S04]  /*10c600*/  STL.64 [R1+0x730], R12 ;  /* 0x0007300c01007387 */ /* 0x000fe80000100a00 */
[----:B------:R3:W-:Y:S04]  /*10c610*/  STL.64 [R1+0x738], R14 ;  /* 0x0007380e01007387 */ /* 0x0007e80000100a00 */
[----:B------:R-:W2:Y:S04]  /*10c620*/  LDL.LU.64 R186, [R1+0x75b8] ;  /* 0x0075b80001ba7983 */ /* 0x000ea80000300a00 */
[----:B------:R-:W2:Y:S01]  /*10c630*/  LDL.LU.64 R184, [R1+0x75b0] ;  /* 0x0075b00001b87983 */ /* 0x000ea20000300a00 */
[----:B----4-:R-:W-:Y:S01]  /*10c640*/  HMMA.1688.F32.TF32 R40, R232, R52, R176 ;  /* 0x00000034e828723c */ /* 0x010fe200000810b0 */
[----:B---3--:R-:W-:-:S02]  /*10c650*/  IMAD.MOV.U32 R15, RZ, RZ, R192 ;  /* 0x000000ffff0f7224 */ /* 0x008fc400078e00c0 */
[----:B------:R-:W-:-:S15]  /*10c660*/  IMAD.MOV.U32 R14, RZ, RZ, R193 ;  /* 0x000000ffff0e7224 */ /* 0x000fde00078e00c1 */
[----:B------:R-:W-:Y:S01]  /*10c670*/  NOP ;  /* 0x0000000000007918 */ /* 0x000fe20000000000 */
[----:B------:R3:W-:Y:S04]  /*10c680*/  STL.64 [R1+0x710], R40 ;  /* 0x0007102801007387 */ /* 0x0007e80000100a00 */
[----:B------:R4:W-:Y:S04]  /*10c690*/  STL.64 [R1+0x718], R42 ;  /* 0x0007182a01007387 */ /* 0x0009e80000100a00 */
[----:B------:R-:W-:Y:S04]  /*10c6a0*/  STL.64 [R1+0x6f0], R32 ;  /* 0x0006f02001007387 */ /* 0x000fe80000100a00 */
[----:B------:R2:W-:Y:S04]  /*10c6b0*/  STL.64 [R1+0x6f8], R34 ;  /* 0x0006f82201007387 */ /* 0x0005e80000100a00 */
[----:B------:R-:W2:Y:S04]  /*10c6c0*/  LDL.LU.64 R194, [R1+0x75a8] ;  /* 0x0075a80001c27983 */ /* 0x000ea80000300a00 */
[----:B------:R-:W2:Y:S01]  /*10c6d0*/  LDL.LU.64 R192, [R1+0x75a0] ;  /* 0x0075a00001c07983 */ /* 0x000ea20000300a00 */
[----:B------:R-:W-:-:S02]  /*10c6e0*/  IMAD.MOV.U32 R13, RZ, RZ, R224 ;  /* 0x000000ffff0d7224 */ /* 0x000fc400078e00e0 */
[----:B------:R-:W-:Y:S01]  /*10c6f0*/  IMAD.MOV.U32 R12, RZ, RZ, R225 ;  /* 0x000000ffff0c7224 */ /* 0x000fe200078e00e1 */
[----:B------:R-:W-:Y:S01]  /*10c700*/  MOV R249, R223 ;  /* 0x000000df00f97202 */ /* 0x000fe20000000f00 */
[----:B------:R-:W-:Y:S02]  /*10c710*/  IMAD.MOV.U32 R248, RZ, RZ, R222 ;  /* 0x000000fffff87224 */ /* 0x000fe400078e00de */
[----:B---3--:R-:W-:Y:S02]  /*10c720*/  IMAD.MOV.U32 R40, RZ, RZ, R210 ;  /* 0x000000ffff287224 */ /* 0x008fe400078e00d2 */
[----:B------:R-:W-:Y:S01]  /*10c730*/  IMAD.MOV.U32 R41, RZ, RZ, R211 ;  /* 0x000000ffff297224 */ /* 0x000fe200078e00d3 */
[----:B----4-:R-:W-:Y:S01]  /*10c740*/  MOV R43, R205 ;  /* 0x000000cd002b7202 */ /* 0x010fe20000000f00 */
[----:B------:R-:W-:Y:S01]  /*10c750*/  IMAD.MOV.U32 R42, RZ, RZ, R204 ;  /* 0x000000ffff2a7224 */ /* 0x000fe200078e00cc */
[----:B--2---:R-:W-:-:S15]  /*10c760*/  HMMA.1688.F32.TF32 R32, R232, R60, R184 ;  /* 0x0000003ce820723c */ /* 0x004fde00000810b8 */
[----:B------:R-:W-:-:S04]  /*10c770*/  NOP ;  /* 0x0000000000007918 */ /* 0x000fc80000000000 */
[----:B------:R-:W-:Y:S04]  /*10c780*/  STL.64 [R1+0x6d0], R32 ;  /* 0x0006d02001007387 */ /* 0x000fe80000100a00 */
[----:B------:R2:W-:Y:S02]  /*10c790*/  STL.64 [R1+0x6d8], R34 ;  /* 0x0006d82201007387 */ /* 0x0005e40000100a00 */
[----:B--2---:R-:W-:-:S15]  /*10c7a0*/  HMMA.1688.F32.TF32 R32, R232, R224, R188 ;  /* 0x000000e0e820723c */ /* 0x004fde00000810bc */
[----:B------:R-:W-:-:S04]  /*10c7b0*/  NOP ;  /* 0x0000000000007918 */ /* 0x000fc80000000000 */
[----:B------:R2:W-:Y:S04]  /*10c7c0*/  STL.64 [R1+0x6a0], R32 ;  /* 0x0006a02001007387 */ /* 0x0005e80000100a00 */
[----:B------:R3:W-:Y:S04]  /*10c7d0*/  STL.64 [R1+0x6a8], R34 ;  /* 0x0006a82201007387 */ /* 0x0007e80000100a00 */
[----:B------:R-:W4:Y:S04]  /*10c7e0*/  LDL.LU.64 R226, [R1+0x7598] ;  /* 0x0075980001e27983 */ /* 0x000f280000300a00 */
[----:B------:R-:W4:Y:S01]  /*10c7f0*/  LDL.LU.64 R224, [R1+0x7590] ;  /* 0x0075900001e07983 */ /* 0x000f220000300a00 */
[----:B--2---:R-:W-:-:S03]  /*10c800*/  IMAD.MOV.U32 R32, RZ, RZ, R214 ;  /* 0x000000ffff207224 */ /* 0x004fc600078e00d6 */
[----:B------:R-:W2:Y:S01]  /*10c810*/  LDL.LU R222, [R1+0x758c] ;  /* 0x00758c0001de7983 */ /* 0x000ea20000300800 */
        /* <DEDUP_REMOVED lines=31> */
[----:B------:R-:W3:Y:S01]  /*10ca10*/  LDL.LU R203, [R1+0x7528] ;  /* 0x0075280001cb7983 */ /* 0x000ee20000300800 */
[----:B------:R-:W-:-:S02]  /*10ca20*/  IMAD.MOV.U32 R19, RZ, RZ, R216 ;  /* 0x000000ffff137224 */ /* 0x000fc400078e00d8 */
[----:B------:R-:W-:Y:S01]  /*10ca30*/  IMAD.MOV.U32 R18, RZ, RZ, R217 ;  /* 0x000000ffff127224 */ /* 0x000fe200078e00d9 */
[----:B--2---:R-:W-:-:S15]  /*10ca40*/  HMMA.1688.F32.TF32 R92, R232, R216, R192 ;  /* 0x000000d8e85c723c */ /* 0x004fde00000810c0 */
[----:B------:R-:W-:-:S04]  /*10ca50*/  NOP ;  /* 0x0000000000007918 */ /* 0x000fc80000000000 */
[----:B------:R-:W-:Y:S04]  /*10ca60*/  STL.64 [R1+0x680], R92 ;  /* 0x0006805c01007387 */ /* 0x000fe80000100a00 */
[----:B------:R2:W-:Y:S04]  /*10ca70*/  STL.64 [R1+0x688], R94 ;  /* 0x0006885e01007387 */ /* 0x0005e80000100a00 */
[----:B------:R-:W4:Y:S04]  /*10ca80*/  LDL.LU.64 R218, [R1+0x7520] ;  /* 0x0075200001da7983 */ /* 0x000f280000300a00 */
[----:B------:R-:W4:Y:S01]  /*10ca90*/  LDL.LU.64 R216, [R1+0x7518] ;  /* 0x0075180001d87983 */ /* 0x000f220000300a00 */
[C---:B---3--:R-:W-:Y:S08]  /*10caa0*/  HMMA.1688.F32.TF32 R132, R232.reuse, R72, R196 ;  /* 0x00000048e884723c */ /* 0x048ff000000810c4 */
[C---:B------:R-:W-:Y:S08]  /*10cab0*/  HMMA.1688.F32.TF32 R120, R232.reuse, R76, R200 ;  /* 0x0000004ce878723c */ /* 0x040ff000000810c8 */
        /* <DEDUP_REMOVED lines=8> */
[----:B---3--:R-:W-:Y:S01]  /*10cb40*/  HMMA.1688.F32.TF32 R120, R232, R88, R212 ;  /* 0x00000058e878723c */ /* 0x008fe200000810d4 */
[----:B------:R-:W-:-:S02]  /*10cb50*/  IMAD.MOV.U32 R129, RZ, RZ, R6 ;  /* 0x000000ffff817224 */ /* 0x000fc400078e0006 */
[----:B------:R-:W-:-:S08]  /*10cb60*/  IMAD.MOV.U32 R136, RZ, RZ, R5 ;  /* 0x000000ffff887224 */ /* 0x000fd000078e0005 */
[----:B------:R-:W-:Y:S04]  /*10cb70*/  STL.64 [R1+0x600], R132 ;  /* 0x0006008401007387 */ /* 0x000fe80000100a00 */
[----:B------:R-:W-:Y:S04]  /*10cb80*/  STL.64 [R1+0x608], R134 ;  /* 0x0006088601007387 */ /* 0x000fe80000100a00 */
[----:B------:R-:W-:Y:S04]  /*10cb90*/  STL.64 [R1+0x5e0], R120 ;  /* 0x0005e07801007387 */ /* 0x000fe80000100a00 */
[----:B------:R-:W-:Y:S01]  /*10cba0*/  STL.64 [R1+0x5e8], R122 ;  /* 0x0005e87a01007387 */ /* 0x000fe20000100a00 */
[C---:B----4-:R-:W-:Y:S08]  /*10cbb0*/  HMMA.1688.F32.TF32 R4, R232.reuse, R24, R224 ;  /* 0x00000018e804723c */ /* 0x050ff000000810e0 */
[----:B--2---:R-:W-:-:S15]  /*10cbc0*/  HMMA.1688.F32.TF32 R92, R232, R36, R216 ;  /* 0x00000024e85c723c */ /* 0x004fde00000810d8 */
[----:B------:R-:W-:-:S04]  /*10cbd0*/  NOP ;  /* 0x0000000000007918 */ /* 0x000fc80000000000 */
[----:B------:R-:W-:Y:S04]  /*10cbe0*/  STL.64 [R1+0x460], R92 ;  /* 0x0004605c01007387 */ /* 0x000fe80000100a00 */
[----:B------:R2:W-:Y:S04]  /*10cbf0*/  STL.64 [R1+0x468], R94 ;  /* 0x0004685e01007387 */ /* 0x0005e80000100a00 */
[----:B------:R-:W3:Y:S01]  /*10cc00*/  LDL.LU R240, [R1+0x4e0] ;  /* 0x0004e00001f07983 */ /* 0x000ee20000300800 */
        /* <DEDUP_REMOVED lines=9> */
[----:B------:R-:W2:Y:S04]  /*10cca0*/  LDL.LU R244, [R1+0x4d0] ;  /* 0x0004d00001f47983 */ /* 0x000ea80000300800 */
[----:B------:R-:W2:Y:S04]  /*10ccb0*/  LDL.LU R245, [R1+0x4d4] ;  /* 0x0004d40001f57983 */ /* 0x000ea80000300800 */
[----:B------:R-:W2:Y:S04]  /*10ccc0*/  LDL.LU R246, [R1+0x4d8] ;  /* 0x0004d80001f67983 */ /* 0x000ea80000300800 */
[----:B------:R-:W2:Y:S01]  /*10ccd0*/  LDL.LU R247, [R1+0x4dc] ;  /* 0x0004dc0001f77983 */ /* 0x000ea20000300800 */
[C---:B-1----:R-:W-:Y:S08]  /*10cce0*/  HMMA.1688.F32.TF32 R92, R8.reuse, R228, R84 ;  /* 0x000000e4085c723c */ /* 0x042ff00000081054 */
[----:B------:R-:W-:Y:S01]  /*10ccf0*/  HMMA.1688.F32.TF32 R248, R8, R48, R248 ;  /* 0x0000003008f8723c */ /* 0x000fe200000810f8 */
[----:B------:R-:W-:-:S02]  /*10cd00*/  IMAD.MOV.U32 R161, RZ, RZ, R28 ;  /* 0x000000ffffa17224 */ /* 0x000fc400078e001c */
[----:B------:R-:W-:Y:S02]  /*10cd10*/  IMAD.MOV.U32 R160, RZ, RZ, R29 ;  /* 0x000000ffffa07224 */ /* 0x000fe400078e001d */
[----:B------:R-:W-:Y:S02]  /*10cd20*/  IMAD.MOV.U32 R149, RZ, RZ, R30 ;  /* 0x000000ffff957224 */ /* 0x000fe400078e001e */
[----:B------:R-:W-:Y:S01]  /*10cd30*/  IMAD.MOV.U32 R148, RZ, RZ, R31 ;  /* 0x000000ffff947224 */ /* 0x000fe200078e001f */
[----:B------:R-:W-:Y:S01]  /*10cd40*/  HMMA.1688.F32.TF32 R84, R8, R124, R68 ;  /* 0x0000007c0854723c */ /* 0x000fe20000081044 */
[----:B------:R-:W-:Y:S01]  /*10cd50*/  IMAD.MOV.U32 R189, RZ, RZ, R12 ;  /* 0x000000ffffbd7224 */ /* 0x000fe200078e000c */
[----:B------:R-:W-:Y:S01]  /*10cd60*/  MOV R181, R14 ;  /* 0x0000000e00b57202 */ /* 0x000fe20000000f00 */
[----:B------:R-:W-:Y:S02]  /*10cd70*/  IMAD.MOV.U32 R188, RZ, RZ, R13 ;  /* 0x000000ffffbc7224 */ /* 0x000fe400078e000d */
[----:B------:R-:W-:-:S02]  /*10cd80*/  IMAD.MOV.U32 R180, RZ, RZ, R15 ;  /* 0x000000ffffb47224 */ /* 0x000fc400078e000f */
[----:B------:R-:W-:Y:S01]  /*10cd90*/  IMAD.MOV.U32 R164, RZ, RZ, R39 ;  /* 0x000000ffffa47224 */ /* 0x000fe200078e0027 */
[C---:B------:R-:W-:Y:S01]  /*10cda0*/  HMMA.1688.F32.TF32 R68, R8.reuse, R108, R44 ;  /* 0x0000006c0844723c */ /* 0x040fe2000008102c */
[----:B------:R-:W-:Y:S02]  /*10cdb0*/  IMAD.MOV.U32 R165, RZ, RZ, R38 ;  /* 0x000000ffffa57224 */ /* 0x000fe400078e0026 */
[----:B------:R-:W-:Y:S02]  /*10cdc0*/  IMAD.MOV.U32 R168, RZ, RZ, R27 ;  /* 0x000000ffffa87224 */ /* 0x000fe400078e001b */
[----:B------:R-:W-:Y:S02]  /*10cdd0*/  IMAD.MOV.U32 R169, RZ, RZ, R26 ;  /* 0x000000ffffa97224 */ /* 0x000fe400078e001a */
[----:B------:R-:W-:Y:S01]  /*10cde0*/  IMAD.MOV.U32 R172, RZ, RZ, R23 ;  /* 0x000000ffffac7224 */ /* 0x000fe200078e0017 */
[C---:B------:R-:W-:Y:S01]  /*10cdf0*/  HMMA.1688.F32.TF32 R44, R8.reuse, R112, R40 ;  /* 0x00000070082c723c */ /* 0x040fe20000081028 */
[----:B------:R-:W-:Y:S01]  /*10ce00*/  IMAD.MOV.U32 R173, RZ, RZ, R22 ;  /* 0x000000ffffad7224 */ /* 0x000fe200078e0016 */
[----:B------:R-:W-:Y:S01]  /*10ce10*/  MOV R193, R18 ;  /* 0x0000001200c17202 */ /* 0x000fe20000000f00 */
[----:B------:R-:W-:Y:S01]  /*10ce20*/  IMAD.MOV.U32 R192, RZ, RZ, R19 ;  /* 0x000000ffffc07224 */ /* 0x000fe200078e0013 */
[----:B------:R-:W-:Y:S04]  /*10ce30*/  LDS R4, [R0+UR10+0x38600] ;  /* 0x0386000a00047984 */ /* 0x000fe80008000800 */
[C---:B------:R-:W-:Y:S01]  /*10ce40*/  HMMA.1688.F32.TF32 R40, R8.reuse, R116, R32 ;  /* 0x000000740828723c */ /* 0x040fe20000081020 */
[----:B------:R-:W-:Y:S04]  /*10ce50*/  LDS R6, [R0+UR10+0x3a600] ;  /* 0x03a6000a00067984 */ /* 0x000fe80008000800 */
[----:B------:R-:W-:Y:S03]  /*10ce60*/  LDS R5, [R239+UR10+0x38600] ;  /* 0x0386000aef057984 */ /* 0x000fe60008000800 */
[C---:B------:R-:W-:Y:S01]  /*10ce70*/  HMMA.1688.F32.TF32 R32, R8.reuse, R64, R100 ;  /* 0x000000400820723c */ /* 0x040fe20000081064 */
        /* <DEDUP_REMOVED lines=10> */
[----:B------:R2:W-:Y:S04]  /*10cf20*/  STL.64 [R1], R32 ;  /* 0x0000002001007387 */ /* 0x0005e80000100a00 */
[----:B------:R2:W-:Y:S04]  /*10cf30*/  STL.64 [R1+0x8], R34 ;  /* 0x0000082201007387 */ /* 0x0005e80000100a00 */
[----:B-1----:R-:W3:Y:S04]  /*10cf40*/  LDL.LU R44, [R1+0x500] ;  /* 0x00050000012c7983 */ /* 0x002ee80000300800 */
[----:B------:R-:W3:Y:S04]  /*10cf50*/  LDL.LU R45, [R1+0x504] ;  /* 0x00050400012d7983 */ /* 0x000ee80000300800 */
[----:B----4-:R-:W4:Y:S04]  /*10cf60*/  LDL.LU R46, [R1+0x508] ;  /* 0x00050800012e7983 */ /* 0x010f280000300800 */
        /* <DEDUP_REMOVED lines=10> */
[----:B------:R-:W-:Y:S04]  /*10d010*/  STL.64 [R1+0x7370], R250 ;  /* 0x007370fa01007387 */ /* 0x000fe80000100a00 */
[----:B------:R-:W-:Y:S04]  /*10d020*/  STL.64 [R1+0x7368], R248 ;  /* 0x007368f801007387 */ /* 0x000fe80000100a00 */
[----:B------:R-:W1:Y:S01]  /*10d030*/  LDS R7, [R239+UR10+0x3a600] ;  /* 0x03a6000aef077984 */ /* 0x000e620008000800 */
[----:B--2---:R-:W-:-:S15]  /*10d040*/  HMMA.1688.F32.TF32 R244, R8, R128, R244 ;  /* 0x0000008008f4723c */ /* 0x004fde00000810f4 */
[----:B------:R-:W-:-:S04]  /*10d050*/  NOP ;  /* 0x0000000000007918 */ /* 0x000fc80000000000 */
        /* <DEDUP_REMOVED lines=14> */
[----:B---3--:R-:W-:-:S15]  /*10d140*/  HMMA.1688.F32.TF32 R240, R8, R236, R240 ;  /* 0x000000ec08f0723c */ /* 0x008fde00000810f0 */
[----:B------:R-:W-:-:S04]  /*10d150*/  NOP ;  /* 0x0000000000007918 */ /* 0x000fc80000000000 */
[----:B------:R3:W-:Y:S04]  /*10d160*/  STL [R1+0x7364], R240 ;  /* 0x007364f001007387 */ /* 0x0007e80000100800 */
[----:B------:R-:W-:Y:S04]  /*10d170*/  STL [R1+0x7360], R241 ;  /* 0x007360f101007387 */ /* 0x000fe80000100800 */
[----:B------:R-:W-:Y:S04]  /*10d180*/  STL [R1+0x735c], R242 ;  /* 0x00735cf201007387 */ /* 0x000fe80000100800 */
[----:B------:R1:W-:Y:S01]  /*10d190*/  STL [R1+0x7358], R243 ;  /* 0x007358f301007387 */ /* 0x0003e20000100800 */
[C---:B----4-:R-:W-:Y:S08]  /*10d1a0*/  HMMA.1688.F32.TF32 R84, R8.reuse, R136, R68 ;  /* 0x000000880854723c */ /* 0x050ff00000081044 */
[C---:B------:R-:W-:Y:S01]  /*10d1b0*/  HMMA.1688.F32.TF32 R68, R8.reuse, R16, R44 ;  /* 0x000000100844723c */ /* 0x040fe2000008102c */
[----:B------:R-:W4:Y:S10]  /*10d1c0*/  LDL.LU R44, [R1+0x550] ;  /* 0x00055000012c7983 */ /* 0x000f340000300800 */
[----:B------:R-:W-:Y:S04]  /*10d1d0*/  STL.64 [R1+0x1d0], R84 ;  /* 0x0001d05401007387 */ /* 0x000fe80000100a00 */
[----:B------:R2:W-:Y:S04]  /*10d1e0*/  STL.64 [R1+0x1d8], R86 ;  /* 0x0001d85601007387 */ /* 0x0005e80000100a00 */
[----:B------:R-:W-:Y:S04]  /*10d1f0*/  STL.64 [R1+0x1c0], R68 ;  /* 0x0001c04401007387 */ /* 0x000fe80000100a00 */
[----:B------:R1:W-:Y:S04]  /*10d200*/  STL.64 [R1+0x1c8], R70 ;  /* 0x0001c84601007387 */ /* 0x0003e80000100a00 */
[----:B------:R-:W4:Y:S04]  /*10d210*/  LDL.LU R45, [R1+0x554] ;  /* 0x00055400012d7983 */ /* 0x000f280000300800 */
[----:B------:R-:W4:Y:S04]  /*10d220*/  LDL.LU R46, [R1+0x558] ;  /* 0x00055800012e7983 */ /* 0x000f280000300800 */
[----:B------:R-:W4:Y:S01]  /*10d230*/  LDL.LU R47, [R1+0x55c] ;  /* 0x00055c00012f7983 */ /* 0x000f220000300800 */
[----:B------:R-:W-:-:S15]  /*10d240*/  HMMA.1688.F32.TF32 R40, R8, R20, R40 ;  /* 0x000000140828723c */ /* 0x000fde0000081028 */
[----:B------:R-:W-:-:S04]  /*10d250*/  NOP ;  /* 0x0000000000007918 */ /* 0x000fc80000000000 */
[----:B---3--:R-:W-:Y:S01]  /*10d260*/  IMAD.MOV.U32 R240, RZ, RZ, R40 ;  /* 0x000000fffff07224 */ /* 0x008fe200078e0028 */
[----:B-1----:R-:W-:Y:S01]  /*10d270*/  MOV R243, R43 ;  /* 0x0000002b00f37202 */ /* 0x002fe20000000f00 */
[----:B------:R-:W-:Y:S01]  /*10d280*/  IMAD.MOV.U32 R241, RZ, RZ, R41 ;  /* 0x000000fffff17224 */ /* 0x000fe200078e0029 */
[----:B------:R-:W3:Y:S01]  /*10d290*/  LDL.LU R40, [R1+0x560] ;  /* 0x0005600001287983 */ /* 0x000ee20000300800 */
[----:B------:R-:W-:-:S03]  /*10d2a0*/  IMAD.MOV.U32 R242, RZ, RZ, R42 ;  /* 0x000000fffff27224 */ /* 0x000fc600078e002a */
[----:B------:R-:W3:Y:S04]  /*10d2b0*/  LDL.LU R41, [R1+0x564] ;  /* 0x0005640001297983 */ /* 0x000ee80000300800 */
[----:B------:R-:W3:Y:S04]  /*10d2c0*/  LDL.LU R42, [R1+0x568] ;  /* 0x00056800012a7983 */ /* 0x000ee80000300800 */
[----:B------:R-:W3:Y:S04]  /*10d2d0*/  LDL.LU R43, [R1+0x56c] ;  /* 0x00056c00012b7983 */ /* 0x000ee80000300800 */
[----:B------:R-:W-:Y:S04]  /*10d2e0*/  STL [R1+0x7394], R243 ;  /* 0x007394f301007387 */ /* 0x000fe80000100800 */
[----:B------:R-:W-:Y:S04]  /*10d2f0*/  STL [R1+0x7390], R242 ;  /* 0x007390f201007387 */ /* 0x000fe80000100800 */
[----:B------:R-:W-:Y:S04]  /*10d300*/  STL [R1+0x738c], R241 ;  /* 0x00738cf101007387 */ /* 0x000fe80000100800 */
[----:B------:R-:W-:Y:S01]  /*10d310*/  STL [R1+0x7388], R240 ;  /* 0x007388f001007387 */ /* 0x000fe20000100800 */
[C---:B--2---:R-:W-:Y:S08]  /*10d320*/  HMMA.1688.F32.TF32 R84, R8.reuse, R148, R32 ;  /* 0x000000940854723c */ /* 0x044ff00000081020 */
[C---:B------:R-:W-:Y:S08]  /*10d330*/  HMMA.1688.F32.TF32 R32, R8.reuse, R196, R100 ;  /* 0x000000c40820723c */ /* 0x040ff00000081064 */
[C---:B------:R-:W-:Y:S03]  /*10d340*/  HMMA.1688.F32.TF32 R68, R8.reuse, R104, R28 ;  /* 0x000000680844723c */ /* 0x040fe6000008101c */
[----:B------:R-:W-:Y:S04]  /*10d350*/  STL.64 [R1+0x1a0], R84 ;  /* 0x0001a05401007387 */ /* 0x000fe80000100a00 */
[----:B------:R-:W-:Y:S04]  /*10d360*/  STL.64 [R1+0x1a8], R86 ;  /* 0x0001a85601007387 */ /* 0x000fe80000100a00 */
[----:B------:R-:W2:Y:S08]  /*10d370*/  LDL.LU R28, [R1+0x580] ;  /* 0x00058000011c7983 */ /* 0x000eb00000300800 */
[----:B------:R-:W-:Y:S04]  /*10d380*/  STL.64 [R1+0x190], R68 ;  /* 0x0001904401007387 */ /* 0x000fe80000100a00 */
[----:B------:R-:W-:Y:S04]  /*10d390*/  STL.64 [R1+0x198], R70 ;  /* 0x0001984601007387 */ /* 0x000fe80000100a00 */
[----:B------:R1:W-:Y:S04]  /*10d3a0*/  STL.64 [R1+0x180], R32 ;  /* 0x0001802001007387 */ /* 0x0003e80000100a00 */
[----:B------:R1:W-:Y:S04]  /*10d3b0*/  STL.64 [R1+0x188], R34 ;  /* 0x0001882201007387 */ /* 0x0003e80000100a00 */
        /* <DEDUP_REMOVED lines=10> */
[----:B------:R-:W2:Y:S01]  /*10d460*/  LDL.LU R103, [R1+0x59c] ;  /* 0x00059c0001677983 */ /* 0x000ea20000300800 */
[----:B----4-:R-:W-:-:S15]  /*10d470*/  HMMA.1688.F32.TF32 R44, R8, R160, R44 ;  /* 0x000000a0082c723c */ /* 0x010fde000008102c */
[----:B------:R-:W-:-:S04]  /*10d480*/  NOP ;  /* 0x0000000000007918 */ /* 0x000fc80000000000 */
[----:B------:R-:W-:Y:S02]  /*10d490*/  IMAD.MOV.U32 R244, RZ, RZ, R47 ;  /* 0x000000fffff47224 */ /* 0x000fe400078e002f */
[----:B------:R-:W-:Y:S02]  /*10d4a0*/  IMAD.MOV.U32 R246, RZ, RZ, R45 ;  /* 0x000000fffff67224 */ /* 0x000fe400078e002d */
[----:B------:R-:W-:Y:S02]  /*10d4b0*/  IMAD.MOV.U32 R247, RZ, RZ, R44 ;  /* 0x000000fffff77224 */ /* 0x000fe400078e002c */
[----:B------:R-:W-:Y:S01]  /*10d4c0*/  IMAD.MOV.U32 R245, RZ, RZ, R46 ;  /* 0x000000fffff57224 */ /* 0x000fe200078e002e */
[----:B------:R-:W-:Y:S04]  /*10d4d0*/  STL [R1+0x73a4], R244 ;  /* 0x0073a4f401007387 */ /* 0x000fe80000100800 */
[----:B------:R-:W-:Y:S04]  /*10d4e0*/  STL [R1+0x73a0], R246 ;  /* 0x0073a0f601007387 */ /* 0x000fe80000100800 */
[----:B------:R1:W-:Y:S04]  /*10d4f0*/  STL [R1+0x739c], R247 ;  /* 0x00739cf701007387 */ /* 0x0003e80000100800 */
[----:B------:R4:W-:Y:S04]  /*10d500*/  STL [R1+0x7398], R245 ;  /* 0x007398f501007387 */ /* 0x0009e80000100800 */
[----:B------:R-:W2:Y:S04]  /*10d510*/  LDL.LU R12, [R1+0x5a0] ;  /* 0x0005a000010c7983 */ /* 0x000ea80000300800 */
[----:B------:R-:W2:Y:S04]  /*10d520*/  LDL.LU R13, [R1+0x5a4] ;  /* 0x0005a400010d7983 */ /* 0x000ea80000300800 */
[----:B------:R-:W2:Y:S04]  /*10d530*/  LDL.LU R14, [R1+0x5a8] ;  /* 0x0005a800010e7983 */ /* 0x000ea80000300800 */
[----:B------:R-:W2:Y:S01]  /*10d540*/  LDL.LU R15, [R1+0x5ac] ;  /* 0x0005ac00010f7983 */ /* 0x000ea20000300800 */
[----:B---3--:R-:W-:-:S15]  /*10d550*/  HMMA.1688.F32.TF32 R40, R8, R164, R40 ;  /* 0x000000a40828723c */ /* 0x008fde0000081028 */
        /* <DEDUP_REMOVED lines=8> */
[----:B------:R-:W-:Y:S01]  /*10d5e0*/  STL [R1+0x73a8], R251 ;  /* 0x0073a8fb01007387 */ /* 0x000fe20000100800 */
[C---:B--2---:R-:W-:Y:S08]  /*10d5f0*/  HMMA.1688.F32.TF32 R28, R8.reuse, R172, R28 ;  /* 0x000000ac081c723c */ /* 0x044ff0000008101c */
[----:B------:R-:W-:Y:S11]  /*10d600*/  HMMA.1688.F32.TF32 R32, R8, R168, R32 ;  /* 0x000000a80820723c */ /* 0x000ff60000081020 */
[----:B-1----:R-:W-:-:S02]  /*10d610*/  IMAD.MOV.U32 R247, RZ, RZ, R28 ;  /* 0x000000fffff77224 */ /* 0x002fc400078e001c */
[----:B----4-:R-:W-:-:S06]  /*10d620*/  IMAD.MOV.U32 R245, RZ, RZ, R29 ;  /* 0x000000fffff57224 */ /* 0x010fcc00078e001d */
[----:B------:R-:W-:Y:S04]  /*10d630*/  STL.64 [R1+0x150], R32 ;  /* 0x0001502001007387 */ /* 0x000fe80000100a00 */
[----:B------:R-:W-:Y:S04]  /*10d640*/  STL.64 [R1+0x158], R34 ;  /* 0x0001582201007387 */ /* 0x000fe80000100a00 */
[----:B------:R1:W-:Y:S02]  /*10d650*/  STL.64 [R1+0x148], R30 ;  /* 0x0001481e01007387 */ /* 0x0003e40000100a00 */
[----:B-1----:R-:W-:Y:S02]  /*10d660*/  HMMA.1688.F32.TF32 R28, R8, R52, R100 ;  /* 0x00000034081c723c */ /* 0x002fe40000081064 */
[----:B------:R1:W-:Y:S04]  /*10d670*/  STL [R1+0x73bc], R245 ;  /* 0x0073bcf501007387 */ /* 0x0003e80000100800 */
[----:B------:R2:W-:Y:S04]  /*10d680*/  STL [R1+0x73b8], R247 ;  /* 0x0073b8f701007387 */ /* 0x0005e80000100800 */
[----:B------:R-:W3:Y:S04]  /*10d690*/  LDL.LU R44, [R1+0x5b0] ;  /* 0x0005b000012c7983 */ /* 0x000ee80000300800 */
[----:B------:R-:W3:Y:S04]  /*10d6a0*/  LDL.LU R45, [R1+0x5b4] ;  /* 0x0005b400012d7983 */ /* 0x000ee80000300800 */
[----:B------:R-:W3:Y:S04]  /*10d6b0*/  LDL.LU R46, [R1+0x5b8] ;  /* 0x0005b800012e7983 */ /* 0x000ee80000300800 */
        /* <DEDUP_REMOVED lines=12> */
[----:B------:R-:W4:Y:S01]  /*10d780*/  LDL.LU R35, [R1+0x5dc] ;  /* 0x0005dc0001237983 */ /* 0x000f220000300800 */
[----:B------:R-:W-:Y:S03]  /*10d790*/  HMMA.1688.F32.TF32 R12, R8, R180, R12 ;  /* 0x000000b4080c723c */ /* 0x000fe6000008100c */
        /* <DEDUP_REMOVED lines=8> */
[----:B-1----:R-:W-:-:S02]  /*10d820*/  IMAD.MOV.U32 R245, RZ, RZ, R12 ;  /* 0x000000fffff57224 */ /* 0x002fc400078e000c */
[----:B--2---:R-:W-:Y:S01]  /*10d830*/  IMAD.MOV.U32 R247, RZ, RZ, R13 ;  /* 0x000000fffff77224 */ /* 0x004fe200078e000d */
[----:B------:R-:W2:Y:S01]  /*10d840*/  LDL.LU R12, [R1+0x630] ;  /* 0x00063000010c7983 */ /* 0x000ea20000300800 */
[----:B------:R-:W-:Y:S02]  /*10d850*/  IMAD.MOV.U32 R248, RZ, RZ, R14 ;  /* 0x000000fffff87224 */ /* 0x000fe400078e000e */
[----:B------:R-:W-:Y:S01]  /*10d860*/  IMAD.MOV.U32 R249, RZ, RZ, R15 ;  /* 0x000000fffff97224 */ /* 0x000fe200078e000f */
        /* <DEDUP_REMOVED lines=12> */
[C---:B----4-:R-:W-:Y:S11]  /*10d930*/  HMMA.1688.F32.TF32 R40, R8.reuse, R188, R40 ;  /* 0x000000bc0828723c */ /* 0x050ff60000081028 */
[----:B------:R-:W-:Y:S04]  /*10d940*/  STL.64 [R1+0x110], R44 ;  /* 0x0001102c01007387 */ /* 0x000fe80000100a00 */
[----:B------:R-:W-:Y:S01]  /*10d950*/  STL.64 [R1+0x118], R46 ;  /* 0x0001182e01007387 */ /* 0x000fe20000100a00 */
[----:B------:R-:W-:Y:S03]  /*10d960*/  HMMA.1688.F32.TF32 R32, R8, R192, R32 ;  /* 0x000000c00820723c */ /* 0x000fe60000081020 */
[----:B------:R-:W-:-:S02]  /*10d970*/  IMAD.MOV.U32 R251, RZ, RZ, R43 ;  /* 0x000000fffffb7224 */ /* 0x000fc400078e002b */
[----:B------:R-:W-:Y:S01]  /*10d980*/  IMAD.MOV.U32 R250, RZ, RZ, R42 ;  /* 0x000000fffffa7224 */ /* 0x000fe200078e002a */
[----:B------:R-:W-:Y:S01]  /*10d990*/  MOV R244, R41 ;  /* 0x0000002900f47202 */ /* 0x000fe20000000f00 */
[----:B------:R-:W-:Y:S01]  /*10d9a0*/  IMAD.MOV.U32 R246, RZ, RZ, R40 ;  /* 0x000000fffff67224 */ /* 0x000fe200078e0028 */
[----:B------:R3:W-:Y:S04]  /*10d9b0*/  STL [R1+0x73ec], R251 ;  /* 0x0073ecfb01007387 */ /* 0x0007e80000100800 */
[----:B------:R-:W-:Y:S01]  /*10d9c0*/  STL [R1+0x73e8], R250 ;  /* 0x0073e8fa01007387 */ /* 0x000fe20000100800 */
[----:B------:R-:W-:Y:S03]  /*10d9d0*/  HMMA.1688.F32.TF32 R28, R8, R72, R28 ;  /* 0x00000048081c723c */ /* 0x000fe6000008101c */
[----:B------:R-:W-:Y:S04]  /*10d9e0*/  STL [R1+0x73e4], R246 ;  /* 0x0073e4f601007387 */ /* 0x000fe80000100800 */
[----:B------:R4:W-:Y:S01]  /*10d9f0*/  STL [R1+0x73e0], R244 ;  /* 0x0073e0f401007387 */ /* 0x0009e20000100800 */
[----:B-1----:R-:W-:-:S02]  /*10da00*/  IMAD.MOV.U32 R247, RZ, RZ, R35 ;  /* 0x000000fffff77224 */ /* 0x002fc400078e0023 */
[----:B------:R-:W-:Y:S01]  /*10da10*/  IMAD.MOV.U32 R245, RZ, RZ, R34 ;  /* 0x000000fffff57224 */ /* 0x000fe200078e0022 */
[----:B--2---:R-:W-:Y:S08]  /*10da20*/  HMMA.1688.F32.TF32 R12, R8, R80, R12 ;  /* 0x00000050080c723c */ /* 0x004ff0000008100c */
[----:B---3--:R-:W-:Y:S01]  /*10da30*/  IMAD.MOV.U32 R251, RZ, RZ, R28 ;  /* 0x000000fffffb7224 */ /* 0x008fe200078e001c */
[----:B----4-:R-:W-:Y:S01]  /*10da40*/  MOV R244, R31 ;  /* 0x0000001f00f47202 */ /* 0x010fe20000000f00 */
[----:B------:R-:W-:-:S02]  /*10da50*/  IMAD.MOV.U32 R250, RZ, RZ, R29 ;  /* 0x000000fffffa7224 */ /* 0x000fc400078e001d */
[----:B------:R-:W-:Y:S02]  /*10da60*/  IMAD.MOV.U32 R246, RZ, RZ, R30 ;  /* 0x000000fffff67224 */ /* 0x000fe400078e001e */
[----:B------:R-:W-:Y:S01]  /*10da70*/  HMMA.1688.F32.TF32 R28, R8, R76, R100 ;  /* 0x0000004c081c723c */ /* 0x000fe20000081064 */
[----:B------:R-:W-:Y:S02]  /*10da80*/  IMAD.MOV.U32 R249, RZ, RZ, R32 ;  /* 0x000000fffff97224 */ /* 0x000fe400078e0020 */
[----:B------:R-:W-:Y:S01]  /*10da90*/  IMAD.MOV.U32 R248, RZ, RZ, R33 ;  /* 0x000000fffff87224 */ /* 0x000fe200078e0021 */
[----:B------:R1:W-:Y:S04]  /*10daa0*/  STL [R1+0x73fc], R247 ;  /* 0x0073fcf701007387 */ /* 0x0003e80000100800 */
[----:B------:R2:W-:Y:S04]  /*10dab0*/  STL [R1+0x73f8], R245 ;  /* 0x0073f8f501007387 */ /* 0x0005e80000100800 */
[----:B------:R3:W-:Y:S04]  /*10dac0*/  STL [R1+0x73f4], R249 ;  /* 0x0073f4f901007387 */ /* 0x0007e80000100800 */
[----:B------:R4:W-:Y:S04]  /*10dad0*/  STL [R1+0x73f0], R248 ;  /* 0x0073f0f801007387 */ /* 0x0009e80000100800 */
[----:B------:R-:W-:Y:S04]  /*10dae0*/  STL [R1+0x740c], R244 ;  /* 0x00740cf401007387 */ /* 0x000fe80000100800 */
[----:B------:R-:W-:Y:S01]  /*10daf0*/  STL [R1+0x7408], R246 ;  /* 0x007408f601007387 */ /* 0x000fe20000100800 */
[----:B-1----:R-:W-:-:S03]  /*10db00*/  IMAD.MOV.U32 R247, RZ, RZ, R12 ;  /* 0x000000fffff77224 */ /* 0x002fc600078e000c */
[----:B------:R-:W-:Y:S01]  /*10db10*/  STL [R1+0x7404], R251 ;  /* 0x007404fb01007387 */ /* 0x000fe20000100800 */
[----:B--2---:R-:W-:-:S03]  /*10db20*/  IMAD.MOV.U32 R245, RZ, RZ, R13 ;  /* 0x000000fffff57224 */ /* 0x004fc600078e000d */
[----:B------:R-:W-:Y:S01]  /*10db30*/  STL [R1+0x7400], R250 ;  /* 0x007400fa01007387 */ /* 0x000fe20000100800 */
[----:B---3--:R-:W-:-:S03]  /*10db40*/  IMAD.MOV.U32 R249, RZ, RZ, R14 ;  /* 0x000000fffff97224 */ /* 0x008fc600078e000e */
[----:B------:R1:W-:Y:S01]  /*10db50*/  STL.64 [R1+0xd0], R28 ;  /* 0x0000d01c01007387 */ /* 0x0003e20000100a00 */
[----:B----4-:R-:W-:-:S03]  /*10db60*/  IMAD.MOV.U32 R248, RZ, RZ, R15 ;  /* 0x000000fffff87224 */ /* 0x010fc600078e000f */
        /* <DEDUP_REMOVED lines=58> */
[----:B------:R-:W-:Y:S04]  /*10df10*/  STL [R1+0x7418], R249 ;  /* 0x007418f901007387 */ /* 0x000fe80000100800 */
[----:B------:R1:W-:Y:S04]  /*10df20*/  STL [R1+0x7414], R247 ;  /* 0x007414f701007387 */ /* 0x0003e80000100800 */
[----:B------:R1:W-:Y:S01]  /*10df30*/  STL [R1+0x7410], R245 ;  /* 0x007410f501007387 */ /* 0x0003e20000100800 */
[C---:B--2---:R-:W-:Y:S08]  /*10df40*/  HMMA.1688.F32.TF32 R152, R8.reuse, R56, R152 ;  /* 0x000000380898723c */ /* 0x044ff00000081098 */
[----:B---3--:R-:W-:Y:S11]  /*10df50*/  HMMA.1688.F32.TF32 R144, R8, R88, R144 ;  /* 0x000000580890723c */ /* 0x008ff60000081090 */
[----:B------:R-:W-:-:S02]  /*10df60*/  IMAD.MOV.U32 R246, RZ, RZ, R153 ;  /* 0x000000fffff67224 */ /* 0x000fc400078e0099 */
[----:B------:R-:W-:Y:S02]  /*10df70*/  IMAD.MOV.U32 R244, RZ, RZ, R152 ;  /* 0x000000fffff47224 */ /* 0x000fe400078e0098 */
[----:B------:R-:W-:Y:S02]  /*10df80*/  IMAD.MOV.U32 R251, RZ, RZ, R154 ;  /* 0x000000fffffb7224 */ /* 0x000fe400078e009a */
[----:B------:R-:W-:Y:S02]  /*10df90*/  IMAD.MOV.U32 R250, RZ, RZ, R155 ;  /* 0x000000fffffa7224 */ /* 0x000fe400078e009b */
[----:B-1----:R-:W-:Y:S02]  /*10dfa0*/  IMAD.MOV.U32 R247, RZ, RZ, R146 ;  /* 0x000000fffff77224 */ /* 0x002fe400078e0092 */
[----:B------:R-:W-:Y:S01]  /*10dfb0*/  IMAD.MOV.U32 R245, RZ, RZ, R147 ;  /* 0x000000fffff57224 */ /* 0x000fe200078e0093 */
[----:B------:R-:W-:Y:S01]  /*10dfc0*/  MOV R249, R145 ;  /* 0x0000009100f97202 */ /* 0x000fe20000000f00 */
[----:B------:R-:W-:Y:S01]  /*10dfd0*/  IMAD.MOV.U32 R248, RZ, RZ, R144 ;  /* 0x000000fffff87224 */ /* 0x000fe200078e0090 */
[----:B------:R-:W-:Y:S01]  /*10dfe0*/  STL.64 [R1+0x7438], R246 ;  /* 0x007438f601007387 */ /* 0x000fe20000100a00 */
[C---:B----4-:R-:W-:Y:S03]  /*10dff0*/  HMMA.1688.F32.TF32 R140, R8.reuse, R36, R140 ;  /* 0x00000024088c723c */ /* 0x050fe6000008108c */
[----:B------:R-:W-:Y:S05]  /*10e000*/  STL.64 [R1+0x7430], R244 ;  /* 0x007430f401007387 */ /* 0x000fea0000100a00 */
[----:B------:R-:W-:Y:S11]  /*10e010*/  HMMA.1688.F32.TF32 R132, R8, R96, R132 ;  /* 0x000000600884723c */ /* 0x000ff60000081084 */
[----:B------:R-:W-:-:S02]  /*10e020*/  IMAD.MOV.U32 R243, RZ, RZ, R140 ;  /* 0x000000fffff37224 */ /* 0x000fc400078e008c */
[----:B------:R-:W-:Y:S01]  /*10e030*/  IMAD.MOV.U32 R242, RZ, RZ, R141 ;  /* 0x000000fffff27224 */ /* 0x000fe200078e008d */
[----:B------:R-:W-:Y:S01]  /*10e040*/  HMMA.1688.F32.TF32 R8, R8, R24, R120 ;  /* 0x000000180808723c */ /* 0x000fe20000081078 */
[----:B------:R-:W-:Y:S02]  /*10e050*/  IMAD.MOV.U32 R241, RZ, RZ, R142 ;  /* 0x000000fffff17224 */ /* 0x000fe400078e008e */
[----:B------:R-:W-:Y:S01]  /*10e060*/  IMAD.MOV.U32 R240, RZ, RZ, R143 ;  /* 0x000000fffff07224 */ /* 0x000fe200078e008f */
        /* <DEDUP_REMOVED lines=15> */
[----:B------:R-:W-:Y:S02]  /*10e160*/  STL.64 [R1+0x438], R86 ;  /* 0x0004385601007387 */ /* 0x000fe40000100a00 */
        /* <DEDUP_REMOVED lines=9> */
[C---:B------:R-:W-:Y:S02]  /*10e200*/  HMMA.1688.F32.TF32 R28, R4.reuse, R128, R100 ;  /* 0x00000080041c723c */ /* 0x040fe40000081064 */
[----:B------:R-:W-:Y:S04]  /*10e210*/  LDS R100, [R0+UR10+0x38680] ;  /* 0x0386800a00647984 */ /* 0x000fe80008000800 */
[----:B------:R-:W-:Y:S04]  /*10e220*/  STL.64 [R1+0x3f0], R8 ;  /* 0x0003f00801007387 */ /* 0x000fe80000100a00 */
[----:B------:R1:W-:Y:S04]  /*10e230*/  STL.64 [R1+0x3f8], R10 ;  /* 0x0003f80a01007387 */ /* 0x0003e80000100a00 */
[----:B------:R-:W-:Y:S04]  /*10e240*/  LDS R102, [R0+UR10+0x3a680] ;  /* 0x03a6800a00667984 */ /* 0x000fe80008000800 */
[----:B------:R-:W-:Y:S01]  /*10e250*/  LDS R101, [R239+UR10+0x38680] ;  /* 0x0386800aef657984 */ /* 0x000fe20008000800 */
[C---:B-1----:R-:W-:Y:S03]  /*10e260*/  HMMA.1688.F32.TF32 R8, R4.reuse, R236, R12 ;  /* 0x000000ec0408723c */ /* 0x042fe6000008100c */
[----:B------:R1:W-:Y:S04]  /*10e270*/  STL.64 [R1+0x3e0], R32 ;  /* 0x0003e02001007387 */ /* 0x0003e80000100a00 */
[----:B------:R2:W-:Y:S04]  /*10e280*/  STL.64 [R1+0x3e8], R34 ;  /* 0x0003e82201007387 */ /* 0x0005e80000100a00 */
[----:B------:R-:W3:Y:S04]  /*10e290*/  LDS R103, [R239+UR10+0x3a680] ;  /* 0x03a6800aef677984 */ /* 0x000ee80008000800 */
[----:B-1----:R-:W4:Y:S04]  /*10e2a0*/  LDL.LU R32, [R1+0xac0] ;  /* 0x000ac00001207983 */ /* 0x002f280000300800 */
[----:B------:R1:W-:Y:S04]  /*10e2b0*/  STL.64 [R1+0x3d0], R28 ;  /* 0x0003d01c01007387 */ /* 0x0003e80000100a00 */
[----:B------:R1:W-:Y:S04]  /*10e2c0*/  STL.64 [R1+0x3d8], R30 ;  /* 0x0003d81e01007387 */ /* 0x0003e80000100a00 */
[----:B------:R-:W-:Y:S04]  /*10e2d0*/  STL.64 [R1+0x3c0], R8 ;  /* 0x0003c00801007387 */ /* 0x000fe80000100a00 */
[----:B------:R1:W-:Y:S04]  /*10e2e0*/  STL.64 [R1+0x3c8], R10 ;  /* 0x0003c80a01007387 */ /* 0x0003e80000100a00 */
        /* <DEDUP_REMOVED lines=103> */
[C---:B------:R-:W-:Y:S03]  /*10e960*/  HMMA.1688.F32.TF32 R220, R4.reuse, R20, R220 ;  /* 0x0000001404dc723c */ /* 0x040fe600000810dc */
[----:B------:R-:W-:Y:S04]  /*10e970*/  STL.64 [R1+0x3b0], R8 ;  /* 0x0003b00801007387 */ /* 0x000fe80000100a00 */
[----:B------:R1:W-:Y:S02]  /*10e980*/  STL.64 [R1+0x3b8], R10 ;  /* 0x0003b80a01007387 */ /* 0x0003e40000100a00 */
[C---:B-1----:R-:W-:Y:S02]  /*10e990*/  HMMA.1688.F32.TF32 R8, R4.reuse, R148, R216 ;  /* 0x000000940408723c */ /* 0x042fe400000810d8 */
[----:B------:R-:W-:Y:S04]  /*10e9a0*/  STL.64 [R1+0x3a0], R224 ;  /* 0x0003a0e001007387 */ /* 0x000fe80000100a00 */
[----:B------:R-:W-:Y:S04]  /*10e9b0*/  STL.64 [R1+0x3a8], R226 ;  /* 0x0003a8e201007387 */ /* 0x000fe80000100a00 */
[----:B------:R-:W-:Y:S04]  /*10e9c0*/  STL.64 [R1+0x390], R220 ;  /* 0x000390dc01007387 */ /* 0x000fe80000100a00 */
[----:B------:R-:W-:Y:S01]  /*10e9d0*/  STL.64 [R1+0x398], R222 ;  /* 0x000398de01007387 */ /* 0x000fe20000100a00 */
[C---:B------:R-:W-:Y:S03]  /*10e9e0*/  HMMA.1688.F32.TF32 R200, R4.reuse, R164, R200 ;  /* 0x000000a404c8723c */ /* 0x040fe600000810c8 */
[----:B------:R-:W-:Y:S04]  /*10e9f0*/  LDS R224, [R0+UR10+0x38700] ;  /* 0x0387000a00e07984 */ /* 0x000fe80008000800 */
[----:B------:R-:W-:Y:S04]  /*10ea00*/  STL.64 [R1+0x380], R8 ;  /* 0x0003800801007387 */ /* 0x000fe80000100a00 */
[----:B------:R1:W-:Y:S01]  /*10ea10*/  STL.64 [R1+0x388], R10 ;  /* 0x0003880a01007387 */ /* 0x0003e20000100a00 */
[C---:B------:R-:W-:Y:S03]  /*10ea20*/  HMMA.1688.F32.TF32 R156, R4.reuse, R52, R156 ;  /* 0x00000034049c723c */ /* 0x040fe6000008109c */
[----:B------:R-:W-:Y:S04]  /*10ea30*/  LDS R226, [R0+UR10+0x3a700] ;  /* 0x03a7000a00e27984 */ /* 0x000fe80008000800 */
[----:B------:R-:W-:Y:S01]  /*10ea40*/  LDS R225, [R239+UR10+0x38700] ;  /* 0x0387000aefe17984 */ /* 0x000fe20008000800 */
[C---:B-1----:R-:W-:Y:S03]  /*10ea50*/  HMMA.1688.F32.TF32 R8, R4.reuse, R160, R204 ;  /* 0x000000a00408723c */ /* 0x042fe600000810cc */
[----:B------:R-:W-:Y:S04]  /*10ea60*/  STL.64 [R1+0x370], R212 ;  /* 0x000370d401007387 */ /* 0x000fe80000100a00 */
[----:B------:R-:W-:Y:S04]  /*10ea70*/  STL.64 [R1+0x378], R214 ;  /* 0x000378d601007387 */ /* 0x000fe80000100a00 */
[----:B------:R-:W-:Y:S04]  /*10ea80*/  STL.64 [R1+0x360], R208 ;  /* 0x000360d001007387 */ /* 0x000fe80000100a00 */
[----:B------:R-:W-:Y:S01]  /*10ea90*/  STL.64 [R1+0x368], R210 ;  /* 0x000368d201007387 */ /* 0x000fe20000100a00 */
[C---:B------:R-:W-:Y:S03]  /*10eaa0*/  HMMA.1688.F32.TF32 R132, R4.reuse, R192, R132 ;  /* 0x000000c00484723c */ /* 0x040fe60000081084 */
[----:B------:R-:W1:Y:S04]  /*10eab0*/  LDS R227, [R239+UR10+0x3a700] ;  /* 0x03a7000aefe37984 */ /* 0x000e680008000800 */
        /* <DEDUP_REMOVED lines=19> */
[----:B------:R-:W-:Y:S01]  /*10ebf0*/  STL.64 [R1+0x2d0], R132 ;  /* 0x0002d08401007387 */ /* 0x000fe20000100a00 */
[C---:B------:R-:W-:Y:S03]  /*10ec00*/  HMMA.1688.F32.TF32 R84, R4.reuse, R80, R84 ;  /* 0x000000500454723c */ /* 0x040fe60000081054 */
[----:B------:R-:W-:Y:S05]  /*10ec10*/  STL.64 [R1+0x2d8], R134 ;  /* 0x0002d88601007387 */ /* 0x000fea0000100a00 */
[----:B------:R-:W-:Y:S04]  /*10ec20*/  STL.64 [R1+0x2c0], R8 ;  /* 0x0002c00801007387 */ /* 0x000fe80000100a00 */
[----:B------:R2:W-:Y:S02]  /*10ec30*/  STL.64 [R1+0x2c8], R10 ;  /* 0x0002c80a01007387 */ /* 0x0005e40000100a00 */
[C---:B--2---:R-:W-:Y:S02]  /*10ec40*/  HMMA.1688.F32.TF32 R8, R4.reuse, R56, R68 ;  /* 0x000000380408723c */ /* 0x044fe40000081044 */
        /* <DEDUP_REMOVED lines=8> */
[C---:B--2---:R-:W-:Y:S08]  /*10ecd0*/  HMMA.1688.F32.TF32 R8, R4.reuse, R96, R32 ;  /* 0x000000600408723c */ /* 0x044ff00000081020 */
[----:B------:R-:W-:Y:S01]  /*10ece0*/  HMMA.1688.F32.TF32 R4, R4, R24, R28 ;  /* 0x000000180404723c */ /* 0x000fe2000008101c */
[----:B------:R-:W-:Y:S04]  /*10ecf0*/  STL.64 [R1+0x280], R44 ;  /* 0x0002802c01007387 */ /* 0x000fe80000100a00 */
[----:B------:R-:W-:Y:S04]  /*10ed00*/  STL.64 [R1+0x288], R46 ;  /* 0x0002882e01007387 */ /* 0x000fe80000100a00 */
[----:B------:R2:W-:Y:S04]  /*10ed10*/  STL.64 [R1+0x270], R36 ;  /* 0x0002702401007387 */ /* 0x0005e80000100a00 */
[----:B------:R-:W-:Y:S04]  /*10ed20*/  STL.64 [R1+0x278], R38 ;  /* 0x0002782601007387 */ /* 0x000fe80000100a00 */
[----:B------:R-:W-:Y:S04]  /*10ed30*/  STL.64 [R1+0x260], R8 ;  /* 0x0002600801007387 */ /* 0x000fe80000100a00 */
[----:B------:R-:W-:Y:S04]  /*10ed40*/  STL.64 [R1+0x268], R10 ;  /* 0x0002680a01007387 */ /* 0x000fe80000100a00 */
[----:B------:R-:W-:Y:S04]  /*10ed50*/  STL.64 [R1+0x250], R4 ;  /* 0x0002500401007387 */ /* 0x000fe80000100a00 */
[----:B------:R3:W-:Y:S04]  /*10ed60*/  STL.64 [R1+0x258], R6 ;  /* 0x0002580601007387 */ /* 0x0007e80000100a00 */
[----:B--2---:R-:W2:Y:S01]  /*10ed70*/  LDL.LU R36, [R1+0xc30] ;  /* 0x000c300001247983 */ /* 0x004ea20000300800 */
        /* <DEDUP_REMOVED lines=55> */
[C---:B--2---:R-:W-:Y:S08]  /*10f0f0*/  HMMA.1688.F32.TF32 R8, R100.reuse, R108, R120 ;  /* 0x0000006c6408723c */ /* 0x044ff00000081078 */
[C---:B---3--:R-:W-:Y:S08]  /*10f100*/  HMMA.1688.F32.TF32 R124, R100.reuse, R124, R132 ;  /* 0x0000007c647c723c */ /* 0x048ff00000081084 */
[C---:B----4-:R-:W-:Y:S11]  /*10f110*/  HMMA.1688.F32.TF32 R4, R100.reuse, R112, R92 ;  /* 0x000000706404723c */ /* 0x050ff6000008105c */
[----:B------:R-:W-:Y:S04]  /*10f120*/  STL.64 [R1+0x230], R124 ;  /* 0x0002307c01007387 */ /* 0x000fe80000100a00 */
[----:B------:R-:W-:Y:S04]  /*10f130*/  STL.64 [R1+0x238], R126 ;  /* 0x0002387e01007387 */ /* 0x000fe80000100a00 */
[----:B------:R-:W-:Y:S04]  /*10f140*/  STL.64 [R1+0x220], R8 ;  /* 0x0002200801007387 */ /* 0x000fe80000100a00 */
[----:B------:R2:W-:Y:S01]  /*10f150*/  STL.64 [R1+0x228], R10 ;  /* 0x0002280a01007387 */ /* 0x0005e20000100a00 */
[----:B------:R-:W-:Y:S01]  /*10f160*/  HMMA.1688.F32.TF32 R84, R100, R116, R84 ;  /* 0x000000746454723c */ /* 0x000fe20000081054 */
[----:B------:R-:W-:-:S02]  /*10f170*/  IMAD.MOV.U32 R252, RZ, RZ, R6 ;  /* 0x000000fffffc7224 */ /* 0x000fc400078e0006 */
[----:B------:R3:W-:Y:S01]  /*10f180*/  STL.64 [R1+0x210], R4 ;  /* 0x0002100401007387 */ /* 0x0007e20000100a00 */
[----:B------:R-:W-:-:S04]  /*10f190*/  MOV R2, R7 ;  /* 0x0000000700027202 */ /* 0x000fc80000000f00 */
[C---:B--2---:R-:W-:Y:S08]  /*10f1a0*/  HMMA.1688.F32.TF32 R8, R100.reuse, R64, R68 ;  /* 0x000000406408723c */ /* 0x044ff00000081044 */
[----:B---3--:R-:W-:Y:S01]  /*10f1b0*/  HMMA.1688.F32.TF32 R4, R100, R48, R56 ;  /* 0x000000306404723c */ /* 0x008fe20000081038 */
[----:B------:R2:W-:Y:S04]  /*10f1c0*/  STL [R1+0x72f4], R2 ;  /* 0x0072f40201007387 */ /* 0x0005e80000100800 */
[----:B------:R3:W-:Y:S04]  /*10f1d0*/  STL [R1+0x72f0], R252 ;  /* 0x0072f0fc01007387 */ /* 0x0007e80000100800 */
[----:B------:R-:W-:Y:S04]  /*10f1e0*/  STL.64 [R1+0x200], R84 ;  /* 0x0002005401007387 */ /* 0x000fe80000100a00 */
[----:B------:R-:W-:Y:S04]  /*10f1f0*/  STL.64 [R1+0x208], R86 ;  /* 0x0002085601007387 */ /* 0x000fe80000100a00 */
[----:B------:R-:W-:Y:S02]  /*10f200*/  STL.64 [R1+0x1f0], R8 ;  /* 0x0001f00801007387 */ /* 0x000fe40000100a00 */
[----:B--2---:R-:W-:-:S02]  /*10f210*/  IMAD.MOV.U32 R2, RZ, RZ, R6 ;  /* 0x000000ffff027224 */ /* 0x004fc400078e0006 */
[----:B------:R2:W-:Y:S01]  /*10f220*/  STL.64 [R1+0x1f8], R10 ;  /* 0x0001f80a01007387 */ /* 0x0005e20000100a00 */
[----:B---3--:R-:W-:-:S03]  /*10f230*/  IMAD.MOV.U32 R252, RZ, RZ, R7 ;  /* 0x000000fffffc7224 */ /* 0x008fc600078e0007 */
[----:B------:R3:W-:Y:S01]  /*10f240*/  STL.64 [R1+0x1e0], R4 ;  /* 0x0001e00401007387 */ /* 0x0007e20000100a00 */
[C---:B------:R-:W-:Y:S08]  /*10f250*/  HMMA.1688.F32.TF32 R16, R100.reuse, R16, R36 ;  /* 0x000000106410723c */ /* 0x040ff00000081024 */
[C---:B--2---:R-:W-:Y:S08]  /*10f260*/  HMMA.1688.F32.TF32 R8, R100.reuse, R236, R40 ;  /* 0x000000ec6408723c */ /* 0x044ff00000081028 */
[C---:B---3--:R-:W-:Y:S08]  /*10f270*/  HMMA.1688.F32.TF32 R4, R100.reuse, R128, R44 ;  /* 0x000000806404723c */ /* 0x048ff0000008102c */
        /* <DEDUP_REMOVED lines=52> */
[----:B------:R-:W-:Y:S04]  /*10f5c0*/  STL.64 [R1+0x71b8], R30 ;  /* 0x0071b81e01007387 */ /* 0x000fe80000100a00 */
[----:B------:R-:W-:Y:S01]  /*10f5d0*/  STL.64 [R1+0x71b0], R28 ;  /* 0x0071b01c01007387 */ /* 0x000fe20000100a00 */
[C---:B--2---:R-:W-:Y:S08]  /*10f5e0*/  HMMA.1688.F32.TF32 R36, R100.reuse, R160, R36 ;  /* 0x000000a06424723c */ /* 0x044ff00000081024 */
[C---:B---3--:R-:W-:Y:S08]  /*10f5f0*/  HMMA.1688.F32.TF32 R32, R100.reuse, R196, R32 ;  /* 0x000000c46420723c */ /* 0x048ff00000081020 */
[C---:B----4-:R-:W-:Y:S11]  /*10f600*/  HMMA.1688.F32.TF32 R40, R100.reuse, R164, R40 ;  /* 0x000000a46428723c */ /* 0x050ff60000081028 */
[----:B------:R-:W-:Y:S01]  /*10f610*/  STL.64 [R1+0x7228], R34 ;  /* 0x0072282201007387 */ /* 0x000fe20000100a00 */
[C---:B------:R-:W-:Y:S03]  /*10f620*/  HMMA.1688.F32.TF32 R44, R100.reuse, R168, R44 ;  /* 0x000000a8642c723c */ /* 0x040fe6000008102c */
[----:B------:R2:W-:Y:S04]  /*10f630*/  STL.64 [R1+0x7220], R32 ;  /* 0x0072202001007387 */ /* 0x0005e80000100a00 */
[----:B------:R-:W-:Y:S01]  /*10f640*/  STL.64 [R1+0x7238], R38 ;  /* 0x0072382601007387 */ /* 0x000fe20000100a00 */
[C---:B------:R-:W-:Y:S03]  /*10f650*/  HMMA.1688.F32.TF32 R48, R100.reuse, R172, R48 ;  /* 0x000000ac6430723c */ /* 0x040fe60000081030 */
[----:B------:R-:W-:Y:S04]  /*10f660*/  STL.64 [R1+0x7230], R36 ;  /* 0x0072302401007387 */ /* 0x000fe80000100a00 */
[----:B--2---:R-:W2:Y:S04]  /*10f670*/  LDL.LU.64 R32, [R1+0x16e0] ;  /* 0x0016e00001207983 */ /* 0x004ea80000300a00 */
[----:B------:R-:W3:Y:S01]  /*10f680*/  LDL.LU.64 R34, [R1+0x16e8] ;  /* 0x0016e80001227983 */ /* 0x000ee20000300a00 */
[C---:B------:R-:W-:Y:S03]  /*10f690*/  HMMA.1688.F32.TF32 R52, R100.reuse, R52, R68 ;  /* 0x000000346434723c */ /* 0x040fe60000081044 */
[----:B------:R-:W-:Y:S04]  /*10f6a0*/  STL.64 [R1+0x71a8], R42 ;  /* 0x0071a82a01007387 */ /* 0x000fe80000100a00 */
[----:B------:R-:W-:Y:S01]  /*10f6b0*/  STL.64 [R1+0x71a0], R40 ;  /* 0x0071a02801007387 */ /* 0x000fe20000100a00 */
[C---:B------:R-:W-:Y:S03]  /*10f6c0*/  HMMA.1688.F32.TF32 R56, R100.reuse, R180, R56 ;  /* 0x000000b46438723c */ /* 0x040fe60000081038 */
[----:B------:R-:W-:Y:S04]  /*10f6d0*/  STL.64 [R1+0x7248], R46 ;  /* 0x0072482e01007387 */ /* 0x000fe80000100a00 */
[----:B------:R-:W-:Y:S01]  /*10f6e0*/  STL.64 [R1+0x7240], R44 ;  /* 0x0072402c01007387 */ /* 0x000fe20000100a00 */
[C---:B------:R-:W-:Y:S03]  /*10f6f0*/  HMMA.1688.F32.TF32 R60, R100.reuse, R60, R64 ;  /* 0x0000003c643c723c */ /* 0x040fe60000081040 */
[----:B------:R-:W-:Y:S04]  /*10f700*/  STL.64 [R1+0x7258], R50 ;  /* 0x0072583201007387 */ /* 0x000fe80000100a00 */
[----:B------:R4:W-:Y:S04]  /*10f710*/  STL.64 [R1+0x7250], R48 ;  /* 0x0072503001007387 */ /* 0x0009e80000100a00 */
[----:B----4-:R-:W4:Y:S04]  /*10f720*/  LDL.LU.64 R48, [R1+0x16d0] ;  /* 0x0016d00001307983 */ /* 0x010f280000300a00 */
[----:B------:R-:W2:Y:S04]  /*10f730*/  LDL.LU.64 R50, [R1+0x16d8] ;  /* 0x0016d80001327983 */ /* 0x000ea80000300a00 */
[----:B------:R-:W-:Y:S04]  /*10f740*/  STL.64 [R1+0x7268], R54 ;  /* 0x0072683601007387 */ /* 0x000fe80000100a00 */
[----:B------:R-:W-:Y:S04]  /*10f750*/  STL.64 [R1+0x7260], R52 ;  /* 0x0072603401007387 */ /* 0x000fe80000100a00 */
[----:B------:R-:W-:Y:S04]  /*10f760*/  STL.64 [R1+0x7278], R58 ;  /* 0x0072783a01007387 */ /* 0x000fe80000100a00 */
[----:B------:R-:W-:Y:S04]  /*10f770*/  STL.64 [R1+0x7270], R56 ;  /* 0x0072703801007387 */ /* 0x000fe80000100a00 */
[----:B------:R-:W-:Y:S04]  /*10f780*/  STL.64 [R1+0x7288], R62 ;  /* 0x0072883e01007387 */ /* 0x000fe80000100a00 */
[----:B------:R1:W-:Y:S04]  /*10f790*/  STL.64 [R1+0x7280], R60 ;  /* 0x0072803c01007387 */ /* 0x0003e80000100a00 */
[----:B-1----:R-:W2:Y:S04]  /*10f7a0*/  LDL.LU.64 R60, [R1+0x16b0] ;  /* 0x0016b000013c7983 */ /* 0x002ea80000300a00 */
[----:B------:R-:W2:Y:S04]  /*10f7b0*/  LDL.LU.64 R62, [R1+0x16b8] ;  /* 0x0016b800013e7983 */ /* 0x000ea80000300a00 */
        /* <DEDUP_REMOVED lines=37> */
[----:B------:R-:W4:Y:S04]  /*10fa10*/  LDL.64 R16, [R1+0x1360] ;  /* 0x0013600001107983 */ /* 0x000f280000100a00 */
[----:B------:R-:W4:Y:S04]  /*10fa20*/  LDL.64 R18, [R1+0x1368] ;  /* 0x0013680001127983 */ /* 0x000f280000100a00 */
[----:B------:R-:W-:Y:S04]  /*10fa30*/  STL.64 [R1+0x7198], R66 ;  /* 0x0071984201007387 */ /* 0x000fe80000100a00 */
[----:B------:R1:W-:Y:S01]  /*10fa40*/  STL.64 [R1+0x7190], R64 ;  /* 0x0071904001007387 */ /* 0x0003e20000100a00 */
[C---:B--2---:R-:W-:Y:S08]  /*10fa50*/  HMMA.1688.F32.TF32 R80, R100.reuse, R80, R132 ;  /* 0x000000506450723c */ /* 0x044ff00000081084 */
[C---:B---3--:R-:W-:Y:S08]  /*10fa60*/  HMMA.1688.F32.TF32 R68, R100.reuse, R192, R68 ;  /* 0x000000c06444723c */ /* 0x048ff00000081044 */
[C---:B----4-:R-:W-:Y:S08]  /*10fa70*/  HMMA.1688.F32.TF32 R72, R100.reuse, R72, R144 ;  /* 0x000000486448723c */ /* 0x050ff00000081090 */
[C---:B------:R-:W-:Y:S03]  /*10fa80*/  HMMA.1688.F32.TF32 R76, R100.reuse, R76, R140 ;  /* 0x0000004c644c723c */ /* 0x040fe6000008108c */
[----:B------:R-:W-:Y:S04]  /*10fa90*/  STL.64 [R1+0x7298], R70 ;  /* 0x0072984601007387 */ /* 0x000fe80000100a00 */
[----:B------:R-:W-:Y:S04]  /*10faa0*/  STL.64 [R1+0x7290], R68 ;  /* 0x0072904401007387 */ /* 0x000fe80000100a00 */
[----:B------:R-:W-:Y:S01]  /*10fab0*/  STL.64 [R1+0x72a8], R74 ;  /* 0x0072a84a01007387 */ /* 0x000fe20000100a00 */
[C---:B------:R-:W-:Y:S03]  /*10fac0*/  HMMA.1688.F32.TF32 R96, R100.reuse, R96, R120 ;  /* 0x000000606460723c */ /* 0x040fe60000081078 */
[----:B------:R-:W-:Y:S05]  /*10fad0*/  STL.64 [R1+0x72a0], R72 ;  /* 0x0072a04801007387 */ /* 0x000fea0000100a00 */
[C---:B------:R-:W-:Y:S01]  /*10fae0*/  HMMA.1688.F32.TF32 R84, R100.reuse, R60, R84 ;  /* 0x0000003c6454723c */ /* 0x040fe20000081054 */
[----:B------:R-:W-:Y:S07]  /*10faf0*/  STL.64 [R1+0x7188], R78 ;  /* 0x0071884e01007387 */ /* 0x000fee0000100a00 */
[C---:B------:R-:W-:Y:S01]  /*10fb00*/  HMMA.1688.F32.TF32 R88, R100.reuse, R88, R124 ;  /* 0x000000586458723c */ /* 0x040fe2000008107c */
[----:B------:R2:W-:Y:S07]  /*10fb10*/  STL.64 [R1+0x7180], R76 ;  /* 0x0071804c01007387 */ /* 0x0005ee0000100a00 */
[C---:B------:R-:W-:Y:S01]  /*10fb20*/  HMMA.1688.F32.TF32 R92, R100.reuse, R48, R92 ;  /* 0x00000030645c723c */ /* 0x040fe2000008105c */
[----:B------:R-:W-:Y:S04]  /*10fb30*/  STL.64 [R1+0x72b8], R82 ;  /* 0x0072b85201007387 */ /* 0x000fe80000100a00 */
[----:B------:R-:W-:Y:S04]  /*10fb40*/  STL.64 [R1+0x72b0], R80 ;  /* 0x0072b05001007387 */ /* 0x000fe80000100a00 */
[----:B------:R-:W3:Y:S04]  /*10fb50*/  LDL.64 R8, [R1+0x1320] ;  /* 0x0013200001087983 */ /* 0x000ee80000100a00 */
[----:B------:R-:W4:Y:S04]  /*10fb60*/  LDL.64 R10, [R1+0x1328] ;  /* 0x00132800010a7983 */ /* 0x000f280000100a00 */
[----:B------:R-:W2:Y:S04]  /*10fb70*/  LDL.64 R4, [R1+0x1310] ;  /* 0x0013100001047983 */ /* 0x000ea80000100a00 */
[----:B------:R-:W2:Y:S04]  /*10fb80*/  LDL.64 R6, [R1+0x1318] ;  /* 0x0013180001067983 */ /* 0x000ea80000100a00 */
[----:B------:R-:W-:Y:S04]  /*10fb90*/  STL.64 [R1+0x7178], R86 ;  /* 0x0071785601007387 */ /* 0x000fe80000100a00 */
[----:B------:R1:W-:Y:S04]  /*10fba0*/  STL.64 [R1+0x7170], R84 ;  /* 0x0071705401007387 */ /* 0x0003e80000100a00 */
[----:B------:R-:W-:Y:S04]  /*10fbb0*/  STL.64 [R1+0x72c8], R90 ;  /* 0x0072c85a01007387 */ /* 0x000fe80000100a00 */
[----:B------:R-:W-:Y:S04]  /*10fbc0*/  STL.64 [R1+0x72c0], R88 ;  /* 0x0072c05801007387 */ /* 0x000fe80000100a00 */
[----:B------:R-:W-:Y:S04]  /*10fbd0*/  STL.64 [R1+0x7158], R94 ;  /* 0x0071585e01007387 */ /* 0x000fe80000100a00 */
[----:B------:R-:W-:Y:S04]  /*10fbe0*/  STL.64 [R1+0x7150], R92 ;  /* 0x0071505c01007387 */ /* 0x000fe80000100a00 */
[----:B------:R-:W-:Y:S04]  /*10fbf0*/  STL.64 [R1+0x7168], R98 ;  /* 0x0071686201007387 */ /* 0x000fe80000100a00 */
[----:B------:R1:W-:Y:S01]  /*10fc00*/  STL.64 [R1+0x7160], R96 ;  /* 0x0071606001007387 */ /* 0x0003e20000100a00 */
[----:B------:R-:W-:Y:S03]  /*10fc10*/  HMMA.1688.F32.TF32 R100, R100, R32, R104 ;  /* 0x000000206464723c */ /* 0x000fe60000081068 */
        /* <DEDUP_REMOVED lines=37> */
[----:B------:R-:W4:Y:S04]  /*10fe70*/  LDL.64 R30, [R1+0x13a8] ;  /* 0x0013a800011e7983 */ /* 0x000f280000100a00 */
[----:B------:R-:W4:Y:S04]  /*10fe80*/  LDL.64 R40, [R1+0x13b0] ;  /* 0x0013b00001287983 */ /* 0x000f280000100a00 */
[----:B------:R-:W4:Y:S04]  /*10fe90*/  LDL.64 R42, [R1+0x13b8] ;  /* 0x0013b800012a7983 */ /* 0x000f280000100a00 */
[----:B------:R-:W-:Y:S04]  /*10fea0*/  STL.64 [R1+0x7148], R102 ;  /* 0x0071486601007387 */ /* 0x000fe80000100a00 */
[----:B------:R1:W-:Y:S01]  /*10feb0*/  STL.64 [R1+0x7140], R100 ;  /* 0x0071406401007387 */ /* 0x0003e20000100a00 */
[C---:B--2---:R-:W-:Y:S08]  /*10fec0*/  HMMA.1688.F32.TF32 R104, R224.reuse, R16, R104 ;  /* 0x00000010e068723c */ /* 0x044ff00000081068 */
[C---:B---3--:R-:W-:Y:S08]  /*10fed0*/  HMMA.1688.F32.TF32 R228, R224.reuse, R228, R176 ;  /* 0x000000e4e0e4723c */ /* 0x048ff000000810b0 */
[C---:B----4-:R-:W-:Y:S11]  /*10fee0*/  HMMA.1688.F32.TF32 R108, R224.reuse, R108, R156 ;  /* 0x0000006ce06c723c */ /* 0x050ff6000008109c */
[----:B------:R-:W-:Y:S01]  /*10fef0*/  STL.64 [R1+0x7138], R230 ;  /* 0x007138e601007387 */ /* 0x000fe20000100a00 */
[C---:B------:R-:W-:Y:S03]  /*10ff00*/  HMMA.1688.F32.TF32 R112, R224.reuse, R112, R152 ;  /* 0x00000070e070723c */ /* 0x040fe60000081098 */
[----:B------:R2:W-:Y:S05]  /*10ff10*/  STL.64 [R1+0x7130], R228 ;  /* 0x007130e401007387 */ /* 0x0005ea0000100a00 */
[C---:B------:R-:W-:Y:S01]  /*10ff20*/  HMMA.1688.F32.TF32 R116, R224.reuse, R116, R144 ;  /* 0x00000074e074723c */ /* 0x040fe20000081090 */
[----:B------:R-:W-:Y:S04]  /*10ff30*/  STL.64 [R1+0x72d8], R106 ;  /* 0x0072d86a01007387 */ /* 0x000fe80000100a00 */
[----:B------:R3:W-:Y:S04]  /*10ff40*/  STL.64 [R1+0x72d0], R104 ;  /* 0x0072d06801007387 */ /* 0x0007e80000100a00 */
[----:B------:R-:W4:Y:S04]  /*10ff50*/  LDL.64 R56, [R1+0x13d0] ;  /* 0x0013d00001387983 */ /* 0x000f280000100a00 */
[----:B------:R-:W2:Y:S01]  /*10ff60*/  LDL.64 R58, [R1+0x13d8] ;  /* 0x0013d800013a7983 */ /* 0x000ea20000100a00 */
[C---:B------:R-:W-:Y:S03]  /*10ff70*/  HMMA.1688.F32.TF32 R120, R224.reuse, R8, R120 ;  /* 0x00000008e078723c */ /* 0x040fe60000081078 */
[----:B------:R-:W-:Y:S04]  /*10ff80*/  STL.64 [R1+0x72e8], R110 ;  /* 0x0072e86e01007387 */ /* 0x000fe80000100a00 */
[----:B------:R1:W-:Y:S01]  /*10ff90*/  STL.64 [R1+0x72e0], R108 ;  /* 0x0072e06c01007387 */ /* 0x0003e20000100a00 */
        /* <DEDUP_REMOVED lines=48> */
[----:B------:R-:W-:Y:S01]  /*1102a0*/  LOP3.LUT R17, R0, 0x20, RZ, 0x3c, !PT ;  /* 0x0000002000117812 */ /* 0x000fe200078e3cff */
[----:B------:R-:W-:Y:S04]  /*1102b0*/  LDS R236, [R0+UR10+0x3c000] ;  /* 0x03c0000a00ec7984 */ /* 0x000fe80008000800 */
[----:B------:R-:W-:Y:S04]  /*1102c0*/  LDS R237, [R17+UR10+0x3c000] ;  /* 0x03c0000a11ed7984 */ /* 0x000fe80008000800 */
[----:B------:R-:W2:Y:S06]  /*1102d0*/  LDS R239, [R17+UR10+0x3e000] ;  /* 0x03e0000a11ef7984 */ /* 0x000eac0008000800 */
[----:B------:R-:W-:Y:S04]  /*1102e0*/  STL.64 [R1+0x7310], R134 ;  /* 0x0073108601007387 */ /* 0x000fe80000100a00 */
[----:B------:R2:W-:Y:S04]  /*1102f0*/  STL.64 [R1+0x7308], R132 ;  /* 0x0073088401007387 */ /* 0x0005e80000100a00 */
[----:B-1----:R-:W4:Y:S04]  /*110300*/  LDL.64 R64, [R1+0x1630] ;  /* 0x0016300001407983 */ /* 0x002f280000100a00 */
[----:B------:R-:W4:Y:S01]  /*110310*/  LDL.64 R66, [R1+0x1638] ;  /* 0x0016380001427983 */ /* 0x000f220000100a00 */
[C---:B--2---:R-:W-:Y:S08]  /*110320*/  HMMA.1688.F32.TF32 R136, R224.reuse, R136, R204 ;  /* 0x00000088e088723c */ /* 0x044ff000000810cc */
[C---:B---3--:R-:W-:Y:S08]  /*110330*/  HMMA.1688.F32.TF32 R140, R224.reuse, R28, R140 ;  /* 0x0000001ce08c723c */ /* 0x048ff0000008108c */
[C---:B----4-:R-:W-:Y:S03]  /*110340*/  HMMA.1688.F32.TF32 R144, R224.reuse, R40, R144 ;  /* 0x00000028e090723c */ /* 0x050fe60000081090 */
[----:B------:R-:W-:Y:S05]  /*110350*/  STL.64 [R1+0x7320], R138 ;  /* 0x0073208a01007387 */ /* 0x000fea0000100a00 */
[C---:B------:R-:W-:Y:S01]  /*110360*/  HMMA.1688.F32.TF32 R148, R224.reuse, R148, R200 ;  /* 0x00000094e094723c */ /* 0x040fe200000810c8 */
[----:B------:R1:W-:Y:S04]  /*110370*/  STL.64 [R1+0x7318], R136 ;  /* 0x0073188801007387 */ /* 0x0003e80000100a00 */
[----:B------:R-:W-:Y:S03]  /*110380*/  STL.64 [R1+0x70e8], R142 ;  /* 0x0070e88e01007387 */ /* 0x000fe60000100a00 */
[C---:B------:R-:W-:Y:S01]  /*110390*/  HMMA.1688.F32.TF32 R152, R224.reuse, R56, R152 ;  /* 0x00000038e098723c */ /* 0x040fe20000081098 */
[----:B------:R-:W-:Y:S04]  /*1103a0*/  STL.64 [R1+0x70e0], R140 ;  /* 0x0070e08c01007387 */ /* 0x000fe80000100a00 */
[----:B------:R-:W-:Y:S03]  /*1103b0*/  STL.64 [R1+0x7330], R146 ;  /* 0x0073309201007387 */ /* 0x000fe60000100a00 */
[C---:B------:R-:W-:Y:S01]  /*1103c0*/  HMMA.1688.F32.TF32 R156, R224.reuse, R196, R156 ;  /* 0x000000c4e09c723c */ /* 0x040fe2000008109c */
[----:B------:R2:W-:Y:S04]  /*1103d0*/  STL.64 [R1+0x7328], R144 ;  /* 0x0073289001007387 */ /* 0x0005e80000100a00 */
[----:B------:R-:W-:Y:S04]  /*1103e0*/  STL.64 [R1+0x7340], R150 ;  /* 0x0073409601007387 */ /* 0x000fe80000100a00 */
[----:B------:R3:W-:Y:S04]  /*1103f0*/  STL.64 [R1+0x7338], R148 ;  /* 0x0073389401007387 */ /* 0x0007e80000100a00 */
[----:B------:R-:W4:Y:S04]  /*110400*/  LDL.LU.64 R76, [R1+0x1650] ;  /* 0x00165000014c7983 */ /* 0x000f280000300a00 */
[----:B------:R-:W2:Y:S04]  /*110410*/  LDL.LU.64 R78, [R1+0x1658] ;  /* 0x00165800014e7983 */ /* 0x000ea80000300a00 */
[----:B------:R-:W-:Y:S04]  /*110420*/  STL.64 [R1+0x70c8], R154 ;  /* 0x0070c89a01007387 */ /* 0x000fe80000100a00 */
[----:B------:R-:W-:Y:S04]  /*110430*/  STL.64 [R1+0x70c0], R152 ;  /* 0x0070c09801007387 */ /* 0x000fe80000100a00 */
[----:B------:R-:W-:Y:S04]  /*110440*/  STL.64 [R1+0x70d8], R158 ;  /* 0x0070d89e01007387 */ /* 0x000fe80000100a00 */
[----:B------:R-:W-:Y:S04]  /*110450*/  STL.64 [R1+0x70d0], R156 ;  /* 0x0070d09c01007387 */ /* 0x000fe80000100a00 */
[----:B------:R-:W-:Y:S04]  /*110460*/  STL [R1+0x6fc8], R3 ;  /* 0x006fc80301007387 */ /* 0x000fe80000100800 */
[----:B------:R-:W2:Y:S04]  /*110470*/  LDL.LU R196, [R1+0x13f0] ;  /* 0x0013f00001c47983 */ /* 0x000ea80000300800 */
[----:B------:R-:W2:Y:S04]  /*110480*/  LDL.LU R197, [R1+0x13f4] ;  /* 0x0013f40001c57983 */ /* 0x000ea80000300800 */
[----:B------:R-:W2:Y:S04]  /*110490*/  LDL.LU R198, [R1+0x13f8] ;  /* 0x0013f80001c67983 */ /* 0x000ea80000300800 */
[----:B------:R-:W2:Y:S01]  /*1104a0*/  LDL.LU R199, [R1+0x13fc] ;  /* 0x0013fc0001c77983 */ /* 0x000ea20000300800 */
[C---:B------:R-:W-:Y:S08]  /*1104b0*/  HMMA.1688.F32.TF32 R160, R224.reuse, R160, R184 ;  /* 0x000000a0e0a0723c */ /* 0x040ff000000810b8 */
[C---:B------:R-:W-:Y:S11]  /*1104c0*/  HMMA.1688.F32.TF32 R164, R224.reuse, R164, R176 ;  /* 0x000000a4e0a4723c */ /* 0x040ff600000810b0 */
        /* <DEDUP_REMOVED lines=27> */
[----:B------:R-:W4:Y:S04]  /*110680*/  LDL.LU.64 R86, [R1+0x1688] ;  /* 0x0016880001567983 */ /* 0x000f280000300a00 */
[----:B------:R-:W-:Y:S04]  /*110690*/  STL.64 [R1+0x70a8], R166 ;  /* 0x0070a8a601007387 */ /* 0x000fe80000100a00 */
[----:B------:R-:W-:Y:S01]  /*1106a0*/  STL.64 [R1+0x70a0], R164 ;  /* 0x0070a0a401007387 */ /* 0x000fe20000100a00 */
[C---:B--2---:R-:W-:Y:S03]  /*1106b0*/  HMMA.1688.F32.TF32 R168, R224.reuse, R168, R196 ;  /* 0x000000a8e0a8723c */ /* 0x044fe600000810c4 */
[----:B------:R-:W2:Y:S04]  /*1106c0*/  LDL.LU R196, [R1+0x14d0] ;  /* 0x0014d00001c47983 */ /* 0x000ea80000300800 */
[----:B------:R-:W2:Y:S04]  /*1106d0*/  LDL.LU R197, [R1+0x14d4] ;  /* 0x0014d40001c57983 */ /* 0x000ea80000300800 */
[----:B------:R-:W2:Y:S04]  /*1106e0*/  LDL.LU R198, [R1+0x14d8] ;  /* 0x0014d80001c67983 */ /* 0x000ea80000300800 */
[----:B------:R-:W2:Y:S04]  /*1106f0*/  LDL.LU R199, [R1+0x14dc] ;  /* 0x0014dc0001c77983 */ /* 0x000ea80000300800 */
[----:B------:R-:W-:Y:S01]  /*110700*/  STL.64 [R1+0x7350], R170 ;  /* 0x007350aa01007387 */ /* 0x000fe20000100a00 */
[C---:B---3--:R-:W-:Y:S03]  /*110710*/  HMMA.1688.F32.TF32 R172, R224.reuse, R172, R212 ;  /* 0x000000ace0ac723c */ /* 0x048fe600000810d4 */
[----:B------:R3:W-:Y:S05]  /*110720*/  STL.64 [R1+0x7348], R168 ;  /* 0x007348a801007387 */ /* 0x0007ea0000100a00 */
[C---:B----4-:R-:W-:Y:S11]  /*110730*/  HMMA.1688.F32.TF32 R176, R224.reuse, R64, R176 ;  /* 0x00000040e0b0723c */ /* 0x050ff600000810b0 */
[----:B------:R-:W-:Y:S01]  /*110740*/  STL.64 [R1+0x7088], R174 ;  /* 0x007088ae01007387 */ /* 0x000fe20000100a00 */
[C---:B------:R-:W-:Y:S03]  /*110750*/  HMMA.1688.F32.TF32 R180, R224.reuse, R180, R208 ;  /* 0x000000b4e0b4723c */ /* 0x040fe600000810d0 */
[----:B------:R-:W-:Y:S04]  /*110760*/  STL.64 [R1+0x7080], R172 ;  /* 0x007080ac01007387 */ /* 0x000fe80000100a00 */
[----:B------:R-:W4:Y:S04]  /*110770*/  LDL.LU.64 R96, [R1+0x1690] ;  /* 0x0016900001607983 */ /* 0x000f280000300a00 */
[----:B------:R-:W2:Y:S01]  /*110780*/  LDL.LU.64 R98, [R1+0x1698] ;  /* 0x0016980001627983 */ /* 0x000ea20000300a00 */
[C---:B------:R-:W-:Y:S03]  /*110790*/  HMMA.1688.F32.TF32 R184, R224.reuse, R76, R184 ;  /* 0x0000004ce0b8723c */ /* 0x040fe600000810b8 */
[----:B------:R-:W-:Y:S04]  /*1107a0*/  STL.64 [R1+0x7078], R178 ;  /* 0x007078b201007387 */ /* 0x000fe80000100a00 */
[----:B------:R-:W-:Y:S04]  /*1107b0*/  STL.64 [R1+0x7070], R176 ;  /* 0x007070b001007387 */ /* 0x000fe80000100a00 */
[----:B------:R-:W2:Y:S04]  /*1107c0*/  LDL.LU.64 R92, [R1+0x16a0] ;  /* 0x0016a000015c7983 */ /* 0x000ea80000300a00 */
[----:B------:R-:W2:Y:S01]  /*1107d0*/  LDL.LU.64 R94, [R1+0x16a8] ;  /* 0x0016a800015e7983 */ /* 0x000ea20000300a00 */
[C---:B------:R-:W-:Y:S03]  /*1107e0*/  HMMA.1688.F32.TF32 R188, R224.reuse, R188, R204 ;  /* 0x000000bce0bc723c */ /* 0x040fe600000810cc */
[----:B------:R-:W-:Y:S04]  /*1107f0*/  STL.64 [R1+0x7068], R182 ;  /* 0x007068b601007387 */ /* 0x000fe80000100a00 */
[----:B------:R-:W-:Y:S01]  /*110800*/  STL.64 [R1+0x7060], R180 ;  /* 0x007060b401007387 */ /* 0x000fe20000100a00 */
[C---:B------:R-:W-:Y:S03]  /*110810*/  HMMA.1688.F32.TF32 R192, R224.reuse, R192, R200 ;  /* 0x000000c0e0c0723c */ /* 0x040fe600000810c8 */
[----:B------:R-:W-:Y:S04]  /*110820*/  STL.64 [R1+0x7098], R186 ;  /* 0x007098ba01007387 */ /* 0x000fe80000100a00 */
[----:B------:R-:W-:Y:S04]  /*110830*/  STL.64 [R1+0x7090], R184 ;  /* 0x007090b801007387 */ /* 0x000fe80000100a00 */
[----:B------:R-:W2:Y:S04]  /*110840*/  LDL.LU.64 R100, [R1+0x16c0] ;  /* 0x0016c00001647983 */ /* 0x000ea80000300a00 */
[----:B------:R-:W2:Y:S04]  /*110850*/  LDL.LU.64 R102, [R1+0x16c8] ;  /* 0x0016c80001667983 */ /* 0x000ea80000300a00 */
[----:B------:R-:W-:Y:S04]  /*110860*/  STL.64 [R1+0x7058], R190 ;  /* 0x007058be01007387 */ /* 0x000fe80000100a00 */
[----:B------:R-:W-:Y:S04]  /*110870*/  STL.64 [R1+0x7050], R188 ;  /* 0x007050bc01007387 */ /* 0x000fe80000100a00 */
[----:B------:R-:W3:Y:S04]  /*110880*/  LDL.LU.64 R228, [R1+0x16f0] ;  /* 0x0016f00001e47983 */ /* 0x000ee80000300a00 */
[----:B------:R-:W3:Y:S04]  /*110890*/  LDL.LU.64 R230, [R1+0x16f8] ;  /* 0x0016f80001e67983 */ /* 0x000ee80000300a00 */
        /* <DEDUP_REMOVED lines=95> */
[----:B------:R-:W-:Y:S04]  /*110e90*/  STL.64 [R1+0x7458], R198 ;  /* 0x007458c601007387 */ /* 0x000fe80000100a00 */
[----:B------:R1:W-:Y:S04]  /*110ea0*/  STL.64 [R1+0x7450], R196 ;  /* 0x007450c401007387 */ /* 0x0003e80000100a00 */
        /* <DEDUP_REMOVED lines=13> */
[----:B------:R-:W3:Y:S04]  /*110f80*/  LDL.LU.64 R118, [R1+0x1358] ;  /* 0x0013580001767983 */ /* 0x000ee80000300a00 */
[----:B------:R-:W3:Y:S04]  /*110f90*/  LDL.LU.64 R122, [R1+0x1348] ;  /* 0x00134800017a7983 */ /* 0x000ee80000300a00 */
[----:B------:R-:W3:Y:S04]  /*110fa0*/  LDL.64 R126, [R1+0x1338] ;  /* 0x00133800017e7983 */ /* 0x000ee80000100a00 */
[----:B------:R-:W3:Y:S04]  /*110fb0*/  LDL.LU.64 R142, [R1+0x1308] ;  /* 0x00130800018e7983 */ /* 0x000ee80000300a00 */
[----:B------:R-:W3:Y:S04]  /*110fc0*/  LDL.LU.64 R158, [R1+0x1388] ;  /* 0x00138800019e7983 */ /* 0x000ee80000300a00 */
[----:B------:R-:W3:Y:S04]  /*110fd0*/  LDL.LU.64 R154, [R1+0x1398] ;  /* 0x00139800019a7983 */ /* 0x000ee80000300a00 */
[----:B------:R-:W3:Y:S04]  /*110fe0*/  LDL.LU.64 R162, [R1+0x13c8] ;  /* 0x0013c80001a27983 */ /* 0x000ee80000300a00 */
[----:B------:R-:W3:Y:S04]  /*110ff0*/  LDL.64 R166, [R1+0x15e8] ;  /* 0x0015e80001a67983 */ /* 0x000ee80000100a00 */
[----:B------:R-:W3:Y:S04]  /*111000*/  LDL.LU.64 R186, [R1+0x15f8] ;  /* 0x0015f80001ba7983 */ /* 0x000ee80000300a00 */
[----:B------:R-:W3:Y:S04]  /*111010*/  LDL.LU.64 R174, [R1+0x1608] ;  /* 0x0016080001ae7983 */ /* 0x000ee80000300a00 */
[----:B------:R-:W3:Y:S04]  /*111020*/  LDL.LU.64 R178, [R1+0x1618] ;  /* 0x0016180001b27983 */ /* 0x000ee80000300a00 */
[----:B------:R-:W3:Y:S01]  /*111030*/  LDL.LU.64 R182, [R1+0x1628] ;  /* 0x0016280001b67983 */ /* 0x000ee20000300a00 */
[C---:B----4-:R-:W-:Y:S08]  /*111040*/  HMMA.1688.F32.TF32 R200, R224.reuse, R96, R200 ;  /* 0x00000060e0c8723c */ /* 0x050ff000000810c8 */
[C---:B--2---:R-:W-:Y:S11]  /*111050*/  HMMA.1688.F32.TF32 R204, R224.reuse, R92, R204 ;  /* 0x0000005ce0cc723c */ /* 0x044ff600000810cc */
[----:B------:R-:W-:Y:S04]  /*111060*/  STL.64 [R1+0x7038], R202 ;  /* 0x007038ca01007387 */ /* 0x000fe80000100a00 */
[----:B------:R-:W-:Y:S04]  /*111070*/  STL.64 [R1+0x7030], R200 ;  /* 0x007030c801007387 */ /* 0x000fe80000100a00 */
[----:B------:R-:W-:Y:S04]  /*111080*/  STL.64 [R1+0x7468], R206 ;  /* 0x007468ce01007387 */ /* 0x000fe80000100a00 */
[----:B------:R1:W-:Y:S04]  /*111090*/  STL.64 [R1+0x7460], R204 ;  /* 0x007460cc01007387 */ /* 0x0003e80000100a00 */
[----:B-1----:R-:W2:Y:S04]  /*1110a0*/  LDL.LU R204, [R1+0x1840] ;  /* 0x0018400001cc7983 */ /* 0x002ea80000300800 */
[----:B------:R-:W2:Y:S04]  /*1110b0*/  LDL.LU R205, [R1+0x1844] ;  /* 0x0018440001cd7983 */ /* 0x000ea80000300800 */
[----:B------:R-:W2:Y:S04]  /*1110c0*/  LDL.LU R206, [R1+0x1848] ;  /* 0x0018480001ce7983 */ /* 0x000ea80000300800 */
[----:B------:R-:W2:Y:S01]  /*1110d0*/  LDL.LU R207, [R1+0x184c] ;  /* 0x00184c0001cf7983 */ /* 0x000ea20000300800 */
[C---:B---3--:R-:W-:Y:S03]  /*1110e0*/  HMMA.1688.F32.TF32 R212, R224.reuse, R100, R212 ;  /* 0x00000064e0d4723c */ /* 0x048fe600000810d4 */
[----:B------:R-:W3:Y:S04]  /*1110f0*/  LDL.LU R216, [R1+0x1560] ;  /* 0x0015600001d87983 */ /* 0x000ee80000300800 */
[----:B------:R-:W3:Y:S04]  /*111100*/  LDL.LU R217, [R1+0x1564] ;  /* 0x0015640001d97983 */ /* 0x000ee80000300800 */
[----:B------:R-:W3:Y:S04]  /*111110*/  LDL.LU R218, [R1+0x1568] ;  /* 0x0015680001da7983 */ /* 0x000ee80000300800 */
[----:B------:R-:W3:Y:S01]  /*111120*/  LDL.LU R219, [R1+0x156c] ;  /* 0x00156c0001db7983 */ /* 0x000ee20000300800 */
[----:B------:R-:W-:-:S15]  /*111130*/  HMMA.1688.F32.TF32 R208, R224, R60, R208 ;  /* 0x0000003ce0d0723c */ /* 0x000fde00000810d0 */
[----:B------:R-:W-:-:S04]  /*111140*/  NOP ;  /* 0x0000000000007918 */ /* 0x000fc80000000000 */
[----:B------:R-:W-:Y:S04]  /*111150*/  STL.64 [R1+0x7478], R210 ;  /* 0x007478d201007387 */ /* 0x000fe80000100a00 */
[----:B------:R1:W-:Y:S04]  /*111160*/  STL.64 [R1+0x7470], R208 ;  /* 0x007470d001007387 */ /* 0x0003e80000100a00 */
        /* <DEDUP_REMOVED lines=12> */
[----:B------:R-:W4:Y:S04]  /*111230*/  LDL.LU.64 R190, [R1+0x1648] ;  /* 0x0016480001be7983 */ /* 0x000f280000300a00 */
[----:B------:R-:W-:Y:S04]  /*111240*/  STL.64 [R1+0x7488], R214 ;  /* 0x007488d601007387 */ /* 0x000fe80000100a00 */
        /* <DEDUP_REMOVED lines=13> */
[----:B------:R-:W4:Y:S04]  /*111320*/  LDL.LU.64 R194, [R1+0x1668] ;  /* 0x0016680001c27983 */ /* 0x000f280000300a00 */
[----:B------:R-:W4:Y:S01]  /*111330*/  LDL.LU.64 R202, [R1+0x1678] ;  /* 0x0016780001ca7983 */ /* 0x000f220000300a00 */
[----:B---3--:R-:W-:-:S15]  /*111340*/  HMMA.1688.F32.TF32 R216, R224, R48, R216 ;  /* 0x00000030e0d8723c */ /* 0x008fde00000810d8 */
[----:B------:R-:W-:-:S04]  /*111350*/  NOP ;  /* 0x0000000000007918 */ /* 0x000fc80000000000 */
[----:B------:R-:W-:Y:S04]  /*111360*/  STL.64 [R1+0x7498], R218 ;  /* 0x007498da01007387 */ /* 0x000fe80000100a00 */
[----:B------:R1:W-:Y:S04]  /*111370*/  STL.64 [R1+0x7490], R216 ;  /* 0x007490d801007387 */ /* 0x0003e80000100a00 */
[----:B-1----:R-:W3:Y:S04]  /*111380*/  LDL.LU R216, [R1+0x1870] ;  /* 0x0018700001d87983 */ /* 0x002ee80000300800 */
[----:B------:R-:W3:Y:S04]  /*111390*/  LDL.LU R217, [R1+0x1874] ;  /* 0x0018740001d97983 */ /* 0x000ee80000300800 */
[----:B------:R-:W3:Y:S04]  /*1113a0*/  LDL.LU R218, [R1+0x1878] ;  /* 0x0018780001da7983 */ /* 0x000ee80000300800 */
[----:B------:R-:W3:Y:S01]  /*1113b0*/  LDL.LU R219, [R1+0x187c] ;  /* 0x00187c0001db7983 */ /* 0x000ee20000300800 */
[C---:B--2---:R-:W-:Y:S08]  /*1113c0*/  HMMA.1688.F32.TF32 R220, R224.reuse, R228, R220 ;  /* 0x000000e4e0dc723c */ /* 0x044ff000000810dc */
[----:B----4-:R-:W-:Y:S01]  /*1113d0*/  HMMA.1688.F32.TF32 R224, R224, R32, R232 ;  /* 0x00000020e0e0723c */ /* 0x010fe200000810e8 */
[----:B------:R-:W-:Y:S10]  /*1113e0*/  LDS R232, [R0+UR10+0x3c080] ;  /* 0x03c0800a00e87984 */ /* 0x000ff40008000800 */
[----:B------:R-:W-:Y:S04]  /*1113f0*/  STL.64 [R1+0x74a8], R222 ;  /* 0x0074a8de01007387 */ /* 0x000fe80000100a00 */
[----:B------:R1:W-:Y:S01]  /*111400*/  STL.64 [R1+0x74a0], R220 ;  /* 0x0074a0dc01007387 */ /* 0x0003e20000100a00 */
[C---:B------:R-:W-:Y:S03]  /*111410*/  HMMA.1688.F32.TF32 R204, R236.reuse, R142, R204 ;  /* 0x0000008eeccc723c */ /* 0x040fe600000810cc */
[----:B------:R-:W-:Y:S04]  /*111420*/  LDS R234, [R0+UR10+0x3e080] ;  /* 0x03e0800a00ea7984 */ /* 0x000fe80008000800 */
[----:B------:R-:W-:Y:S04]  /*111430*/  LDS R233, [R17+UR10+0x3c080] ;  /* 0x03c0800a11e97984 */ /* 0x000fe80008000800 */
[----:B-1----:R-:W2:Y:S04]  /*111440*/  LDL.LU R220, [R1+0x1880] ;  /* 0x0018800001dc7983 */ /* 0x002ea80000300800 */
[----:B------:R-:W2:Y:S04]  /*111450*/  LDL.LU R221, [R1+0x1884] ;  /* 0x0018840001dd7983 */ /* 0x000ea80000300800 */
[----:B------:R-:W2:Y:S04]  /*111460*/  LDL.LU R222, [R1+0x1888] ;  /* 0x0018880001de7983 */ /* 0x000ea80000300800 */
[----:B------:R-:W2:Y:S04]  /*111470*/  LDL.LU R223, [R1+0x188c] ;  /* 0x00188c0001df7983 */ /* 0x000ea80000300800 */
[----:B------:R-:W-:Y:S04]  /*111480*/  STL.64 [R1+0x74b8], R226 ;  /* 0x0074b8e201007387 */ /* 0x000fe80000100a00 */
[----:B------:R1:W-:Y:S01]  /*111490*/  STL.64 [R1+0x74b0], R224 ;  /* 0x0074b0e001007387 */ /* 0x0003e20000100a00 */
[C---:B------:R-:W-:Y:S03]  /*1114a0*/  HMMA.1688.F32.TF32 R196, R236.reuse, R158, R196 ;  /* 0x0000009eecc4723c */ /* 0x040fe600000810c4 */
[----:B------:R-:W4:Y:S05]  /*1114b0*/  LDS R235, [R17+UR10+0x3e080] ;  /* 0x03e0800a11eb7984 */ /* 0x000f2a0008000800 */
[C---:B------:R-:W-:Y:S01]  /*1114c0*/  HMMA.1688.F32.TF32 R8, R236.reuse, R18, R8 ;  /* 0x00000012ec08723c */ /* 0x040fe20000081008 */
        /* <DEDUP_REMOVED lines=8> */
[----:B-1----:R-:W4:Y:S04]  /*111550*/  LDL.LU.64 R6, [R1+0x7510] ;  /* 0x0075100001067983 */ /* 0x002f280000300a00 */
        /* <DEDUP_REMOVED lines=18> */
[C---:B------:R-:W-:Y:S08]  /*111680*/  HMMA.1688.F32.TF32 R36, R236.reuse, R202, R36 ;  /* 0x000000caec24723c */ /* 0x040ff00000081024 */
[C---:B------:R-:W-:Y:S08]  /*111690*/  HMMA.1688.F32.TF32 R24, R236.reuse, R86, R24 ;  /* 0x00000056ec18723c */ /* 0x040ff00000081018 */
[C---:B--2---:R-:W-:Y:S08]  /*1116a0*/  HMMA.1688.F32.TF32 R220, R236.reuse, R122, R220 ;  /* 0x0000007aecdc723c */ /* 0x044ff000000810dc */
[----:B----4-:R-:W-:-:S15]  /*1116b0*/  HMMA.1688.F32.TF32 R224, R236, R118, R224 ;  /* 0x00000076ece0723c */ /* 0x010fde00000810e0 */
[----:B------:R-:W-:-:S04]  /*1116c0*/  NOP ;  /* 0x0000000000007918 */ /* 0x000fc80000000000 */
[----:B------:R-:W-:Y:S04]  /*1116d0*/  STL.64 [R1+0x2870], R224 ;  /* 0x002870e001007387 */ /* 0x000fe80000100a00 */
[----:B------:R-:W-:Y:S01]  /*1116e0*/  STL.64 [R1+0x2878], R226 ;  /* 0x002878e201007387 */ /* 0x000fe20000100a00 */
[C---:B------:R-:W-:Y:S03]  /*1116f0*/  HMMA.1688.F32.TF32 R208, R236.reuse, R6, R208 ;  /* 0x00000006ecd0723c */ /* 0x040fe600000810d0 */
[----:B------:R-:W-:Y:S05]  /*111700*/  STL.64 [R1+0x2860], R220 ;  /* 0x002860dc01007387 */ /* 0x000fea0000100a00 */
[C---:B------:R-:W-:Y:S01]  /*111710*/  HMMA.1688.F32.TF32 R212, R236.reuse, R10, R212 ;  /* 0x0000000aecd4723c */ /* 0x040fe200000810d4 */
[----:B------:R-:W-:Y:S04]  /*111720*/  STL.64 [R1+0x2868], R222 ;  /* 0x002868de01007387 */ /* 0x000fe80000100a00 */
[----:B------:R-:W-:Y:S04]  /*111730*/  STL.64 [R1+0x2850], R216 ;  /* 0x002850d801007387 */ /* 0x000fe80000100a00 */
[----:B------:R-:W-:Y:S10]  /*111740*/  STL.64 [R1+0x2858], R218 ;  /* 0x002858da01007387 */ /* 0x000ff40000100a00 */
        /* <DEDUP_REMOVED lines=175> */
[----:B------:R-:W-:Y:S01]  /*112240*/  HMMA.1688.F32.TF32 R220, R236, R230, R220 ;  /* 0x000000e6ecdc723c */ /* 0x000fe200000810dc */
[----:B------:R-:W-:Y:S04]  /*112250*/  LDS R236, [R0+UR10+0x3c100] ;  /* 0x03c1000a00ec7984 */ /* 0x000fe80008000800 */
[----:B------:R-:W-:Y:S03]  /*112260*/  LDS R238, [R0+UR10+0x3e100] ;  /* 0x03e1000a00ee7984 */ /* 0x000fe60008000800 */
[C---:B------:R-:W-:Y:S01]  /*112270*/  HMMA.1688.F32.TF32 R44, R232.reuse, R178, R44 ;  /* 0x000000b2e82c723c */ /* 0x040fe2000008102c */
[----:B------:R-:W-:Y:S04]  /*112280*/  LDS R237, [R17+UR10+0x3c100] ;  /* 0x03c1000a11ed7984 */ /* 0x000fe80008000800 */
[----:B------:R-:W1:Y:S03]  /*112290*/  LDS R239, [R17+UR10+0x3e100] ;  /* 0x03e1000a11ef7984 */ /* 0x000e660008000800 */
[C---:B------:R-:W-:Y:S03]  /*1122a0*/  HMMA.1688.F32.TF32 R212, R232.reuse, R114, R212 ;  /* 0x00000072e8d4723c */ /* 0x040fe600000810d4 */
[----:B------:R-:W-:Y:S04]  /*1122b0*/  STL.64 [R1+0x2be0], R220 ;  /* 0x002be0dc01007387 */ /* 0x000fe80000100a00 */
[----:B------:R-:W-:Y:S01]  /*1122c0*/  STL.64 [R1+0x2be8], R222 ;  /* 0x002be8de01007387 */ /* 0x000fe20000100a00 */
[C---:B------:R-:W-:Y:S03]  /*1122d0*/  HMMA.1688.F32.TF32 R168, R232.reuse, R126, R168 ;  /* 0x0000007ee8a8723c */ /* 0x040fe600000810a8 */
[----:B------:R-:W-:Y:S04]  /*1122e0*/  STL.64 [R1+0x5c0], R216 ;  /* 0x0005c0d801007387 */ /* 0x000fe80000100a00 */
        /* <DEDUP_REMOVED lines=175> */
[C---:B------:R-:W-:Y:S11]  /*112de0*/  HMMA.1688.F32.TF32 R212, R232.reuse, R62, R212 ;  /* 0x0000003ee8d4723c */ /* 0x040ff600000810d4 */
        /* <DEDUP_REMOVED lines=83> */
[----:B----4-:R-:W3:Y:S04]  /*113320*/  LDL.LU R24, [R1+0x1d30] ;  /* 0x001d300001187983 */ /* 0x010ee80000300800 */
[----:B------:R-:W3:Y:S04]  /*113330*/  LDL.LU R25, [R1+0x1d34] ;  /* 0x001d340001197983 */ /* 0x000ee80000300800 */
[----:B-1----:R-:W3:Y:S04]  /*113340*/  LDL.LU R26, [R1+0x1d38] ;  /* 0x001d3800011a7983 */ /* 0x002ee80000300800 */
        /* <DEDUP_REMOVED lines=90> */
[C---:B------:R-:W-:Y:S08]  /*1138f0*/  HMMA.1688.F32.TF32 R168, R236.reuse, R194, R168 ;  /* 0x000000c2eca8723c */ /* 0x040ff000000810a8 */
[C---:B------:R-:W-:Y:S08]  /*113900*/  HMMA.1688.F32.TF32 R148, R236.reuse, R202, R148 ;  /* 0x000000caec94723c */ /* 0x040ff00000081094 */
[C---:B------:R-:W-:Y:S08]  /*113910*/  HMMA.1688.F32.TF32 R144, R236.reuse, R86, R144 ;  /* 0x00000056ec90723c */ /* 0x040ff00000081090 */
[C---:B------:R-:W-:Y:S08]  /*113920*/  HMMA.1688.F32.TF32 R136, R236.reuse, R98, R136 ;  /* 0x00000062ec88723c */ /* 0x040ff00000081088 */
        /* <DEDUP_REMOVED lines=57> */
[----:B------:R-:W-:Y:S01]  /*113cc0*/  IMAD.MOV.U32 R152, RZ, RZ, R229 ;  /* 0x000000ffff987224 */ /* 0x000fe200078e00e5 */
[----:B------:R-:W-:Y:S04]  /*113cd0*/  LDS R236, [R0+UR10+0x3c200] ;  /* 0x03c2000a00ec7984 */ /* 0x000fe80008000800 */
[----:B------:R-:W-:Y:S01]  /*113ce0*/  LDS R238, [R0+UR10+0x3e200] ;  /* 0x03e2000a00ee7984 */ /* 0x000fe20008000800 */
[C---:B-1----:R-:W-:Y:S03]  /*113cf0*/  HMMA.1688.F32.TF32 R12, R232.reuse, R158, R240 ;  /* 0x0000009ee80c723c */ /* 0x042fe600000810f0 */
[----:B------:R-:W-:Y:S04]  /*113d00*/  STL.64 [R1+0x74f0], R158 ;  /* 0x0074f09e01007387 */ /* 0x000fe80000100a00 */
[----:B------:R-:W-:Y:S04]  /*113d10*/  LDS R237, [R17+UR10+0x3c200] ;  /* 0x03c2000a11ed7984 */ /* 0x000fe80008000800 */
[----:B------:R-:W1:Y:S08]  /*113d20*/  LDS R239, [R17+UR10+0x3e200] ;  /* 0x03e2000a11ef7984 */ /* 0x000e700008000800 */
[----:B------:R-:W-:Y:S04]  /*113d30*/  STL.64 [R1+0x480], R12 ;  /* 0x0004800c01007387 */ /* 0x000fe80000100a00 */
[----:B------:R2:W-:Y:S04]  /*113d40*/  STL.64 [R1+0x488], R14 ;  /* 0x0004880e01007387 */ /* 0x0005e80000100a00 */
[----:B------:R-:W-:Y:S04]  /*113d50*/  STL.64 [R1+0x74e8], R154 ;  /* 0x0074e89a01007387 */ /* 0x000fe80000100a00 */
[----:B------:R-:W-:Y:S01]  /*113d60*/  STL.64 [R1+0x74e0], R152 ;  /* 0x0074e09801007387 */ /* 0x000fe20000100a00 */
[----:B--2---:R-:W-:-:S15]  /*113d70*/  HMMA.1688.F32.TF32 R12, R232, R154, R248 ;  /* 0x0000009ae80c723c */ /* 0x004fde00000810f8 */
[----:B------:R-:W-:-:S04]  /*113d80*/  NOP ;  /* 0x0000000000007918 */ /* 0x000fc80000000000 */
[----:B------:R-:W-:Y:S04]  /*113d90*/  STL.64 [R1+0x15b0], R12 ;  /* 0x0015b00c01007387 */ /* 0x000fe80000100a00 */
[----:B------:R2:W-:Y:S04]  /*113da0*/  STL.64 [R1+0x15b8], R14 ;  /* 0x0015b80e01007387 */ /* 0x0005e80000100a00 */
[----:B------:R-:W3:Y:S01]  /*113db0*/  LDL.LU R248, [R1+0x20b0] ;  /* 0x0020b00001f87983 */ /* 0x000ee20000300800 */
[----:B--2---:R-:W-:-:S15]  /*113dc0*/  HMMA.1688.F32.TF32 R12, R232, R30, R244 ;  /* 0x0000001ee80c723c */ /* 0x004fde00000810f4 */
[----:B------:R-:W-:-:S04]  /*113dd0*/  NOP ;  /* 0x0000000000007918 */ /* 0x000fc80000000000 */
        /* <DEDUP_REMOVED lines=135> */
[----:B------:R2:W-:Y:S01]  /*114650*/  STL.64 [R1+0x1538], R142 ;  /* 0x0015388e01007387 */ /* 0x0005e20000100a00 */
[C---:B------:R-:W-:Y:S08]  /*114660*/  HMMA.1688.F32.TF32 R132, R232.reuse, R78, R132 ;  /* 0x0000004ee884723c */ /* 0x040ff00000081084 */
[C---:B--2---:R-:W-:Y:S03]  /*114670*/  HMMA.1688.F32.TF32 R140, R232.reuse, R66, R144 ;  /* 0x00000042e88c723c */ /* 0x044fe60000081090 */
[----:B------:R-:W-:Y:S05]  /*114680*/  STL.64 [R1+0x1510], R152 ;  /* 0x0015109801007387 */ /* 0x000fea0000100a00 */
        /* <DEDUP_REMOVED lines=13> */
[C---:B-1----:R-:W-:Y:S03]  /*114760*/  HMMA.1688.F32.TF32 R24, R236.reuse, R114, R24 ;  /* 0x00000072ec18723c */ /* 0x042fe60000081018 */
        /* <DEDUP_REMOVED lines=164> */
[----:B------:R-:W1:Y:S01]  /*1151b0*/  LDS R235, [R17+UR10+0x3e280] ;  /* 0x03e2800a11eb7984 */ /* 0x000e620008000800 */
[----:B--2---:R-:W-:-:S15]  /*1151c0*/  HMMA.1688.F32.TF32 R140, R236, R6, R140 ;  /* 0x00000006ec8c723c */ /* 0x004fde000008108c */
[----:B------:R-:W-:-:S04]  /*1151d0*/  NOP ;  /* 0x0000000000007918 */ /* 0x000fc80000000000 */
[----:B------:R-:W-:Y:S04]  /*1151e0*/  STL.64 [R1+0x1410], R140 ;  /* 0x0014108c01007387 */ /* 0x000fe80000100a00 */
[----:B------:R2:W-:Y:S04]  /*1151f0*/  STL.64 [R1+0x1418], R142 ;  /* 0x0014188e01007387 */ /* 0x0005e80000100a00 */
[----:B--2---:R-:W2:Y:S04]  /*115200*/  LDL.LU.64 R142, [R1+0x7500] ;  /* 0x00750000018e7983 */ /* 0x004ea80000300a00 */
[----:B------:R-:W3:Y:S01]  /*115210*/  LDL.LU.64 R140, [R1+0x74f8] ;  /* 0x0074f800018c7983 */ /* 0x000ee20000300a00 */
        /* <DEDUP_REMOVED lines=10> */
[C---:B------:R-:W-:Y:S03]  /*1152c0*/  HMMA.1688.F32.TF32 R220, R236.reuse, R30, R220 ;  /* 0x0000001eecdc723c */ /* 0x040fe600000810dc */
[----:B------:R-:W3:Y:S05]  /*1152d0*/  LDL.LU.64 R152, [R1+0x74e0] ;  /* 0x0074e00001987983 */ /* 0x000eea0000300a00 */
        /* <DEDUP_REMOVED lines=23> */
[----:B--2---:R-:W-:Y:S01]  /*115450*/  HMMA.1688.F32.TF32 R224, R236, R154, R224 ;  /* 0x0000009aece0723c */ /* 0x004fe200000810e0 */
[----:B------:R-:W-:Y:S04]  /*115460*/  LDS R236, [R0+UR10+0x3c300] ;  /* 0x03c3000a00ec7984 */ /* 0x000fe80008000800 */
[----:B------:R-:W-:Y:S04]  /*115470*/  LDS R238, [R0+UR10+0x3e300] ;  /* 0x03e3000a00ee7984 */ /* 0x000fe80008000800 */
[----:B------:R-:W-:Y:S04]  /*115480*/  LDS R237, [R17+UR10+0x3c300] ;  /* 0x03c3000a11ed7984 */ /* 0x000fe80008000800 */
[----:B------:R-:W1:Y:S06]  /*115490*/  LDS R239, [R17+UR10+0x3e300] ;  /* 0x03e3000a11ef7984 */ /* 0x000e6c0008000800 */
        /* <DEDUP_REMOVED lines=48> */
[C---:B----4-:R-:W-:Y:S03]  /*1157a0*/  HMMA.1688.F32.TF32 R24, R232.reuse, R118, R240 ;  /* 0x00000076e818723c */ /* 0x050fe600000810f0 */
[----:B------:R-:W-:Y:S04]  /*1157b0*/  STL.64 [R1+0x610], R12 ;  /* 0x0006100c01007387 */ /* 0x000fe80000100a00 */
[----:B------:R4:W-:Y:S01]  /*1157c0*/  STL.64 [R1+0x618], R14 ;  /* 0x0006180e01007387 */ /* 0x0009e20000100a00 */
[C---:B--2---:R-:W-:Y:S08]  /*1157d0*/  HMMA.1688.F32.TF32 R20, R232.reuse, R122, R248 ;  /* 0x0000007ae814723c */ /* 0x044ff000000810f8 */
[C---:B----4-:R-:W-:Y:S03]  /*1157e0*/  HMMA.1688.F32.TF32 R12, R232.reuse, R126, R244 ;  /* 0x0000007ee80c723c */ /* 0x050fe600000810f4 */
        /* <DEDUP_REMOVED lines=128> */
[----:B------:R-:W-:Y:S01]  /*115ff0*/  STL.64 [R1+0x690], R220 ;  /* 0x000690dc01007387 */ /* 0x000fe20000100a00 */
        /* <DEDUP_REMOVED lines=59> */
[----:B-1----:R-:W-:Y:S01]  /*1163b0*/  HMMA.1688.F32.TF32 R12, R232, R34, R244 ;  /* 0x00000022e80c723c */ /* 0x002fe200000810f4 */
        /* <DEDUP_REMOVED lines=120> */
[----:B------:R-:W-:Y:S04]  /*116b40*/  LDS R234, [R0+UR10+0x3e380] ;  /* 0x03e3800a00ea7984 */ /* 0x000fe80008000800 */
[----:B------:R-:W-:Y:S01]  /*116b50*/  LDS R233, [R17+UR10+0x3c380] ;  /* 0x03c3800a11e97984 */ /* 0x000fe20008000800 */
[C---:B---3--:R-:W-:Y:S03]  /*116b60*/  HMMA.1688.F32.TF32 R88, R236.reuse, R186, R88 ;  /* 0x000000baec58723c */ /* 0x048fe60000081058 */
[----:B------:R-:W1:Y:S05]  /*116b70*/  LDS R235, [R17+UR10+0x3e380] ;  /* 0x03e3800a11eb7984 */ /* 0x000e6a0008000800 */
        /* <DEDUP_REMOVED lines=202> */
[----:B------:R-:W-:Y:S01]  /*117820*/  HMMA.1688.F32.TF32 R212, R236, R230, R212 ;  /* 0x000000e6ecd4723c */ /* 0x000fe200000810d4 */
[----:B------:R-:W-:Y:S10]  /*117830*/  LDS R236, [R0+UR10+0x3c400] ;  /* 0x03c4000a00ec7984 */ /* 0x000ff40008000800 */
        /* <DEDUP_REMOVED lines=64> */
[----:B------:R-:W1:Y:S04]  /*117c40*/  LDS R239, [R17+UR10+0x3e400] ;  /* 0x03e4000a11ef7984 */ /* 0x000e680008000800 */
        /* <DEDUP_REMOVED lines=193> */
[----:B------:R2:W-:Y:S04]  /*118860*/  STL.64 [R1+0xcc0], R12 ;  /* 0x000cc00c01007387 */ /* 0x0005e80000100a00 */
[----:B------:R3:W-:Y:S04]  /*118870*/  STL.64 [R1+0xcc8], R14 ;  /* 0x000cc80e01007387 */ /* 0x0007e80000100a00 */
        /* <DEDUP_REMOVED lines=101> */
[----:B---3--:R-:W-:Y:S08]  /*118ed0*/  HMMA.1688.F32.TF32 R72, R236, R34, R72 ;  /* 0x00000022ec48723c */ /* 0x008ff00000081048 */
[----:B------:R-:W-:Y:S08]  /*118ee0*/  HMMA.1688.F32.TF32 R44, R232, R118, R44 ;  /* 0x00000076e82c723c */ /* 0x000ff0000008102c */
        /* <DEDUP_REMOVED lines=17> */
[----:B------:R-:W-:Y:S03]  /*119000*/  HMMA.1688.F32.TF32 R104, R236, R102, R104 ;  /* 0x00000066ec68723c */ /* 0x000fe60000081068 */
        /* <DEDUP_REMOVED lines=48> */
[----:B------:R-:W-:Y:S04]  /*119310*/  STL.64 [R1+0x74c0], R140 ;  /* 0x0074c08c01007387 */ /* 0x000fe80000100a00 */
[----:B------:R-:W-:Y:S04]  /*119320*/  LDS R237, [R17+UR10+0x3c500] ;  /* 0x03c5000a11ed7984 */ /* 0x000fe80008000800 */
[----:B------:R-:W-:Y:S04]  /*119330*/  STL.64 [R1+0x8f0], R4 ;  /* 0x0008f00401007387 */ /* 0x000fe80000100a00 */
[----:B------:R1:W-:Y:S04]  /*119340*/  STL.64 [R1+0x8f8], R6 ;  /* 0x0008f80601007387 */ /* 0x0003e80000100a00 */
[----:B------:R-:W2:Y:S01]  /*119350*/  LDS R239, [R17+UR10+0x3e500] ;  /* 0x03e5000a11ef7984 */ /* 0x000ea20008000800 */
[----:B-1----:R-:W-:-:S15]  /*119360*/  HMMA.1688.F32.TF32 R4, R232, R158, R248 ;  /* 0x0000009ee804723c */ /* 0x002fde00000810f8 */
[----:B------:R-:W-:-:S04]  /*119370*/  NOP ;  /* 0x0000000000007918 */ /* 0x000fc80000000000 */
[----:B------:R-:W-:Y:S04]  /*119380*/  STL.64 [R1+0x8d0], R4 ;  /* 0x0008d00401007387 */ /* 0x000fe80000100a00 */
[----:B------:R1:W-:Y:S04]  /*119390*/  STL.64 [R1+0x8d8], R6 ;  /* 0x0008d80601007387 */ /* 0x0003e80000100a00 */
        /* <DEDUP_REMOVED lines=110> */
[C---:B-1----:R-:W-:Y:S08]  /*119a80*/  HMMA.1688.F32.TF32 R4, R232.reuse, R30, R216 ;  /* 0x0000001ee804723c */ /* 0x042ff000000810d8 */
[C---:B----4-:R-:W-:Y:S08]  /*119a90*/  HMMA.1688.F32.TF32 R8, R232.reuse, R162, R208 ;  /* 0x000000a2e808723c */ /* 0x050ff000000810d0 */
[C---:B------:R-:W-:Y:S03]  /*119aa0*/  HMMA.1688.F32.TF32 R140, R232.reuse, R42, R212 ;  /* 0x0000002ae88c723c */ /* 0x040fe600000810d4 */
        /* <DEDUP_REMOVED lines=54> */
[----:B--2---:R-:W-:Y:S01]  /*119e10*/  HMMA.1688.F32.TF32 R4, R232, R34, R20 ;  /* 0x00000022e804723c */ /* 0x004fe20000081014 */
[----:B------:R-:W-:Y:S04]  /*119e20*/  STL.64 [R1+0x24a0], R36 ;  /* 0x0024a02401007387 */ /* 0x000fe80000100a00 */
[----:B------:R-:W-:Y:S06]  /*119e30*/  STL.64 [R1+0x24a8], R38 ;  /* 0x0024a82601007387 */ /* 0x000fec0000100a00 */
        /* <DEDUP_REMOVED lines=146> */
[----:B------:R-:W-:Y:S04]  /*11a760*/  STL.64 [R1+0xa40], R8 ;  /* 0x000a400801007387 */ /* 0x000fe80000100a00 */
[----:B------:R4:W-:Y:S04]  /*11a770*/  STL.64 [R1+0xa48], R10 ;  /* 0x000a480a01007387 */ /* 0x0009e80000100a00 */
[----:B----4-:R-:W3:Y:S02]  /*11a780*/  LDL.LU.64 R10, [R1+0x74d8] ;  /* 0x0074d800010a7983 */ /* 0x010ee40000300a00 */
[----:B---3--:R-:W-:-:S15]  /*11a790*/  HMMA.1688.F32.TF32 R4, R236, R10, R4 ;  /* 0x0000000aec04723c */ /* 0x008fde0000081004 */
[----:B------:R-:W-:-:S04]  /*11a7a0*/  NOP ;  /* 0x0000000000007918 */ /* 0x000fc80000000000 */
[----:B------:R-:W-:Y:S04]  /*11a7b0*/  STL.64 [R1+0xa30], R4 ;  /* 0x000a300401007387 */ /* 0x000fe80000100a00 */
[----:B------:R3:W-:Y:S04]  /*11a7c0*/  STL.64 [R1+0xa38], R6 ;  /* 0x000a380601007387 */ /* 0x0007e80000100a00 */
[----:B---3--:R-:W2:Y:S02]  /*11a7d0*/  LDL.LU.64 R6, [R1+0x74d0] ;  /* 0x0074d00001067983 */ /* 0x008ea40000300a00 */
[----:B--2---:R-:W-:-:S15]  /*11a7e0*/  HMMA.1688.F32.TF32 R140, R236, R6, R140 ;  /* 0x00000006ec8c723c */ /* 0x004fde000008108c */
        /* <DEDUP_REMOVED lines=14> */
[----:B--2---:R-:W-:-:S15]  /*11a8d0*/  HMMA.1688.F32.TF32 R224, R236, R142, R224 ;  /* 0x0000008eece0723c */ /* 0x004fde00000810e0 */
[----:B------:R-:W-:-:S04]  /*11a8e0*/  NOP ;  /* 0x0000000000007918 */ /* 0x000fc80000000000 */
[----:B------:R-:W-:Y:S04]  /*11a8f0*/  STL.64 [R1+0xa10], R224 ;  /* 0x000a10e001007387 */ /* 0x000fe80000100a00 */
[----:B------:R2:W-:Y:S04]  /*11a900*/  STL.64 [R1+0xa18], R226 ;  /* 0x000a18e201007387 */ /* 0x0005e80000100a00 */
[----:B--2---:R-:W2:Y:S04]  /*11a910*/  LDL.LU.64 R226, [R1+0x74b8] ;  /* 0x0074b80001e27983 */ /* 0x004ea80000300a00 */
[----:B------:R-:W2:Y:S04]  /*11a920*/  LDL.LU.64 R224, [R1+0x74b0] ;  /* 0x0074b00001e07983 */ /* 0x000ea80000300a00 */
[----:B------:R-:W-:Y:S04]  /*11a930*/  STL.64 [R1+0xa00], R220 ;  /* 0x000a00dc01007387 */ /* 0x000fe80000100a00 */
[----:B------:R4:W-:Y:S04]  /*11a940*/  STL.64 [R1+0xa08], R222 ;  /* 0x000a08de01007387 */ /* 0x0009e80000100a00 */
[----:B----4-:R-:W4:Y:S04]  /*11a950*/  LDL.LU.64 R222, [R1+0x74a8] ;  /* 0x0074a80001de7983 */ /* 0x010f280000300a00 */
        /* <DEDUP_REMOVED lines=86> */
[----:B--2---:R-:W-:-:S02]  /*11aec0*/  IMAD.MOV.U32 R22, RZ, RZ, R247 ;  /* 0x000000ffff167224 */ /* 0x004fc400078e00f7 */
[----:B---3--:R-:W-:Y:S02]  /*11aed0*/  IMAD.MOV.U32 R23, RZ, RZ, R245 ;  /* 0x000000ffff177224 */ /* 0x008fe400078e00f5 */
[----:B----4-:R-:W-:Y:S02]  /*11aee0*/  IMAD.MOV.U32 R20, RZ, RZ, R248 ;  /* 0x000000ffff147224 */ /* 0x010fe400078e00f8 */
[----:B------:R-:W2:Y:S01]  /*11aef0*/  LDL.LU R248, [R1+0x741c] ;  /* 0x00741c0001f87983 */ /* 0x000ea20000300800 */
[----:B------:R-:W-:-:S03]  /*11af00*/  IMAD.MOV.U32 R21, RZ, RZ, R249 ;  /* 0x000000ffff157224 */ /* 0x000fc600078e00f9 */
[----:B------:R3:W-:Y:S04]  /*11af10*/  STL.64 [R1+0x620], R12 ;  /* 0x0006200c01007387 */ /* 0x0007e80000100a00 */
[----:B------:R4:W-:Y:S04]  /*11af20*/  STL.64 [R1+0x628], R14 ;  /* 0x0006280e01007387 */ /* 0x0009e80000100a00 */
[----:B------:R-:W3:Y:S04]  /*11af30*/  LDL.LU R249, [R1+0x7418] ;  /* 0x0074180001f97983 */ /* 0x000ee80000300800 */
[----:B------:R-:W4:Y:S04]  /*11af40*/  LDL.LU R247, [R1+0x7414] ;  /* 0x0074140001f77983 */ /* 0x000f280000300800 */
[----:B------:R-:W4:Y:S01]  /*11af50*/  LDL.LU R245, [R1+0x7410] ;  /* 0x0074100001f57983 */ /* 0x000f220000300800 */
[----:B-1----:R-:W-:-:S02]  /*11af60*/  IMAD.MOV.U32 R24, RZ, RZ, R244 ;  /* 0x000000ffff187224 */ /* 0x002fc400078e00f4 */
[----:B------:R-:W-:Y:S01]  /*11af70*/  IMAD.MOV.U32 R25, RZ, RZ, R246 ;  /* 0x000000ffff197224 */ /* 0x000fe200078e00f6 */
[----:B------:R-:W4:Y:S01]  /*11af80*/  LDL.LU R244, [R1+0x740c] ;  /* 0x00740c0001f47983 */ /* 0x000f220000300800 */
[----:B------:R-:W-:Y:S02]  /*11af90*/  IMAD.MOV.U32 R26, RZ, RZ, R251 ;  /* 0x000000ffff1a7224 */ /* 0x000fe400078e00fb */
[----:B------:R-:W-:Y:S01]  /*11afa0*/  IMAD.MOV.U32 R27, RZ, RZ, R250 ;  /* 0x000000ffff1b7224 */ /* 0x000fe200078e00fa */
        /* <DEDUP_REMOVED lines=10> */
[----:B------:R-:W4:Y:S01]  /*11b050*/  LDL.LU R248, [R1+0x73f0] ;  /* 0x0073f00001f87983 */ /* 0x000f220000300800 */
[----:B------:R-:W-:-:S03]  /*11b060*/  IMAD.MOV.U32 R52, RZ, RZ, R251 ;  /* 0x000000ffff347224 */ /* 0x000fc600078e00fb */
[----:B------:R-:W4:Y:S01]  /*11b070*/  LDL.LU R251, [R1+0x73ec] ;  /* 0x0073ec0001fb7983 */ /* 0x000f220000300800 */
[----:B------:R-:W-:Y:S02]  /*11b080*/  IMAD.MOV.U32 R54, RZ, RZ, R246 ;  /* 0x000000ffff367224 */ /* 0x000fe400078e00f6 */
[----:B------:R-:W-:Y:S02]  /*11b090*/  IMAD.MOV.U32 R53, RZ, RZ, R250 ;  /* 0x000000ffff357224 */ /* 0x000fe400078e00fa */
[----:B------:R-:W4:Y:S01]  /*11b0a0*/  LDL.LU R250, [R1+0x73e8] ;  /* 0x0073e80001fa7983 */ /* 0x000f220000300800 */
[----:B------:R-:W-:-:S03]  /*11b0b0*/  IMAD.MOV.U32 R55, RZ, RZ, R244 ;  /* 0x000000ffff377224 */ /* 0x000fc600078e00f4 */
[----:B------:R-:W4:Y:S04]  /*11b0c0*/  LDL.LU R246, [R1+0x73e4] ;  /* 0x0073e40001f67983 */ /* 0x000f280000300800 */
[----:B------:R-:W4:Y:S01]  /*11b0d0*/  LDL.LU R244, [R1+0x73e0] ;  /* 0x0073e00001f47983 */ /* 0x000f220000300800 */
[----:B--2---:R-:W-:Y:S01]  /*11b0e0*/  MOV R71, R247 ;  /* 0x000000f700477202 */ /* 0x004fe20000000f00 */
[----:B---3--:R-:W-:Y:S02]  /*11b0f0*/  IMAD.MOV.U32 R70, RZ, RZ, R245 ;  /* 0x000000ffff467224 */ /* 0x008fe400078e00f5 */
[----:B----4-:R-:W-:Y:S02]  /*11b100*/  IMAD.MOV.U32 R68, RZ, RZ, R249 ;  /* 0x000000ffff447224 */ /* 0x010fe400078e00f9 */
[----:B------:R-:W2:Y:S01]  /*11b110*/  LDL.LU R249, [R1+0x73dc] ;  /* 0x0073dc0001f97983 */ /* 0x000ea20000300800 */
[----:B------:R-:W-:-:S03]  /*11b120*/  IMAD.MOV.U32 R69, RZ, RZ, R248 ;  /* 0x000000ffff457224 */ /* 0x000fc600078e00f8 */
[----:B------:R-:W3:Y:S04]  /*11b130*/  LDL.LU R248, [R1+0x73d8] ;  /* 0x0073d80001f87983 */ /* 0x000ee80000300800 */
[----:B------:R-:W4:Y:S04]  /*11b140*/  LDL.LU R245, [R1+0x73d4] ;  /* 0x0073d40001f57983 */ /* 0x000f280000300800 */
[----:B------:R-:W2:Y:S01]  /*11b150*/  LDL.LU R247, [R1+0x73d0] ;  /* 0x0073d00001f77983 */ /* 0x000ea20000300800 */
[----:B------:R-:W-:Y:S02]  /*11b160*/  IMAD.MOV.U32 R74, RZ, RZ, R250 ;  /* 0x000000ffff4a7224 */ /* 0x000fe400078e00fa */
[----:B------:R-:W-:-:S02]  /*11b170*/  IMAD.MOV.U32 R72, RZ, RZ, R246 ;  /* 0x000000ffff487224 */ /* 0x000fc400078e00f6 */
[----:B------:R-:W3:Y:S01]  /*11b180*/  LDL.LU R246, [R1+0x73cc] ;  /* 0x0073cc0001f67983 */ /* 0x000ee20000300800 */
[----:B------:R-:W-:-:S03]  /*11b190*/  IMAD.MOV.U32 R73, RZ, RZ, R244 ;  /* 0x000000ffff497224 */ /* 0x000fc600078e00f4 */
[----:B------:R-:W3:Y:S01]  /*11b1a0*/  LDL.LU R244, [R1+0x73c8] ;  /* 0x0073c80001f47983 */ /* 0x000ee20000300800 */
[----:B------:R-:W-:-:S03]  /*11b1b0*/  IMAD.MOV.U32 R75, RZ, RZ, R251 ;  /* 0x000000ffff4b7224 */ /* 0x000fc600078e00fb */
[----:B------:R-:W3:Y:S04]  /*11b1c0*/  LDL.LU R250, [R1+0x73c4] ;  /* 0x0073c40001fa7983 */ /* 0x000ee80000300800 */
[----:B------:R-:W3:Y:S01]  /*11b1d0*/  LDL.LU R251, [R1+0x73c0] ;  /* 0x0073c00001fb7983 */ /* 0x000ee20000300800 */
[----:B----4-:R-:W-:-:S03]  /*11b1e0*/  IMAD.MOV.U32 R88, RZ, RZ, R245 ;  /* 0x000000ffff587224 */ /* 0x010fc600078e00f5 */
[----:B------:R-:W4:Y:S01]  /*11b1f0*/  LDL.LU R245, [R1+0x73bc] ;  /* 0x0073bc0001f57983 */ /* 0x000f220000300800 */
[----:B--2---:R-:W-:-:S03]  /*11b200*/  IMAD.MOV.U32 R89, RZ, RZ, R247 ;  /* 0x000000ffff597224 */ /* 0x004fc600078e00f7 */
[----:B------:R-:W2:Y:S01]  /*11b210*/  LDL.LU R247, [R1+0x73b8] ;  /* 0x0073b80001f77983 */ /* 0x000ea20000300800 */
[----:B---3--:R-:W-:Y:S02]  /*11b220*/  IMAD.MOV.U32 R90, RZ, RZ, R248 ;  /* 0x000000ffff5a7224 */ /* 0x008fe400078e00f8 */
[----:B------:R-:W-:Y:S01]  /*11b230*/  IMAD.MOV.U32 R91, RZ, RZ, R249 ;  /* 0x000000ffff5b7224 */ /* 0x000fe200078e00f9 */
[----:B------:R-:W3:Y:S01]  /*11b240*/  LDL.LU R248, [R1+0x73b4] ;  /* 0x0073b40001f87983 */ /* 0x000ee20000300800 */
[----:B------:R-:W-:-:S03]  /*11b250*/  IMAD.MOV.U32 R107, RZ, RZ, R246 ;  /* 0x000000ffff6b7224 */ /* 0x000fc600078e00f6 */
[----:B------:R-:W3:Y:S01]  /*11b260*/  LDL.LU R249, [R1+0x73b0] ;  /* 0x0073b00001f97983 */ /* 0x000ee20000300800 */
[----:B------:R-:W-:Y:S02]  /*11b270*/  IMAD.MOV.U32 R106, RZ, RZ, R244 ;  /* 0x000000ffff6a7224 */ /* 0x000fe400078e00f4 */
[----:B------:R-:W-:Y:S02]  /*11b280*/  IMAD.MOV.U32 R104, RZ, RZ, R250 ;  /* 0x000000ffff687224 */ /* 0x000fe400078e00fa */
[----:B------:R-:W3:Y:S01]  /*11b290*/  LDL.LU R250, [R1+0x73ac] ;  /* 0x0073ac0001fa7983 */ /* 0x000ee20000300800 */
[----:B------:R-:W-:-:S03]  /*11b2a0*/  MOV R105, R251 ;  /* 0x000000fb00697202 */ /* 0x000fc60000000f00 */
[----:B------:R-:W3:Y:S04]  /*11b2b0*/  LDL.LU R251, [R1+0x73a8] ;  /* 0x0073a80001fb7983 */ /* 0x000ee80000300800 */
[----:B------:R-:W3:Y:S04]  /*11b2c0*/  LDL.LU R244, [R1+0x73a4] ;  /* 0x0073a40001f47983 */ /* 0x000ee80000300800 */
[----:B------:R-:W3:Y:S01]  /*11b2d0*/  LDL.LU R246, [R1+0x73a0] ;  /* 0x0073a00001f67983 */ /* 0x000ee20000300800 */
[----:B----4-:R-:W-:Y:S02]  /*11b2e0*/  IMAD.MOV.U32 R109, RZ, RZ, R245 ;  /* 0x000000ffff6d7224 */ /* 0x010fe400078e00f5 */
[----:B--2---:R-:W-:-:S02]  /*11b2f0*/  IMAD.MOV.U32 R108, RZ, RZ, R247 ;  /* 0x000000ffff6c7224 */ /* 0x004fc400078e00f7 */
[----:B------:R-:W2:Y:S04]  /*11b300*/  LDL.LU R247, [R1+0x739c] ;  /* 0x00739c0001f77983 */ /* 0x000ea80000300800 */
[----:B------:R-:W4:Y:S01]  /*11b310*/  LDL.LU R245, [R1+0x7398] ;  /* 0x0073980001f57983 */ /* 0x000f220000300800 */
[----:B---3--:R-:W-:-:S03]  /*11b320*/  IMAD.MOV.U32 R135, RZ, RZ, R248 ;  /* 0x000000ffff877224 */ /* 0x008fc600078e00f8 */
        /* <DEDUP_REMOVED lines=9> */
[----:B------:R-:W-:-:S03]  /*11b3c0*/  MOV R137, R246 ;  /* 0x000000f600897202 */ /* 0x000fc60000000f00 */
[----:B------:R-:W3:Y:S04]  /*11b3d0*/  LDL.LU R251, [R1+0x1c] ;  /* 0x00001c0001fb7983 */ /* 0x000ee80000300800 */
[----:B------:R-:W3:Y:S01]  /*11b3e0*/  LDL.LU R244, [R1+0x20] ;  /* 0x0000200001f47983 */ /* 0x000ee20000300800 */
[----:B--2---:R-:W-:Y:S02]  /*11b3f0*/  IMAD.MOV.U32 R136, RZ, RZ, R247 ;  /* 0x000000ffff887224 */ /* 0x004fe400078e00f7 */
[----:B----4-:R-:W-:Y:S02]  /*11b400*/  IMAD.MOV.U32 R138, RZ, RZ, R245 ;  /* 0x000000ffff8a7224 */ /* 0x010fe400078e00f5 */
[----:B------:R-:W2:Y:S04]  /*11b410*/  LDL.LU R245, [R1+0x24] ;  /* 0x0000240001f57983 */ /* 0x000ea80000300800 */
[----:B------:R-:W2:Y:S04]  /*11b420*/  LDL.LU R246, [R1+0x28] ;  /* 0x0000280001f67983 */ /* 0x000ea80000300800 */
[----:B------:R-:W2:Y:S04]  /*11b430*/  LDL.LU R247, [R1+0x2c] ;  /* 0x00002c0001f77983 */ /* 0x000ea80000300800 */
        /* <DEDUP_REMOVED lines=47> */
[----:B----4-:R-:W-:-:S15]  /*11b730*/  HMMA.1688.F32.TF32 R236, R232, R10, R236 ;  /* 0x0000000ae8ec723c */ /* 0x010fde00000810ec */
[----:B------:R-:W-:-:S04]  /*11b740*/  NOP ;  /* 0x0000000000007918 */ /* 0x000fc80000000000 */
[----:B------:R-:W-:Y:S04]  /*11b750*/  STL.64 [R1+0x460], R236 ;  /* 0x000460ec01007387 */ /* 0x000fe80000100a00 */
[----:B------:R2:W-:Y:S02]  /*11b760*/  STL.64 [R1+0x468], R238 ;  /* 0x000468ee01007387 */ /* 0x0005e40000100a00 */
[----:B--2---:R-:W-:Y:S01]  /*11b770*/  HMMA.1688.F32.TF32 R236, R232, R6, R248 ;  /* 0x00000006e8ec723c */ /* 0x004fe200000810f8 */
[----:B---3--:R-:W-:Y:S02]  /*11b780*/  IMAD.MOV.U32 R248, RZ, RZ, R240 ;  /* 0x000000fffff87224 */ /* 0x008fe400078e00f0 */
[----:B------:R-:W2:Y:S01]  /*11b790*/  LDL.LU R240, [R1+0x7364] ;  /* 0x0073640001f07983 */ /* 0x000ea20000300800 */
[----:B------:R-:W-:Y:S01]  /*11b7a0*/  IMAD.MOV.U32 R249, RZ, RZ, R241 ;  /* 0x000000fffff97224 */ /* 0x000fe200078e00f1 */
[----:B------:R-:W-:Y:S01]  /*11b7b0*/  MOV R251, R243 ;  /* 0x000000f300fb7202 */ /* 0x000fe20000000f00 */
[----:B------:R-:W-:-:S13]  /*11b7c0*/  IMAD.MOV.U32 R250, RZ, RZ, R242 ;  /* 0x000000fffffa7224 */ /* 0x000fda00078e00f2 */
[----:B------:R-:W-:Y:S04]  /*11b7d0*/  STL.64 [R1+0x450], R236 ;  /* 0x000450ec01007387 */ /* 0x000fe80000100a00 */
[----:B------:R1:W-:Y:S04]  /*11b7e0*/  STL.64 [R1+0x458], R238 ;  /* 0x000458ee01007387 */ /* 0x0003e80000100a00 */
[----:B------:R-:W2:Y:S04]  /*11b7f0*/  LDL.LU R241, [R1+0x7360] ;  /* 0x0073600001f17983 */ /* 0x000ea80000300800 */
[----:B------:R-:W2:Y:S04]  /*11b800*/  LDL.LU R242, [R1+0x735c] ;  /* 0x00735c0001f27983 */ /* 0x000ea80000300800 */
[----:B------:R-:W2:Y:S01]  /*11b810*/  LDL.LU R243, [R1+0x7358] ;  /* 0x0073580001f37983 */ /* 0x000ea20000300800 */
[----:B-1----:R-:W-:Y:S03]  /*11b820*/  HMMA.1688.F32.TF32 R236, R232, R142, R244 ;  /* 0x0000008ee8ec723c */ /* 0x002fe600000810f4 */
[----:B------:R-:W3:-:S15]  /*11b830*/  LDL.LU R244, [R1+0x1c0] ;  /* 0x0001c00001f47983 */ /* 0x000ede0000300800 */
[----:B------:R-:W-:Y:S01]  /*11b840*/  NOP ;  /* 0x0000000000007918 */ /* 0x000fe20000000000 */
[----:B------:R-:W-:Y:S04]  /*11b850*/  STL.64 [R1+0x60], R236 ;  /* 0x000060ec01007387 */ /* 0x000fe80000100a00 */
[----:B------:R2:W-:Y:S04]  /*11b860*/  STL.64 [R1+0x68], R238 ;  /* 0x000068ee01007387 */ /* 0x0005e80000100a00 */
[----:B------:R-:W3:Y:S04]  /*11b870*/  LDL.LU R245, [R1+0x1c4] ;  /* 0x0001c40001f57983 */ /* 0x000ee80000300800 */
[----:B------:R-:W3:Y:S04]  /*11b880*/  LDL.LU R246, [R1+0x1c8] ;  /* 0x0001c80001f67983 */ /* 0x000ee80000300800 */
[----:B------:R-:W3:Y:S01]  /*11b890*/  LDL.LU R247, [R1+0x1cc] ;  /* 0x0001cc0001f77983 */ /* 0x000ee20000300800 */
[----:B--2---:R-:W-:Y:S03]  /*11b8a0*/  HMMA.1688.F32.TF32 R236, R232, R158, R240 ;  /* 0x0000009ee8ec723c */ /* 0x004fe600000810f0 */
[----:B------:R-:W2:-:S15]  /*11b8b0*/  LDL.LU R240, [R1+0x1d0] ;  /* 0x0001d00001f07983 */ /* 0x000e9e0000300800 */
[----:B------:R-:W-:Y:S01]  /*11b8c0*/  NOP ;  /* 0x0000000000007918 */ /* 0x000fe20000000000 */
[----:B------:R-:W-:Y:S04]  /*11b8d0*/  STL.64 [R1+0x50], R236 ;  /* 0x000050ec01007387 */ /* 0x000fe80000100a00 */
[----:B------:R-:W-:Y:S04]  /*11b8e0*/  STL.64 [R1+0x58], R238 ;  /* 0x000058ee01007387 */ /* 0x000fe80000100a00 */
[----:B------:R-:W2:Y:S04]  /*11b8f0*/  LDL.LU R241, [R1+0x1d4] ;  /* 0x0001d40001f17983 */ /* 0x000ea80000300800 */
[----:B------:R-:W2:Y:S04]  /*11b900*/  LDL.LU R242, [R1+0x1d8] ;  /* 0x0001d80001f27983 */ /* 0x000ea80000300800 */
[----:B------:R-:W2:Y:S01]  /*11b910*/  LDL.LU R243, [R1+0x1dc] ;  /* 0x0001dc0001f37983 */ /* 0x000ea20000300800 */
[C---:B---3--:R-:W-:Y:S03]  /*11b920*/  HMMA.1688.F32.TF32 R244, R232.reuse, R30, R244 ;  /* 0x0000001ee8f4723c */ /* 0x048fe600000810f4 */
[----:B------:R-:W-:Y:S04]  /*11b930*/  LDS R236, [R0+UR10+0x3c600] ;  /* 0x03c6000a00ec7984 */ /* 0x000fe80008000800 */
[----:B------:R-:W-:Y:S01]  /*11b940*/  LDS R238, [R0+UR10+0x3e600] ;  /* 0x03e6000a00ee7984 */ /* 0x000fe20008000800 */
[C---:B------:R-:W-:Y:S03]  /*11b950*/  HMMA.1688.F32.TF32 R168, R232.reuse, R162, R168 ;  /* 0x000000a2e8a8723c */ /* 0x040fe600000810a8 */
        /* <DEDUP_REMOVED lines=22> */
[----:B------:R2:W-:Y:S02]  /*11bac0*/  STL.64 [R1+0x2158], R242 ;  /* 0x002158f201007387 */ /* 0x0005e40000100a00 */
[----:B--2---:R-:W-:Y:S02]  /*11bad0*/  HMMA.1688.F32.TF32 R240, R232, R42, R248 ;  /* 0x0000002ae8f0723c */ /* 0x004fe400000810f8 */
[----:B------:R-:W-:Y:S04]  /*11bae0*/  STL.64 [R1+0x840], R244 ;  /* 0x000840f401007387 */ /* 0x000fe80000100a00 */
[----:B------:R-:W-:-:S13]  /*11baf0*/  STL.64 [R1+0x848], R246 ;  /* 0x000848f601007387 */ /* 0x000fda0000100a00 */
        /* <DEDUP_REMOVED lines=123> */
[----:B----4-:R-:W-:Y:S11]  /*11c2b0*/  HMMA.1688.F32.TF32 R232, R232, R34, R12 ;  /* 0x00000022e8e8723c */ /* 0x010ff6000008100c */
[----:B------:R-:W-:Y:S04]  /*11c2c0*/  STL.64 [R1+0x680], R168 ;  /* 0x000680a801007387 */ /* 0x000fe80000100a00 */
[----:B------:R1:W-:Y:S04]  /*11c2d0*/  STL.64 [R1+0x688], R170 ;  /* 0x000688aa01007387 */ /* 0x0003e80000100a00 */
[----:B-1----:R-:W2:Y:S04]  /*11c2e0*/  LDL.LU.64 R170, [R1+0x7350] ;  /* 0x0073500001aa7983 */ /* 0x002ea80000300a00 */
[----:B------:R-:W2:Y:S04]  /*11c2f0*/  LDL.LU.64 R168, [R1+0x7348] ;  /* 0x0073480001a87983 */ /* 0x000ea80000300a00 */
[----:B------:R-:W4:Y:S04]  /*11c300*/  LDL.LU R12, [R1+0x310] ;  /* 0x00031000010c7983 */ /* 0x000f280000300800 */
[----:B------:R-:W-:Y:S04]  /*11c310*/  STL.64 [R1+0x2c70], R232 ;  /* 0x002c70e801007387 */ /* 0x000fe80000100a00 */
[----:B------:R-:W-:Y:S04]  /*11c320*/  STL.64 [R1+0x2c78], R234 ;  /* 0x002c78ea01007387 */ /* 0x000fe80000100a00 */
[----:B------:R-:W4:Y:S04]  /*11c330*/  LDL.LU R13, [R1+0x314] ;  /* 0x00031400010d7983 */ /* 0x000f280000300800 */
[----:B------:R-:W4:Y:S04]  /*11c340*/  LDL.LU R14, [R1+0x318] ;  /* 0x00031800010e7983 */ /* 0x000f280000300800 */
[----:B------:R-:W4:Y:S01]  /*11c350*/  LDL.LU R15, [R1+0x31c] ;  /* 0x00031c00010f7983 */ /* 0x000f220000300800 */
[----:B---3--:R-:W-:Y:S01]  /*11c360*/  HMMA.1688.F32.TF32 R148, R236, R114, R148 ;  /* 0x00000072ec94723c */ /* 0x008fe20000081094 */
[----:B------:R-:W-:-:S02]  /*11c370*/  IMAD.MOV.U32 R65, RZ, RZ, R58 ;  /* 0x000000ffff417224 */ /* 0x000fc400078e003a */
[----:B------:R-:W-:Y:S02]  /*11c380*/  IMAD.MOV.U32 R64, RZ, RZ, R59 ;  /* 0x000000ffff407224 */ /* 0x000fe400078e003b */
[----:B------:R-:W-:Y:S02]  /*11c390*/  IMAD.MOV.U32 R181, RZ, RZ, R76 ;  /* 0x000000ffffb57224 */ /* 0x000fe400078e004c */
[----:B------:R-:W-:Y:S01]  /*11c3a0*/  IMAD.MOV.U32 R180, RZ, RZ, R77 ;  /* 0x000000ffffb47224 */ /* 0x000fe200078e004d */
[C---:B------:R-:W-:Y:S01]  /*11c3b0*/  HMMA.1688.F32.TF32 R144, R236.reuse, R18, R144 ;  /* 0x00000012ec90723c */ /* 0x040fe20000081090 */
[----:B------:R-:W-:Y:S02]  /*11c3c0*/  IMAD.MOV.U32 R85, RZ, RZ, R60 ;  /* 0x000000ffff557224 */ /* 0x000fe400078e003c */
[----:B------:R-:W-:Y:S01]  /*11c3d0*/  IMAD.MOV.U32 R84, RZ, RZ, R61 ;  /* 0x000000ffff547224 */ /* 0x000fe200078e003d */
[----:B------:R-:W-:Y:S01]  /*11c3e0*/  MOV R200, R93 ;  /* 0x0000005d00c87202 */ /* 0x000fe20000000f00 */
[----:B------:R-:W-:Y:S01]  /*11c3f0*/  IMAD.MOV.U32 R201, RZ, RZ, R92 ;  /* 0x000000ffffc97224 */ /* 0x000fe200078e005c */
[----:B------:R-:W-:Y:S01]  /*11c400*/  MOV R28, R35 ;  /* 0x00000023001c7202 */ /* 0x000fe20000000f00 */
[----:B------:R-:W-:Y:S01]  /*11c410*/  IMAD.MOV.U32 R173, RZ, RZ, R96 ;  /* 0x000000ffffad7224 */ /* 0x000fe200078e0060 */
[----:B------:R-:W-:Y:S01]  /*11c420*/  HMMA.1688.F32.TF32 R136, R236, R118, R136 ;  /* 0x00000076ec88723c */ /* 0x000fe20000081088 */
[----:B------:R-:W-:Y:S01]  /*11c430*/  IMAD.MOV.U32 R172, RZ, RZ, R97 ;  /* 0x000000ffffac7224 */ /* 0x000fe200078e0061 */
[----:B------:R-:W-:-:S06]  /*11c440*/  MOV R40, R33 ;  /* 0x0000002100287202 */ /* 0x000fcc0000000f00 */
[C---:B------:R-:W-:Y:S01]  /*11c450*/  HMMA.1688.F32.TF32 R132, R236.reuse, R122, R132 ;  /* 0x0000007aec84723c */ /* 0x040fe20000081084 */
[----:B------:R-:W-:Y:S07]  /*11c460*/  STL.64 [R1+0x20e0], R148 ;  /* 0x0020e09401007387 */ /* 0x000fee0000100a00 */
[----:B------:R-:W-:Y:S01]  /*11c470*/  HMMA.1688.F32.TF32 R240, R236, R126, R240 ;  /* 0x0000007eecf0723c */ /* 0x000fe200000810f0 */
[----:B------:R1:W-:Y:S01]  /*11c480*/  STL.64 [R1+0x20e8], R150 ;  /* 0x0020e89601007387 */ /* 0x0003e20000100a00 */
[----:B------:R-:W-:-:S02]  /*11c490*/  IMAD.MOV.U32 R29, RZ, RZ, R34 ;  /* 0x000000ffff1d7224 */ /* 0x000fc400078e0022 */
[----:B------:R-:W-:Y:S01]  /*11c4a0*/  IMAD.MOV.U32 R41, RZ, RZ, R32 ;  /* 0x000000ffff297224 */ /* 0x000fe200078e0020 */
[----:B------:R-:W-:Y:S03]  /*11c4b0*/  LDS R232, [R0+UR10+0x3c680] ;  /* 0x03c6800a00e87984 */ /* 0x000fe60008000800 */
[C---:B------:R-:W-:Y:S01]  /*11c4c0*/  HMMA.1688.F32.TF32 R244, R236.reuse, R10, R244 ;  /* 0x0000000aecf4723c */ /* 0x040fe200000810f4 */
[----:B------:R-:W-:Y:S04]  /*11c4d0*/  LDS R234, [R0+UR10+0x3e680] ;  /* 0x03e6800a00ea7984 */ /* 0x000fe80008000800 */
[----:B-1----:R-:W3:Y:S04]  /*11c4e0*/  LDL.LU.64 R150, [R1+0x7340] ;  /* 0x0073400001967983 */ /* 0x002ee80000300a00 */
[----:B------:R-:W3:Y:S04]  /*11c4f0*/  LDL.LU.64 R148, [R1+0x7338] ;  /* 0x0073380001947983 */ /* 0x000ee80000300a00 */
        /* <DEDUP_REMOVED lines=53> */
[----:B-1----:R-:W2:Y:S04]  /*11c850*/  LDL.LU R240, [R1+0x200] ;  /* 0x0002000001f07983 */ /* 0x002ea80000300800 */
[----:B------:R-:W-:Y:S04]  /*11c860*/  STL.64 [R1+0x1fd0], R24 ;  /* 0x001fd01801007387 */ /* 0x000fe80000100a00 */
[----:B------:R-:W-:Y:S04]  /*11c870*/  STL.64 [R1+0x1fd8], R26 ;  /* 0x001fd81a01007387 */ /* 0x000fe80000100a00 */
[----:B------:R1:W-:Y:S04]  /*11c880*/  STL.64 [R1+0x1fc0], R20 ;  /* 0x001fc01401007387 */ /* 0x0003e80000100a00 */
[----:B------:R1:W-:Y:S04]  /*11c890*/  STL.64 [R1+0x1fc8], R22 ;  /* 0x001fc81601007387 */ /* 0x0003e80000100a00 */
        /* <DEDUP_REMOVED lines=69> */
[----:B------:R-:W4:Y:S01]  /*11ccf0*/  LDL R15, [R1+0x22c] ;  /* 0x00022c00010f7983 */ /* 0x000f220000100800 */
[----:B------:R-:W-:-:S02]  /*11cd00*/  IMAD.MOV.U32 R77, RZ, RZ, R62 ;  /* 0x000000ffff4d7224 */ /* 0x000fc400078e003e */
[----:B------:R-:W-:Y:S02]  /*11cd10*/  IMAD.MOV.U32 R76, RZ, RZ, R63 ;  /* 0x000000ffff4c7224 */ /* 0x000fe400078e003f */
        /* <DEDUP_REMOVED lines=9> */
[C---:B------:R-:W-:Y:S08]  /*11cdb0*/  HMMA.1688.F32.TF32 R128, R236.reuse, R190, R128 ;  /* 0x000000beec80723c */ /* 0x040ff00000081080 */
[C---:B------:R-:W-:Y:S11]  /*11cdc0*/  HMMA.1688.F32.TF32 R104, R236.reuse, R202, R104 ;  /* 0x000000caec68723c */ /* 0x040ff60000081068 */
[----:B------:R-:W-:Y:S01]  /*11cdd0*/  STL.64 [R1+0x1fa0], R128 ;  /* 0x001fa08001007387 */ /* 0x000fe20000100a00 */
[C---:B------:R-:W-:Y:S03]  /*11cde0*/  HMMA.1688.F32.TF32 R108, R236.reuse, R194, R108 ;  /* 0x000000c2ec6c723c */ /* 0x040fe6000008106c */
[----:B------:R1:W-:Y:S04]  /*11cdf0*/  STL.64 [R1+0x1fa8], R130 ;  /* 0x001fa88201007387 */ /* 0x0003e80000100a00 */
[----:B-1----:R-:W2:Y:S04]  /*11ce00*/  LDL.LU.64 R130, [R1+0x7300] ;  /* 0x0073000001827983 */ /* 0x002ea80000300a00 */
[----:B------:R-:W2:Y:S01]  /*11ce10*/  LDL.LU.64 R128, [R1+0x72f8] ;  /* 0x0072f80001807983 */ /* 0x000ea20000300a00 */
[----:B------:R-:W-:Y:S03]  /*11ce20*/  HMMA.1688.F32.TF32 R72, R236, R94, R72 ;  /* 0x0000005eec48723c */ /* 0x000fe60000081048 */
[----:B------:R1:W-:Y:S04]  /*11ce30*/  STL.64 [R1+0x1d0], R244 ;  /* 0x0001d0f401007387 */ /* 0x0003e80000100a00 */
[----:B------:R3:W-:Y:S04]  /*11ce40*/  STL.64 [R1+0x1d8], R246 ;  /* 0x0001d8f601007387 */ /* 0x0007e80000100a00 */
[----:B-1----:R-:W4:Y:S04]  /*11ce50*/  LDL.LU R244, [R1+0x1e0] ;  /* 0x0001e00001f47983 */ /* 0x002f280000300800 */
[----:B------:R-:W4:Y:S01]  /*11ce60*/  LDL.LU R245, [R1+0x1e4] ;  /* 0x0001e40001f57983 */ /* 0x000f220000300800 */
[----:B---3--:R-:W-:-:S02]  /*11ce70*/  IMAD.MOV.U32 R246, RZ, RZ, R2 ;  /* 0x000000fffff67224 */ /* 0x008fc400078e0002 */
[----:B------:R-:W-:Y:S01]  /*11ce80*/  IMAD.MOV.U32 R247, RZ, RZ, R252 ;  /* 0x000000fffff77224 */ /* 0x000fe200078e00fc */
[----:B------:R-:W3:Y:S04]  /*11ce90*/  LDL.LU R2, [R1+0x72f4] ;  /* 0x0072f40001027983 */ /* 0x000ee80000300800 */
[----:B------:R-:W2:Y:S04]  /*11cea0*/  LDL.LU R252, [R1+0x72f0] ;  /* 0x0072f00001fc7983 */ /* 0x000ea80000300800 */
[----:B------:R-:W-:Y:S04]  /*11ceb0*/  STL.64 [R1+0x1c0], R108 ;  /* 0x0001c06c01007387 */ /* 0x000fe80000100a00 */
[----:B------:R1:W-:Y:S01]  /*11cec0*/  STL.64 [R1+0x1c8], R110 ;  /* 0x0001c86e01007387 */ /* 0x0003e20000100a00 */
[C---:B------:R-:W-:Y:S03]  /*11ced0*/  HMMA.1688.F32.TF32 R56, R236.reuse, R102, R56 ;  /* 0x00000066ec38723c */ /* 0x040fe60000081038 */
[----:B-1----:R-:W4:Y:S04]  /*11cee0*/  LDL.LU.64 R110, [R1+0x72e8] ;  /* 0x0072e800016e7983 */ /* 0x002f280000300a00 */
[----:B------:R-:W4:Y:S04]  /*11cef0*/  LDL.LU.64 R108, [R1+0x72e0] ;  /* 0x0072e000016c7983 */ /* 0x000f280000300a00 */
[----:B------:R-:W-:Y:S04]  /*11cf00*/  STL.64 [R1+0x1b0], R104 ;  /* 0x0001b06801007387 */ /* 0x000fe80000100a00 */
[----:B------:R1:W-:Y:S01]  /*11cf10*/  STL.64 [R1+0x1b8], R106 ;  /* 0x0001b86a01007387 */ /* 0x0003e20000100a00 */
[C---:B------:R-:W-:Y:S03]  /*11cf20*/  HMMA.1688.F32.TF32 R44, R236.reuse, R230, R44 ;  /* 0x000000e6ec2c723c */ /* 0x040fe6000008102c */
[----:B-1----:R-:W4:Y:S04]  /*11cf30*/  LDL.LU.64 R106, [R1+0x72d8] ;  /* 0x0072d800016a7983 */ /* 0x002f280000300a00 */
[----:B------:R-:W4:Y:S04]  /*11cf40*/  LDL.LU.64 R104, [R1+0x72d0] ;  /* 0x0072d00001687983 */ /* 0x000f280000300a00 */
[----:B------:R-:W-:Y:S04]  /*11cf50*/  STL.64 [R1+0x1a0], R88 ;  /* 0x0001a05801007387 */ /* 0x000fe80000100a00 */
[----:B------:R1:W-:Y:S04]  /*11cf60*/  STL.64 [R1+0x1a8], R90 ;  /* 0x0001a85a01007387 */ /* 0x0003e80000100a00 */
[----:B-1----:R-:W4:Y:S04]  /*11cf70*/  LDL.LU.64 R90, [R1+0x72c8] ;  /* 0x0072c800015a7983 */ /* 0x002f280000300a00 */
[----:B------:R-:W4:Y:S04]  /*11cf80*/  LDL.LU.64 R88, [R1+0x72c0] ;  /* 0x0072c00001587983 */ /* 0x000f280000300a00 */
[----:B------:R-:W-:Y:S04]  /*11cf90*/  STL.64 [R1+0x190], R80 ;  /* 0x0001905001007387 */ /* 0x000fe80000100a00 */
[----:B------:R1:W-:Y:S01]  /*11cfa0*/  STL.64 [R1+0x198], R82 ;  /* 0x0001985201007387 */ /* 0x0003e20000100a00 */
[----:B------:R-:W-:Y:S03]  /*11cfb0*/  HMMA.1688.F32.TF32 R236, R236, R34, R36 ;  /* 0x00000022ecec723c */ /* 0x000fe60000081024 */
        /* <DEDUP_REMOVED lines=10> */
[----:B------:R-:W4:Y:S04]  /*11d060*/  LDL.LU.64 R62, [R1+0x7288] ;  /* 0x00728800013e7983 */ /* 0x000f280000300a00 */
        /* <DEDUP_REMOVED lines=15> */
[----:B------:R-:W4:Y:S04]  /*11d160*/  LDL.LU.64 R38, [R1+0x7238] ;  /* 0x0072380001267983 */ /* 0x000f280000300a00 */
[----:B------:R-:W4:Y:S04]  /*11d170*/  LDL.LU.64 R36, [R1+0x7230] ;  /* 0x0072300001247983 */ /* 0x000f280000300a00 */
[----:B------:R1:W-:Y:S04]  /*11d180*/  STL.64 [R1+0x2c80], R236 ;  /* 0x002c80ec01007387 */ /* 0x0003e80000100a00 */
[----:B------:R3:W-:Y:S04]  /*11d190*/  STL.64 [R1+0x2c88], R238 ;  /* 0x002c88ee01007387 */ /* 0x0007e80000100a00 */
[----:B------:R-:W4:Y:S04]  /*11d1a0*/  LDL.LU.64 R34, [R1+0x7228] ;  /* 0x0072280001227983 */ /* 0x000f280000300a00 */
[----:B------:R-:W4:Y:S04]  /*11d1b0*/  LDL.LU.64 R32, [R1+0x7220] ;  /* 0x0072200001207983 */ /* 0x000f280000300a00 */
[----:B-1----:R-:W4:Y:S04]  /*11d1c0*/  LDL.LU R236, [R1+0x210] ;  /* 0x0002100001ec7983 */ /* 0x002f280000300800 */
[----:B------:R-:W4:Y:S01]  /*11d1d0*/  LDL.LU R237, [R1+0x214] ;  /* 0x0002140001ed7983 */ /* 0x000f220000300800 */
[C---:B------:R-:W-:Y:S08]  /*11d1e0*/  HMMA.1688.F32.TF32 R24, R232.reuse, R114, R24 ;  /* 0x00000072e818723c */ /* 0x040ff00000081018 */
[C---:B------:R-:W-:Y:S08]  /*11d1f0*/  HMMA.1688.F32.TF32 R20, R232.reuse, R18, R20 ;  /* 0x00000012e814723c */ /* 0x040ff00000081014 */
[----:B------:R-:W-:Y:S03]  /*11d200*/  HMMA.1688.F32.TF32 R12, R232, R118, R12 ;  /* 0x00000076e80c723c */ /* 0x000fe6000008100c */
[----:B------:R-:W-:Y:S01]  /*11d210*/  STL.64 [R1+0x40], R24 ;  /* 0x0000401801007387 */ /* 0x000fe20000100a00 */
[----:B---3--:R-:W-:-:S02]  /*11d220*/  IMAD.MOV.U32 R239, RZ, RZ, R2 ;  /* 0x000000ffffef7224 */ /* 0x008fc400078e0002 */
[----:B--2---:R-:W-:Y:S01]  /*11d230*/  IMAD.MOV.U32 R238, RZ, RZ, R252 ;  /* 0x000000ffffee7224 */ /* 0x004fe200078e00fc */
[----:B------:R1:W-:Y:S01]  /*11d240*/  STL.64 [R1+0x48], R26 ;  /* 0x0000481a01007387 */ /* 0x0003e20000100a00 */
[----:B------:R-:W-:Y:S02]  /*11d250*/  IMAD.MOV.U32 R3, RZ, RZ, R18 ;  /* 0x000000ffff037224 */ /* 0x000fe400078e0012 */
[----:B------:R-:W-:Y:S01]  /*11d260*/  IMAD.MOV.U32 R2, RZ, RZ, R19 ;  /* 0x000000ffff027224 */ /* 0x000fe200078e0013 */
[----:B-1----:R-:W2:Y:S04]  /*11d270*/  LDL.LU.64 R26, [R1+0x7218] ;  /* 0x00721800011a7983 */ /* 0x002ea80000300a00 */
[----:B------:R-:W2:Y:S04]  /*11d280*/  LDL.LU.64 R24, [R1+0x7210] ;  /* 0x0072100001187983 */ /* 0x000ea80000300a00 */
[----:B------:R-:W-:Y:S04]  /*11d290*/  STL.64 [R1+0x30], R20 ;  /* 0x0000301401007387 */ /* 0x000fe80000100a00 */
[----:B------:R1:W-:Y:S04]  /*11d2a0*/  STL.64 [R1+0x38], R22 ;  /* 0x0000381601007387 */ /* 0x0003e80000100a00 */
[----:B-1----:R-:W3:Y:S04]  /*11d2b0*/  LDL.LU.64 R22, [R1+0x7208] ;  /* 0x0072080001167983 */ /* 0x002ee80000300a00 */
[----:B------:R-:W3:Y:S04]  /*11d2c0*/  LDL.LU.64 R20, [R1+0x7200] ;  /* 0x0072000001147983 */ /* 0x000ee80000300a00 */
[----:B------:R-:W2:Y:S04]  /*11d2d0*/  LDL.LU.64 R18, [R1+0x71f8] ;  /* 0x0071f80001127983 */ /* 0x000ea80000300a00 */
[----:B------:R-:W2:Y:S04]  /*11d2e0*/  LDL.LU.64 R16, [R1+0x71f0] ;  /* 0x0071f00001107983 */ /* 0x000ea80000300a00 */
[----:B------:R-:W-:Y:S04]  /*11d2f0*/  STL.64 [R1+0x20], R12 ;  /* 0x0000200c01007387 */ /* 0x000fe80000100a00 */
[----:B------:R1:W-:Y:S01]  /*11d300*/  STL.64 [R1+0x28], R14 ;  /* 0x0000280e01007387 */ /* 0x0003e20000100a00 */
[----:B------:R-:W-:Y:S03]  /*11d310*/  HMMA.1688.F32.TF32 R248, R232, R10, R248 ;  /* 0x0000000ae8f8723c */ /* 0x000fe600000810f8 */
[----:B-1----:R-:W2:Y:S04]  /*11d320*/  LDL.LU.64 R14, [R1+0x71e8] ;  /* 0x0071e800010e7983 */ /* 0x002ea80000300a00 */
[----:B------:R-:W2:Y:S01]  /*11d330*/  LDL.LU.64 R12, [R1+0x71e0] ;  /* 0x0071e000010c7983 */ /* 0x000ea20000300a00 */
[----:B------:R-:W-:-:S02]  /*11d340*/  IMAD.MOV.U32 R117, RZ, RZ, R10 ;  /* 0x000000ffff757224 */ /* 0x000fc400078e000a */
[----:B------:R-:W-:Y:S01]  /*11d350*/  IMAD.MOV.U32 R116, RZ, RZ, R11 ;  /* 0x000000ffff747224 */ /* 0x000fe200078e000b */
[----:B----4-:R-:W-:Y:S01]  /*11d360*/  HMMA.1688.F32.TF32 R244, R232, R6, R244 ;  /* 0x00000006e8f4723c */ /* 0x010fe200000810f4 */
[----:B------:R-:W-:Y:S02]  /*11d370*/  IMAD.MOV.U32 R113, RZ, RZ, R6 ;  /* 0x000000ffff717224 */ /* 0x000fe400078e0006 */
[----:B------:R-:W-:-:S05]  /*11d380*/  IMAD.MOV.U32 R112, RZ, RZ, R7 ;  /* 0x000000ffff707224 */ /* 0x000fca00078e0007 */
[----:B------:R-:W-:-:S15]  /*11d390*/  HMMA.1688.F32.TF32 R236, R232, R122, R236 ;  /* 0x0000007ae8ec723c */ /* 0x000fde00000810ec */
[----:B------:R-:W-:-:S04]  /*11d3a0*/  NOP ;  /* 0x0000000000007918 */ /* 0x000fc80000000000 */
[----:B------:R-:W-:Y:S04]  /*11d3b0*/  STL.64 [R1+0x10], R236 ;  /* 0x000010ec01007387 */ /* 0x000fe80000100a00 */
[----:B------:R1:W-:Y:S02]  /*11d3c0*/  STL.64 [R1+0x18], R238 ;  /* 0x000018ee01007387 */ /* 0x0003e40000100a00 */
[----:B-1----:R-:W-:-:S15]  /*11d3d0*/  HMMA.1688.F32.TF32 R236, R232, R126, R240 ;  /* 0x0000007ee8ec723c */ /* 0x002fde00000810f0 */
[----:B------:R-:W-:-:S04]  /*11d3e0*/  NOP ;  /* 0x0000000000007918 */ /* 0x000fc80000000000 */
[----:B------:R-:W-:Y:S04]  /*11d3f0*/  STL.64 [R1], R236 ;  /* 0x000000ec01007387 */ /* 0x000fe80000100a00 */
[----:B------:R-:W-:Y:S04]  /*11d400*/  STL.64 [R1+0x8], R238 ;  /* 0x000008ee01007387 */ /* 0x000fe80000100a00 */
[----:B------:R-:W4:Y:S04]  /*11d410*/  LDL.LU.64 R10, [R1+0x71d8] ;  /* 0x0071d800010a7983 */ /* 0x000f280000300a00 */
[----:B------:R-:W4:Y:S04]  /*11d420*/  LDL.LU.64 R8, [R1+0x71d0] ;  /* 0x0071d00001087983 */ /* 0x000f280000300a00 */
[----:B------:R1:W-:Y:S04]  /*11d430*/  STL [R1+0x6f00], R248 ;  /* 0x006f00f801007387 */ /* 0x0003e80000100800 */
[----:B------:R1:W-:Y:S04]  /*11d440*/  STL [R1+0x6efc], R249 ;  /* 0x006efcf901007387 */ /* 0x0003e80000100800 */
[----:B------:R-:W-:Y:S04]  /*11d450*/  STL [R1+0x6ef8], R250 ;  /* 0x006ef8fa01007387 */ /* 0x000fe80000100800 */
[----:B------:R-:W-:Y:S04]  /*11d460*/  STL [R1+0x6ef4], R251 ;  /* 0x006ef4fb01007387 */ /* 0x000fe80000100800 */
[----:B------:R-:W3:Y:S04]  /*11d470*/  LDL.LU.64 R6, [R1+0x71c8] ;  /* 0x0071c80001067983 */ /* 0x000ee80000300a00 */
[----:B------:R-:W3:Y:S01]  /*11d480*/  LDL.LU.64 R4, [R1+0x71c0] ;  /* 0x0071c00001047983 */ /* 0x000ee20000300a00 */
[----:B-1----:R-:W-:Y:S01]  /*11d490*/  IMAD.MOV.U32 R248, RZ, RZ, R97 ;  /* 0x000000fffff87224 */ /* 0x002fe200078e0061 */
[----:B------:R-:W-:-:S04]  /*11d4a0*/  MOV R249, R96 ;  /* 0x0000006000f97202 */ /* 0x000fc80000000f00 */
[----:B------:R-:W-:Y:S04]  /*11d4b0*/  STL [R1+0x6fcc], R248 ;  /* 0x006fccf801007387 */ /* 0x000fe80000100800 */
[----:B------:R-:W-:Y:S04]  /*11d4c0*/  STL [R1+0x6fd0], R249 ;  /* 0x006fd0f901007387 */ /* 0x000fe80000100800 */
[----:B------:R-:W-:Y:S01]  /*11d4d0*/  STL [R1+0x6f10], R244 ;  /* 0x006f10f401007387 */ /* 0x000fe20000100800 */
[----:B--2---:R-:W-:Y:S03]  /*11d4e0*/  HMMA.1688.F32.TF32 R12, R232, R154, R12 ;  /* 0x0000009ae80c723c */ /* 0x004fe6000008100c */
[----:B------:R-:W-:Y:S04]  /*11d4f0*/  STL [R1+0x6f0c], R245 ;  /* 0x006f0cf501007387 */ /* 0x000fe80000100800 */
[----:B------:R1:W-:Y:S04]  /*11d500*/  STL [R1+0x6f08], R246 ;  /* 0x006f08f601007387 */ /* 0x0003e80000100800 */
[----:B------:R2:W-:Y:S01]  /*11d510*/  STL [R1+0x6f04], R247 ;  /* 0x006f04f701007387 */ /* 0x0005e20000100800 */
[----:B------:R-:W-:-:S02]  /*11d520*/  IMAD.MOV.U32 R121, RZ, RZ, R30 ;  /* 0x000000ffff797224 */ /* 0x000fc400078e001e */
[----:B------:R-:W-:Y:S02]  /*11d530*/  IMAD.MOV.U32 R120, RZ, RZ, R31 ;  /* 0x000000ffff787224 */ /* 0x000fe400078e001f */
[----:B------:R-:W-:Y:S02]  /*11d540*/  IMAD.MOV.U32 R125, RZ, RZ, R42 ;  /* 0x000000ffff7d7224 */ /* 0x000fe400078e002a */
[----:B------:R-:W-:Y:S01]  /*11d550*/  IMAD.MOV.U32 R124, RZ, RZ, R43 ;  /* 0x000000ffff7c7224 */ /* 0x000fe200078e002b */
[C---:B----4-:R-:W-:Y:S08]  /*11d560*/  HMMA.1688.F32.TF32 R236, R232.reuse, R158, R8 ;  /* 0x0000009ee8ec723c */ /* 0x050ff00000081008 */
[C---:B------:R-:W-:Y:S08]  /*11d570*/  HMMA.1688.F32.TF32 R8, R232.reuse, R30, R16 ;  /* 0x0000001ee808723c */ /* 0x040ff00000081010 */
[----:B---3--:R-:W-:Y:S01]  /*11d580*/  HMMA.1688.F32.TF32 R240, R232, R142, R4 ;  /* 0x0000008ee8f0723c */ /* 0x008fe20000081004 */
[----:B-1----:R-:W-:Y:S01]  /*11d590*/  IMAD.MOV.U32 R246, RZ, RZ, R77 ;  /* 0x000000fffff67224 */ /* 0x002fe200078e004d */
[----:B------:R-:W-:Y:S01]  /*11d5a0*/  LDS R4, [R0+UR10+0x3c700] ;  /* 0x03c7000a00047984 */ /* 0x000fe20008000800 */
[----:B--2---:R-:W-:-:S02]  /*11d5b0*/  IMAD.MOV.U32 R247, RZ, RZ, R76 ;  /* 0x000000fffff77224 */ /* 0x004fc400078e004c */
[----:B------:R-:W-:Y:S01]  /*11d5c0*/  IMAD.MOV.U32 R244, RZ, RZ, R85 ;  /* 0x000000fffff47224 */ /* 0x000fe200078e0055 */
[----:B------:R-:W-:-:S13]  /*11d5d0*/  LDS R6, [R0+UR10+0x3e700] ;  /* 0x03e7000a00067984 */ /* 0x000fda0008000800 */
[----:B------:R-:W-:Y:S04]  /*11d5e0*/  STL [R1+0x6f64], R240 ;  /* 0x006f64f001007387 */ /* 0x000fe80000100800 */
[----:B------:R-:W-:Y:S04]  /*11d5f0*/  STL [R1+0x6f60], R241 ;  /* 0x006f60f101007387 */ /* 0x000fe80000100800 */
[----:B------:R-:W-:Y:S04]  /*11d600*/  STL [R1+0x6f18], R242 ;  /* 0x006f18f201007387 */ /* 0x000fe80000100800 */
[----:B------:R-:W-:Y:S04]  /*11d610*/  STL [R1+0x6f14], R243 ;  /* 0x006f14f301007387 */ /* 0x000fe80000100800 */
[----:B------:R-:W-:Y:S04]  /*11d620*/  STL.64 [R1+0x6f28], R238 ;  /* 0x006f28ee01007387 */ /* 0x000fe80000100a00 */
[----:B------:R1:W-:Y:S02]  /*11d630*/  STL.64 [R1+0x6f20], R236 ;  /* 0x006f20ec01007387 */ /* 0x0003e40000100a00 */
[----:B-1----:R-:W-:-:S02]  /*11d640*/  IMAD.MOV.U32 R236, RZ, RZ, R41 ;  /* 0x000000ffffec7224 */ /* 0x002fc400078e0029 */
[----:B------:R-:W-:-:S03]  /*11d650*/  IMAD.MOV.U32 R237, RZ, RZ, R40 ;  /* 0x000000ffffed7224 */ /* 0x000fc600078e0028 */
[----:B------:R-:W-:Y:S04]  /*11d660*/  STL [R1+0x6fd4], R236 ;  /* 0x006fd4ec01007387 */ /* 0x000fe80000100800 */
[----:B------:R-:W-:Y:S04]  /*11d670*/  STL [R1+0x6fd8], R237 ;  /* 0x006fd8ed01007387 */ /* 0x000fe80000100800 */
[----:B------:R-:W-:Y:S01]  /*11d680*/  STL.64 [R1+0x1f90], R12 ;  /* 0x001f900c01007387 */ /* 0x000fe20000100a00 */
[----:B------:R-:W-:-:S03]  /*11d690*/  IMAD.MOV.U32 R238, RZ, RZ, R29 ;  /* 0x000000ffffee7224 */ /* 0x000fc600078e001d */
[----:B------:R-:W-:Y:S01]  /*11d6a0*/  STL.64 [R1+0x1f98], R14 ;  /* 0x001f980e01007387 */ /* 0x000fe20000100a00 */
[----:B------:R-:W-:-:S03]  /*11d6b0*/  MOV R239, R28 ;  /* 0x0000001c00ef7202 */ /* 0x000fc60000000f00 */
[----:B------:R-:W-:Y:S04]  /*11d6c0*/  STL.64 [R1+0x1f80], R8 ;  /* 0x001f800801007387 */ /* 0x000fe80000100a00 */
[----:B------:R1:W-:Y:S04]  /*11d6d0*/  STL.64 [R1+0x1f88], R10 ;  /* 0x001f880a01007387 */ /* 0x0003e80000100a00 */
[----:B------:R-:W2:Y:S04]  /*11d6e0*/  LDL.LU.64 R30, [R1+0x71b8] ;  /* 0x0071b800011e7983 */ /* 0x000ea80000300a00 */
[----:B------:R-:W2:Y:S01]  /*11d6f0*/  LDL.LU.64 R28, [R1+0x71b0] ;  /* 0x0071b000011c7983 */ /* 0x000ea20000300a00 */
[----:B-1----:R-:W-:-:S15]  /*11d700*/  HMMA.1688.F32.TF32 R8, R232, R42, R20 ;  /* 0x0000002ae808723c */ /* 0x002fde0000081014 */
[----:B------:R-:W-:-:S04]  /*11d710*/  NOP ;  /* 0x0000000000007918 */ /* 0x000fc80000000000 */
[----:B------:R-:W-:Y:S04]  /*11d720*/  STL.64 [R1+0x1f70], R8 ;  /* 0x001f700801007387 */ /* 0x000fe80000100a00 */
[----:B------:R1:W-:Y:S04]  /*11d730*/  STL.64 [R1+0x1f78], R10 ;  /* 0x001f780a01007387 */ /* 0x0003e80000100a00 */
[----:B------:R-:W3:Y:S04]  /*11d740*/  LDL.LU.64 R42, [R1+0x71a8] ;  /* 0x0071a800012a7983 */ /* 0x000ee80000300a00 */
[----:B------:R-:W3:Y:S01]  /*11d750*/  LDL.LU.64 R40, [R1+0x71a0] ;  /* 0x0071a00001287983 */ /* 0x000ee20000300a00 */
[----:B-1----:R-:W-:Y:S01]  /*11d760*/  HMMA.1688.F32.TF32 R8, R232, R162, R24 ;  /* 0x000000a2e808723c */ /* 0x002fe20000081018 */
[----:B------:R-:W-:-:S02]  /*11d770*/  IMAD.MOV.U32 R26, RZ, RZ, R65 ;  /* 0x000000ffff1a7224 */ /* 0x000fc400078e0041 */
[----:B------:R-:W-:-:S15]  /*11d780*/  IMAD.MOV.U32 R27, RZ, RZ, R64 ;  /* 0x000000ffff1b7224 */ /* 0x000fde00078e0040 */
[----:B------:R-:W-:Y:S01]  /*11d790*/  NOP ;  /* 0x0000000000007918 */ /* 0x000fe20000000000 */
[----:B------:R-:W-:Y:S04]  /*11d7a0*/  STL.64 [R1+0x1f60], R8 ;  /* 0x001f600801007387 */ /* 0x000fe80000100a00 */
[----:B------:R2:W-:Y:S01]  /*11d7b0*/  STL.64 [R1+0x1f68], R10 ;  /* 0x001f680a01007387 */ /* 0x0005e20000100a00 */
[C---:B------:R-:W-:Y:S08]  /*11d7c0*/  HMMA.1688.F32.TF32 R12, R232.reuse, R166, R32 ;  /* 0x000000a6e80c723c */ /* 0x040ff00000081020 */
[C---:B------:R-:W-:Y:S08]  /*11d7d0*/  HMMA.1688.F32.TF32 R16, R232.reuse, R186, R36 ;  /* 0x000000bae810723c */ /* 0x040ff00000081024 */
[C---:B------:R-:W-:Y:S08]  /*11d7e0*/  HMMA.1688.F32.TF32 R20, R232.reuse, R190, R56 ;  /* 0x000000bee814723c */ /* 0x040ff00000081038 */
[----:B--2---:R-:W-:Y:S01]  /*11d7f0*/  HMMA.1688.F32.TF32 R8, R232, R26, R28 ;  /* 0x0000001ae808723c */ /* 0x004fe2000008101c */
[----:B------:R-:W-:-:S02]  /*11d800*/  IMAD.MOV.U32 R245, RZ, RZ, R84 ;  /* 0x000000fffff57224 */ /* 0x000fc400078e0054 */
[----:B------:R-:W-:Y:S02]  /*11d810*/  IMAD.MOV.U32 R250, RZ, RZ, R93 ;  /* 0x000000fffffa7224 */ /* 0x000fe400078e005d */
[----:B------:R-:W-:Y:S01]  /*11d820*/  IMAD.MOV.U32 R251, RZ, RZ, R92 ;  /* 0x000000fffffb7224 */ /* 0x000fe200078e005c */
[----:B------:R-:W-:Y:S01]  /*11d830*/  LOP3.LUT R243, R0, 0x20, RZ, 0x3c, !PT ;  /* 0x0000002000f37812 */ /* 0x000fe200078e3cff */
[----:B------:R-:W-:Y:S01]  /*11d840*/  IMAD.MOV.U32 R31, RZ, RZ, R2 ;  /* 0x000000ffff1f7224 */ /* 0x000fe200078e0002 */
[----:B------:R-:W-:Y:S11]  /*11d850*/  LDS R56, [R0+UR10+0x38780] ;  /* 0x0387800a00387984 */ /* 0x000ff60008000800 */
[----:B------:R-:W-:Y:S04]  /*11d860*/  STL.64 [R1+0x440], R8 ;  /* 0x0004400801007387 */ /* 0x000fe80000100a00 */
[----:B------:R3:W-:Y:S01]  /*11d870*/  STL.64 [R1+0x448], R10 ;  /* 0x0004480a01007387 */ /* 0x0007e20000100a00 */
[----:B------:R-:W-:-:S03]  /*11d880*/  IMAD.MOV.U32 R30, RZ, RZ, R3 ;  /* 0x000000ffff1e7224 */ /* 0x000fc600078e0003 */
[----:B------:R-:W-:Y:S04]  /*11d890*/  LDS R5, [R243+UR10+0x3c700] ;  /* 0x03c7000af3057984 */ /* 0x000fe80008000800 */
[----:B------:R-:W1:Y:S01]  /*11d8a0*/  LDS R7, [R243+UR10+0x3e700] ;  /* 0x03e7000af3077984 */ /* 0x000e620008000800 */
[C---:B---3--:R-:W-:Y:S03]  /*11d8b0*/  HMMA.1688.F32.TF32 R8, R232.reuse, R174, R40 ;  /* 0x000000aee808723c */ /* 0x048fe60000081028 */
        /* <DEDUP_REMOVED lines=12> */
[----:B------:R-:W-:Y:S01]  /*11d980*/  STL.64 [R1+0x88], R18 ;  /* 0x0000881201007387 */ /* 0x000fe20000100a00 */
[----:B--2---:R-:W-:-:S03]  /*11d990*/  IMAD.MOV.U32 R15, RZ, RZ, R66 ;  /* 0x000000ffff0f7224 */ /* 0x004fc600078e0042 */
[----:B------:R-:W-:Y:S01]  /*11d9a0*/  STL.64 [R1+0x70], R8 ;  /* 0x0000700801007387 */ /* 0x000fe20000100a00 */
[----:B------:R-:W-:-:S03]  /*11d9b0*/  IMAD.MOV.U32 R14, RZ, RZ, R67 ;  /* 0x000000ffff0e7224 */ /* 0x000fc600078e0043 */
[----:B------:R2:W-:Y:S04]  /*11d9c0*/  STL.64 [R1+0x78], R10 ;  /* 0x0000780a01007387 */ /* 0x0005e80000100a00 */
[----:B------:R-:W3:Y:S04]  /*11d9d0*/  LDL.LU.64 R66, [R1+0x7198] ;  /* 0x0071980001427983 */ /* 0x000ee80000300a00 */
[----:B------:R-:W3:Y:S01]  /*11d9e0*/  LDL.LU.64 R64, [R1+0x7190] ;  /* 0x0071900001407983 */ /* 0x000ee20000300a00 */
[----:B--2---:R-:W-:Y:S03]  /*11d9f0*/  HMMA.1688.F32.TF32 R8, R232, R78, R60 ;  /* 0x0000004ee808723c */ /* 0x004fe6000008103c */
[----:B------:R-:W-:Y:S01]  /*11da00*/  STL.64 [R1+0x1f50], R20 ;  /* 0x001f501401007387 */ /* 0x000fe20000100a00 */
[----:B------:R-:W-:Y:S01]  /*11da10*/  IMAD.MOV.U32 R17, RZ, RZ, R78 ;  /* 0x000000ffff117224 */ /* 0x000fe200078e004e */
[----:B------:R-:W-:-:S02]  /*11da20*/  MOV R16, R79 ;  /* 0x0000004f00107202 */ /* 0x000fc40000000f00 */
[----:B------:R2:W-:-:S12]  /*11da30*/  STL.64 [R1+0x1f58], R22 ;  /* 0x001f581601007387 */ /* 0x0005d80000100a00 */
[----:B------:R-:W-:Y:S04]  /*11da40*/  STL.64 [R1+0x1f40], R8 ;  /* 0x001f400801007387 */ /* 0x000fe80000100a00 */
[----:B------:R3:W-:Y:S04]  /*11da50*/  STL.64 [R1+0x1f48], R10 ;  /* 0x001f480a01007387 */ /* 0x0007e80000100a00 */
[----:B------:R-:W4:Y:S04]  /*11da60*/  LDL.LU.64 R78, [R1+0x7188] ;  /* 0x00718800014e7983 */ /* 0x000f280000300a00 */
[----:B------:R-:W4:Y:S01]  /*11da70*/  LDL.LU.64 R76, [R1+0x7180] ;  /* 0x00718000014c7983 */ /* 0x000f220000300a00 */
[----:B--2---:R-:W-:Y:S01]  /*11da80*/  HMMA.1688.F32.TF32 R20, R232, R202, R68 ;  /* 0x000000cae814723c */ /* 0x004fe20000081044 */
[----:B------:R-:W-:-:S02]  /*11da90*/  IMAD.MOV.U32 R12, RZ, RZ, R86 ;  /* 0x000000ffff0c7224 */ /* 0x000fc400078e0056 */
[----:B------:R-:W-:Y:S02]  /*11daa0*/  IMAD.MOV.U32 R2, RZ, RZ, R87 ;  /* 0x000000ffff027224 */ /* 0x000fe400078e0057 */
[----:B------:R-:W-:Y:S02]  /*11dab0*/  IMAD.MOV.U32 R19, RZ, RZ, R98 ;  /* 0x000000ffff137224 */ /* 0x000fe400078e0062 */
[----:B------:R-:W-:Y:S02]  /*11dac0*/  IMAD.MOV.U32 R18, RZ, RZ, R99 ;  /* 0x000000ffff127224 */ /* 0x000fe400078e0063 */
[----:B------:R-:W-:Y:S01]  /*11dad0*/  IMAD.MOV.U32 R13, RZ, RZ, R95 ;  /* 0x000000ffff0d7224 */ /* 0x000fe200078e005f */
[----:B---3--:R-:W-:-:S15]  /*11dae0*/  HMMA.1688.F32.TF32 R8, R232, R194, R64 ;  /* 0x000000c2e808723c */ /* 0x008fde0000081040 */
[----:B------:R-:W-:-:S04]  /*11daf0*/  NOP ;  /* 0x0000000000007918 */ /* 0x000fc80000000000 */
[----:B------:R-:W-:Y:S04]  /*11db00*/  STL.64 [R1+0x1f30], R8 ;  /* 0x001f300801007387 */ /* 0x000fe80000100a00 */
[----:B------:R2:W-:Y:S02]  /*11db10*/  STL.64 [R1+0x1f38], R10 ;  /* 0x001f380a01007387 */ /* 0x0005e40000100a00 */
[----:B--2---:R-:W-:Y:S02]  /*11db20*/  HMMA.1688.F32.TF32 R8, R232, R86, R72 ;  /* 0x00000056e808723c */ /* 0x004fe40000081048 */
[----:B------:R-:W-:Y:S04]  /*11db30*/  STL.64 [R1+0x1f20], R20 ;  /* 0x001f201401007387 */ /* 0x000fe80000100a00 */
[----:B------:R-:W-:-:S13]  /*11db40*/  STL.64 [R1+0x1f28], R22 ;  /* 0x001f281601007387 */ /* 0x000fda0000100a00 */
[----:B------:R-:W-:Y:S04]  /*11db50*/  STL.64 [R1+0x1f10], R8 ;  /* 0x001f100801007387 */ /* 0x000fe80000100a00 */
[----:B------:R4:W-:Y:S04]  /*11db60*/  STL.64 [R1+0x1f18], R10 ;  /* 0x001f180a01007387 */ /* 0x0009e80000100a00 */
[----:B------:R-:W2:Y:S04]  /*11db70*/  LDL.LU.64 R86, [R1+0x7178] ;  /* 0x0071780001567983 */ /* 0x000ea80000300a00 */
[----:B------:R-:W2:Y:S01]  /*11db80*/  LDL.LU.64 R84, [R1+0x7170] ;  /* 0x0071700001547983 */ /* 0x000ea20000300a00 */
[----:B----4-:R-:W-:-:S15]  /*11db90*/  HMMA.1688.F32.TF32 R8, R232, R98, R76 ;  /* 0x00000062e808723c */ /* 0x010fde000008104c */
[----:B------:R-:W-:-:S04]  /*11dba0*/  NOP ;  /* 0x0000000000007918 */ /* 0x000fc80000000000 */
[----:B------:R-:W-:Y:S04]  /*11dbb0*/  STL.64 [R1+0x1f00], R8 ;  /* 0x001f000801007387 */ /* 0x000fe80000100a00 */
[----:B------:R3:W-:Y:S01]  /*11dbc0*/  STL.64 [R1+0x1f08], R10 ;  /* 0x001f080a01007387 */ /* 0x0007e20000100a00 */
[----:B------:R-:W-:-:S03]  /*11dbd0*/  IMAD.MOV.U32 R20, RZ, RZ, R94 ;  /* 0x000000ffff147224 */ /* 0x000fc600078e005e */
[----:B------:R-:W4:Y:S04]  /*11dbe0*/  LDL.LU.64 R98, [R1+0x7168] ;  /* 0x0071680001627983 */ /* 0x000f280000300a00 */
[----:B------:R-:W4:Y:S01]  /*11dbf0*/  LDL.LU.64 R96, [R1+0x7160] ;  /* 0x0071600001607983 */ /* 0x000f220000300a00 */
[----:B---3--:R-:W-:-:S15]  /*11dc00*/  HMMA.1688.F32.TF32 R8, R232, R94, R80 ;  /* 0x0000005ee808723c */ /* 0x008fde0000081050 */
[----:B------:R-:W-:-:S04]  /*11dc10*/  NOP ;  /* 0x0000000000007918 */ /* 0x000fc80000000000 */
[----:B------:R-:W-:Y:S04]  /*11dc20*/  STL.64 [R1+0x1ef0], R8 ;  /* 0x001ef00801007387 */ /* 0x000fe80000100a00 */
[----:B------:R3:W-:Y:S04]  /*11dc30*/  STL.64 [R1+0x1ef8], R10 ;  /* 0x001ef80a01007387 */ /* 0x0007e80000100a00 */
[----:B------:R-:W4:Y:S04]  /*11dc40*/  LDL.LU.64 R94, [R1+0x7158] ;  /* 0x00715800015e7983 */ /* 0x000f280000300a00 */
[----:B------:R-:W4:Y:S01]  /*11dc50*/  LDL.LU.64 R92, [R1+0x7150] ;  /* 0x00715000015c7983 */ /* 0x000f220000300a00 */
[----:B---3--:R-:W-:Y:S01]  /*11dc60*/  HMMA.1688.F32.TF32 R8, R232, R102, R88 ;  /* 0x00000066e808723c */ /* 0x008fe20000081058 */
[----:B------:R-:W-:Y:S01]  /*11dc70*/  IMAD.MOV.U32 R21, RZ, RZ, R102 ;  /* 0x000000ffff157224 */ /* 0x000fe200078e0066 */
[----:B------:R-:W-:Y:S01]  /*11dc80*/  MOV R3, R103 ;  /* 0x0000006700037202 */ /* 0x000fe20000000f00 */
[----:B------:R-:W-:-:S02]  /*11dc90*/  IMAD.MOV.U32 R23, RZ, RZ, R230 ;  /* 0x000000ffff177224 */ /* 0x000fc400078e00e6 */
[----:B------:R-:W-:-:S03]  /*11dca0*/  IMAD.MOV.U32 R22, RZ, RZ, R231 ;  /* 0x000000ffff167224 */ /* 0x000fc600078e00e7 */
[----:B--2---:R-:W-:-:S15]  /*11dcb0*/  HMMA.1688.F32.TF32 R32, R232, R246, R84 ;  /* 0x000000f6e820723c */ /* 0x004fde0000081054 */
[----:B------:R-:W-:-:S04]  /*11dcc0*/  NOP ;  /* 0x0000000000007918 */ /* 0x000fc80000000000 */
[----:B------:R-:W-:Y:S04]  /*11dcd0*/  STL.64 [R1+0x1ee0], R32 ;  /* 0x001ee02001007387 */ /* 0x000fe80000100a00 */
[----:B------:R-:W-:Y:S04]  /*11dce0*/  STL.64 [R1+0x1ee8], R34 ;  /* 0x001ee82201007387 */ /* 0x000fe80000100a00 */
[----:B------:R-:W-:Y:S04]  /*11dcf0*/  STL.64 [R1+0x1ed0], R8 ;  /* 0x001ed00801007387 */ /* 0x000fe80000100a00 */
[----:B------:R4:W-:Y:S04]  /*11dd00*/  STL.64 [R1+0x1ed8], R10 ;  /* 0x001ed80a01007387 */ /* 0x0009e80000100a00 */
[----:B------:R-:W2:Y:S04]  /*11dd10*/  LDL.LU.64 R102, [R1+0x7148] ;  /* 0x0071480001667983 */ /* 0x000ea80000300a00 */
[----:B------:R-:W2:Y:S01]  /*11dd20*/  LDL.LU.64 R100, [R1+0x7140] ;  /* 0x0071400001647983 */ /* 0x000ea20000300a00 */
[C---:B----4-:R-:W-:Y:S08]  /*11dd30*/  HMMA.1688.F32.TF32 R8, R232.reuse, R230, R96 ;  /* 0x000000e6e808723c */ /* 0x050ff00000081060 */
[----:B------:R-:W-:-:S15]  /*11dd40*/  HMMA.1688.F32.TF32 R32, R232, R250, R92 ;  /* 0x000000fae820723c */ /* 0x000fde000008105c */
[----:B------:R-:W-:-:S04]  /*11dd50*/  NOP ;  /* 0x0000000000007918 */ /* 0x000fc80000000000 */
[----:B------:R-:W-:Y:S04]  /*11dd60*/  STL.64 [R1+0x1ec0], R32 ;  /* 0x001ec02001007387 */ /* 0x000fe80000100a00 */
[----:B------:R-:W-:Y:S04]  /*11dd70*/  STL.64 [R1+0x1ec8], R34 ;  /* 0x001ec82201007387 */ /* 0x000fe80000100a00 */
[----:B------:R-:W-:Y:S04]  /*11dd80*/  STL.64 [R1+0x1eb0], R8 ;  /* 0x001eb00801007387 */ /* 0x000fe80000100a00 */
[----:B------:R2:W-:Y:S04]  /*11dd90*/  STL.64 [R1+0x1eb8], R10 ;  /* 0x001eb80a01007387 */ /* 0x0005e80000100a00 */
[----:B------:R-:W1:Y:S04]  /*11dda0*/  LDL.LU.64 R230, [R1+0x7138] ;  /* 0x0071380001e67983 */ /* 0x000e680000300a00 */
[----:B------:R-:W1:Y:S01]  /*11ddb0*/  LDL.LU.64 R228, [R1+0x7130] ;  /* 0x0071300001e47983 */ /* 0x000e620000300a00 */
[----:B------:R-:W-:-:S02]  /*11ddc0*/  IMAD.MOV.U32 R237, RZ, RZ, R115 ;  /* 0x000000ffffed7224 */ /* 0x000fc400078e0073 */
[----:B------:R-:W-:Y:S02]  /*11ddd0*/  IMAD.MOV.U32 R38, RZ, RZ, R113 ;  /* 0x000000ffff267224 */ /* 0x000fe400078e0071 */
[----:B------:R-:W-:Y:S02]  /*11dde0*/  IMAD.MOV.U32 R39, RZ, RZ, R112 ;  /* 0x000000ffff277224 */ /* 0x000fe400078e0070 */
[----:B------:R-:W-:Y:S02]  /*11ddf0*/  IMAD.MOV.U32 R42, RZ, RZ, R117 ;  /* 0x000000ffff2a7224 */ /* 0x000fe400078e0075 */
[----:B------:R-:W-:Y:S01]  /*11de00*/  IMAD.MOV.U32 R43, RZ, RZ, R116 ;  /* 0x000000ffff2b7224 */ /* 0x000fe200078e0074 */
[----:B--2---:R-:W-:-:S15]  /*11de10*/  HMMA.1688.F32.TF32 R8, R232, R238, R100 ;  /* 0x000000eee808723c */ /* 0x004fde0000081064 */
[----:B------:R-:W-:-:S04]  /*11de20*/  NOP ;  /* 0x0000000000007918 */ /* 0x000fc80000000000 */
[----:B------:R-:W-:Y:S04]  /*11de30*/  STL.64 [R1+0x2c90], R8 ;  /* 0x002c900801007387 */ /* 0x000fe80000100a00 */
[----:B------:R-:W-:Y:S01]  /*11de40*/  STL.64 [R1+0x2c98], R10 ;  /* 0x002c980a01007387 */ /* 0x000fe20000100a00 */
[----:B------:R-:W-:Y:S02]  /*11de50*/  IMAD.MOV.U32 R55, RZ, RZ, R122 ;  /* 0x000000ffff377224 */ /* 0x000fe400078e007a */
[----:B------:R-:W-:Y:S01]  /*11de60*/  IMAD.MOV.U32 R54, RZ, RZ, R123 ;  /* 0x000000ffff367224 */ /* 0x000fe200078e007b */
[----:B------:R-:W-:Y:S01]  /*11de70*/  LDS R8, [R0+UR10+0x34780] ;  /* 0x0347800a00087984 */ /* 0x000fe20008000800 */
[----:B------:R-:W-:Y:S02]  /*11de80*/  IMAD.MOV.U32 R236, RZ, RZ, R142 ;  /* 0x000000ffffec7224 */ /* 0x000fe400078e008e */
[----:B------:R-:W-:Y:S01]  /*11de90*/  IMAD.MOV.U32 R249, RZ, RZ, R143 ;  /* 0x000000fffff97224 */ /* 0x000fe200078e008f */
[----:B------:R-:W-:Y:S01]  /*11dea0*/  LDS R10, [R0+UR10+0x36780] ;  /* 0x0367800a000a7984 */ /* 0x000fe20008000800 */
[----:B------:R-:W-:-:S02]  /*11deb0*/  IMAD.MOV.U32 R248, RZ, RZ, R162 ;  /* 0x000000fffff87224 */ /* 0x000fc400078e00a2 */
[----:B------:R-:W-:Y:S01]  /*11dec0*/  IMAD.MOV.U32 R252, RZ, RZ, R167 ;  /* 0x000000fffffc7224 */ /* 0x000fe200078e00a7 */
[----:B------:R-:W-:Y:S01]  /*11ded0*/  LDS R9, [R243+UR10+0x34780] ;  /* 0x0347800af3097984 */ /* 0x000fe20008000800 */
[----:B------:R-:W-:Y:S02]  /*11dee0*/  IMAD.MOV.U32 R53, RZ, RZ, R202 ;  /* 0x000000ffff357224 */ /* 0x000fe400078e00ca */
[----:B------:R-:W-:Y:S01]  /*11def0*/  IMAD.MOV.U32 R52, RZ, RZ, R203 ;  /* 0x000000ffff347224 */ /* 0x000fe200078e00cb */
[----:B------:R-:W2:Y:S01]  /*11df00*/  LDS R11, [R243+UR10+0x36780] ;  /* 0x0367800af30b7984 */ /* 0x000ea20008000800 */
[----:B-1----:R-:W-:Y:S03]  /*11df10*/  HMMA.1688.F32.TF32 R32, R4, R114, R228 ;  /* 0x000000720420723c */ /* 0x002fe600000810e4 */
[----:B------:R-:W3:-:S15]  /*11df20*/  LDL.LU.64 R114, [R1+0x7128] ;  /* 0x0071280001727983 */ /* 0x000ede0000300a00 */
[----:B------:R-:W-:Y:S01]  /*11df30*/  NOP ;  /* 0x0000000000007918 */ /* 0x000fe20000000000 */
[----:B------:R-:W-:Y:S04]  /*11df40*/  STL.64 [R1+0x1ea0], R32 ;  /* 0x001ea02001007387 */ /* 0x000fe80000100a00 */
[----:B------:R1:W-:Y:S04]  /*11df50*/  STL.64 [R1+0x1ea8], R34 ;  /* 0x001ea82201007387 */ /* 0x0003e80000100a00 */
[----:B------:R-:W3:Y:S01]  /*11df60*/  LDL.LU.64 R112, [R1+0x7120] ;  /* 0x0071200001707983 */ /* 0x000ee20000300a00 */
[C---:B-1----:R-:W-:Y:S08]  /*11df70*/  HMMA.1688.F32.TF32 R32, R4.reuse, R30, R104 ;  /* 0x0000001e0420723c */ /* 0x042ff00000081068 */
[----:B------:R-:W-:Y:S01]  /*11df80*/  HMMA.1688.F32.TF32 R28, R4, R118, R108 ;  /* 0x00000076041c723c */ /* 0x000fe2000008106c */
[----:B------:R-:W-:Y:S01]  /*11df90*/  STL [R1+0x6fdc], R237 ;  /* 0x006fdced01007387 */ /* 0x000fe20000100800 */
[----:B------:R-:W-:-:S02]  /*11dfa0*/  IMAD.MOV.U32 R111, RZ, RZ, R118 ;  /* 0x000000ffff6f7224 */ /* 0x000fc400078e0076 */
[----:B------:R-:W-:-:S07]  /*11dfb0*/  IMAD.MOV.U32 R110, RZ, RZ, R119 ;  /* 0x000000ffff6e7224 */ /* 0x000fce00078e0077 */
[----:B------:R-:W-:Y:S04]  /*11dfc0*/  STL.64 [R1+0x1e90], R32 ;  /* 0x001e902001007387 */ /* 0x000fe80000100a00 */
[----:B------:R1:W-:Y:S04]  /*11dfd0*/  STL.64 [R1+0x1e98], R34 ;  /* 0x001e982201007387 */ /* 0x0003e80000100a00 */
[----:B------:R-:W-:Y:S04]  /*11dfe0*/  STL.64 [R1+0x1e80], R28 ;  /* 0x001e801c01007387 */ /* 0x000fe80000100a00 */
[----:B------:R4:W-:Y:S04]  /*11dff0*/  STL.64 [R1+0x1e88], R30 ;  /* 0x001e881e01007387 */ /* 0x0009e80000100a00 */
[----:B------:R-:W2:Y:S04]  /*11e000*/  LDL.LU.64 R118, [R1+0x7118] ;  /* 0x0071180001767983 */ /* 0x000ea80000300a00 */
[----:B------:R-:W2:Y:S04]  /*11e010*/  LDL.LU.64 R116, [R1+0x7110] ;  /* 0x0071100001747983 */ /* 0x000ea80000300a00 */
[----:B------:R2:W-:Y:S01]  /*11e020*/  STL [R1+0x6fe4], R110 ;  /* 0x006fe46e01007387 */ /* 0x0005e20000100800 */
[----:B-1----:R-:W-:-:S03]  /*11e030*/  IMAD.MOV.U32 R34, RZ, RZ, R121 ;  /* 0x000000ffff227224 */ /* 0x002fc600078e0079 */
[----:B------:R1:W-:Y:S01]  /*11e040*/  STL [R1+0x6fe0], R111 ;  /* 0x006fe06f01007387 */ /* 0x0003e20000100800 */
[----:B------:R-:W-:Y:S01]  /*11e050*/  IMAD.MOV.U32 R35, RZ, RZ, R120 ;  /* 0x000000ffff237224 */ /* 0x000fe200078e0078 */
[----:B----4-:R-:W-:Y:S01]  /*11e060*/  MOV R30, R125 ;  /* 0x0000007d001e7202 */ /* 0x010fe20000000f00 */
[----:B------:R-:W-:Y:S02]  /*11e070*/  IMAD.MOV.U32 R237, RZ, RZ, R127 ;  /* 0x000000ffffed7224 */ /* 0x000fe400078e007f */
[----:B------:R-:W-:Y:S01]  /*11e080*/  IMAD.MOV.U32 R31, RZ, RZ, R124 ;  /* 0x000000ffff1f7224 */ /* 0x000fe200078e007c */
[----:B---3--:R-:W-:-:S15]  /*11e090*/  HMMA.1688.F32.TF32 R44, R4, R122, R112 ;  /* 0x0000007a042c723c */ /* 0x008fde0000081070 */
[----:B------:R-:W-:-:S04]  /*11e0a0*/  NOP ;  /* 0x0000000000007918 */ /* 0x000fc80000000000 */
[----:B------:R-:W-:Y:S04]  /*11e0b0*/  STL.64 [R1+0x1e70], R44 ;  /* 0x001e702c01007387 */ /* 0x000fe80000100a00 */
[----:B------:R-:W-:Y:S04]  /*11e0c0*/  STL.64 [R1+0x1e78], R46 ;  /* 0x001e782e01007387 */ /* 0x000fe80000100a00 */
[----:B------:R-:W3:Y:S04]  /*11e0d0*/  LDL.LU.64 R122, [R1+0x7108] ;  /* 0x00710800017a7983 */ /* 0x000ee80000300a00 */
[----:B------:R-:W3:Y:S01]  /*11e0e0*/  LDL.LU.64 R120, [R1+0x7100] ;  /* 0x0071000001787983 */ /* 0x000ee20000300a00 */
[----:B--2---:R-:W-:Y:S03]  /*11e0f0*/  HMMA.1688.F32.TF32 R228, R4, R126, R116 ;  /* 0x0000007e04e4723c */ /* 0x004fe60000081074 */
[----:B------:R-:W2:Y:S04]  /*11e100*/  LDL.LU.64 R126, [R1+0x70f8] ;  /* 0x0070f800017e7983 */ /* 0x000ea80000300a00 */
[----:B------:R-:W2:-:S12]  /*11e110*/  LDL.LU.64 R124, [R1+0x70f0] ;  /* 0x0070f000017c7983 */ /* 0x000e980000300a00 */
[----:B------:R-:W-:Y:S04]  /*11e120*/  STL.64 [R1+0x6f38], R230 ;  /* 0x006f38e601007387 */ /* 0x000fe80000100a00 */
[----:B------:R4:W-:Y:S01]  /*11e130*/  STL.64 [R1+0x6f30], R228 ;  /* 0x006f30e401007387 */ /* 0x0009e20000100a00 */
[----:B------:R-:W-:Y:S01]  /*11e140*/  IMAD.MOV.U32 R110, RZ, RZ, R154 ;  /* 0x000000ffff6e7224 */ /* 0x000fe200078e009a */
[----:B-1----:R-:W-:Y:S01]  /*11e150*/  MOV R111, R155 ;  /* 0x0000009b006f7202 */ /* 0x002fe20000000f00 */
[----:B----4-:R-:W-:Y:S02]  /*11e160*/  IMAD.MOV.U32 R228, RZ, RZ, R153 ;  /* 0x000000ffffe47224 */ /* 0x010fe400078e0099 */
[----:B------:R-:W-:Y:S01]  /*11e170*/  IMAD.MOV.U32 R229, RZ, RZ, R152 ;  /* 0x000000ffffe57224 */ /* 0x000fe200078e0098 */
[C---:B---3--:R-:W-:Y:S08]  /*11e180*/  HMMA.1688.F32.TF32 R232, R4.reuse, R42, R120 ;  /* 0x0000002a04e8723c */ /* 0x048ff00000081078 */
[C---:B--2---:R-:W-:Y:S08]  /*11e190*/  HMMA.1688.F32.TF32 R40, R4.reuse, R38, R124 ;  /* 0x000000260428723c */ /* 0x044ff0000008107c */
[----:B------:R-:W-:Y:S03]  /*11e1a0*/  HMMA.1688.F32.TF32 R36, R4, R142, R128 ;  /* 0x0000008e0424723c */ /* 0x000fe60000081080 */
        /* <DEDUP_REMOVED lines=8> */
[----:B------:R-:W3:Y:S04]  /*11e230*/  LDL.LU.64 R142, [R1+0x70e8] ;  /* 0x0070e800018e7983 */ /* 0x000ee80000300a00 */
[----:B------:R-:W3:Y:S01]  /*11e240*/  LDL.LU.64 R140, [R1+0x70e0] ;  /* 0x0070e000018c7983 */ /* 0x000ee20000300a00 */
[----:B--2---:R-:W-:Y:S01]  /*11e250*/  HMMA.1688.F32.TF32 R36, R4, R158, R132 ;  /* 0x0000009e0424723c */ /* 0x004fe20000081084 */
[----:B------:R-:W-:-:S15]  /*11e260*/  IMAD.MOV.U32 R131, RZ, RZ, R158 ;  /* 0x000000ffff837224 */ /* 0x000fde00078e009e */
[----:B------:R-:W-:-:S03]  /*11e270*/  NOP ;  /* 0x0000000000007918 */ /* 0x000fc60000000000 */
[----:B------:R-:W-:Y:S04]  /*11e280*/  STL.64 [R1+0x1e40], R36 ;  /* 0x001e402401007387 */ /* 0x000fe80000100a00 */
[----:B------:R1:W-:Y:S02]  /*11e290*/  STL.64 [R1+0x1e48], R38 ;  /* 0x001e482601007387 */ /* 0x0003e40000100a00 */
[----:B-1----:R-:W-:Y:S01]  /*11e2a0*/  HMMA.1688.F32.TF32 R36, R4, R154, R136 ;  /* 0x0000009a0424723c */ /* 0x002fe20000081088 */
[----:B------:R-:W-:Y:S02]  /*11e2b0*/  IMAD.MOV.U32 R130, RZ, RZ, R159 ;  /* 0x000000ffff827224 */ /* 0x000fe400078e009f */
[----:B------:R-:W2:Y:S04]  /*11e2c0*/  LDL.LU.64 R158, [R1+0x70d8] ;  /* 0x0070d800019e7983 */ /* 0x000ea80000300a00 */
[----:B------:R-:W2:-:S12]  /*11e2d0*/  LDL.LU.64 R156, [R1+0x70d0] ;  /* 0x0070d000019c7983 */ /* 0x000e980000300a00 */
[----:B------:R-:W-:Y:S04]  /*11e2e0*/  STL.64 [R1+0x1e30], R36 ;  /* 0x001e302401007387 */ /* 0x000fe80000100a00 */
[----:B------:R3:W-:Y:S04]  /*11e2f0*/  STL.64 [R1+0x1e38], R38 ;  /* 0x001e382601007387 */ /* 0x0007e80000100a00 */
[----:B------:R-:W4:Y:S04]  /*11e300*/  LDL.LU.64 R154, [R1+0x70c8] ;  /* 0x0070c800019a7983 */ /* 0x000f280000300a00 */
[----:B------:R-:W4:Y:S01]  /*11e310*/  LDL.LU.64 R152, [R1+0x70c0] ;  /* 0x0070c00001987983 */ /* 0x000f220000300a00 */
[----:B------:R-:W-:-:S02]  /*11e320*/  IMAD.MOV.U32 R235, RZ, RZ, R3 ;  /* 0x000000ffffeb7224 */ /* 0x000fc400078e0003 */
[----:B------:R-:W-:Y:S01]  /*11e330*/  IMAD.MOV.U32 R3, RZ, RZ, R163 ;  /* 0x000000ffff037224 */ /* 0x000fe200078e00a3 */
[C---:B---3--:R-:W-:Y:S08]  /*11e340*/  HMMA.1688.F32.TF32 R36, R4.reuse, R34, R140 ;  /* 0x000000220424723c */ /* 0x048ff0000008108c */
        /* <DEDUP_REMOVED lines=8> */
[----:B------:R-:W3:Y:S04]  /*11e3d0*/  LDL.LU.64 R162, [R1+0x70b8] ;  /* 0x0070b80001a27983 */ /* 0x000ee80000300a00 */
[----:B------:R-:W3:Y:S01]  /*11e3e0*/  LDL.LU.64 R160, [R1+0x70b0] ;  /* 0x0070b00001a07983 */ /* 0x000ee20000300a00 */
[C---:B----4-:R-:W-:Y:S08]  /*11e3f0*/  HMMA.1688.F32.TF32 R28, R4.reuse, R26, R152 ;  /* 0x0000001a041c723c */ /* 0x050ff00000081098 */
[----:B--2---:R-:W-:Y:S11]  /*11e400*/  HMMA.1688.F32.TF32 R24, R4, R166, R156 ;  /* 0x000000a60418723c */ /* 0x004ff6000008109c */
[----:B------:R-:W-:Y:S04]  /*11e410*/  STL.64 [R1+0x1ca0], R28 ;  /* 0x001ca01c01007387 */ /* 0x000fe80000100a00 */
[----:B------:R-:W-:Y:S04]  /*11e420*/  STL.64 [R1+0x1ca8], R30 ;  /* 0x001ca81e01007387 */ /* 0x000fe80000100a00 */
[----:B------:R-:W2:Y:S04]  /*11e430*/  LDL.LU.64 R166, [R1+0x70a8] ;  /* 0x0070a80001a67983 */ /* 0x000ea80000300a00 */
[----:B------:R-:W-:Y:S04]  /*11e440*/  STL.64 [R1+0x1cb0], R24 ;  /* 0x001cb01801007387 */ /* 0x000fe80000100a00 */
[----:B------:R3:W-:Y:S04]  /*11e450*/  STL.64 [R1+0x1cb8], R26 ;  /* 0x001cb81a01007387 */ /* 0x0007e80000100a00 */
[----:B------:R-:W2:Y:S01]  /*11e460*/  LDL.LU.64 R164, [R1+0x70a0] ;  /* 0x0070a00001a47983 */ /* 0x000ea20000300a00 */
[----:B------:R-:W-:-:S02]  /*11e470*/  IMAD.MOV.U32 R129, RZ, RZ, R186 ;  /* 0x000000ffff817224 */ /* 0x000fc400078e00ba */
[----:B------:R-:W-:Y:S01]  /*11e480*/  IMAD.MOV.U32 R128, RZ, RZ, R187 ;  /* 0x000000ffff807224 */ /* 0x000fe200078e00bb */
[----:B------:R-:W-:Y:S01]  /*11e490*/  MOV R145, R174 ;  /* 0x000000ae00917202 */ /* 0x000fe20000000f00 */
[----:B------:R-:W-:Y:S02]  /*11e4a0*/  IMAD.MOV.U32 R144, RZ, RZ, R175 ;  /* 0x000000ffff907224 */ /* 0x000fe400078e00af */
[----:B------:R-:W-:Y:S02]  /*11e4b0*/  IMAD.MOV.U32 R156, RZ, RZ, R173 ;  /* 0x000000ffff9c7224 */ /* 0x000fe400078e00ad */
[----:B------:R-:W-:Y:S01]  /*11e4c0*/  IMAD.MOV.U32 R157, RZ, RZ, R172 ;  /* 0x000000ffff9d7224 */ /* 0x000fe200078e00ac */
[----:B---3--:R-:W-:-:S15]  /*11e4d0*/  HMMA.1688.F32.TF32 R24, R4, R186, R160 ;  /* 0x000000ba0418723c */ /* 0x008fde00000810a0 */
[----:B------:R-:W-:-:S04]  /*11e4e0*/  NOP ;  /* 0x0000000000007918 */ /* 0x000fc80000000000 */
[----:B------:R-:W-:Y:S04]  /*11e4f0*/  STL.64 [R1+0x1cc0], R24 ;  /* 0x001cc01801007387 */ /* 0x000fe80000100a00 */
[----:B------:R2:W-:Y:S04]  /*11e500*/  STL.64 [R1+0x1cc8], R26 ;  /* 0x001cc81a01007387 */ /* 0x0005e80000100a00 */
[----:B------:R-:W3:Y:S04]  /*11e510*/  LDL.LU.64 R186, [R1+0x7098] ;  /* 0x0070980001ba7983 */ /* 0x000ee80000300a00 */
[----:B------:R-:W3:Y:S04]  /*11e520*/  LDL.LU.64 R184, [R1+0x7090] ;  /* 0x0070900001b87983 */ /* 0x000ee80000300a00 */
[----:B------:R-:W-:Y:S04]  /*11e530*/  STL.64 [R1+0x6ff0], R130 ;  /* 0x006ff08201007387 */ /* 0x000fe80000100a00 */
[----:B------:R-:W-:Y:S01]  /*11e540*/  STL.64 [R1+0x6fe8], R128 ;  /* 0x006fe88001007387 */ /* 0x000fe20000100a00 */
[----:B--2---:R-:W-:-:S15]  /*11e550*/  HMMA.1688.F32.TF32 R24, R4, R174, R164 ;  /* 0x000000ae0418723c */ /* 0x004fde00000810a4 */
[----:B------:R-:W-:-:S04]  /*11e560*/  NOP ;  /* 0x0000000000007918 */ /* 0x000fc80000000000 */
[----:B------:R-:W-:Y:S04]  /*11e570*/  STL.64 [R1+0x1cd0], R24 ;  /* 0x001cd01801007387 */ /* 0x000fe80000100a00 */
[----:B------:R1:W-:Y:S04]  /*11e580*/  STL.64 [R1+0x1cd8], R26 ;  /* 0x001cd81a01007387 */ /* 0x0003e80000100a00 */
[----:B------:R-:W2:Y:S04]  /*11e590*/  LDL.LU.64 R174, [R1+0x7088] ;  /* 0x0070880001ae7983 */ /* 0x000ea80000300a00 */
[----:B------:R-:W2:Y:S01]  /*11e5a0*/  LDL.LU.64 R172, [R1+0x7080] ;  /* 0x0070800001ac7983 */ /* 0x000ea20000300a00 */
[----:B-1----:R-:W-:Y:S01]  /*11e5b0*/  HMMA.1688.F32.TF32 R24, R4, R178, R168 ;  /* 0x000000b20418723c */ /* 0x002fe200000810a8 */
[----:B------:R-:W-:-:S02]  /*11e5c0*/  IMAD.MOV.U32 R158, RZ, RZ, R19 ;  /* 0x000000ffff9e7224 */ /* 0x000fc400078e0013 */
[----:B------:R-:W-:Y:S02]  /*11e5d0*/  IMAD.MOV.U32 R159, RZ, RZ, R18 ;  /* 0x000000ffff9f7224 */ /* 0x000fe400078e0012 */
[----:B------:R-:W-:Y:S02]  /*11e5e0*/  IMAD.MOV.U32 R170, RZ, RZ, R17 ;  /* 0x000000ffffaa7224 */ /* 0x000fe400078e0011 */
[----:B------:R-:W-:Y:S02]  /*11e5f0*/  IMAD.MOV.U32 R171, RZ, RZ, R16 ;  /* 0x000000ffffab7224 */ /* 0x000fe400078e0010 */
[----:B------:R-:W-:Y:S02]  /*11e600*/  IMAD.MOV.U32 R147, RZ, RZ, R178 ;  /* 0x000000ffff937224 */ /* 0x000fe400078e00b2 */
[----:B------:R-:W-:-:S08]  /*11e610*/  IMAD.MOV.U32 R146, RZ, RZ, R179 ;  /* 0x000000ffff927224 */ /* 0x000fd000078e00b3 */
[----:B------:R-:W-:Y:S04]  /*11e620*/  STL.64 [R1+0x1ce0], R24 ;  /* 0x001ce01801007387 */ /* 0x000fe80000100a00 */
[----:B------:R-:W-:Y:S04]  /*11e630*/  STL.64 [R1+0x1ce8], R26 ;  /* 0x001ce81a01007387 */ /* 0x000fe80000100a00 */
[----:B------:R-:W4:Y:S04]  /*11e640*/  LDL.LU.64 R178, [R1+0x7078] ;  /* 0x0070780001b27983 */ /* 0x000f280000300a00 */
[----:B------:R-:W4:Y:S01]  /*11e650*/  LDL.LU.64 R176, [R1+0x7070] ;  /* 0x0070700001b07983 */ /* 0x000f220000300a00 */
[----:B------:R-:W-:-:S03]  /*11e660*/  IMAD.MOV.U32 R149, RZ, RZ, R182 ;  /* 0x000000ffff957224 */ /* 0x000fc600078e00b6 */
[----:B------:R-:W-:Y:S01]  /*11e670*/  STL.64 [R1+0x7000], R146 ;  /* 0x0070009201007387 */ /* 0x000fe20000100a00 */
[----:B------:R-:W-:-:S03]  /*11e680*/  IMAD.MOV.U32 R148, RZ, RZ, R183 ;  /* 0x000000ffff947224 */ /* 0x000fc600078e00b7 */
[----:B------:R-:W-:Y:S01]  /*11e690*/  STL.64 [R1+0x6ff8], R144 ;  /* 0x006ff89001007387 */ /* 0x000fe20000100a00 */
[----:B------:R-:W-:Y:S02]  /*11e6a0*/  IMAD.MOV.U32 R168, RZ, RZ, R181 ;  /* 0x000000ffffa87224 */ /* 0x000fe400078e00b5 */
[----:B------:R-:W-:Y:S01]  /*11e6b0*/  IMAD.MOV.U32 R169, RZ, RZ, R180 ;  /* 0x000000ffffa97224 */ /* 0x000fe200078e00b4 */
[----:B--2---:R-:W-:-:S15]  /*11e6c0*/  HMMA.1688.F32.TF32 R16, R4, R182, R172 ;  /* 0x000000b60410723c */ /* 0x004fde00000810ac */
[----:B------:R-:W-:-:S04]  /*11e6d0*/  NOP ;  /* 0x0000000000007918 */ /* 0x000fc80000000000 */
[----:B------:R-:W-:Y:S04]  /*11e6e0*/  STL.64 [R1+0x1cf0], R16 ;  /* 0x001cf01001007387 */ /* 0x000fe80000100a00 */
[----:B------:R4:W-:Y:S04]  /*11e6f0*/  STL.64 [R1+0x1cf8], R18 ;  /* 0x001cf81201007387 */ /* 0x0009e80000100a00 */
[----:B------:R-:W2:Y:S04]  /*11e700*/  LDL.LU.64 R182, [R1+0x7068] ;  /* 0x0070680001b67983 */ /* 0x000ea80000300a00 */
[----:B------:R-:W2:Y:S04]  /*11e710*/  LDL.LU.64 R180, [R1+0x7060] ;  /* 0x0070600001b47983 */ /* 0x000ea80000300a00 */
[----:B------:R-:W2:Y:S04]  /*11e720*/  LDL.LU R172, [R1+0x1630] ;  /* 0x0016300001ac7983 */ /* 0x000ea80000300800 */
[----:B------:R-:W2:Y:S01]  /*11e730*/  LDL.LU R173, [R1+0x1634] ;  /* 0x0016340001ad7983 */ /* 0x000ea20000300800 */
[----:B------:R-:W-:Y:S01]  /*11e740*/  MOV R174, R15 ;  /* 0x0000000f00ae7202 */ /* 0x000fe20000000f00 */
[----:B------:R-:W-:-:S07]  /*11e750*/  IMAD.MOV.U32 R175, RZ, RZ, R14 ;  /* 0x000000ffffaf7224 */ /* 0x000fce00078e000e */
[----:B----4-:R-:W-:Y:S01]  /*11e760*/  HMMA.1688.F32.TF32 R16, R4, R174, R176 ;  /* 0x000000ae0410723c */ /* 0x010fe200000810b0 */
[----:B------:R-:W-:Y:S02]  /*11e770*/  IMAD.MOV.U32 R109, RZ, RZ, R190 ;  /* 0x000000ffff6d7224 */ /* 0x000fe400078e00be */
[----:B------:R-:W-:Y:S01]  /*11e780*/  IMAD.MOV.U32 R108, RZ, RZ, R191 ;  /* 0x000000ffff6c7224 */ /* 0x000fe200078e00bf */
[----:B--2---:R-:W-:-:S15]  /*11e790*/  STL.64 [R1+0x6f68], R172 ;  /* 0x006f68ac01007387 */ /* 0x004fde0000100a00 */
[----:B------:R-:W-:Y:S04]  /*11e7a0*/  STL.64 [R1+0x1d00], R16 ;  /* 0x001d001001007387 */ /* 0x000fe80000100a00 */
[----:B------:R1:W-:Y:S02]  /*11e7b0*/  STL.64 [R1+0x1d08], R18 ;  /* 0x001d081201007387 */ /* 0x0003e40000100a00 */
[----:B-1----:R-:W-:-:S15]  /*11e7c0*/  HMMA.1688.F32.TF32 R16, R4, R190, R180 ;  /* 0x000000be0410723c */ /* 0x002fde00000810b4 */
[----:B------:R-:W-:-:S04]  /*11e7d0*/  NOP ;  /* 0x0000000000007918 */ /* 0x000fc80000000000 */
[----:B------:R-:W-:Y:S04]  /*11e7e0*/  STL.64 [R1+0x1d10], R16 ;  /* 0x001d101001007387 */ /* 0x000fe80000100a00 */
[----:B------:R3:W-:Y:S04]  /*11e7f0*/  STL.64 [R1+0x1d18], R18 ;  /* 0x001d181201007387 */ /* 0x0007e80000100a00 */
[----:B------:R-:W2:Y:S04]  /*11e800*/  LDL.LU.64 R190, [R1+0x7058] ;  /* 0x0070580001be7983 */ /* 0x000ea80000300a00 */
[----:B------:R-:W2:Y:S01]  /*11e810*/  LDL.LU.64 R188, [R1+0x7050] ;  /* 0x0070500001bc7983 */ /* 0x000ea20000300a00 */
[----:B---3--:R-:W-:Y:S03]  /*11e820*/  HMMA.1688.F32.TF32 R16, R4, R170, R184 ;  /* 0x000000aa0410723c */ /* 0x008fe600000810b8 */
[----:B------:R-:W-:Y:S04]  /*11e830*/  STL.64 [R1+0x7010], R110 ;  /* 0x0070106e01007387 */ /* 0x000fe80000100a00 */
[----:B------:R-:W-:Y:S01]  /*11e840*/  STL.64 [R1+0x7008], R108 ;  /* 0x0070086c01007387 */ /* 0x000fe20000100a00 */
[----:B------:R-:W-:-:S11]  /*11e850*/  IMAD.MOV.U32 R242, RZ, RZ, R171 ;  /* 0x000000fffff27224 */ /* 0x000fd600078e00ab */
[----:B------:R-:W-:Y:S04]  /*11e860*/  STL.64 [R1+0x1d20], R16 ;  /* 0x001d201001007387 */ /* 0x000fe80000100a00 */
[----:B------:R2:W-:Y:S01]  /*11e870*/  STL.64 [R1+0x1d28], R18 ;  /* 0x001d281201007387 */ /* 0x0005e20000100a00 */
[----:B------:R-:W-:Y:S02]  /*11e880*/  IMAD.MOV.U32 R240, RZ, RZ, R175 ;  /* 0x000000fffff07224 */ /* 0x000fe400078e00af */
[----:B------:R-:W-:Y:S01]  /*11e890*/  IMAD.MOV.U32 R241, RZ, RZ, R170 ;  /* 0x000000fffff17224 */ /* 0x000fe200078e00aa */
[----:B------:R-:W-:Y:S04]  /*11e8a0*/  STL [R1+0x6f80], R242 ;  /* 0x006f80f201007387 */ /* 0x000fe80000100800 */
[----:B------:R-:W-:Y:S01]  /*11e8b0*/  STL.64 [R1+0x6f78], R240 ;  /* 0x006f78f001007387 */ /* 0x000fe20000100a00 */
[----:B------:R-:W-:-:S03]  /*11e8c0*/  IMAD.MOV.U32 R151, RZ, RZ, R194 ;  /* 0x000000ffff977224 */ /* 0x000fc600078e00c2 */
[----:B------:R-:W-:Y:S01]  /*11e8d0*/  STL [R1+0x7018], R243 ;  /* 0x007018f301007387 */ /* 0x000fe20000100800 */
[----:B------:R-:W-:-:S03]  /*11e8e0*/  IMAD.MOV.U32 R150, RZ, RZ, R195 ;  /* 0x000000ffff967224 */ /* 0x000fc600078e00c3 */
[----:B------:R-:W-:Y:S01]  /*11e8f0*/  STL.64 [R1+0x6f70], R168 ;  /* 0x006f70a801007387 */ /* 0x000fe20000100a00 */
[----:B--2---:R-:W-:-:S15]  /*11e900*/  HMMA.1688.F32.TF32 R16, R4, R194, R188 ;  /* 0x000000c20410723c */ /* 0x004fde00000810bc */
[----:B------:R-:W-:-:S04]  /*11e910*/  NOP ;  /* 0x0000000000007918 */ /* 0x000fc80000000000 */
[----:B------:R1:W-:Y:S04]  /*11e920*/  STL.64 [R1+0x1d30], R16 ;  /* 0x001d301001007387 */ /* 0x0003e80000100a00 */
[----:B------:R2:W-:Y:S04]  /*11e930*/  STL.64 [R1+0x1d38], R18 ;  /* 0x001d381201007387 */ /* 0x0005e80000100a00 */
[----:B------:R-:W3:Y:S04]  /*11e940*/  LDL.LU.64 R194, [R1+0x7048] ;  /* 0x0070480001c27983 */ /* 0x000ee80000300a00 */
[----:B------:R-:W3:Y:S04]  /*11e950*/  LDL.LU.64 R192, [R1+0x7040] ;  /* 0x0070400001c07983 */ /* 0x000ee80000300a00 */
[----:B------:R-:W4:Y:S04]  /*11e960*/  LDL.LU R14, [R1+0x1118] ;  /* 0x00111800010e7983 */ /* 0x000f280000300800 */
[----:B------:R-:W4:Y:S01]  /*11e970*/  LDL.LU R15, [R1+0x111c] ;  /* 0x00111c00010f7983 */ /* 0x000f220000300800 */
[----:B------:R-:W-:-:S03]  /*11e980*/  MOV R231, R22 ;  /* 0x0000001600e77202 */ /* 0x000fc60000000f00 */
[----:B-1----:R-:W4:Y:S01]  /*11e990*/  LDL.LU R16, [R1+0x2e80] ;  /* 0x002e800001107983 */ /* 0x002f220000300800 */
[----:B------:R-:W-:-:S03]  /*11e9a0*/  IMAD.MOV.U32 R230, RZ, RZ, R23 ;  /* 0x000000ffffe67224 */ /* 0x000fc600078e0017 */
        /* <DEDUP_REMOVED lines=9> */
[----:B------:R-:W-:Y:S01]  /*11ea40*/  STL.64 [R1+0x7028], R150 ;  /* 0x0070289601007387 */ /* 0x000fe20000100a00 */
[----:B------:R-:W-:-:S03]  /*11ea50*/  IMAD.MOV.U32 R188, RZ, RZ, R201 ;  /* 0x000000ffffbc7224 */ /* 0x000fc600078e00c9 */
[----:B------:R-:W-:Y:S01]  /*11ea60*/  STL.64 [R1+0x7020], R148 ;  /* 0x0070209401007387 */ /* 0x000fe20000100a00 */
[----:B------:R-:W-:Y:S01]  /*11ea70*/  MOV R189, R200 ;  /* 0x000000c800bd7202 */ /* 0x000fe20000000f00 */
[----:B---3--:R-:W-:-:S15]  /*11ea80*/  HMMA.1688.F32.TF32 R28, R4, R202, R192 ;  /* 0x000000ca041c723c */ /* 0x008fde00000810c0 */
[----:B------:R-:W-:-:S04]  /*11ea90*/  NOP ;  /* 0x0000000000007918 */ /* 0x000fc80000000000 */
[----:B------:R-:W-:Y:S04]  /*11eaa0*/  STL.64 [R1+0x1d40], R28 ;  /* 0x001d401c01007387 */ /* 0x000fe80000100a00 */
[----:B------:R1:W-:Y:S04]  /*11eab0*/  STL.64 [R1+0x1d48], R30 ;  /* 0x001d481e01007387 */ /* 0x0003e80000100a00 */
[----:B------:R-:W3:Y:S04]  /*11eac0*/  LDL.LU.64 R202, [R1+0x7038] ;  /* 0x0070380001ca7983 */ /* 0x000ee80000300a00 */
[----:B------:R-:W3:Y:S04]  /*11ead0*/  LDL.LU.64 R200, [R1+0x7030] ;  /* 0x0070300001c87983 */ /* 0x000ee80000300a00 */
[----:B------:R-:W3:Y:S04]  /*11eae0*/  LDL.LU R192, [R1+0x1680] ;  /* 0x0016800001c07983 */ /* 0x000ee80000300800 */
[----:B------:R-:W3:Y:S01]  /*11eaf0*/  LDL.LU R193, [R1+0x1684] ;  /* 0x0016840001c17983 */ /* 0x000ee20000300800 */
[----:B------:R-:W-:-:S02]  /*11eb00*/  IMAD.MOV.U32 R194, RZ, RZ, R12 ;  /* 0x000000ffffc27224 */ /* 0x000fc400078e000c */
[----:B------:R-:W-:-:S07]  /*11eb10*/  IMAD.MOV.U32 R195, RZ, RZ, R2 ;  /* 0x000000ffffc37224 */ /* 0x000fce00078e0002 */
[C---:B-1----:R-:W-:Y:S01]  /*11eb20*/  HMMA.1688.F32.TF32 R28, R4.reuse, R194, R196 ;  /* 0x000000c2041c723c */ /* 0x042fe200000810c4 */
[----:B------:R-:W-:Y:S01]  /*11eb30*/  STL.64 [R1+0x6f90], R194 ;  /* 0x006f90c201007387 */ /* 0x000fe20000100a00 */
[----:B------:R-:W-:Y:S02]  /*11eb40*/  IMAD.MOV.U32 R190, RZ, RZ, R20 ;  /* 0x000000ffffbe7224 */ /* 0x000fe400078e0014 */
[----:B------:R-:W-:Y:S02]  /*11eb50*/  IMAD.MOV.U32 R191, RZ, RZ, R13 ;  /* 0x000000ffffbf7224 */ /* 0x000fe400078e000d */
[----:B------:R-:W-:Y:S02]  /*11eb60*/  IMAD.MOV.U32 R234, RZ, RZ, R21 ;  /* 0x000000ffffea7224 */ /* 0x000fe400078e0015 */
[C---:B------:R-:W-:Y:S08]  /*11eb70*/  HMMA.1688.F32.TF32 R32, R4.reuse, R250, R216 ;  /* 0x000000fa0420723c */ /* 0x040ff000000810d8 */
[----:B------:R-:W-:Y:S08]  /*11eb80*/  HMMA.1688.F32.TF32 R36, R4, R234, R212 ;  /* 0x000000ea0424723c */ /* 0x000ff000000810d4 */
[C---:B----4-:R-:W-:Y:S08]  /*11eb90*/  HMMA.1688.F32.TF32 R116, R8.reuse, R14, R16 ;  /* 0x0000000e0874723c */ /* 0x050ff00000081010 */
[----:B--2---:R-:W-:Y:S01]  /*11eba0*/  HMMA.1688.F32.TF32 R112, R8, R22, R24 ;  /* 0x000000160870723c */ /* 0x004fe20000081018 */
[----:B------:R-:W-:Y:S01]  /*11ebb0*/  IMAD.MOV.U32 R2, RZ, RZ, R159 ;  /* 0x000000ffff027224 */ /* 0x000fe200078e009f */
[----:B---3--:R-:W-:Y:S04]  /*11ebc0*/  STL.64 [R1+0x6f88], R192 ;  /* 0x006f88c001007387 */ /* 0x008fe80000100a00 */
[----:B------:R-:W-:Y:S04]  /*11ebd0*/  STL.64 [R1+0x1d50], R28 ;  /* 0x001d501c01007387 */ /* 0x000fe80000100a00 */
[----:B------:R1:W-:Y:S02]  /*11ebe0*/  STL.64 [R1+0x1d58], R30 ;  /* 0x001d581e01007387 */ /* 0x0003e40000100a00 */
[----:B-1----:R-:W-:Y:S01]  /*11ebf0*/  HMMA.1688.F32.TF32 R28, R4, R158, R200 ;  /* 0x0000009e041c723c */ /* 0x002fe200000810c8 */
[----:B------:R-:W-:-:S15]  /*11ec00*/  IMAD.MOV.U32 R200, RZ, RZ, R158 ;  /* 0x000000ffffc87224 */ /* 0x000fde00078e009e */
[----:B------:R-:W-:-:S03]  /*11ec10*/  NOP ;  /* 0x0000000000007918 */ /* 0x000fc60000000000 */
[----:B------:R-:W-:Y:S04]  /*11ec20*/  STL.64 [R1+0x1d60], R28 ;  /* 0x001d601c01007387 */ /* 0x000fe80000100a00 */
[----:B------:R1:W-:Y:S02]  /*11ec30*/  STL.64 [R1+0x1d68], R30 ;  /* 0x001d681e01007387 */ /* 0x0003e40000100a00 */
[C---:B-1----:R-:W-:Y:S02]  /*11ec40*/  HMMA.1688.F32.TF32 R28, R4.reuse, R190, R204 ;  /* 0x000000be041c723c */ /* 0x042fe400000810cc */
[----:B------:R-:W-:Y:S04]  /*11ec50*/  STL.64 [R1+0x6f98], R156 ;  /* 0x006f989c01007387 */ /* 0x000fe80000100a00 */
[----:B------:R-:W-:Y:S04]  /*11ec60*/  STL [R1+0x6f50], R200 ;  /* 0x006f50c801007387 */ /* 0x000fe80000100800 */
[----:B------:R-:W-:Y:S04]  /*11ec70*/  STL.64 [R1+0x6fb0], R190 ;  /* 0x006fb0be01007387 */ /* 0x000fe80000100a00 */
[----:B------:R-:W-:Y:S05]  /*11ec80*/  STL.64 [R1+0x6fa8], R188 ;  /* 0x006fa8bc01007387 */ /* 0x000fea0000100a00 */
[----:B------:R-:W-:Y:S04]  /*11ec90*/  STL.64 [R1+0x1d70], R28 ;  /* 0x001d701c01007387 */ /* 0x000fe80000100a00 */
[----:B------:R1:W-:Y:S02]  /*11eca0*/  STL.64 [R1+0x1d78], R30 ;  /* 0x001d781e01007387 */ /* 0x0003e40000100a00 */
[----:B-1----:R-:W-:Y:S02]  /*11ecb0*/  HMMA.1688.F32.TF32 R28, R4, R246, R208 ;  /* 0x000000f6041c723c */ /* 0x002fe400000810d0 */
[----:B------:R-:W-:Y:S04]  /*11ecc0*/  STL.64 [R1+0x6fc0], R246 ;  /* 0x006fc0f601007387 */ /* 0x000fe80000100a00 */
[----:B------:R-:W-:-:S13]  /*11ecd0*/  STL.64 [R1+0x6fb8], R244 ;  /* 0x006fb8f401007387 */ /* 0x000fda0000100a00 */
        /* <DEDUP_REMOVED lines=176> */
[C---:B----4-:R-:W-:Y:S01]  /*11f7e0*/  HMMA.1688.F32.TF32 R120, R8.reuse, R122, R148 ;  /* 0x0000007a0878723c */ /* 0x050fe20000081094 */
[----:B------:R-:W2:Y:S04]  /*11f7f0*/  LDL.LU.64 R150, [R1+0x7028] ;  /* 0x0070280001967983 */ /* 0x000ea80000300a00 */
[----:B------:R-:W3:Y:S04]  /*11f800*/  LDL.LU.64 R148, [R1+0x7020] ;  /* 0x0070200001947983 */ /* 0x000ee80000300a00 */
[----:B------:R-:W4:Y:S01]  /*11f810*/  LDL.LU R243, [R1+0x7018] ;  /* 0x0070180001f37983 */ /* 0x000f220000300800 */
[C---:B------:R-:W-:Y:S03]  /*11f820*/  HMMA.1688.F32.TF32 R132, R8.reuse, R134, R108 ;  /* 0x000000860884723c */ /* 0x040fe6000008106c */
[----:B------:R-:W2:Y:S04]  /*11f830*/  LDL.LU.64 R110, [R1+0x7010] ;  /* 0x00701000016e7983 */ /* 0x000ea80000300a00 */
[----:B------:R-:W3:Y:S04]  /*11f840*/  LDL.LU.64 R108, [R1+0x7008] ;  /* 0x00700800016c7983 */ /* 0x000ee80000300a00 */
[----:B------:R-:W3:Y:S04]  /*11f850*/  LDL.LU.64 R146, [R1+0x7000] ;  /* 0x0070000001927983 */ /* 0x000ee80000300a00 */
[----:B------:R-:W3:Y:S01]  /*11f860*/  LDL.LU.64 R144, [R1+0x6ff8] ;  /* 0x006ff80001907983 */ /* 0x000ee20000300a00 */
[C---:B------:R-:W-:Y:S03]  /*11f870*/  HMMA.1688.F32.TF32 R140, R8.reuse, R142, R128 ;  /* 0x0000008e088c723c */ /* 0x040fe60000081080 */
[----:B------:R-:W3:Y:S04]  /*11f880*/  LDL.LU.64 R130, [R1+0x6ff0] ;  /* 0x006ff00001827983 */ /* 0x000ee80000300a00 */
[----:B------:R-:W3:Y:S01]  /*11f890*/  LDL.LU.64 R128, [R1+0x6fe8] ;  /* 0x006fe80001807983 */ /* 0x000ee20000300a00 */
[C---:B------:R-:W-:Y:S08]  /*11f8a0*/  HMMA.1688.F32.TF32 R100, R8.reuse, R102, R212 ;  /* 0x000000660864723c */ /* 0x040ff000000810d4 */
[C---:B------:R-:W-:Y:S08]  /*11f8b0*/  HMMA.1688.F32.TF32 R104, R8.reuse, R106, R216 ;  /* 0x0000006a0868723c */ /* 0x040ff000000810d8 */
[C---:B------:R-:W-:Y:S08]  /*11f8c0*/  HMMA.1688.F32.TF32 R24, R8.reuse, R26, R176 ;  /* 0x0000001a0818723c */ /* 0x040ff000000810b0 */
[C---:B------:R-:W-:Y:S08]  /*11f8d0*/  HMMA.1688.F32.TF32 R88, R8.reuse, R90, R208 ;  /* 0x0000005a0858723c */ /* 0x040ff000000810d0 */
[C---:B------:R-:W-:Y:S01]  /*11f8e0*/  HMMA.1688.F32.TF32 R80, R8.reuse, R82, R204 ;  /* 0x000000520850723c */ /* 0x040fe200000810cc */
        /* <DEDUP_REMOVED lines=27> */
[----:B----4-:R-:W-:Y:S01]  /*11faa0*/  LDS R57, [R243+UR10+0x38780] ;  /* 0x0387800af3397984 */ /* 0x010fe20008000800 */
[----:B--2---:R-:W-:-:S02]  /*11fab0*/  IMAD.MOV.U32 R178, RZ, RZ, R110 ;  /* 0x000000ffffb27224 */ /* 0x004fc400078e006e */
[----:B------:R-:W-:Y:S01]  /*11fac0*/  IMAD.MOV.U32 R179, RZ, RZ, R111 ;  /* 0x000000ffffb37224 */ /* 0x000fe200078e006f */
[----:B------:R-:W2:Y:S04]  /*11fad0*/  LDL.LU R110, [R1+0x6fe4] ;  /* 0x006fe400016e7983 */ /* 0x000ea80000300800 */
[----:B------:R-:W4:Y:S01]  /*11fae0*/  LDL.LU R111, [R1+0x6fe0] ;  /* 0x006fe000016f7983 */ /* 0x000f220000300800 */
[----:B---3--:R-:W-:-:S03]  /*11faf0*/  IMAD.MOV.U32 R214, RZ, RZ, R147 ;  /* 0x000000ffffd67224 */ /* 0x008fc600078e0093 */
[----:B------:R-:W3:Y:S01]  /*11fb00*/  LDL.LU R184, [R1+0x1380] ;  /* 0x0013800001b87983 */ /* 0x000ee20000300800 */
[----:B------:R-:W-:Y:S02]  /*11fb10*/  IMAD.MOV.U32 R219, RZ, RZ, R144 ;  /* 0x000000ffffdb7224 */ /* 0x000fe400078e0090 */
[----:B------:R-:W-:Y:S01]  /*11fb20*/  IMAD.MOV.U32 R218, RZ, RZ, R145 ;  /* 0x000000ffffda7224 */ /* 0x000fe200078e0091 */
        /* <DEDUP_REMOVED lines=16> */
[----:B------:R-:W3:Y:S04]  /*11fc30*/  LDL.LU R165, [R1+0x1374] ;  /* 0x0013740001a57983 */ /* 0x000ee80000300800 */
[----:B------:R-:W3:Y:S01]  /*11fc40*/  LDL.LU R166, [R1+0x1378] ;  /* 0x0013780001a67983 */ /* 0x000ee20000300800 */
[----:B------:R-:W-:Y:S01]  /*11fc50*/  MOV R187, R130 ;  /* 0x0000008200bb7202 */ /* 0x000fe20000000f00 */
[----:B------:R-:W-:Y:S01]  /*11fc60*/  IMAD.MOV.U32 R186, RZ, RZ, R131 ;  /* 0x000000ffffba7224 */ /* 0x000fe200078e0083 */
[----:B------:R-:W-:Y:S01]  /*11fc70*/  MOV R207, R150 ;  /* 0x0000009600cf7202 */ /* 0x000fe20000000f00 */
[----:B------:R-:W-:Y:S02]  /*11fc80*/  IMAD.MOV.U32 R206, RZ, RZ, R151 ;  /* 0x000000ffffce7224 */ /* 0x000fe400078e0097 */
[----:B------:R-:W-:-:S02]  /*11fc90*/  IMAD.MOV.U32 R182, RZ, RZ, R236 ;  /* 0x000000ffffb67224 */ /* 0x000fc400078e00ec */
[----:B------:R-:W-:Y:S01]  /*11fca0*/  IMAD.MOV.U32 R183, RZ, RZ, R249 ;  /* 0x000000ffffb77224 */ /* 0x000fe200078e00f9 */
[----:B------:R-:W-:Y:S01]  /*11fcb0*/  MOV R227, R3 ;  /* 0x0000000300e37202 */ /* 0x000fe20000000f00 */
[----:B------:R-:W-:Y:S01]  /*11fcc0*/  IMAD.MOV.U32 R151, RZ, RZ, R54 ;  /* 0x000000ffff977224 */ /* 0x000fe200078e0036 */
[----:B------:R-:W-:Y:S01]  /*11fcd0*/  LDS R58, [R0+UR10+0x3a780] ;  /* 0x03a7800a003a7984 */ /* 0x000fe20008000800 */
[----:B------:R-:W-:Y:S02]  /*11fce0*/  IMAD.MOV.U32 R150, RZ, RZ, R55 ;  /* 0x000000ffff967224 */ /* 0x000fe400078e0037 */
[----:B------:R-:W-:Y:S01]  /*11fcf0*/  IMAD.MOV.U32 R226, RZ, RZ, R248 ;  /* 0x000000ffffe27224 */ /* 0x000fe200078e00f8 */
[----:B------:R-:W1:Y:S01]  /*11fd00*/  LDS R59, [R243+UR10+0x3a780] ;  /* 0x03a7800af33b7984 */ /* 0x000e620008000800 */
[----:B--2---:R-:W-:Y:S02]  /*11fd10*/  IMAD.MOV.U32 R155, RZ, RZ, R110 ;  /* 0x000000ffff9b7224 */ /* 0x004fe400078e006e */
[----:B----4-:R-:W-:-:S02]  /*11fd20*/  IMAD.MOV.U32 R154, RZ, RZ, R111 ;  /* 0x000000ffff9a7224 */ /* 0x010fc400078e006f */
[----:B---3--:R-:W-:Y:S02]  /*11fd30*/  IMAD.MOV.U32 R167, RZ, RZ, R237 ;  /* 0x000000ffffa77224 */ /* 0x008fe400078e00ed */
        /* <DEDUP_REMOVED lines=49> */
[----:B------:R-:W-:Y:S02]  /*120050*/  IMAD.MOV.U32 R202, RZ, RZ, R109 ;  /* 0x000000ffffca7224 */ /* 0x000fe400078e006d */
[----:B------:R-:W-:Y:S02]  /*120060*/  IMAD.MOV.U32 R203, RZ, RZ, R108 ;  /* 0x000000ffffcb7224 */ /* 0x000fe400078e006c */
[----:B----4-:R-:W-:Y:S01]  /*120070*/  HMMA.1688.F32.TF32 R108, R8, R110, R4 ;  /* 0x0000006e086c723c */ /* 0x010fe20000081004 */
[----:B------:R-:W-:Y:S04]  /*120080*/  LDS R4, [R0+UR10+0x3c780] ;  /* 0x03c7800a00047984 */ /* 0x000fe80008000800 */
[----:B------:R-:W-:Y:S04]  /*120090*/  LDS R6, [R0+UR10+0x3e780] ;  /* 0x03e7800a00067984 */ /* 0x000fe80008000800 */
[----:B------:R-:W-:Y:S04]  /*1200a0*/  LDS R7, [R243+UR10+0x3e780] ;  /* 0x03e7800af3077984 */ /* 0x000fe80008000800 */
[----:B------:R4:W3:Y:S01]  /*1200b0*/  LDS R5, [R243+UR10+0x3c780] ;  /* 0x03c7800af3057984 */ /* 0x0008e20008000800 */
[----:B-1----:R-:W-:Y:S01]  /*1200c0*/  HMMA.1688.F32.TF32 R112, R56, R164, R112 ;  /* 0x000000a43870723c */ /* 0x002fe20000081070 */
[----:B----4-:R-:W1:Y:S07]  /*1200d0*/  LDC R243, c[0x0][0x3a8] ;  /* 0x0000ea00fff37b82 */ /* 0x010e6e0000000800 */
[C---:B--2---:R-:W-:Y:S08]  /*1200e0*/  HMMA.1688.F32.TF32 R128, R8.reuse, R130, R188 ;  /* 0x000000820880723c */ /* 0x044ff000000810bc */
[----:B---3--:R-:W-:Y:S01]  /*1200f0*/  HMMA.1688.F32.TF32 R52, R8, R54, R244 ;  /* 0x000000360834723c */ /* 0x008fe200000810f4 */
[----:B------:R-:W2:Y:S04]  /*120100*/  LDL.LU.64 R246, [R1+0x6fc0] ;  /* 0x006fc00001f67983 */ /* 0x000ea80000300a00 */
[----:B------:R-:W3:Y:S04]  /*120110*/  LDL.LU.64 R244, [R1+0x6fb8] ;  /* 0x006fb80001f47983 */ /* 0x000ee80000300a00 */
[----:B------:R-:W4:Y:S04]  /*120120*/  LDL.LU.64 R190, [R1+0x6fb0] ;  /* 0x006fb00001be7983 */ /* 0x000f280000300a00 */
[----:B------:R-:W2:Y:S04]  /*120130*/  LDL.LU.64 R188, [R1+0x6fa8] ;  /* 0x006fa80001bc7983 */ /* 0x000ea80000300a00 */
[----:B------:R-:W4:Y:S01]  /*120140*/  LDL.LU R8, [R1+0x15e0] ;  /* 0x0015e00001087983 */ /* 0x000f220000300800 */
[----:B------:R-:W-:-:S03]  /*120150*/  IMAD.MOV.U32 R9, RZ, RZ, R3 ;  /* 0x000000ffff097224 */ /* 0x000fc600078e0003 */
[----:B------:R-:W4:Y:S01]  /*120160*/  LDL.LU R3, [R1+0x6fa0] ;  /* 0x006fa00001037983 */ /* 0x000f220000300800 */
[C---:B------:R-:W-:Y:S08]  /*120170*/  HMMA.1688.F32.TF32 R136, R56.reuse, R192, R136 ;  /* 0x000000c03888723c */ /* 0x040ff00000081088 */
[C---:B------:R-:W-:Y:S01]  /*120180*/  HMMA.1688.F32.TF32 R132, R56.reuse, R156, R132 ;  /* 0x0000009c3884723c */ /* 0x040fe20000081084 */
[----:B------:R-:W4:Y:S04]  /*120190*/  LDL.LU.64 R156, [R1+0x6f98] ;  /* 0x006f9800019c7983 */ /* 0x000f280000300a00 */
[----:B------:R-:W4:Y:S04]  /*1201a0*/  LDL.LU.64 R194, [R1+0x6f90] ;  /* 0x006f900001c27983 */ /* 0x000f280000300a00 */
[----:B------:R-:W4:Y:S04]  /*1201b0*/  LDL.LU.64 R192, [R1+0x6f88] ;  /* 0x006f880001c07983 */ /* 0x000f280000300a00 */
[----:B------:R-:W4:Y:S01]  /*1201c0*/  LDL.LU R242, [R1+0x6f80] ;  /* 0x006f800001f27983 */ /* 0x000f220000300800 */
[C---:B------:R-:W-:Y:S03]  /*1201d0*/  HMMA.1688.F32.TF32 R40, R56.reuse, R240, R40 ;  /* 0x000000f03828723c */ /* 0x040fe60000081028 */
[----:B------:R-:W4:Y:S05]  /*1201e0*/  LDL.LU.64 R240, [R1+0x6f78] ;  /* 0x006f780001f07983 */ /* 0x000f2a0000300a00 */
[C---:B------:R-:W-:Y:S01]  /*1201f0*/  HMMA.1688.F32.TF32 R104, R56.reuse, R168, R104 ;  /* 0x000000a83868723c */ /* 0x040fe20000081068 */
[----:B------:R-:W4:Y:S07]  /*120200*/  LDL.LU.64 R168, [R1+0x6f70] ;  /* 0x006f700001a87983 */ /* 0x000f2e0000300a00 */
[C---:B------:R-:W-:Y:S01]  /*120210*/  HMMA.1688.F32.TF32 R96, R56.reuse, R172, R96 ;  /* 0x000000ac3860723c */ /* 0x040fe20000081060 */
[----:B------:R-:W4:Y:S07]  /*120220*/  LDL.LU.64 R172, [R1+0x6f68] ;  /* 0x006f680001ac7983 */ /* 0x000f2e0000300a00 */
        /* <DEDUP_REMOVED lines=17> */
[----:B------:R-:W-:Y:S04]  /*120340*/  STL.64 [R1+0x6f58], R202 ;  /* 0x006f58ca01007387 */ /* 0x000fe80000100a00 */
[----:B------:R-:W4:Y:S03]  /*120350*/  LDL.LU.64 R158, [R1+0x3bf0] ;  /* 0x003bf000019e7983 */ /* 0x000f260000300a00 */
[C---:B---3--:R-:W-:Y:S08]  /*120360*/  HMMA.1688.F32.TF32 R20, R56.reuse, R244, R20 ;  /* 0x000000f43814723c */ /* 0x048ff00000081014 */
[C---:B--2---:R-:W-:Y:S08]  /*120370*/  HMMA.1688.F32.TF32 R24, R56.reuse, R188, R24 ;  /* 0x000000bc3818723c */ /* 0x044ff00000081018 */
[C---:B----4-:R-:W-:Y:S08]  /*120380*/  HMMA.1688.F32.TF32 R92, R56.reuse, R8, R92 ;  /* 0x00000008385c723c */ /* 0x050ff0000008105c */
[----:B------:R-:W-:Y:S08]  /*120390*/  HMMA.1688.F32.TF32 R8, R56, R228, R52 ;  /* 0x000000e43808723c */ /* 0x000ff00000081034 */
[----:B------:R-:W-:Y:S08]  /*1203a0*/  HMMA.1688.F32.TF32 R52, R4, R162, R116 ;  /* 0x000000a20434723c */ /* 0x000ff00000081074 */
[C---:B------:R-:W-:Y:S01]  /*1203b0*/  HMMA.1688.F32.TF32 R28, R56.reuse, R156, R28 ;  /* 0x0000009c381c723c */ /* 0x040fe2000008101c */
[----:B------:R-:W2:Y:S04]  /*1203c0*/  LDL.LU.64 R156, [R1+0x3be8] ;  /* 0x003be800019c7983 */ /* 0x000ea80000300a00 */
[----:B------:R-:W3:Y:S03]  /*1203d0*/  LDL.LU.64 R152, [R1+0x3be0] ;  /* 0x003be00001987983 */ /* 0x000ee60000300a00 */
[C---:B------:R-:W-:Y:S01]  /*1203e0*/  HMMA.1688.F32.TF32 R32, R56.reuse, R192, R32 ;  /* 0x000000c03820723c */ /* 0x040fe20000081020 */
[----:B------:R-:W4:Y:S07]  /*1203f0*/  LDL.LU.64 R148, [R1+0x3bd8] ;  /* 0x003bd80001947983 */ /* 0x000f2e0000300a00 */
[C---:B------:R-:W-:Y:S08]  /*120400*/  HMMA.1688.F32.TF32 R64, R56.reuse, R168, R64 ;  /* 0x000000a83840723c */ /* 0x040ff00000081040 */
[C---:B------:R-:W-:Y:S08]  /*120410*/  HMMA.1688.F32.TF32 R72, R56.reuse, R172, R72 ;  /* 0x000000ac3848723c */ /* 0x040ff00000081048 */
[----:B------:R-:W-:Y:S08]  /*120420*/  HMMA.1688.F32.TF32 R56, R56, R236, R108 ;  /* 0x000000ec3838723c */ /* 0x000ff0000008106c */
[C---:B------:R-:W-:Y:S08]  /*120430*/  HMMA.1688.F32.TF32 R108, R4.reuse, R166, R112 ;  /* 0x000000a6046c723c */ /* 0x040ff00000081070 */
[C---:B------:R-:W-:Y:S11]  /*120440*/  HMMA.1688.F32.TF32 R116, R4.reuse, R154, R120 ;  /* 0x0000009a0474723c */ /* 0x040ff60000081078 */
[----:B------:R-:W-:Y:S04]  /*120450*/  STL.64 [R1+0x1e10], R108 ;  /* 0x001e106c01007387 */ /* 0x000fe80000100a00 */
[----:B------:R-:W-:Y:S04]  /*120460*/  STL.64 [R1+0x1e18], R110 ;  /* 0x001e186e01007387 */ /* 0x000fe80000100a00 */
[----:B------:R-:W4:Y:S04]  /*120470*/  LDL.LU.64 R144, [R1+0x3bd0] ;  /* 0x003bd00001907983 */ /* 0x000f280000300a00 */
[----:B------:R1:W-:Y:S04]  /*120480*/  STL.64 [R1+0x1e00], R52 ;  /* 0x001e003401007387 */ /* 0x0003e80000100a00 */
[----:B------:R1:W-:Y:S04]  /*120490*/  STL.64 [R1+0x1e08], R54 ;  /* 0x001e083601007387 */ /* 0x0003e80000100a00 */
[----:B------:R-:W4:Y:S04]  /*1204a0*/  LDL.LU.64 R114, [R1+0x3bc8] ;  /* 0x003bc80001727983 */ /* 0x000f280000300a00 */
[----:B-1----:R-:W4:Y:S04]  /*1204b0*/  LDL.LU.64 R52, [R1+0x3bc0] ;  /* 0x003bc00001347983 */ /* 0x002f280000300a00 */
[----:B------:R-:W4:Y:S04]  /*1204c0*/  LDL.LU.64 R108, [R1+0x3ba0] ;  /* 0x003ba000016c7983 */ /* 0x000f280000300a00 */
[----:B------:R-:W4:Y:S04]  /*1204d0*/  LDL.LU R54, [R1+0x1328] ;  /* 0x0013280001367983 */ /* 0x000f280000300800 */
[----:B------:R-:W-:Y:S04]  /*1204e0*/  STL.64 [R1+0x1df0], R116 ;  /* 0x001df07401007387 */ /* 0x000fe80000100a00 */
[----:B------:R1:W-:Y:S04]  /*1204f0*/  STL.64 [R1+0x1df8], R118 ;  /* 0x001df87601007387 */ /* 0x0003e80000100a00 */
[----:B------:R-:W4:Y:S04]  /*120500*/  LDL.LU R55, [R1+0x132c] ;  /* 0x00132c0001377983 */ /* 0x000f280000300800 */
[----:B-1----:R-:W4:Y:S04]  /*120510*/  LDL.LU.64 R118, [R1+0x3bb8] ;  /* 0x003bb80001767983 */ /* 0x002f280000300a00 */
[----:B------:R-:W4:Y:S04]  /*120520*/  LDL.LU.64 R112, [R1+0x3bb0] ;  /* 0x003bb00001707983 */ /* 0x000f280000300a00 */
[----:B------:R-:W4:Y:S01]  /*120530*/  LDL.LU.64 R110, [R1+0x3ba8] ;  /* 0x003ba800016e7983 */ /* 0x000f220000300a00 */
[----:B------:R-:W-:Y:S01]  /*120540*/  IMAD.SHL.U32 R243, R243, 0x80, RZ ;  /* 0x00000080f3f37824 */ /* 0x000fe200078e00ff */
[----:B------:R-:W-:Y:S02]  /*120550*/  HMMA.1688.F32.TF32 R124, R4, R150, R124 ;  /* 0x00000096047c723c */ /* 0x000fe4000008107c */
[----:B------:R-:W4:Y:S01]  /*120560*/  LDL.LU.64 R120, [R1+0x3b98] ;  /* 0x003b980001787983 */ /* 0x000f220000300a00 */
[----:B------:R-:W-:-:S03]  /*120570*/  IMAD.SHL.U32 R243, R243, 0x4, RZ ;  /* 0x00000004f3f37824 */ /* 0x000fc600078e00ff */
[----:B------:R-:W4:-:S13]  /*120580*/  LDL.LU.64 R116, [R1+0x3b90] ;  /* 0x003b900001747983 */ /* 0x000f1a0000300a00 */
[----:B------:R-:W-:Y:S01]  /*120590*/  STL.64 [R1+0x1de0], R124 ;  /* 0x001de07c01007387 */ /* 0x000fe20000100a00 */
[----:B------:R-:W-:-:S04]  /*1205a0*/  IADD3 R171, P0, PT, R158, R243, RZ ;  /* 0x000000f39eab7210 */ /* 0x000fc80007f1e0ff */
[----:B------:R-:W-:Y:S01]  /*1205b0*/  IADD3.X R170, PT, PT, R159, R3, RZ, P0, !PT ;  /* 0x000000039faa7210 */ /* 0x000fe200007fe4ff */
[----:B------:R-:W-:Y:S01]  /*1205c0*/  STL.64 [R1+0x1de8], R126 ;  /* 0x001de87e01007387 */ /* 0x000fe20000100a00 */
[----:B---3--:R-:W-:-:S05]  /*1205d0*/  IADD3 R175, P2, PT, R152, R243, RZ ;  /* 0x000000f398af7210 */ /* 0x008fca0007f5e0ff */
[----:B------:R-:W-:Y:S01]  /*1205e0*/  IMAD.X R174, R153, 0x1, R3, P2 ;  /* 0x0000000199ae7824 */ /* 0x000fe200010e0603 */
[-C--:B--2---:R-:W-:Y:S02]  /*1205f0*/  IADD3 R173, P1, PT, R156, R243.reuse, RZ ;  /* 0x000000f39cad7210 */ /* 0x084fe40007f3e0ff */
[----:B----4-:R-:W-:-:S03]  /*120600*/  IADD3 R163, P0, PT, R148, R243, RZ ;  /* 0x000000f394a37210 */ /* 0x010fc60007f1e0ff */
[--C-:B------:R-:W-:Y:S02]  /*120610*/  IMAD.X R172, R157, 0x1, R3.reuse, P1 ;  /* 0x000000019dac7824 */ /* 0x100fe400008e0603 */
[----:B------:R-:W-:Y:S01]  /*120620*/  IMAD.X R162, R149, 0x1, R3, P0 ;  /* 0x0000000195a27824 */ /* 0x000fe200000e0603 */
[-C--:B------:R-:W-:Y:S02]  /*120630*/  IADD3 R167, P2, PT, R114, R243.reuse, RZ ;  /* 0x000000f372a77210 */ /* 0x080fe40007f5e0ff */
[----:B------:R-:W-:-:S03]  /*120640*/  IADD3 R169, P3, PT, R52, R243, RZ ;  /* 0x000000f334a97210 */ /* 0x000fc60007f7e0ff */
[--C-:B------:R-:W-:Y:S01]  /*120650*/  IMAD.X R166, R115, 0x1, R3.reuse, P2 ;  /* 0x0000000173a67824 */ /* 0x100fe200010e0603 */
[-C--:B------:R-:W-:Y:S01]  /*120660*/  IADD3 R165, P1, PT, R144, R243.reuse, RZ ;  /* 0x000000f390a57210 */ /* 0x080fe20007f3e0ff */
[----:B------:R-:W2:Y:S01]  /*120670*/  LDL.LU.64 R114, [R1+0x3b88] ;  /* 0x003b880001727983 */ /* 0x000ea20000300a00 */
[--C-:B------:R-:W-:Y:S01]  /*120680*/  IMAD.X R168, R53, 0x1, R3.reuse, P3 ;  /* 0x0000000135a87824 */ /* 0x100fe200018e0603 */
[----:B------:R-:W-:Y:S02]  /*120690*/  IADD3 R161, P3, PT, R108, R243, RZ ;  /* 0x000000f36ca17210 */ /* 0x000fe40007f7e0ff */
[----:B------:R-:W-:Y:S01]  /*1206a0*/  IMAD.X R164, R145, 0x1, R3, P1 ;  /* 0x0000000191a47824 */ /* 0x000fe200008e0603 */
[----:B------:R-:W3:Y:S01]  /*1206b0*/  LDL.LU.64 R52, [R1+0x3b80] ;  /* 0x003b800001347983 */ /* 0x000ee20000300a00 */
[----:B------:R-:W-:-:S03]  /*1206c0*/  IADD3.X R160, PT, PT, R109, R3, RZ, P3, !PT ;  /* 0x000000036da07210 */ /* 0x000fc60001ffe4ff */
[----:B------:R-:W4:Y:S04]  /*1206d0*/  LDL.LU R202, [R1+0x1318] ;  /* 0x0013180001ca7983 */ /* 0x000f280000300800 */
[----:B------:R-:W4:Y:S01]  /*1206e0*/  LDL.LU R203, [R1+0x131c] ;  /* 0x00131c0001cb7983 */ /* 0x000f220000300800 */
[----:B------:R-:W-:-:S05]  /*1206f0*/  IADD3 R159, P2, PT, R110, R243, RZ ;  /* 0x000000f36e9f7210 */ /* 0x000fca0007f5e0ff */
[----:B------:R-:W-:Y:S02]  /*120700*/  IMAD.X R158, R111, 0x1, R3, P2 ;  /* 0x000000016f9e7824 */ /* 0x000fe400010e0603 */
[----:B------:R-:W-:Y:S01]  /*120710*/  HMMA.1688.F32.TF32 R108, R4, R146, R128 ;  /* 0x00000092046c723c */ /* 0x000fe20000081080 */
[-C--:B------:R-:W-:Y:S02]  /*120720*/  IADD3 R155, P0, PT, R118, R243.reuse, RZ ;  /* 0x000000f3769b7210 */ /* 0x080fe40007f1e0ff */
[----:B------:R-:W-:-:S03]  /*120730*/  IADD3 R157, P1, PT, R112, R243, RZ ;  /* 0x000000f3709d7210 */ /* 0x000fc60007f3e0ff */
[--C-:B------:R-:W-:Y:S02]  /*120740*/  IMAD.X R154, R119, 0x1, R3.reuse, P0 ;  /* 0x00000001779a7824 */ /* 0x100fe400000e0603 */
[----:B------:R-:W-:Y:S01]  /*120750*/  IMAD.X R156, R113, 0x1, R3, P1 ;  /* 0x00000001719c7824 */ /* 0x000fe200008e0603 */
[----:B------:R-:W4:Y:S04]  /*120760*/  LDL.LU.64 R118, [R1+0x3b78] ;  /* 0x003b780001767983 */ /* 0x000f280000300a00 */
[----:B------:R-:W4:Y:S06]  /*120770*/  LDL.LU.64 R112, [R1+0x3b70] ;  /* 0x003b700001707983 */ /* 0x000f2c0000300a00 */
[----:B------:R-:W-:Y:S04]  /*120780*/  STL.64 [R1+0x1dd0], R108 ;  /* 0x001dd06c01007387 */ /* 0x000fe80000100a00 */
[----:B------:R1:W-:Y:S04]  /*120790*/  STL.64 [R1+0x1dd8], R110 ;  /* 0x001dd86e01007387 */ /* 0x0003e80000100a00 */
[----:B-1----:R-:W4:Y:S04]  /*1207a0*/  LDL.LU.64 R110, [R1+0x3b68] ;  /* 0x003b6800016e7983 */ /* 0x002f280000300a00 */
[----:B------:R-:W4:Y:S01]  /*1207b0*/  LDL.LU.64 R108, [R1+0x3b60] ;  /* 0x003b6000016c7983 */ /* 0x000f220000300a00 */
[----:B------:R-:W-:-:S05]  /*1207c0*/  IADD3 R149, P1, PT, R116, R243, RZ ;  /* 0x000000f374957210 */ /* 0x000fca0007f3e0ff */
[----:B------:R-:W-:Y:S02]  /*1207d0*/  IMAD.X R148, R117, 0x1, R3, P1 ;  /* 0x0000000175947824 */ /* 0x000fe400008e0603 */
[----:B------:R-:W4:Y:S01]  /*1207e0*/  LDL.LU.64 R116, [R1+0x3b58] ;  /* 0x003b580001747983 */ /* 0x000f220000300a00 */
[----:B------:R-:W-:Y:S02]  /*1207f0*/  UIMAD UR13, UR6, -0x80, UR7 ;  /* 0xffffff80060d78a4 */ /* 0x000fe4000f8e0207 */
[----:B------:R-:W-:Y:S02]  /*120800*/  UIADD3 UR10, UPT, UPT, UR5, -0x2, URZ ;  /* 0xfffffffe050a7890 */ /* 0x000fe4000fffe0ff */
[----:B------:R-:W-:Y:S01]  /*120810*/  UIADD3 UR9, UPT, UPT, UR9, 0x1, URZ ;  /* 0x0000000109097890 */ /* 0x000fe2000fffe0ff */
[----:B------:R-:W-:Y:S01]  /*120820*/  BAR.SYNC.DEFER_BLOCKING 0x0 ;  /* 0x0000000000007b1d */ /* 0x000fe20000010000 */
[-C--:B--2---:R-:W-:Y:S02]  /*120830*/  IADD3 R151, P2, PT, R114, R243.reuse, RZ ;  /* 0x000000f372977210 */ /* 0x084fe40007f5e0ff */
[----:B---3--:R-:W-:-:S03]  /*120840*/  IADD3 R153, P3, PT, R52, R243, RZ ;  /* 0x000000f334997210 */ /* 0x008fc60007f7e0ff */
[--C-:B------:R-:W-:Y:S02]  /*120850*/  IMAD.X R150, R115, 0x1, R3.reuse, P2 ;  /* 0x0000000173967824 */ /* 0x100fe400010e0603 */
[----:B------:R-:W2:Y:S01]  /*120860*/  LDL.LU.64 R114, [R1+0x3b50] ;  /* 0x003b500001727983 */ /* 0x000ea20000300a00 */
[----:B------:R-:W-:Y:S02]  /*120870*/  IMAD.X R152, R53, 0x1, R3, P3 ;  /* 0x0000000135987824 */ /* 0x000fe400018e0603 */
[----:B------:R-:W-:-:S15]  /*120880*/  HMMA.1688.F32.TF32 R52, R4, R54, R132 ;  /* 0x000000360434723c */ /* 0x000fde0000081084 */
[----:B------:R-:W-:-:S04]  /*120890*/  NOP ;  /* 0x0000000000007918 */ /* 0x000fc80000000000 */
[----:B------:R-:W-:Y:S04]  /*1208a0*/  STL.64 [R1+0x1dc0], R52 ;  /* 0x001dc03401007387 */ /* 0x000fe80000100a00 */
[----:B------:R1:W-:Y:S04]  /*1208b0*/  STL.64 [R1+0x1dc8], R54 ;  /* 0x001dc83601007387 */ /* 0x0003e80000100a00 */
[----:B-1----:R-:W3:Y:S04]  /*1208c0*/  LDL.LU.64 R54, [R1+0x3b48] ;  /* 0x003b480001367983 */ /* 0x002ee80000300a00 */
[----:B------:R-:W3:Y:S01]  /*1208d0*/  LDL.LU.64 R52, [R1+0x3bf8] ;  /* 0x003bf80001347983 */ /* 0x000ee20000300a00 */
[----:B----4-:R-:W-:-:S03]  /*1208e0*/  IADD3 R133, P1, PT, R112, R243, RZ ;  /* 0x000000f370857210 */ /* 0x010fc60007f3e0ff */
[----:B------:R-:W4:Y:S01]  /*1208f0*/  LDL.LU.64 R184, [R1+0x3b40] ;  /* 0x003b400001b87983 */ /* 0x000f220000300a00 */
[-C--:B------:R-:W-:Y:S02]  /*120900*/  IADD3 R135, P2, PT, R110, R243.reuse, RZ ;  /* 0x000000f36e877210 */ /* 0x080fe40007f5e0ff */
[----:B------:R-:W-:-:S03]  /*120910*/  IADD3 R145, P3, PT, R108, R243, RZ ;  /* 0x000000f36c917210 */ /* 0x000fc60007f7e0ff */
[--C-:B------:R-:W-:Y:S02]  /*120920*/  IMAD.X R134, R111, 0x1, R3.reuse, P2 ;  /* 0x000000016f867824 */ /* 0x100fe400010e0603 */
[--C-:B------:R-:W-:Y:S02]  /*120930*/  IMAD.X R144, R109, 0x1, R3.reuse, P3 ;  /* 0x000000016d907824 */ /* 0x100fe400018e0603 */
[----:B------:R-:W-:Y:S01]  /*120940*/  HMMA.1688.F32.TF32 R108, R4, R202, R136 ;  /* 0x000000ca046c723c */ /* 0x000fe20000081088 */
[----:B------:R-:W-:Y:S02]  /*120950*/  IMAD.X R132, R113, 0x1, R3, P1 ;  /* 0x0000000171847824 */ /* 0x000fe400008e0603 */
[----:B------:R-:W4:-:S15]  /*120960*/  LDL.LU.64 R112, [R1+0x3b38] ;  /* 0x003b380001707983 */ /* 0x000f1e0000300a00 */
[----:B------:R-:W-:Y:S01]  /*120970*/  NOP ;  /* 0x0000000000007918 */ /* 0x000fe20000000000 */
[----:B------:R-:W-:Y:S04]  /*120980*/  STL.64 [R1+0x1db0], R108 ;  /* 0x001db06c01007387 */ /* 0x000fe80000100a00 */
[----:B------:R1:W-:Y:S04]  /*120990*/  STL.64 [R1+0x1db8], R110 ;  /* 0x001db86e01007387 */ /* 0x0003e80000100a00 */
[----:B-1----:R-:W4:Y:S04]  /*1209a0*/  LDL.LU.64 R110, [R1+0x3b30] ;  /* 0x003b3000016e7983 */ /* 0x002f280000300a00 */
[----:B------:R-:W4:Y:S04]  /*1209b0*/  LDL.LU.64 R108, [R1+0x3b28] ;  /* 0x003b2800016c7983 */ /* 0x000f280000300a00 */
[----:B------:R-:W4:Y:S04]  /*1209c0*/  LDL.LU.64 R180, [R1+0x3b18] ;  /* 0x003b180001b47983 */ /* 0x000f280000300a00 */
[----:B------:R-:W4:Y:S01]  /*1209d0*/  LDL.LU.64 R136, [R1+0x3b10] ;  /* 0x003b100001887983 */ /* 0x000f220000300a00 */
[----:B------:R-:W-:-:S03]  /*1209e0*/  IADD3 R147, P0, PT, R120, R243, RZ ;  /* 0x000000f378937210 */ /* 0x000fc60007f1e0ff */
[----:B------:R-:W4:Y:S02]  /*1209f0*/  LDL.LU.64 R176, [R1+0x3b00] ;  /* 0x003b000001b07983 */ /* 0x000f240000300a00 */
[----:B------:R-:W-:Y:S01]  /*120a00*/  IMAD.X R146, R121, 0x1, R3, P0 ;  /* 0x0000000179927824 */ /* 0x000fe200000e0603 */
[----:B------:R-:W-:-:S05]  /*120a10*/  IADD3 R131, P0, PT, R118, R243, RZ ;  /* 0x000000f376837210 */ /* 0x000fca0007f1e0ff */
[----:B------:R-:W-:Y:S01]  /*120a20*/  IMAD.X R130, R119, 0x1, R3, P0 ;  /* 0x0000000177827824 */ /* 0x000fe200000e0603 */
[----:B------:R-:W-:-:S05]  /*120a30*/  IADD3 R123, P0, PT, R116, R243, RZ ;  /* 0x000000f3747b7210 */ /* 0x000fca0007f1e0ff */
[----:B------:R-:W-:Y:S01]  /*120a40*/  IMAD.X R122, R117, 0x1, R3, P0 ;  /* 0x00000001757a7824 */ /* 0x000fe200000e0603 */
[----:B------:R-:W-:Y:S01]  /*120a50*/  HMMA.1688.F32.TF32 R48, R4, R186, R48 ;  /* 0x000000ba0430723c */ /* 0x000fe20000081030 */
[----:B--2---:R-:W-:-:S04]  /*120a60*/  IADD3 R125, P1, PT, R114, R243, RZ ;  /* 0x000000f3727d7210 */ /* 0x004fc80007f3e0ff */
[----:B------:R-:W-:Y:S02]  /*120a70*/  IADD3.X R124, PT, PT, R115, R3, RZ, P1, !PT ;  /* 0x00000003737c7210 */ /* 0x000fe40000ffe4ff */
[-C--:B---3--:R-:W-:Y:S02]  /*120a80*/  IADD3 R127, P2, PT, R54, R243.reuse, RZ ;  /* 0x000000f3367f7210 */ /* 0x088fe40007f5e0ff */
[----:B------:R-:W-:-:S03]  /*120a90*/  IADD3 R129, P3, PT, R52, R243, RZ ;  /* 0x000000f334817210 */ /* 0x000fc60007f7e0ff */
[--C-:B------:R-:W-:Y:S02]  /*120aa0*/  IMAD.X R126, R55, 0x1, R3.reuse, P2 ;  /* 0x00000001377e7824 */ /* 0x100fe400010e0603 */
[----:B------:R-:W-:Y:S02]  /*120ab0*/  IMAD.X R128, R53, 0x1, R3, P3 ;  /* 0x0000000135807824 */ /* 0x000fe400018e0603 */
[----:B------:R-:W-:Y:S01]  /*120ac0*/  HMMA.1688.F32.TF32 R52, R4, R182, R140 ;  /* 0x000000b60434723c */ /* 0x000fe2000008108c */
[----:B------:R-:W2:Y:S04]  /*120ad0*/  LDL.LU R142, [R1+0x13a8] ;  /* 0x0013a800018e7983 */ /* 0x000ea80000300800 */
[----:B------:R-:W2:Y:S04]  /*120ae0*/  LDL.LU R143, [R1+0x13ac] ;  /* 0x0013ac00018f7983 */ /* 0x000ea80000300800 */
[----:B------:R-:W3:Y:S04]  /*120af0*/  LDL.LU.64 R182, [R1+0x3b20] ;  /* 0x003b200001b67983 */ /* 0x000ee80000300a00 */
[----:B------:R-:W3:Y:S04]  /*120b00*/  LDL.LU R202, [R1+0x13b8] ;  /* 0x0013b80001ca7983 */ /* 0x000ee80000300800 */
[----:B------:R-:W3:Y:S04]  /*120b10*/  LDL.LU R203, [R1+0x13bc] ;  /* 0x0013bc0001cb7983 */ /* 0x000ee80000300800 */
[----:B------:R-:W3:Y:S04]  /*120b20*/  LDL.LU.64 R188, [R1+0x3af8] ;  /* 0x003af80001bc7983 */ /* 0x000ee80000300a00 */
[----:B------:R-:W3:Y:S04]  /*120b30*/  LDL.LU.64 R186, [R1+0x3af0] ;  /* 0x003af00001ba7983 */ /* 0x000ee80000300a00 */
[----:B------:R-:W3:Y:S01]  /*120b40*/  LDL.LU.64 R140, [R1+0x3ae8] ;  /* 0x003ae800018c7983 */ /* 0x000ee20000300a00 */
[----:B----4-:R-:W-:-:S03]  /*120b50*/  IADD3 R117, P1, PT, R112, R243, RZ ;  /* 0x000000f370757210 */ /* 0x010fc60007f3e0ff */
[----:B------:R-:W4:Y:S02]  /*120b60*/  LDL.LU.64 R138, [R1+0x3ae0] ;  /* 0x003ae000018a7983 */ /* 0x000f240000300a00 */
[----:B------:R-:W-:Y:S01]  /*120b70*/  IMAD.X R116, R113, 0x1, R3, P1 ;  /* 0x0000000171747824 */ /* 0x000fe200008e0603 */
[----:B------:R-:W-:-:S05]  /*120b80*/  IADD3 R121, P3, PT, R108, R243, RZ ;  /* 0x000000f36c797210 */ /* 0x000fca0007f7e0ff */
[----:B------:R-:W-:Y:S01]  /*120b90*/  IMAD.X R120, R109, 0x1, R3, P3 ;  /* 0x000000016d787824 */ /* 0x000fe200018e0603 */
[----:B------:R-:W-:-:S05]  /*120ba0*/  IADD3 R113, P3, PT, R136, R243, RZ ;  /* 0x000000f388717210 */ /* 0x000fca0007f7e0ff */
[----:B------:R-:W-:Y:S02]  /*120bb0*/  IMAD.X R112, R137, 0x1, R3, P3 ;  /* 0x0000000189707824 */ /* 0x000fe400018e0603 */
[----:B------:R-:W4:Y:S04]  /*120bc0*/  LDL.LU.64 R136, [R1+0x3ad8] ;  /* 0x003ad80001887983 */ /* 0x000f280000300a00 */
[----:B------:R-:W4:Y:S04]  /*120bd0*/  LDL.LU.64 R204, [R1+0x3ad0] ;  /* 0x003ad00001cc7983 */ /* 0x000f280000300a00 */
[----:B------:R-:W4:Y:S04]  /*120be0*/  LDL.LU.64 R200, [R1+0x3ac8] ;  /* 0x003ac80001c87983 */ /* 0x000f280000300a00 */
[----:B------:R-:W4:Y:S04]  /*120bf0*/  LDL.LU.64 R196, [R1+0x3968] ;  /* 0x0039680001c47983 */ /* 0x000f280000300a00 */
[----:B------:R-:W4:Y:S01]  /*120c00*/  LDL.LU.64 R192, [R1+0x3960] ;  /* 0x0039600001c07983 */ /* 0x000f220000300a00 */
[----:B------:R-:W-:-:S05]  /*120c10*/  IADD3 R119, P2, PT, R110, R243, RZ ;  /* 0x000000f36e777210 */ /* 0x000fca0007f5e0ff */
[----:B------:R-:W-:Y:S01]  /*120c20*/  IMAD.X R118, R111, 0x1, R3, P2 ;  /* 0x000000016f767824 */ /* 0x000fe200010e0603 */
[-C--:B------:R-:W-:Y:S02]  /*120c30*/  IADD3 R111, P2, PT, R180, R243.reuse, RZ ;  /* 0x000000f3b46f7210 */ /* 0x080fe40007f5e0ff */
[----:B------:R-:W-:-:S03]  /*120c40*/  IADD3 R115, P0, PT, R184, R243, RZ ;  /* 0x000000f3b8737210 */ /* 0x000fc60007f1e0ff */
[--C-:B------:R-:W-:Y:S02]  /*120c50*/  IMAD.X R110, R181, 0x1, R3.reuse, P2 ;  /* 0x00000001b56e7824 */ /* 0x100fe400010e0603 */
[----:B------:R-:W-:Y:S01]  /*120c60*/  IMAD.X R114, R185, 0x1, R3, P0 ;  /* 0x00000001b9727824 */ /* 0x000fe200000e0603 */
[----:B------:R-:W-:-:S04]  /*120c70*/  IADD3 R185, P0, PT, R176, R243, RZ ;  /* 0x000000f3b0b97210 */ /* 0x000fc80007f1e0ff */
[----:B------:R-:W-:Y:S01]  /*120c80*/  IADD3.X R184, PT, PT, R177, R3, RZ, P0, !PT ;  /* 0x00000003b1b87210 */ /* 0x000fe200007fe4ff */
[C---:B------:R-:W-:Y:S08]  /*120c90*/  HMMA.1688.F32.TF32 R44, R4.reuse, R178, R44 ;  /* 0x000000b2042c723c */ /* 0x040ff0000008102c */
[----:B--2---:R-:W-:Y:S01]  /*120ca0*/  HMMA.1688.F32.TF32 R40, R4, R142, R40 ;  /* 0x0000008e0428723c */ /* 0x004fe20000081028 */
[----:B---3--:R-:W-:-:S05]  /*120cb0*/  IADD3 R109, P1, PT, R182, R243, RZ ;  /* 0x000000f3b66d7210 */ /* 0x008fca0007f3e0ff */
[----:B------:R-:W-:Y:S01]  /*120cc0*/  IMAD.X R108, R183, 0x1, R3, P1 ;  /* 0x00000001b76c7824 */ /* 0x000fe200008e0603 */
[-C--:B------:R-:W-:Y:S02]  /*120cd0*/  IADD3 R177, P0, PT, R188, R243.reuse, RZ ;  /* 0x000000f3bcb17210 */ /* 0x080fe40007f1e0ff */
[----:B------:R-:W-:-:S05]  /*120ce0*/  IADD3 R181, P2, PT, R140, R243, RZ ;  /* 0x000000f38cb57210 */ /* 0x000fca0007f5e0ff */
[--C-:B------:R-:W-:Y:S01]  /*120cf0*/  IMAD.X R180, R141, 0x1, R3.reuse, P2 ;  /* 0x000000018db47824 */ /* 0x100fe200010e0603 */
[-C--:B----4-:R-:W-:Y:S01]  /*120d00*/  IADD3 R183, P3, PT, R138, R243.reuse, RZ ;  /* 0x000000f38ab77210 */ /* 0x090fe20007f7e0ff */
[--C-:B------:R-:W-:Y:S01]  /*120d10*/  IMAD.X R176, R189, 0x1, R3.reuse, P0 ;  /* 0x00000001bdb07824 */ /* 0x100fe200000e0603 */
[-C--:B------:R-:W-:Y:S01]  /*120d20*/  IADD3 R179, P1, PT, R186, R243.reuse, RZ ;  /* 0x000000f3bab37210 */ /* 0x080fe20007f3e0ff */
[----:B------:R-:W2:Y:S02]  /*120d30*/  LDL.LU.64 R188, [R1+0x3958] ;  /* 0x0039580001bc7983 */ /* 0x000ea40000300a00 */
[--C-:B------:R-:W-:Y:S02]  /*120d40*/  IMAD.X R182, R139, 0x1, R3.reuse, P3 ;  /* 0x000000018bb67824 */ /* 0x100fe400018e0603 */
[----:B------:R-:W-:Y:S01]  /*120d50*/  IMAD.X R178, R187, 0x1, R3, P1 ;  /* 0x00000001bbb27824 */ /* 0x000fe200008e0603 */
[-C--:B------:R-:W-:Y:S02]  /*120d60*/  IADD3 R139, P0, PT, R136, R243.reuse, RZ ;  /* 0x000000f3888b7210 */ /* 0x080fe40007f1e0ff */
[----:B------:R-:W-:-:S05]  /*120d70*/  IADD3 R143, P2, PT, R200, R243, RZ ;  /* 0x000000f3c88f7210 */ /* 0x000fca0007f5e0ff */
[--C-:B------:R-:W-:Y:S01]  /*120d80*/  IMAD.X R142, R201, 0x1, R3.reuse, P2 ;  /* 0x00000001c98e7824 */ /* 0x100fe200010e0603 */
[----:B------:R-:W-:Y:S01]  /*120d90*/  IADD3 R0, P3, PT, R196, R243, RZ ;  /* 0x000000f3c4007210 */ /* 0x000fe20007f7e0ff */
[----:B------:R-:W-:Y:S01]  /*120da0*/  HMMA.1688.F32.TF32 R200, R4, R202, R104 ;  /* 0x000000ca04c8723c */ /* 0x000fe20000081068 */
[----:B------:R-:W-:-:S03]  /*120db0*/  IMAD.X R138, R137, 0x1, R3, P0 ;  /* 0x00000001898a7824 */ /* 0x000fc600000e0603 */
[----:B------:R1:W-:Y:S04]  /*120dc0*/  STL [R1+0xc0], R0 ;  /* 0x0000c00001007387 */ /* 0x0003e80000100800 */
[----:B------:R-:W3:Y:S04]  /*120dd0*/  LDL.LU.64 R186, [R1+0x3950] ;  /* 0x0039500001ba7983 */ /* 0x000ee80000300a00 */
[----:B------:R-:W4:Y:S01]  /*120de0*/  LDL.LU.64 R136, [R1+0x3948] ;  /* 0x0039480001887983 */ /* 0x000f220000300a00 */
[----:B-1----:R-:W-:Y:S01]  /*120df0*/  IMAD.X R0, R197, 0x1, R3, P3 ;  /* 0x00000001c5007824 */ /* 0x002fe200018e0603 */
[----:B------:R-:W-:-:S02]  /*120e00*/  IADD3 R141, P1, PT, R204, R243, RZ ;  /* 0x000000f3cc8d7210 */ /* 0x000fc40007f3e0ff */
[----:B------:R-:W4:Y:S04]  /*120e10*/  LDL.LU R106, [R1+0x13d8] ;  /* 0x0013d800016a7983 */ /* 0x000f280000300800 */
[----:B------:R1:W-:Y:S01]  /*120e20*/  STL [R1+0xbc], R0 ;  /* 0x0000bc0001007387 */ /* 0x0003e20000100800 */
[----:B------:R-:W-:-:S03]  /*120e30*/  IMAD.X R140, R205, 0x1, R3, P1 ;  /* 0x00000001cd8c7824 */ /* 0x000fc600008e0603 */
[----:B------:R-:W-:Y:S04]  /*120e40*/  STL.64 [R1+0x940], R200 ;  /* 0x000940c801007387 */ /* 0x000fe80000100a00 */
[----:B------:R1:W-:Y:S02]  /*120e50*/  STL.64 [R1+0x948], R202 ;  /* 0x000948ca01007387 */ /* 0x0003e40000100a00 */
[-C--:B-1----:R-:W-:Y:S02]  /*120e60*/  IADD3 R0, P0, PT, R192, R243.reuse, RZ ;  /* 0x000000f3c0007210 */ /* 0x082fe40007f1e0ff */
[----:B------:R-:W4:Y:S04]  /*120e70*/  LDL.LU R107, [R1+0x13dc] ;  /* 0x0013dc00016b7983 */ /* 0x000f280000300800 */
[----:B------:R-:W4:Y:S04]  /*120e80*/  LDL.LU R202, [R1+0x15e8] ;  /* 0x0015e80001ca7983 */ /* 0x000f280000300800 */
[----:B------:R-:W4:Y:S04]  /*120e90*/  LDL.LU.64 R204, [R1+0x3940] ;  /* 0x0039400001cc7983 */ /* 0x000f280000300a00 */
[----:B------:R-:W4:Y:S04]  /*120ea0*/  LDL.LU.64 R200, [R1+0x3938] ;  /* 0x0039380001c87983 */ /* 0x000f280000300a00 */
[----:B------:R2:W-:Y:S04]  /*120eb0*/  STL [R1+0xa0], R0 ;  /* 0x0000a00001007387 */ /* 0x0005e80000100800 */
[----:B------:R-:W4:Y:S04]  /*120ec0*/  LDL.LU.64 R196, [R1+0x3930] ;  /* 0x0039300001c47983 */ /* 0x000f280000300a00 */
[----:B------:R-:W4:Y:S01]  /*120ed0*/  LDL.LU.64 R104, [R1+0x3890] ;  /* 0x0038900001687983 */ /* 0x000f220000300a00 */
[----:B------:R-:W-:Y:S01]  /*120ee0*/  HMMA.1688.F32.TF32 R100, R4, R226, R100 ;  /* 0x000000e20464723c */ /* 0x000fe20000081064 */
[----:B--2---:R-:W-:-:S05]  /*120ef0*/  IADD3 R0, P1, PT, R188, R243, RZ ;  /* 0x000000f3bc007210 */ /* 0x004fca0007f3e0ff */
[----:B------:R1:W-:Y:S01]  /*120f00*/  STL [R1+0xa8], R0 ;  /* 0x0000a80001007387 */ /* 0x0003e20000100800 */
[----:B------:R-:W-:Y:S01]  /*120f10*/  IMAD.X R188, R189, 0x1, R3, P1 ;  /* 0x00000001bdbc7824 */ /* 0x000fe200008e0603 */
[----:B-1----:R-:W-:Y:S02]  /*120f20*/  IADD3.X R0, PT, PT, R193, R3, RZ, P0, !PT ;  /* 0x00000003c1007210 */ /* 0x002fe400007fe4ff */
[-C--:B---3--:R-:W-:Y:S02]  /*120f30*/  IADD3 R209, P2, PT, R186, R243.reuse, RZ ;  /* 0x000000f3bad17210 */ /* 0x088fe40007f5e0ff */
[----:B----4-:R-:W-:-:S03]  /*120f40*/  IADD3 R208, P3, PT, R136, R243, RZ ;  /* 0x000000f388d07210 */ /* 0x010fc60007f7e0ff */
[----:B------:R-:W-:Y:S01]  /*120f50*/  STL [R1+0xb0], R209 ;  /* 0x0000b0d101007387 */ /* 0x000fe20000100800 */
[----:B------:R-:W-:-:S03]  /*120f60*/  IMAD.X R186, R187, 0x1, R3, P2 ;  /* 0x00000001bbba7824 */ /* 0x000fc600010e0603 */
[----:B------:R-:W-:Y:S04]  /*120f70*/  STL [R1+0xb8], R208 ;  /* 0x0000b8d001007387 */ /* 0x000fe80000100800 */
[----:B------:R1:W-:Y:S04]  /*120f80*/  STL [R1+0x9c], R0 ;  /* 0x00009c0001007387 */ /* 0x0003e80000100800 */
[----:B------:R2:W-:Y:S01]  /*120f90*/  STL [R1+0xa4], R188 ;  /* 0x0000a4bc01007387 */ /* 0x0005e20000100800 */
[----:B-1----:R-:W-:-:S03]  /*120fa0*/  IMAD.X R0, R137, 0x1, R3, P3 ;  /* 0x0000000189007824 */ /* 0x002fc600018e0603 */
[----:B------:R1:W-:Y:S01]  /*120fb0*/  STL [R1+0xac], R186 ;  /* 0x0000acba01007387 */ /* 0x0003e20000100800 */
[----:B------:R-:W-:Y:S03]  /*120fc0*/  HMMA.1688.F32.TF32 R96, R4, R106, R96 ;  /* 0x0000006a0460723c */ /* 0x000fe60000081060 */
[----:B------:R-:W3:Y:S04]  /*120fd0*/  LDL.LU.64 R192, [R1+0x3888] ;  /* 0x0038880001c07983 */ /* 0x000ee80000300a00 */
[----:B------:R-:W-:Y:S04]  /*120fe0*/  STL [R1+0xb4], R0 ;  /* 0x0000b40001007387 */ /* 0x000fe80000100800 */
[----:B--2---:R-:W2:Y:S04]  /*120ff0*/  LDL.LU.64 R188, [R1+0x3880] ;  /* 0x0038800001bc7983 */ /* 0x004ea80000300a00 */
[----:B------:R4:W-:Y:S04]  /*121000*/  STL.64 [R1+0x920], R100 ;  /* 0x0009206401007387 */ /* 0x0009e80000100a00 */
[----:B------:R-:W-:Y:S04]  /*121010*/  STL.64 [R1+0x928], R102 ;  /* 0x0009286601007387 */ /* 0x000fe80000100a00 */
[----:B-1----:R-:W2:Y:S04]  /*121020*/  LDL.LU.64 R186, [R1+0x3878] ;  /* 0x0038780001ba7983 */ /* 0x002ea80000300a00 */
[----:B------:R-:W2:Y:S01]  /*121030*/  LDL.LU.64 R136, [R1+0x3870] ;  /* 0x0038700001887983 */ /* 0x000ea20000300a00 */
[----:B----4-:R-:W-:-:S02]  /*121040*/  IADD3 R101, P1, PT, R200, R243, RZ ;  /* 0x000000f3c8657210 */ /* 0x010fc40007f3e0ff */
[-C--:B------:R-:W-:Y:S02]  /*121050*/  IADD3 R100, P2, PT, R196, R243.reuse, RZ ;  /* 0x000000f3c4647210 */ /* 0x080fe40007f5e0ff */
[----:B------:R-:W-:Y:S01]  /*121060*/  IADD3 R0, P3, PT, R104, R243, RZ ;  /* 0x000000f368007210 */ /* 0x000fe20007f7e0ff */
[----:B------:R-:W-:Y:S04]  /*121070*/  STL [R1+0x90], R101 ;  /* 0x0000906501007387 */ /* 0x000fe80000100800 */
[----:B------:R1:W-:Y:S04]  /*121080*/  STL [R1+0x98], R100 ;  /* 0x0000986401007387 */ /* 0x0003e80000100800 */
[----:B------:R4:W-:Y:S01]  /*121090*/  STL [R1+0x220], R0 ;  /* 0x0002200001007387 */ /* 0x0009e20000100800 */
[----:B-1----:R-:W-:-:S02]  /*1210a0*/  IMAD.X R100, R197, 0x1, R3, P2 ;  /* 0x00000001c5647824 */ /* 0x002fc400010e0603 */
[----:B----4-:R-:W-:-:S03]  /*1210b0*/  IMAD.X R0, R105, 0x1, R3, P3 ;  /* 0x0000000169007824 */ /* 0x010fc600018e0603 */
[----:B------:R1:W-:Y:S04]  /*1210c0*/  STL [R1+0x94], R100 ;  /* 0x0000946401007387 */ /* 0x0003e80000100800 */
[----:B------:R-:W4:Y:S04]  /*1210d0*/  LDL.LU.64 R106, [R1+0x38a8] ;  /* 0x0038a800016a7983 */ /* 0x000f280000300a00 */
[----:B------:R-:W-:Y:S04]  /*1210e0*/  STL [R1+0x21c], R0 ;  /* 0x00021c0001007387 */ /* 0x000fe80000100800 */
[----:B------:R-:W4:Y:S04]  /*1210f0*/  LDL.LU.64 R104, [R1+0x38a0] ;  /* 0x0038a00001687983 */ /* 0x000f280000300a00 */
[----:B------:R3:W-:Y:S04]  /*121100*/  STL.64 [R1+0x900], R96 ;  /* 0x0009006001007387 */ /* 0x0007e80000100a00 */
[----:B------:R-:W-:Y:S04]  /*121110*/  STL.64 [R1+0x908], R98 ;  /* 0x0009086201007387 */ /* 0x000fe80000100a00 */
[----:B------:R-:W4:Y:S01]  /*121120*/  LDL.LU.64 R102, [R1+0x3898] ;  /* 0x0038980001667983 */ /* 0x000f220000300a00 */
[----:B------:R-:W-:Y:S01]  /*121130*/  IADD3 R227, P0, PT, R204, R243, RZ ;  /* 0x000000f3cce37210 */ /* 0x000fe20007f1e0ff */
[----:B------:R-:W-:-:S02]  /*121140*/  IMAD.MOV.U32 R203, RZ, RZ, R252 ;  /* 0x000000ffffcb7224 */ /* 0x000fc400078e00fc */
[--C-:B------:R-:W-:Y:S01]  /*121150*/  IMAD.X R252, R201, 0x1, R3.reuse, P1 ;  /* 0x00000001c9fc7824 */ /* 0x100fe200008e0603 */
[----:B-1----:R-:W4:Y:S01]  /*121160*/  LDL.LU.64 R100, [R1+0x3ac0] ;  /* 0x003ac00001647983 */ /* 0x002f220000300a00 */
[----:B------:R-:W-:-:S03]  /*121170*/  IMAD.X R226, R205, 0x1, R3, P0 ;  /* 0x00000001cde27824 */ /* 0x000fc600000e0603 */
[C---:B------:R-:W-:Y:S08]  /*121180*/  HMMA.1688.F32.TF32 R92, R4.reuse, R202, R92 ;  /* 0x000000ca045c723c */ /* 0x040ff0000008105c */
[----:B------:R-:W-:Y:S01]  /*121190*/  HMMA.1688.F32.TF32 R88, R4, R222, R88 ;  /* 0x000000de0458723c */ /* 0x000fe20000081058 */
[----:B---3--:R-:W-:-:S05]  /*1211a0*/  IADD3 R96, P0, PT, R192, R243, RZ ;  /* 0x000000f3c0607210 */ /* 0x008fca0007f1e0ff */
[----:B------:R1:W-:Y:S01]  /*1211b0*/  STL [R1+0x200], R96 ;  /* 0x0002006001007387 */ /* 0x0003e20000100800 */
[----:B--2---:R-:W-:-:S05]  /*1211c0*/  IADD3 R0, P1, PT, R188, R243, RZ ;  /* 0x000000f3bc007210 */ /* 0x004fca0007f3e0ff */
[----:B------:R2:W-:Y:S01]  /*1211d0*/  STL [R1+0x208], R0 ;  /* 0x0002080001007387 */ /* 0x0005e20000100800 */
[-C--:B------:R-:W-:Y:S02]  /*1211e0*/  IADD3 R97, P2, PT, R186, R243.reuse, RZ ;  /* 0x000000f3ba617210 */ /* 0x080fe40007f5e0ff */
[----:B-1----:R-:W-:Y:S01]  /*1211f0*/  IADD3 R96, P3, PT, R136, R243, RZ ;  /* 0x000000f388607210 */ /* 0x002fe20007f7e0ff */
[--C-:B--2---:R-:W-:Y:S02]  /*121200*/  IMAD.X R0, R193, 0x1, R3.reuse, P0 ;  /* 0x00000001c1007824 */ /* 0x104fe400000e0603 */
[----:B------:R1:W-:Y:S04]  /*121210*/  STL [R1+0x210], R97 ;  /* 0x0002106101007387 */ /* 0x0003e80000100800 */
[----:B------:R2:W-:Y:S04]  /*121220*/  STL [R1+0x218], R96 ;  /* 0x0002186001007387 */ /* 0x0005e80000100800 */
[----:B------:R3:W-:Y:S01]  /*121230*/  STL [R1+0x1fc], R0 ;  /* 0x0001fc0001007387 */ /* 0x0007e20000100800 */
[----:B-1----:R-:W-:Y:S01]  /*121240*/  IMAD.X R97, R189, 0x1, R3, P1 ;  /* 0x00000001bd617824 */ /* 0x002fe200008e0603 */
[----:B--2---:R-:W-:-:S04]  /*121250*/  IADD3.X R96, PT, PT, R187, R3, RZ, P2, !PT ;  /* 0x00000003bb607210 */ /* 0x004fc800017fe4ff */
[----:B------:R-:W-:Y:S01]  /*121260*/  STL [R1+0x204], R97 ;  /* 0x0002046101007387 */ /* 0x000fe20000100800 */
[----:B---3--:R-:W-:-:S03]  /*121270*/  IMAD.X R0, R137, 0x1, R3, P3 ;  /* 0x0000000189007824 */ /* 0x008fc600018e0603 */
[----:B------:R-:W-:Y:S04]  /*121280*/  STL [R1+0x20c], R96 ;  /* 0x00020c6001007387 */ /* 0x000fe80000100800 */
[----:B------:R-:W2:Y:S04]  /*121290*/  LDL.LU.64 R200, [R1+0x3ab8] ;  /* 0x003ab80001c87983 */ /* 0x000ea80000300a00 */
[----:B------:R-:W-:Y:S04]  /*1212a0*/  STL [R1+0x214], R0 ;  /* 0x0002140001007387 */ /* 0x000fe80000100800 */
[----:B------:R-:W3:Y:S04]  /*1212b0*/  LDL.LU.64 R192, [R1+0x3ab0] ;  /* 0x003ab00001c07983 */ /* 0x000ee80000300a00 */
[----:B------:R4:W-:Y:S04]  /*1212c0*/  STL.64 [R1+0x8e0], R92 ;  /* 0x0008e05c01007387 */ /* 0x0009e80000100a00 */
[----:B------:R-:W-:Y:S04]  /*1212d0*/  STL.64 [R1+0x8e8], R94 ;  /* 0x0008e85e01007387 */ /* 0x000fe80000100a00 */
[----:B------:R-:W2:Y:S01]  /*1212e0*/  LDL.LU.64 R98, [R1+0x3aa8] ;  /* 0x003aa80001627983 */ /* 0x000ea20000300a00 */
[----:B----4-:R-:W-:-:S03]  /*1212f0*/  IADD3 R93, P0, PT, R106, R243, RZ ;  /* 0x000000f36a5d7210 */ /* 0x010fc60007f1e0ff */
[----:B------:R-:W4:Y:S01]  /*121300*/  LDL.LU.64 R96, [R1+0x3aa0] ;  /* 0x003aa00001607983 */ /* 0x000f220000300a00 */
[-C--:B------:R-:W-:Y:S02]  /*121310*/  IADD3 R92, P1, PT, R104, R243.reuse, RZ ;  /* 0x000000f3685c7210 */ /* 0x080fe40007f3e0ff */
[----:B------:R-:W-:Y:S01]  /*121320*/  IADD3 R0, P2, PT, R102, R243, RZ ;  /* 0x000000f366007210 */ /* 0x000fe20007f5e0ff */
[----:B------:R1:W-:Y:S04]  /*121330*/  STL [R1+0x1e8], R93 ;  /* 0x0001e85d01007387 */ /* 0x0003e80000100800 */
[----:B------:R1:W-:Y:S04]  /*121340*/  STL [R1+0x1f0], R92 ;  /* 0x0001f05c01007387 */ /* 0x0003e80000100800 */
[----:B------:R1:W-:Y:S02]  /*121350*/  STL [R1+0x1f8], R0 ;  /* 0x0001f80001007387 */ /* 0x0003e40000100800 */
[----:B-1----:R-:W-:-:S02]  /*121360*/  IMAD.X R93, R107, 0x1, R3, P0 ;  /* 0x000000016b5d7824 */ /* 0x002fc400000e0603 */
[----:B------:R-:W-:-:S03]  /*121370*/  IMAD.X R92, R105, 0x1, R3, P1 ;  /* 0x00000001695c7824 */ /* 0x000fc600008e0603 */
[----:B------:R-:W-:Y:S01]  /*121380*/  STL [R1+0x1e4], R93 ;  /* 0x0001e45d01007387 */ /* 0x000fe20000100800 */
[----:B------:R-:W-:-:S03]  /*121390*/  IMAD.X R0, R103, 0x1, R3, P2 ;  /* 0x0000000167007824 */ /* 0x000fc600010e0603 */
[----:B------:R1:W-:Y:S04]  /*1213a0*/  STL [R1+0x1ec], R92 ;  /* 0x0001ec5c01007387 */ /* 0x0003e80000100800 */
[----:B------:R-:W-:Y:S04]  /*1213b0*/  STL [R1+0x1f4], R0 ;  /* 0x0001f40001007387 */ /* 0x000fe80000100800 */
[----:B------:R-:W4:Y:S04]  /*1213c0*/  LDL.LU.64 R196, [R1+0x3a98] ;  /* 0x003a980001c47983 */ /* 0x000f280000300a00 */
[----:B------:R-:W4:Y:S04]  /*1213d0*/  LDL.LU.64 R188, [R1+0x3a90] ;  /* 0x003a900001bc7983 */ /* 0x000f280000300a00 */
[----:B------:R1:W-:Y:S04]  /*1213e0*/  STL.64 [R1+0x820], R88 ;  /* 0x0008205801007387 */ /* 0x0003e80000100a00 */
[----:B------:R3:W-:Y:S04]  /*1213f0*/  STL.64 [R1+0x828], R90 ;  /* 0x0008285a01007387 */ /* 0x0007e80000100a00 */
[----:B------:R-:W4:Y:S04]  /*121400*/  LDL.LU.64 R186, [R1+0x3a88] ;  /* 0x003a880001ba7983 */ /* 0x000f280000300a00 */
[----:B-1----:R-:W4:Y:S01]  /*121410*/  LDL.LU.64 R92, [R1+0x39a8] ;  /* 0x0039a800015c7983 */ /* 0x002f220000300a00 */
[----:B------:R-:W-:Y:S01]  /*121420*/  HMMA.1688.F32.TF32 R84, R4, R218, R84 ;  /* 0x000000da0454723c */ /* 0x000fe20000081054 */
[----:B------:R-:W-:-:S02]  /*121430*/  IADD3 R137, P3, PT, R100, R243, RZ ;  /* 0x000000f364897210 */ /* 0x000fc40007f7e0ff */
[----:B------:R-:W4:Y:S05]  /*121440*/  LDL.LU.64 R88, [R1+0x3988] ;  /* 0x0039880001587983 */ /* 0x000f2a0000300a00 */
[----:B------:R-:W-:Y:S01]  /*121450*/  HMMA.1688.F32.TF32 R80, R4, R214, R80 ;  /* 0x000000d60450723c */ /* 0x000fe20000081050 */
[----:B------:R-:W-:Y:S01]  /*121460*/  IMAD.X R136, R101, 0x1, R3, P3 ;  /* 0x0000000165887824 */ /* 0x000fe200018e0603 */
[----:B------:R-:W4:Y:S01]  /*121470*/  LDL.LU R202, [R1+0x1638] ;  /* 0x0016380001ca7983 */ /* 0x000f220000300800 */
[----:B------:R-:W-:-:S08]  /*121480*/  MOV R203, R240 ;  /* 0x000000f000cb7202 */ /* 0x000fd00000000f00 */
[----:B------:R-:W-:Y:S04]  /*121490*/  STL.64 [R1+0x810], R84 ;  /* 0x0008105401007387 */ /* 0x000fe80000100a00 */
[----:B------:R1:W-:Y:S04]  /*1214a0*/  STL.64 [R1+0x818], R86 ;  /* 0x0008185601007387 */ /* 0x0003e80000100a00 */
[----:B------:R-:W5:Y:S01]  /*1214b0*/  LDL.LU R240, [R1+0x6f64] ;  /* 0x006f640001f07983 */ /* 0x000f620000300800 */
[----:B---3--:R-:W-:-:S05]  /*1214c0*/  IADD3 R103, P1, PT, R192, R243, RZ ;  /* 0x000000f3c0677210 */ /* 0x008fca0007f3e0ff */
[----:B------:R-:W-:Y:S02]  /*1214d0*/  IMAD.X R102, R193, 0x1, R3, P1 ;  /* 0x00000001c1667824 */ /* 0x000fe400008e0603 */
[----:B------:R-:W3:Y:S04]  /*1214e0*/  LDL.LU.64 R192, [R1+0x39a0] ;  /* 0x0039a00001c07983 */ /* 0x000ee80000300a00 */
[----:B------:R-:W3:Y:S01]  /*1214f0*/  LDL.LU.64 R90, [R1+0x3998] ;  /* 0x00399800015a7983 */ /* 0x000ee20000300a00 */
[----:B--2---:R-:W-:-:S03]  /*121500*/  IADD3 R105, P2, PT, R98, R243, RZ ;  /* 0x000000f362697210 */ /* 0x004fc60007f5e0ff */
[----:B-1----:R-:W2:Y:S01]  /*121510*/  LDL.LU.64 R86, [R1+0x3990] ;  /* 0x0039900001567983 */ /* 0x002ea20000300a00 */
[----:B----4-:R-:W-:Y:S01]  /*121520*/  IADD3 R107, P3, PT, R96, R243, RZ ;  /* 0x000000f3606b7210 */ /* 0x010fe20007f7e0ff */
[----:B------:R-:W-:-:S04]  /*121530*/  IMAD.X R104, R99, 0x1, R3, P2 ;  /* 0x0000000163687824 */ /* 0x000fc800010e0603 */
[----:B------:R-:W-:Y:S01]  /*121540*/  IMAD.X R106, R97, 0x1, R3, P3 ;  /* 0x00000001616a7824 */ /* 0x000fe200018e0603 */
[----:B------:R-:W-:-:S05]  /*121550*/  IADD3 R97, P1, PT, R188, R243, RZ ;  /* 0x000000f3bc617210 */ /* 0x000fca0007f3e0ff */
[--C-:B------:R-:W-:Y:S02]  /*121560*/  IMAD.X R96, R189, 0x1, R3.reuse, P1 ;  /* 0x00000001bd607824 */ /* 0x100fe400008e0603 */
[----:B------:R-:W4:Y:S04]  /*121570*/  LDL.LU.64 R188, [R1+0x3980] ;  /* 0x0039800001bc7983 */ /* 0x000f280000300a00 */
[----:B------:R-:W4:Y:S01]  /*121580*/  LDL.LU.64 R84, [R1+0x3978] ;  /* 0x0039780001547983 */ /* 0x000f220000300a00 */
[-C--:B------:R-:W-:Y:S02]  /*121590*/  IADD3 R99, P2, PT, R186, R243.reuse, RZ ;  /* 0x000000f3ba637210 */ /* 0x080fe40007f5e0ff */
[----:B------:R-:W-:Y:S01]  /*1215a0*/  IADD3 R225, P3, PT, R92, R243, RZ ;  /* 0x000000f35ce17210 */ /* 0x000fe20007f7e0ff */
[----:B------:R1:W-:Y:S02]  /*1215b0*/  STL.64 [R1+0x800], R80 ;  /* 0x0008005001007387 */ /* 0x0003e40000100a00 */
[----:B------:R-:W-:-:S02]  /*1215c0*/  IMAD.X R98, R187, 0x1, R3, P2 ;  /* 0x00000001bb627824 */ /* 0x000fc400010e0603 */
[----:B------:R-:W-:Y:S01]  /*1215d0*/  STL.64 [R1+0x808], R82 ;  /* 0x0008085201007387 */ /* 0x000fe20000100a00 */
[----:B------:R-:W-:-:S03]  /*1215e0*/  IMAD.X R224, R93, 0x1, R3, P3 ;  /* 0x000000015de07824 */ /* 0x000fc600018e0603 */
[----:B------:R-:W4:Y:S04]  /*1215f0*/  LDL.LU.64 R186, [R1+0x3970] ;  /* 0x0039700001ba7983 */ /* 0x000f280000300a00 */
[----:B------:R-:W4:Y:S01]  /*121600*/  LDL.LU.64 R92, [R1+0x38d0] ;  /* 0x0038d000015c7983 */ /* 0x000f220000300a00 */
[----:B------:R-:W-:Y:S01]  /*121610*/  HMMA.1688.F32.TF32 R76, R4, R210, R76 ;  /* 0x000000d2044c723c */ /* 0x000fe2000008104c */
[----:B------:R-:W-:-:S05]  /*121620*/  IADD3 R223, P3, PT, R88, R243, RZ ;  /* 0x000000f358df7210 */ /* 0x000fca0007f7e0ff */
[----:B------:R-:W-:Y:S02]  /*121630*/  IMAD.X R222, R89, 0x1, R3, P3 ;  /* 0x0000000159de7824 */ /* 0x000fe400018e0603 */
[----:B------:R-:W4:Y:S01]  /*121640*/  LDL.LU.64 R88, [R1+0x38c8] ;  /* 0x0038c80001587983 */ /* 0x000f220000300a00 */
[----:B------:R-:W-:Y:S10]  /*121650*/  HMMA.1688.F32.TF32 R72, R4, R202, R72 ;  /* 0x000000ca0448723c */ /* 0x000ff40000081048 */
[----:B------:R-:W-:Y:S04]  /*121660*/  STL.64 [R1+0x7f0], R76 ;  /* 0x0007f04c01007387 */ /* 0x000fe80000100a00 */
[----:B------:R1:W-:Y:S01]  /*121670*/  STL.64 [R1+0x7f8], R78 ;  /* 0x0007f84e01007387 */ /* 0x0003e20000100a00 */
[----:B---3--:R-:W-:-:S02]  /*121680*/  IADD3 R219, P1, PT, R90, R243, RZ ;  /* 0x000000f35adb7210 */ /* 0x008fc40007f3e0ff */
[----:B--2---:R-:W-:-:S03]  /*121690*/  IADD3 R221, P2, PT, R86, R243, RZ ;  /* 0x000000f356dd7210 */ /* 0x004fc60007f5e0ff */
[----:B------:R-:W-:Y:S02]  /*1216a0*/  IMAD.X R218, R91, 0x1, R3, P1 ;  /* 0x000000015bda7824 */ /* 0x000fe400008e0603 */
[----:B------:R-:W-:Y:S02]  /*1216b0*/  IMAD.MOV.U32 R90, RZ, RZ, R241 ;  /* 0x000000ffff5a7224 */ /* 0x000fe400078e00f1 */
[----:B------:R-:W-:Y:S01]  /*1216c0*/  IMAD.X R220, R87, 0x1, R3, P2 ;  /* 0x0000000157dc7824 */ /* 0x000fe200010e0603 */
[----:B------:R-:W5:Y:S04]  /*1216d0*/  LDL.LU R241, [R1+0x6f60] ;  /* 0x006f600001f17983 */ /* 0x000f680000300800 */
[----:B------:R-:W2:Y:S04]  /*1216e0*/  LDL.LU.64 R86, [R1+0x38c0] ;  /* 0x0038c00001567983 */ /* 0x000ea80000300a00 */
[----:B-1----:R-:W3:Y:S04]  /*1216f0*/  LDL.LU.64 R80, [R1+0x38b8] ;  /* 0x0038b80001507983 */ /* 0x002ee80000300a00 */
[----:B------:R-:W3:Y:S01]  /*121700*/  LDL.LU.64 R78, [R1+0x38b0] ;  /* 0x0038b000014e7983 */ /* 0x000ee20000300a00 */
[----:B----4-:R-:W-:-:S05]  /*121710*/  IADD3 R213, P1, PT, R84, R243, RZ ;  /* 0x000000f354d57210 */ /* 0x010fca0007f3e0ff */
[----:B------:R-:W-:Y:S01]  /*121720*/  IMAD.X R212, R85, 0x1, R3, P1 ;  /* 0x0000000155d47824 */ /* 0x000fe200008e0603 */
[----:B------:R-:W-:-:S05]  /*121730*/  IADD3 R0, P3, PT, R92, R243, RZ ;  /* 0x000000f35c007210 */ /* 0x000fca0007f7e0ff */
[----:B------:R1:W-:Y:S04]  /*121740*/  STL [R1+0x1e0], R0 ;  /* 0x0001e00001007387 */ /* 0x0003e80000100800 */
[----:B------:R-:W4:Y:S04]  /*121750*/  LDL.LU.64 R84, [R1+0x38e8] ;  /* 0x0038e80001547983 */ /* 0x000f280000300a00 */
[----:B------:R-:W4:Y:S01]  /*121760*/  LDL.LU.64 R202, [R1+0x6f58] ;  /* 0x006f580001ca7983 */ /* 0x000f220000300a00 */
[----:B------:R-:W-:-:S05]  /*121770*/  IADD3 R101, P0, PT, R200, R243, RZ ;  /* 0x000000f3c8657210 */ /* 0x000fca0007f1e0ff */
[----:B------:R-:W-:Y:S01]  /*121780*/  IMAD.X R100, R201, 0x1, R3, P0 ;  /* 0x00000001c9647824 */ /* 0x000fe200000e0603 */
[----:B------:R-:W-:-:S05]  /*121790*/  IADD3 R95, P0, PT, R196, R243, RZ ;  /* 0x000000f3c45f7210 */ /* 0x000fca0007f1e0ff */
[--C-:B------:R-:W-:Y:S01]  /*1217a0*/  IMAD.X R94, R197, 0x1, R3.reuse, P0 ;  /* 0x00000001c55e7824 */ /* 0x100fe200000e0603 */
[----:B------:R-:W-:Y:S01]  /*1217b0*/  IADD3 R217, P0, PT, R192, R243, RZ ;  /* 0x000000f3c0d97210 */ /* 0x000fe20007f1e0ff */
[----:B-1----:R-:W-:-:S04]  /*1217c0*/  IMAD.X R0, R93, 0x1, R3, P3 ;  /* 0x000000015d007824 */ /* 0x002fc800018e0603 */
[--C-:B------:R-:W-:Y:S01]  /*1217d0*/  IMAD.X R216, R193, 0x1, R3.reuse, P0 ;  /* 0x00000001c1d87824 */ /* 0x100fe200000e0603 */
[-C--:B------:R-:W-:Y:S01]  /*1217e0*/  IADD3 R211, P0, PT, R188, R243.reuse, RZ ;  /* 0x000000f3bcd37210 */ /* 0x080fe20007f1e0ff */
[----:B------:R1:W-:Y:S04]  /*1217f0*/  STL [R1+0x13c], R0 ;  /* 0x00013c0001007387 */ /* 0x0003e80000100800 */
[--C-:B------:R-:W-:Y:S01]  /*121800*/  IMAD.X R210, R189, 0x1, R3.reuse, P0 ;  /* 0x00000001bdd27824 */ /* 0x100fe200000e0603 */
[----:B------:R-:W4:Y:S01]  /*121810*/  LDL.LU.64 R82, [R1+0x38e0] ;  /* 0x0038e00001527983 */ /* 0x000f220000300a00 */
[-C--:B------:R-:W-:Y:S02]  /*121820*/  IADD3 R215, P2, PT, R186, R243.reuse, RZ ;  /* 0x000000f3bad77210 */ /* 0x080fe40007f5e0ff */
[----:B-1----:R-:W-:Y:S01]  /*121830*/  IADD3 R0, P0, PT, R88, R243, RZ ;  /* 0x000000f358007210 */ /* 0x002fe20007f1e0ff */
[----:B------:R1:W-:Y:S04]  /*121840*/  STL.64 [R1+0x7e0], R72 ;  /* 0x0007e04801007387 */ /* 0x0003e80000100a00 */
[----:B------:R-:W-:Y:S04]  /*121850*/  STL.64 [R1+0x7e8], R74 ;  /* 0x0007e84a01007387 */ /* 0x000fe80000100a00 */
[----:B------:R-:W4:Y:S01]  /*121860*/  LDL.LU.64 R76, [R1+0x38d8] ;  /* 0x0038d800014c7983 */ /* 0x000f220000300a00 */
[----:B------:R-:W-:-:S03]  /*121870*/  IMAD.X R214, R187, 0x1, R3, P2 ;  /* 0x00000001bbd67824 */ /* 0x000fc600010e0603 */
[----:B------:R2:W-:Y:S04]  /*121880*/  STL [R1+0x120], R0 ;  /* 0x0001200001007387 */ /* 0x0005e80000100800 */
[----:B-1----:R-:W4:Y:S01]  /*121890*/  LDL.LU.64 R72, [R1+0x3a80] ;  /* 0x003a800001487983 */ /* 0x002f220000300a00 */
[-C--:B--2---:R-:W-:Y:S02]  /*1218a0*/  IADD3 R0, P1, PT, R86, R243.reuse, RZ ;  /* 0x000000f356007210 */ /* 0x084fe40007f3e0ff */
[----:B---3--:R-:W-:-:S03]  /*1218b0*/  IADD3 R75, P2, PT, R80, R243, RZ ;  /* 0x000000f3504b7210 */ /* 0x008fc60007f5e0ff */
[----:B------:R1:W-:Y:S01]  /*1218c0*/  STL [R1+0x128], R0 ;  /* 0x0001280001007387 */ /* 0x0003e20000100800 */
[----:B------:R-:W-:-:S03]  /*1218d0*/  IADD3 R74, P3, PT, R78, R243, RZ ;  /* 0x000000f34e4a7210 */ /* 0x000fc60007f7e0ff */
[----:B------:R2:W-:Y:S01]  /*1218e0*/  STL [R1+0x130], R75 ;  /* 0x0001304b01007387 */ /* 0x0005e20000100800 */
[----:B-1----:R-:W-:-:S03]  /*1218f0*/  IMAD.X R0, R89, 0x1, R3, P0 ;  /* 0x0000000159007824 */ /* 0x002fc600000e0603 */
[----:B------:R1:W-:Y:S01]  /*121900*/  STL [R1+0x138], R74 ;  /* 0x0001384a01007387 */ /* 0x0003e20000100800 */
[----:B--2---:R-:W-:-:S03]  /*121910*/  IMAD.X R75, R87, 0x1, R3, P1 ;  /* 0x00000001574b7824 */ /* 0x004fc600008e0603 */
[----:B------:R2:W-:Y:S01]  /*121920*/  STL [R1+0x11c], R0 ;  /* 0x00011c0001007387 */ /* 0x0005e20000100800 */
[----:B-1----:R-:W-:-:S03]  /*121930*/  IMAD.X R74, R81, 0x1, R3, P2 ;  /* 0x00000001514a7824 */ /* 0x002fc600010e0603 */
[----:B------:R-:W-:Y:S01]  /*121940*/  STL [R1+0x124], R75 ;  /* 0x0001244b01007387 */ /* 0x000fe20000100800 */
[----:B--2---:R-:W-:-:S03]  /*121950*/  IMAD.X R0, R79, 0x1, R3, P3 ;  /* 0x000000014f007824 */ /* 0x004fc600018e0603 */
[----:B------:R-:W-:Y:S04]  /*121960*/  STL [R1+0x12c], R74 ;  /* 0x00012c4a01007387 */ /* 0x000fe80000100800 */
[----:B------:R-:W2:Y:S04]  /*121970*/  LDL.LU R200, [R1+0x6f50] ;  /* 0x006f500001c87983 */ /* 0x000ea80000300800 */
[----:B------:R1:W-:Y:S04]  /*121980*/  STL [R1+0x134], R0 ;  /* 0x0001340001007387 */ /* 0x0003e80000100800 */
[----:B------:R-:W3:Y:S01]  /*121990*/  LDL.LU.64 R80, [R1+0x3a78] ;  /* 0x003a780001507983 */ /* 0x000ee20000300a00 */
[----:B----4-:R-:W-:Y:S01]  /*1219a0*/  HMMA.1688.F32.TF32 R68, R4, R202, R68 ;  /* 0x000000ca0444723c */ /* 0x010fe20000081044 */
[----:B-1----:R-:W-:-:S15]  /*1219b0*/  IADD3 R0, P0, PT, R84, R243, RZ ;  /* 0x000000f354007210 */ /* 0x002fde0007f1e0ff */
[----:B------:R-:W-:-:S03]  /*1219c0*/  NOP ;  /* 0x0000000000007918 */ /* 0x000fc60000000000 */
[----:B------:R1:W-:Y:S04]  /*1219d0*/  STL.64 [R1+0x7d0], R68 ;  /* 0x0007d04401007387 */ /* 0x0003e80000100a00 */
[----:B------:R4:W-:Y:S04]  /*1219e0*/  STL.64 [R1+0x7d8], R70 ;  /* 0x0007d84601007387 */ /* 0x0009e80000100a00 */
[----:B------:R-:W2:Y:S04]  /*1219f0*/  LDL.LU.64 R78, [R1+0x3a70] ;  /* 0x003a7000014e7983 */ /* 0x000ea80000300a00 */
[----:B------:R4:W-:Y:S04]  /*121a00*/  STL [R1+0x108], R0 ;  /* 0x0001080001007387 */ /* 0x0009e80000100800 */
[----:B------:R-:W2:Y:S01]  /*121a10*/  LDL.LU.64 R74, [R1+0x3a68] ;  /* 0x003a6800014a7983 */ /* 0x000ea20000300a00 */
[----:B------:R-:W-:-:S02]  /*121a20*/  MOV R91, R242 ;  /* 0x000000f2005b7202 */ /* 0x000fc40000000f00 */
[-C--:B-1----:R-:W-:Y:S01]  /*121a30*/  IADD3 R68, P1, PT, R82, R243.reuse, RZ ;  /* 0x000000f352447210 */ /* 0x082fe20007f3e0ff */
[----:B----4-:R-:W4:Y:S04]  /*121a40*/  LDL.LU.64 R70, [R1+0x3a60] ;  /* 0x003a600001467983 */ /* 0x010f280000300a00 */
[----:B------:R-:W-:Y:S01]  /*121a50*/  HMMA.1688.F32.TF32 R64, R4, R90, R64 ;  /* 0x0000005a0440723c */ /* 0x000fe20000081040 */
[----:B------:R-:W-:Y:S01]  /*121a60*/  IADD3 R0, P2, PT, R76, R243, RZ ;  /* 0x000000f34c007210 */ /* 0x000fe20007f5e0ff */
[----:B------:R1:W-:Y:S01]  /*121a70*/  STL [R1+0x110], R68 ;  /* 0x0001104401007387 */ /* 0x0003e20000100800 */
[----:B------:R-:W-:-:S03]  /*121a80*/  IMAD.X R69, R85, 0x1, R3, P0 ;  /* 0x0000000155457824 */ /* 0x000fc600000e0603 */
[----:B------:R1:W-:Y:S01]  /*121a90*/  STL [R1+0x118], R0 ;  /* 0x0001180001007387 */ /* 0x0003e20000100800 */
[----:B------:R-:W-:Y:S02]  /*121aa0*/  IADD3 R93, P3, PT, R72, R243, RZ ;  /* 0x000000f3485d7210 */ /* 0x000fe40007f7e0ff */
[----:B-1----:R-:W-:Y:S01]  /*121ab0*/  IADD3.X R68, PT, PT, R83, R3, RZ, P1, !PT ;  /* 0x0000000353447210 */ /* 0x002fe20000ffe4ff */
[----:B------:R-:W-:Y:S01]  /*121ac0*/  STL [R1+0x104], R69 ;  /* 0x0001044501007387 */ /* 0x000fe20000100800 */
[----:B------:R-:W-:-:S03]  /*121ad0*/  IMAD.X R0, R77, 0x1, R3, P2 ;  /* 0x000000014d007824 */ /* 0x000fc600010e0603 */
[----:B------:R1:W-:Y:S04]  /*121ae0*/  STL [R1+0x10c], R68 ;  /* 0x00010c4401007387 */ /* 0x0003e80000100800 */
[----:B------:R-:W-:Y:S01]  /*121af0*/  STL [R1+0x114], R0 ;  /* 0x0001140001007387 */ /* 0x000fe20000100800 */
[----:B------:R-:W-:-:S03]  /*121b00*/  IMAD.X R92, R73, 0x1, R3, P3 ;  /* 0x00000001495c7824 */ /* 0x000fc600018e0603 */
[----:B------:R-:W4:Y:S04]  /*121b10*/  LDL.LU.64 R188, [R1+0x3a58] ;  /* 0x003a580001bc7983 */ /* 0x000f280000300a00 */
[----:B------:R-:W4:Y:S04]  /*121b20*/  LDL.LU.64 R76, [R1+0x3a50] ;  /* 0x003a5000014c7983 */ /* 0x000f280000300a00 */
[----:B------:R-:W-:Y:S04]  /*121b30*/  STL.64 [R1+0x7c0], R64 ;  /* 0x0007c04001007387 */ /* 0x000fe80000100a00 */
[----:B------:R2:W-:Y:S04]  /*121b40*/  STL.64 [R1+0x7c8], R66 ;  /* 0x0007c84201007387 */ /* 0x0005e80000100a00 */
[----:B------:R-:W4:Y:S04]  /*121b50*/  LDL.LU.64 R72, [R1+0x3a48] ;  /* 0x003a480001487983 */ /* 0x000f280000300a00 */
[----:B-1----:R-:W4:Y:S04]  /*121b60*/  LDL.LU.64 R68, [R1+0x39e8] ;  /* 0x0039e80001447983 */ /* 0x002f280000300a00 */
[----:B------:R-:W4:Y:S01]  /*121b70*/  LDL.LU.64 R186, [R1+0x39e0] ;  /* 0x0039e00001ba7983 */ /* 0x000f220000300a00 */
[----:B--2---:R-:W-:-:S05]  /*121b80*/  IADD3 R89, P2, PT, R74, R243, RZ ;  /* 0x000000f34a597210 */ /* 0x004fca0007f5e0ff */
[--C-:B------:R-:W-:Y:S02]  /*121b90*/  IMAD.X R88, R75, 0x1, R3.reuse, P2 ;  /* 0x000000014b587824 */ /* 0x100fe400010e0603 */
[----:B------:R-:W2:Y:S01]  /*121ba0*/  LDL.LU.64 R74, [R1+0x39d8] ;  /* 0x0039d800014a7983 */ /* 0x000ea20000300a00 */
[----:B------:R-:W-:Y:S01]  /*121bb0*/  HMMA.1688.F32.TF32 R60, R4, R206, R60 ;  /* 0x000000ce043c723c */ /* 0x000fe2000008103c */
[-C--:B---3--:R-:W-:Y:S02]  /*121bc0*/  IADD3 R85, P0, PT, R80, R243.reuse, RZ ;  /* 0x000000f350557210 */ /* 0x088fe40007f1e0ff */
[-C--:B------:R-:W-:Y:S02]  /*121bd0*/  IADD3 R87, P1, PT, R78, R243.reuse, RZ ;  /* 0x000000f34e577210 */ /* 0x080fe40007f3e0ff */
[----:B----4-:R-:W-:Y:S01]  /*121be0*/  IADD3 R91, P3, PT, R70, R243, RZ ;  /* 0x000000f3465b7210 */ /* 0x010fe20007f7e0ff */
[--C-:B------:R-:W-:Y:S02]  /*121bf0*/  IMAD.X R84, R81, 0x1, R3.reuse, P0 ;  /* 0x0000000151547824 */ /* 0x100fe400000e0603 */
[----:B------:R-:W-:-:S02]  /*121c00*/  IMAD.X R86, R79, 0x1, R3, P1 ;  /* 0x000000014f567824 */ /* 0x000fc400008e0603 */
[----:B------:R-:W-:-:S09]  /*121c10*/  IMAD.X R90, R71, 0x1, R3, P3 ;  /* 0x00000001475a7824 */ /* 0x000fd200018e0603 */
[----:B------:R1:W-:Y:S04]  /*121c20*/  STL.64 [R1+0x7b0], R60 ;  /* 0x0007b03c01007387 */ /* 0x0003e80000100a00 */
[----:B------:R3:W-:Y:S04]  /*121c30*/  STL.64 [R1+0x7b8], R62 ;  /* 0x0007b83e01007387 */ /* 0x0007e80000100a00 */
[----:B------:R-:W4:Y:S01]  /*121c40*/  LDL.LU.64 R66, [R1+0x39d0] ;  /* 0x0039d00001427983 */ /* 0x000f220000300a00 */
[----:B------:R-:W-:-:S03]  /*121c50*/  IADD3 R81, P1, PT, R76, R243, RZ ;  /* 0x000000f34c517210 */ /* 0x000fc60007f3e0ff */
[----:B------:R-:W3:Y:S01]  /*121c60*/  LDL.LU.64 R64, [R1+0x39c8] ;  /* 0x0039c80001407983 */ /* 0x000ee20000300a00 */
[----:B------:R-:W-:-:S03]  /*121c70*/  IADD3.X R80, PT, PT, R77, R3, RZ, P1, !PT ;  /* 0x000000034d507210 */ /* 0x000fc60000ffe4ff */
[----:B------:R-:W3:Y:S01]  /*121c80*/  LDL.LU.64 R76, [R1+0x39c0] ;  /* 0x0039c000014c7983 */ /* 0x000ee20000300a00 */
[-C--:B------:R-:W-:Y:S02]  /*121c90*/  IADD3 R83, P2, PT, R72, R243.reuse, RZ ;  /* 0x000000f348537210 */ /* 0x080fe40007f5e0ff */
[----:B------:R-:W-:-:S03]  /*121ca0*/  IADD3 R209, P3, PT, R68, R243, RZ ;  /* 0x000000f344d17210 */ /* 0x000fc60007f7e0ff */
[--C-:B------:R-:W-:Y:S02]  /*121cb0*/  IMAD.X R82, R73, 0x1, R3.reuse, P2 ;  /* 0x0000000149527824 */ /* 0x100fe400010e0603 */
[----:B------:R-:W3:Y:S01]  /*121cc0*/  LDL.LU.64 R72, [R1+0x39b8] ;  /* 0x0039b80001487983 */ /* 0x000ee20000300a00 */
[----:B------:R-:W-:-:S03]  /*121cd0*/  IMAD.X R208, R69, 0x1, R3, P3 ;  /* 0x0000000145d07824 */ /* 0x000fc600018e0603 */
[----:B------:R-:W3:Y:S04]  /*121ce0*/  LDL.LU.64 R68, [R1+0x39b0] ;  /* 0x0039b00001447983 */ /* 0x000ee80000300a00 */
[----:B-1----:R-:W3:Y:S01]  /*121cf0*/  LDL.LU.64 R60, [R1+0x3910] ;  /* 0x00391000013c7983 */ /* 0x002ee20000300a00 */
[----:B--2---:R-:W-:-:S05]  /*121d00*/  IADD3 R203, P1, PT, R74, R243, RZ ;  /* 0x000000f34acb7210 */ /* 0x004fca0007f3e0ff */
[----:B------:R-:W-:Y:S02]  /*121d10*/  IMAD.X R202, R75, 0x1, R3, P1 ;  /* 0x000000014bca7824 */ /* 0x000fe400008e0603 */
[----:B------:R-:W2:Y:S01]  /*121d20*/  LDL.LU.64 R74, [R1+0x3908] ;  /* 0x00390800014a7983 */ /* 0x000ea20000300a00 */
[----:B------:R-:W-:-:S05]  /*121d30*/  IADD3 R79, P0, PT, R188, R243, RZ ;  /* 0x000000f3bc4f7210 */ /* 0x000fca0007f1e0ff */
[----:B------:R-:W-:Y:S01]  /*121d40*/  IMAD.X R78, R189, 0x1, R3, P0 ;  /* 0x00000001bd4e7824 */ /* 0x000fe200000e0603 */
[-C--:B------:R-:W-:Y:S01]  /*121d50*/  IADD3 R201, P0, PT, R186, R243.reuse, RZ ;  /* 0x000000f3bac97210 */ /* 0x080fe20007f1e0ff */
[----:B------:R-:W-:Y:S01]  /*121d60*/  IMAD.MOV.U32 R70, RZ, RZ, R200 ;  /* 0x000000ffff467224 */ /* 0x000fe200078e00c8 */
[----:B------:R-:W-:Y:S01]  /*121d70*/  HMMA.1688.F32.TF32 R32, R4, R194, R32 ;  /* 0x000000c20420723c */ /* 0x000fe20000081020 */
[-C--:B----4-:R-:W-:Y:S02]  /*121d80*/  IADD3 R205, P2, PT, R66, R243.reuse, RZ ;  /* 0x000000f342cd7210 */ /* 0x090fe40007f5e0ff */
[----:B---3--:R-:W-:-:S03]  /*121d90*/  IADD3 R207, P3, PT, R64, R243, RZ ;  /* 0x000000f340cf7210 */ /* 0x008fc60007f7e0ff */
[--C-:B------:R-:W-:Y:S02]  /*121da0*/  IMAD.X R204, R67, 0x1, R3.reuse, P2 ;  /* 0x0000000143cc7824 */ /* 0x100fe400010e0603 */
[----:B------:R-:W3:Y:S01]  /*121db0*/  LDL.LU.64 R66, [R1+0x3900] ;  /* 0x0039000001427983 */ /* 0x000ee20000300a00 */
[----:B------:R-:W-:-:S03]  /*121dc0*/  IMAD.X R206, R65, 0x1, R3, P3 ;  /* 0x0000000141ce7824 */ /* 0x000fc600018e0603 */
[----:B------:R-:W4:Y:S01]  /*121dd0*/  LDL.LU.64 R64, [R1+0x38f8] ;  /* 0x0038f80001407983 */ /* 0x000f220000300a00 */
[----:B------:R-:W-:-:S03]  /*121de0*/  IMAD.X R200, R187, 0x1, R3, P0 ;  /* 0x00000001bbc87824 */ /* 0x000fc600000e0603 */
[----:B------:R-:W4:Y:S01]  /*121df0*/  LDL.LU.64 R62, [R1+0x38f0] ;  /* 0x0038f000013e7983 */ /* 0x000f220000300a00 */
[-C--:B------:R-:W-:Y:S01]  /*121e00*/  IADD3 R195, P0, PT, R76, R243.reuse, RZ ;  /* 0x000000f34cc37210 */ /* 0x080fe20007f1e0ff */
[----:B------:R-:W-:Y:S01]  /*121e10*/  IMAD.MOV.U32 R71, RZ, RZ, R2 ;  /* 0x000000ffff477224 */ /* 0x000fe200078e0002 */
[----:B------:R-:W-:Y:S01]  /*121e20*/  HMMA.1688.F32.TF32 R36, R4, R198, R36 ;  /* 0x000000c60424723c */ /* 0x000fe20000081024 */
[-C--:B------:R-:W-:Y:S02]  /*121e30*/  IADD3 R197, P1, PT, R72, R243.reuse, RZ ;  /* 0x000000f348c57210 */ /* 0x080fe40007f3e0ff */
[----:B------:R-:W-:Y:S01]  /*121e40*/  IMAD.X R194, R77, 0x1, R3, P0 ;  /* 0x000000014dc27824 */ /* 0x000fe200000e0603 */
[----:B------:R-:W-:-:S04]  /*121e50*/  IADD3 R0, P3, PT, R60, R243, RZ ;  /* 0x000000f33c007210 */ /* 0x000fc80007f7e0ff */
[----:B------:R-:W-:Y:S01]  /*121e60*/  IADD3.X R2, PT, PT, R61, R3, RZ, P3, !PT ;  /* 0x000000033d027210 */ /* 0x000fe20001ffe4ff */
[----:B------:R2:W-:Y:S01]  /*121e70*/  STL [R1+0x100], R0 ;  /* 0x0001000001007387 */ /* 0x0005e20000100800 */
[-C--:B------:R-:W-:Y:S01]  /*121e80*/  IADD3 R199, P2, PT, R68, R243.reuse, RZ ;  /* 0x000000f344c77210 */ /* 0x080fe20007f5e0ff */
[--C-:B------:R-:W-:Y:S01]  /*121e90*/  IMAD.X R196, R73, 0x1, R3.reuse, P1 ;  /* 0x0000000149c47824 */ /* 0x100fe200008e0603 */
[----:B------:R-:W-:Y:S01]  /*121ea0*/  HMMA.1688.F32.TF32 R28, R4, R70, R28 ;  /* 0x00000046041c723c */ /* 0x000fe2000008101c */
[----:B------:R-:W-:Y:S02]  /*121eb0*/  STL [R1+0xfc], R2 ;  /* 0x0000fc0201007387 */ /* 0x000fe40000100800 */
[----:B------:R-:W-:Y:S02]  /*121ec0*/  IMAD.X R198, R69, 0x1, R3, P2 ;  /* 0x0000000145c67824 */ /* 0x000fe400010e0603 */
[----:B------:R-:W4:Y:S04]  /*121ed0*/  LDL.LU.64 R72, [R1+0x3928] ;  /* 0x0039280001487983 */ /* 0x000f280000300a00 */
[----:B------:R-:W4:Y:S01]  /*121ee0*/  LDL.LU.64 R70, [R1+0x3920] ;  /* 0x0039200001467983 */ /* 0x000f220000300a00 */
[----:B--2---:R-:W-:-:S05]  /*121ef0*/  IADD3 R0, P0, PT, R74, R243, RZ ;  /* 0x000000f34a007210 */ /* 0x004fca0007f1e0ff */
[----:B------:R3:W-:Y:S04]  /*121f00*/  STL [R1+0xe0], R0 ;  /* 0x0000e00001007387 */ /* 0x0007e80000100800 */
[----:B------:R-:W2:Y:S04]  /*121f10*/  LDL.LU.64 R68, [R1+0x3918] ;  /* 0x0039180001447983 */ /* 0x000ea80000300a00 */
[----:B------:R-:W2:Y:S01]  /*121f20*/  LDL.LU.64 R60, [R1+0x3a40] ;  /* 0x003a4000013c7983 */ /* 0x000ea20000300a00 */
[-C--:B---3--:R-:W-:Y:S02]  /*121f30*/  IADD3 R0, P1, PT, R66, R243.reuse, RZ ;  /* 0x000000f342007210 */ /* 0x088fe40007f3e0ff */
[----:B----4-:R-:W-:-:S03]  /*121f40*/  IADD3 R76, P2, PT, R64, R243, RZ ;  /* 0x000000f3404c7210 */ /* 0x010fc60007f5e0ff */
[----:B------:R1:W-:Y:S01]  /*121f50*/  STL [R1+0xe8], R0 ;  /* 0x0000e80001007387 */ /* 0x0003e20000100800 */
[----:B------:R-:W-:-:S03]  /*121f60*/  IADD3 R2, P3, PT, R62, R243, RZ ;  /* 0x000000f33e027210 */ /* 0x000fc60007f7e0ff */
[----:B------:R-:W-:Y:S01]  /*121f70*/  STL [R1+0xf0], R76 ;  /* 0x0000f04c01007387 */ /* 0x000fe20000100800 */
[--C-:B------:R-:W-:Y:S02]  /*121f80*/  IMAD.X R66, R67, 0x1, R3.reuse, P1 ;  /* 0x0000000143427824 */ /* 0x100fe400008e0603 */
[--C-:B-1----:R-:W-:Y:S01]  /*121f90*/  IMAD.X R0, R75, 0x1, R3.reuse, P0 ;  /* 0x000000014b007824 */ /* 0x102fe200000e0603 */
[----:B------:R1:W-:Y:S04]  /*121fa0*/  STL [R1+0xf8], R2 ;  /* 0x0000f80201007387 */ /* 0x0003e80000100800 */
[----:B------:R3:W-:Y:S01]  /*121fb0*/  STL [R1+0xdc], R0 ;  /* 0x0000dc0001007387 */ /* 0x0007e20000100800 */
[----:B-1----:R-:W-:-:S03]  /*121fc0*/  IMAD.X R2, R65, 0x1, R3, P2 ;  /* 0x0000000141027824 */ /* 0x002fc600010e0603 */
[----:B------:R1:W-:Y:S01]  /*121fd0*/  STL [R1+0xe4], R66 ;  /* 0x0000e44201007387 */ /* 0x0003e20000100800 */
[----:B---3--:R-:W-:-:S03]  /*121fe0*/  IMAD.X R0, R63, 0x1, R3, P3 ;  /* 0x000000013f007824 */ /* 0x008fc600018e0603 */
[----:B------:R3:W-:Y:S01]  /*121ff0*/  STL [R1+0xec], R2 ;  /* 0x0000ec0201007387 */ /* 0x0007e20000100800 */
[----:B------:R-:W-:Y:S01]  /*122000*/  HMMA.1688.F32.TF32 R24, R4, R190, R24 ;  /* 0x000000be0418723c */ /* 0x000fe20000081018 */
[-C--:B------:R-:W-:Y:S02]  /*122010*/  IADD3 R62, P0, PT, R72, R243.reuse, RZ ;  /* 0x000000f3483e7210 */ /* 0x080fe40007f1e0ff */
[----:B-1----:R-:W4:Y:S04]  /*122020*/  LDL.LU.64 R66, [R1+0x3a38] ;  /* 0x003a380001427983 */ /* 0x002f280000300a00 */
[----:B------:R-:W-:Y:S01]  /*122030*/  STL [R1+0xf4], R0 ;  /* 0x0000f40001007387 */ /* 0x000fe20000100800 */
[----:B---3--:R-:W-:-:S03]  /*122040*/  IADD3 R2, P1, PT, R70, R243, RZ ;  /* 0x000000f346027210 */ /* 0x008fc60007f3e0ff */
[----:B------:R-:W3:Y:S04]  /*122050*/  LDL.LU.64 R190, [R1+0x3a30] ;  /* 0x003a300001be7983 */ /* 0x000ee80000300a00 */
[----:B------:R-:W4:Y:S01]  /*122060*/  LDL.LU.64 R186, [R1+0x3a28] ;  /* 0x003a280001ba7983 */ /* 0x000f220000300a00 */
[----:B------:R-:W-:-:S03]  /*122070*/  IMAD.X R72, R73, 0x1, R3, P0 ;  /* 0x0000000149487824 */ /* 0x000fc600000e0603 */
[----:B------:R-:W4:Y:S04]  /*122080*/  LDL.LU.64 R64, [R1+0x3a20] ;  /* 0x003a200001407983 */ /* 0x000f280000300a00 */
[----:B------:R1:W-:Y:S04]  /*122090*/  STL [R1+0xc8], R62 ;  /* 0x0000c83e01007387 */ /* 0x0003e80000100800 */
[----:B-1----:R-:W4:Y:S04]  /*1220a0*/  LDL.LU.64 R62, [R1+0x3a18] ;  /* 0x003a1800013e7983 */ /* 0x002f280000300a00 */
[----:B------:R1:W-:Y:S02]  /*1220b0*/  STL [R1+0xd0], R2 ;  /* 0x0000d00201007387 */ /* 0x0003e40000100800 */
[----:B-1----:R-:W-:Y:S01]  /*1220c0*/  IMAD.X R2, R71, 0x1, R3, P1 ;  /* 0x0000000147027824 */ /* 0x002fe200008e0603 */
[----:B--2---:R-:W-:-:S05]  /*1220d0*/  IADD3 R0, P2, PT, R68, R243, RZ ;  /* 0x000000f344007210 */ /* 0x004fca0007f5e0ff */
[----:B------:R1:W-:Y:S01]  /*1220e0*/  STL [R1+0xd8], R0 ;  /* 0x0000d80001007387 */ /* 0x0003e20000100800 */
[----:B------:R-:W-:-:S03]  /*1220f0*/  IADD3 R77, P3, PT, R60, R243, RZ ;  /* 0x000000f33c4d7210 */ /* 0x000fc60007f7e0ff */
[----:B------:R4:W-:Y:S01]  /*122100*/  STL [R1+0xc4], R72 ;  /* 0x0000c44801007387 */ /* 0x0009e20000100800 */
[----:B-1----:R-:W-:-:S03]  /*122110*/  IMAD.X R0, R69, 0x1, R3, P2 ;  /* 0x0000000145007824 */ /* 0x002fc600010e0603 */
[----:B------:R-:W-:Y:S01]  /*122120*/  STL [R1+0xcc], R2 ;  /* 0x0000cc0201007387 */ /* 0x000fe20000100800 */
[----:B------:R-:W-:-:S03]  /*122130*/  IMAD.X R76, R61, 0x1, R3, P3 ;  /* 0x000000013d4c7824 */ /* 0x000fc600018e0603 */
[----:B------:R1:W-:Y:S04]  /*122140*/  STL [R1+0xd4], R0 ;  /* 0x0000d40001007387 */ /* 0x0003e80000100800 */
[----:B------:R-:W2:Y:S04]  /*122150*/  LDL.LU.64 R188, [R1+0x3a10] ;  /* 0x003a100001bc7983 */ /* 0x000ea80000300a00 */
[----:B------:R-:W2:Y:S01]  /*122160*/  LDL.LU.64 R60, [R1+0x3b08] ;  /* 0x003b0800013c7983 */ /* 0x000ea20000300a00 */
[----:B------:R-:W-:Y:S03]  /*122170*/  HMMA.1688.F32.TF32 R16, R4, R234, R16 ;  /* 0x000000ea0410723c */ /* 0x000fe60000081010 */
[----:B------:R-:W2:Y:S04]  /*122180*/  LDL.LU.64 R244, [R1+0x3a08] ;  /* 0x003a080001f47983 */ /* 0x000ea80000300a00 */
[----:B------:R-:W5:Y:S04]  /*122190*/  LDL.LU.64 R234, [R1+0x6f48] ;  /* 0x006f480001ea7983 */ /* 0x000f680000300a00 */
[----:B------:R-:W5:Y:S04]  /*1221a0*/  LDL.LU.64 R232, [R1+0x6f40] ;  /* 0x006f400001e87983 */ /* 0x000f680000300a00 */
[----:B------:R-:W2:Y:S01]  /*1221b0*/  LDL.LU.64 R228, [R1+0x3a00] ;  /* 0x003a000001e47983 */ /* 0x000ea20000300a00 */
[----:B---3--:R-:W-:-:S02]  /*1221c0*/  IADD3 R70, P1, PT, R190, R243, RZ ;  /* 0x000000f3be467210 */ /* 0x008fc40007f3e0ff */
[----:B----4-:R-:W-:Y:S02]  /*1221d0*/  IADD3 R72, P2, PT, R186, R243, RZ ;  /* 0x000000f3ba487210 */ /* 0x010fe40007f5e0ff */
[----:B------:R-:W-:Y:S02]  /*1221e0*/  IADD3.X R69, PT, PT, R191, R3, RZ, P1, !PT ;  /* 0x00000003bf457210 */ /* 0x000fe40000ffe4ff */
[-C--:B------:R-:W-:Y:S01]  /*1221f0*/  IADD3 R68, P0, PT, R66, R243.reuse, RZ ;  /* 0x000000f342447210 */ /* 0x080fe20007f1e0ff */
[----:B------:R-:W-:Y:S02]  /*122200*/  IMAD.X R71, R187, 0x1, R3, P2 ;  /* 0x00000001bb477824 */ /* 0x000fe400010e0603 */
[----:B------:R-:W3:Y:S04]  /*122210*/  LDL.LU.64 R186, [R1+0x39f8] ;  /* 0x0039f80001ba7983 */ /* 0x000ee80000300a00 */
[----:B------:R-:W4:Y:S01]  /*122220*/  LDL.LU.64 R236, [R1+0x39f0] ;  /* 0x0039f00001ec7983 */ /* 0x000f220000300a00 */
[----:B------:R-:W-:-:S05]  /*122230*/  IADD3 R75, P1, PT, R62, R243, RZ ;  /* 0x000000f33e4b7210 */ /* 0x000fca0007f3e0ff */
[--C-:B------:R-:W-:Y:S01]  /*122240*/  IMAD.X R62, R63, 0x1, R3.reuse, P1 ;  /* 0x000000013f3e7824 */ /* 0x100fe200008e0603 */
[-C--:B--2---:R-:W-:Y:S02]  /*122250*/  IADD3 R66, P1, PT, R60, R243.reuse, RZ ;  /* 0x000000f33c427210 */ /* 0x084fe40007f3e0ff */
[----:B------:R-:W2:Y:S01]  /*122260*/  LDL.LU R60, [R1+0x6830] ;  /* 0x00683000013c7983 */ /* 0x000ea20000300800 */
[--C-:B------:R-:W-:Y:S01]  /*122270*/  IMAD.X R67, R67, 0x1, R3.reuse, P0 ;  /* 0x0000000143437824 */ /* 0x100fe200000e0603 */
[----:B------:R-:W-:Y:S01]  /*122280*/  IADD3 R74, P0, PT, R64, R243, RZ ;  /* 0x000000f3404a7210 */ /* 0x000fe20007f1e0ff */
[----:B------:R-:W-:Y:S01]  /*122290*/  HMMA.1688.F32.TF32 R12, R4, R250, R12 ;  /* 0x000000fa040c723c */ /* 0x000fe2000008100c */
[----:B------:R-:W3:Y:S03]  /*1222a0*/  LDL.LU R250, [R1+0x6838] ;  /* 0x0068380001fa7983 */ /* 0x000ee60000300800 */
[----:B------:R-:W-:-:S02]  /*1222b0*/  IMAD.X R73, R65, 0x1, R3, P0 ;  /* 0x0000000141497824 */ /* 0x000fc400000e0603 */
[----:B------:R-:W-:Y:S02]  /*1222c0*/  IMAD.X R65, R61, 0x1, R3, P1 ;  /* 0x000000013d417824 */ /* 0x000fe400008e0603 */
[----:B------:R-:W-:Y:S01]  /*1222d0*/  HMMA.1688.F32.TF32 R20, R4, R246, R20 ;  /* 0x000000f60414723c */ /* 0x000fe20000081014 */
[----:B------:R-:W3:Y:S01]  /*1222e0*/  LDL.LU R61, [R1+0x682c] ;  /* 0x00682c00013d7983 */ /* 0x000ee20000300800 */
[----:B------:R-:W-:-:S03]  /*1222f0*/  IADD3 R191, P1, PT, R228, R243, RZ ;  /* 0x000000f3e4bf7210 */ /* 0x000fc60007f3e0ff */
[----:B------:R-:W3:Y:S03]  /*122300*/  LDL.LU R246, [R1+0x6840] ;  /* 0x0068400001f67983 */ /* 0x000ee60000300800 */
[----:B------:R-:W-:Y:S01]  /*122310*/  HMMA.1688.F32.TF32 R8, R4, R230, R8 ;  /* 0x000000e60408723c */ /* 0x000fe20000081008 */
[----:B------:R-:W-:Y:S01]  /*122320*/  IMAD.X R190, R229, 0x1, R3, P1 ;  /* 0x00000001e5be7824 */ /* 0x000fe200008e0603 */
[----:B------:R-:W5:Y:S01]  /*122330*/  LDL.LU.64 R230, [R1+0x6f38] ;  /* 0x006f380001e67983 */ /* 0x000f620000300a00 */
[----:B------:R-:W-:-:S03]  /*122340*/  IADD3 R64, P0, PT, R188, R243, RZ ;  /* 0x000000f3bc407210 */ /* 0x000fc60007f1e0ff */
[----:B------:R-:W5:Y:S04]  /*122350*/  LDL.LU.64 R228, [R1+0x6f30] ;  /* 0x006f300001e47983 */ /* 0x000f680000300a00 */
[----:B------:R-:W4:Y:S01]  /*122360*/  LDL.LU R251, [R1+0x6834] ;  /* 0x0068340001fb7983 */ /* 0x000f220000300800 */
[----:B------:R-:W-:Y:S01]  /*122370*/  IMAD.X R63, R189, 0x1, R3, P0 ;  /* 0x00000001bd3f7824 */ /* 0x000fe200000e0603 */
[-C--:B------:R-:W-:Y:S02]  /*122380*/  IADD3 R189, P0, PT, R244, R243.reuse, RZ ;  /* 0x000000f3f4bd7210 */ /* 0x080fe40007f1e0ff */
[----:B------:R-:W4:Y:S01]  /*122390*/  LDL.LU R244, [R1+0x6848] ;  /* 0x0068480001f47983 */ /* 0x000f220000300800 */
[----:B--2---:R-:W-:-:S05]  /*1223a0*/  IADD3 R60, P1, PT, R60, R243, RZ ;  /* 0x000000f33c3c7210 */ /* 0x004fca0007f3e0ff */
[----:B------:R-:W-:Y:S04]  /*1223b0*/  STL [R1+0x6830], R60 ;  /* 0x0068303c01007387 */ /* 0x000fe80000100800 */
[----:B------:R-:W2:Y:S04]  /*1223c0*/  LDL.LU R249, [R1+0x683c] ;  /* 0x00683c0001f97983 */ /* 0x000ea80000300800 */
[----:B------:R-:W2:Y:S04]  /*1223d0*/  LDL.LU R242, [R1+0x6850] ;  /* 0x0068500001f27983 */ /* 0x000ea80000300800 */
[----:B------:R-:W2:Y:S01]  /*1223e0*/  LDL.LU R247, [R1+0x6844] ;  /* 0x0068440001f77983 */ /* 0x000ea20000300800 */
[----:B-1----:R-:W1:Y:S01]  /*1223f0*/  S2R R0, SR_TID.X ;  /* 0x0000000000007919 */ /* 0x002e620000002100 */
[----:B---3--:R-:W-:Y:S01]  /*122400*/  IADD3 R193, P2, PT, R186, R243, RZ ;  /* 0x000000f3bac17210 */ /* 0x008fe20007f5e0ff */
[----:B------:R-:W-:Y:S01]  /*122410*/  UISETP.GT.AND UP1, UPT, UR13, URZ, UPT ;  /* 0x000000ff0d00728c */ /* 0x000fe2000bf24270 */
[----:B------:R-:W-:Y:S01]  /*122420*/  IADD3.X R61, PT, PT, R61, R3, RZ, P1, !PT ;  /* 0x000000033d3d7210 */ /* 0x000fe20000ffe4ff */
[----:B------:R-:W-:-:S02]  /*122430*/  UISETP.GE.AND UP0, UPT, UR6, UR10, UPT ;  /* 0x0000000a0600728c */ /* 0x000fc4000bf06270 */
[--C-:B------:R-:W-:Y:S01]  /*122440*/  IMAD.X R192, R187, 0x1, R3.reuse, P2 ;  /* 0x00000001bbc07824 */ /* 0x100fe200010e0603 */
[-C--:B------:R-:W-:Y:S01]  /*122450*/  IADD3 R250, P2, PT, R250, R243.reuse, RZ ;  /* 0x000000f3fafa7210 */ /* 0x080fe20007f5e0ff */
[----:B------:R-:W-:Y:S01]  /*122460*/  USEL UR10, URZ, 0x4, !UP1 ;  /* 0x00000004ff0a7887 */ /* 0x000fe2000c800000 */
[-C--:B------:R-:W-:Y:S01]  /*122470*/  IADD3 R246, P1, PT, R246, R243.reuse, RZ ;  /* 0x000000f3f6f67210 */ /* 0x080fe20007f3e0ff */
[----:B------:R-:W-:Y:S01]  /*122480*/  UISETP.GT.AND UP1, UPT, UR9, 0x1, UPT ;  /* 0x000000010900788c */ /* 0x000fe2000bf24270 */
[----:B----4-:R-:W-:Y:S01]  /*122490*/  IADD3 R187, P3, PT, R236, R243, RZ ;  /* 0x000000f3ecbb7210 */ /* 0x010fe20007f7e0ff */
[--C-:B------:R-:W-:Y:S01]  /*1224a0*/  IMAD.X R251, R251, 0x1, R3.reuse, P2 ;  /* 0x00000001fbfb7824 */ /* 0x100fe200010e0603 */
[----:B------:R-:W-:Y:S01]  /*1224b0*/  USEL UR10, UR10, URZ, !UP0 ;  /* 0x000000ff0a0a7287 */ /* 0x000fe2000c000000 */
[----:B------:R-:W-:Y:S01]  /*1224c0*/  STL [R1+0x6838], R250 ;  /* 0x006838fa01007387 */ /* 0x000fe20000100800 */
[----:B------:R-:W-:-:S03]  /*1224d0*/  IMAD.X R188, R245, 0x1, R3, P0 ;  /* 0x00000001f5bc7824 */ /* 0x000fc600000e0603 */
[----:B------:R-:W-:Y:S01]  /*1224e0*/  STL [R1+0x682c], R61 ;  /* 0x00682c3d01007387 */ /* 0x000fe20000100800 */
[----:B------:R-:W-:Y:S01]  /*1224f0*/  USEL UR9, UR9, URZ, !UP1 ;  /* 0x000000ff09097287 */ /* 0x000fe2000c800000 */
[----:B------:R-:W-:Y:S02]  /*122500*/  HMMA.1688.F32.TF32 R4, R4, R238, R56 ;  /* 0x000000ee0404723c */ /* 0x000fe40000081038 */
[----:B------:R-:W3:Y:S01]  /*122510*/  LDL.LU R245, [R1+0x6858] ;  /* 0x0068580001f57983 */ /* 0x000ee20000300800 */
[----:B------:R-:W-:-:S03]  /*122520*/  IMAD.X R186, R237, 0x1, R3, P3 ;  /* 0x00000001edba7824 */ /* 0x000fc600018e0603 */
[----:B------:R4:W-:Y:S01]  /*122530*/  STL [R1+0x6840], R246 ;  /* 0x006840f601007387 */ /* 0x0009e20000100800 */
[----:B------:R-:W-:-:S03]  /*122540*/  ISETP.NE.U32.AND P0, PT, RZ, UR10, PT ;  /* 0x0000000aff007c0c */ /* 0x000fc6000bf05070 */
[----:B------:R-:W-:Y:S01]  /*122550*/  STL [R1+0x6834], R251 ;  /* 0x006834fb01007387 */ /* 0x000fe20000100800 */
[----:B-1----:R-:W-:-:S03]  /*122560*/  LOP3.LUT R0, R0, 0x3f, RZ, 0xc0, !PT ;  /* 0x0000003f00007812 */ /* 0x002fc600078ec0ff */
[----:B------:R-:W5:Y:S01]  /*122570*/  LDL.LU.64 R238, [R1+0x6f28] ;  /* 0x006f280001ee7983 */ /* 0x000f620000300a00 */
[----:B------:R-:W-:Y:S01]  /*122580*/  ULEA UR15, UR9, UR4, 0x12 ;  /* 0x00000004090f7291 */ /* 0x000fe2000f8e90ff */
[----:B------:R-:W-:Y:S02]  /*122590*/  IADD3 R244, P2, PT, R244, R243, RZ ;  /* 0x000000f3f4f47210 */ /* 0x000fe40007f5e0ff */
[----:B------:R-:W5:Y:S01]  /*1225a0*/  LDL.LU.64 R236, [R1+0x6f20] ;  /* 0x006f200001ec7983 */ /* 0x000f620000300a00 */
[----:B------:R-:W-:-:S03]  /*1225b0*/  IMAD.SHL.U32 R2, R0, 0x4, RZ ;  /* 0x0000000400027824 */ /* 0x000fc600078e00ff */
[----:B------:R-:W3:Y:S01]  /*1225c0*/  LDL.LU R248, [R1+0x684c] ;  /* 0x00684c0001f87983 */ /* 0x000ee20000300800 */
[----:B------:R-:W-:-:S03]  /*1225d0*/  VIADD R0, R2, UR15 ;  /* 0x0000000f02007c36 */ /* 0x000fc60008000000 */
[----:B------:R-:W3:Y:S01]  /*1225e0*/  LDL.LU R58, [R1+0x6854] ;  /* 0x00685400013a7983 */ /* 0x000ee20000300800 */
[----:B------:R-:W-:-:S03]  /*1225f0*/  IMAD.MOV.U32 R56, RZ, RZ, R250 ;  /* 0x000000ffff387224 */ /* 0x000fc600078e00fa */
[----:B------:R1:W-:Y:S01]  /*122600*/  STL [R1+0x6848], R244 ;  /* 0x006848f401007387 */ /* 0x0003e20000100800 */
[----:B------:R-:W-:-:S03]  /*122610*/  IMAD.MOV.U32 R57, RZ, RZ, R251 ;  /* 0x000000ffff397224 */ /* 0x000fc600078e00fb */
[----:B------:R-:W-:Y:S01]  /*122620*/  @!PT LDS RZ, [RZ] ;  /* 0x00000000fffff984 */ /* 0x000fe20000000800 */
[----:B------:R-:W-:Y:S01]  /*122630*/  @!PT LDS RZ, [RZ] ;  /* 0x00000000fffff984 */ /* 0x000fe20000000800 */
[----:B------:R-:W-:Y:S01]  /*122640*/  @!PT LDS RZ, [RZ] ;  /* 0x00000000fffff984 */ /* 0x000fe20000000800 */
[----:B------:R-:W-:Y:S04]  /*122650*/  LDGSTS.E [R0], desc[UR40][R60.64], P0 ;  /* 0x000000003c007fae */ /* 0x000fe800081a1028 */
[----:B------:R1:W-:Y:S02]  /*122660*/  LDGSTS.E [R0+0x100], desc[UR40][R56.64], P0 ;  /* 0x0010000038007fae */ /* 0x0003e400081a1028 */
[----:B-1----:R-:W-:Y:S02]  /*122670*/  IMAD.MOV.U32 R56, RZ, RZ, R246 ;  /* 0x000000ffff387224 */ /* 0x002fe400078e00f6 */
[----:B--2---:R-:W-:Y:S01]  /*122680*/  IMAD.X R249, R249, 0x1, R3, P1 ;  /* 0x00000001f9f97824 */ /* 0x004fe200008e0603 */
[----:B------:R-:W-:-:S04]  /*122690*/  IADD3 R242, P1, PT, R242, R243, RZ ;  /* 0x000000f3f2f27210 */ /* 0x000fc80007f3e0ff */
[----:B------:R-:W-:Y:S01]  /*1226a0*/  STL [R1+0x683c], R249 ;  /* 0x00683cf901007387 */ /* 0x000fe20000100800 */
[----:B------:R-:W-:-:S03]  /*1226b0*/  IMAD.X R247, R247, 0x1, R3, P2 ;  /* 0x00000001f7f77824 */ /* 0x000fc600010e0603 */
[----:B------:R-:W2:Y:S04]  /*1226c0*/  LDL.LU R59, [R1+0x6860] ;  /* 0x00686000013b7983 */ /* 0x000ea80000300800 */
[----:B------:R-:W-:Y:S04]  /*1226d0*/  STL [R1+0x6850], R242 ;  /* 0x006850f201007387 */ /* 0x000fe80000100800 */
[----:B------:R1:W-:Y:S04]  /*1226e0*/  STL [R1+0x6844], R247 ;  /* 0x006844f701007387 */ /* 0x0003e80000100800 */
[----:B----4-:R-:W4:Y:S04]  /*1226f0*/  LDL.LU R246, [R1+0x685c] ;  /* 0x00685c0001f67983 */ /* 0x010f280000300800 */
[----:B------:R-:W4:Y:S01]  /*122700*/  LDL.LU R60, [R1+0x6868] ;  /* 0x00686800013c7983 */ /* 0x000f220000300800 */
[----:B------:R-:W-:-:S05]  /*122710*/  IMAD.MOV.U32 R57, RZ, RZ, R249 ;  /* 0x000000ffff397224 */ /* 0x000fca00078e00f9 */
[----:B------:R1:W-:Y:S01]  /*122720*/  LDGSTS.E [R0+0x200], desc[UR40][R56.64], P0 ;  /* 0x0020000038007fae */ /* 0x0003e200081a1028 */
[----:B---3--:R-:W-:-:S05]  /*122730*/  IADD3 R245, P2, PT, R245, R243, RZ ;  /* 0x000000f3f5f57210 */ /* 0x008fca0007f5e0ff */
[----:B------:R-:W-:Y:S01]  /*122740*/  STL [R1+0x6858], R245 ;  /* 0x006858f501007387 */ /* 0x000fe20000100800 */
[----:B-1----:R-:W-:Y:S02]  /*122750*/  IMAD.MOV.U32 R56, RZ, RZ, R244 ;  /* 0x000000ffff387224 */ /* 0x002fe400078e00f4 */
[----:B------:R-:W-:-:S05]  /*122760*/  IMAD.MOV.U32 R57, RZ, RZ, R247 ;  /* 0x000000ffff397224 */ /* 0x000fca00078e00f7 */
[----:B------:R1:W-:Y:S01]  /*122770*/  LDGSTS.E [R0+0x300], desc[UR40][R56.64], P0 ;  /* 0x0030000038007fae */ /* 0x0003e200081a1028 */
[----:B------:R-:W-:-:S05]  /*122780*/  IADD3.X R248, PT, PT, R248, R3, RZ, P1, !PT ;  /* 0x00000003f8f87210 */ /* 0x000fca0000ffe4ff */
[----:B------:R3:W-:Y:S01]  /*122790*/  STL [R1+0x684c], R248 ;  /* 0x00684cf801007387 */ /* 0x0007e20000100800 */
[----:B------:R-:W-:-:S03]  /*1227a0*/  IMAD.X R58, R58, 0x1, R3, P2 ;  /* 0x000000013a3a7824 */ /* 0x000fc600010e0603 */
[----:B------:R-:W4:Y:S04]  /*1227b0*/  LDL.LU R244, [R1+0x6864] ;  /* 0x0068640001f47983 */ /* 0x000f280000300800 */
[----:B------:R-:W4:Y:S01]  /*1227c0*/  LDL.LU R247, [R1+0x6770] ;  /* 0x0067700001f77983 */ /* 0x000f220000300800 */
[----:B-1----:R-:W-:Y:S02]  /*1227d0*/  IMAD.MOV.U32 R56, RZ, RZ, R242 ;  /* 0x000000ffff387224 */ /* 0x002fe400078e00f2 */
[----:B------:R-:W-:Y:S01]  /*1227e0*/  IMAD.MOV.U32 R57, RZ, RZ, R248 ;  /* 0x000000ffff397224 */ /* 0x000fe200078e00f8 */
[----:B------:R-:W4:Y:S04]  /*1227f0*/  LDL.LU R61, [R1+0x6768] ;  /* 0x00676800013d7983 */ /* 0x000f280000300800 */
[----:B------:R1:W-:Y:S02]  /*122800*/  LDGSTS.E [R0+0x400], desc[UR40][R56.64], P0 ;  /* 0x0040000038007fae */ /* 0x0003e400081a1028 */
[----:B-1----:R-:W-:-:S02]  /*122810*/  IMAD.MOV.U32 R56, RZ, RZ, R245 ;  /* 0x000000ffff387224 */ /* 0x002fc400078e00f5 */
[----:B------:R-:W-:-:S05]  /*122820*/  IMAD.MOV.U32 R57, RZ, RZ, R58 ;  /* 0x000000ffff397224 */ /* 0x000fca00078e003a */
[----:B------:R1:W-:Y:S01]  /*122830*/  LDGSTS.E [R0+0x500], desc[UR40][R56.64], P0 ;  /* 0x0050000038007fae */ /* 0x0003e200081a1028 */
[----:B--2---:R-:W-:-:S05]  /*122840*/  IADD3 R59, P1, PT, R59, R243, RZ ;  /* 0x000000f33b3b7210 */ /* 0x004fca0007f3e0ff */
[----:B------:R-:W-:Y:S04]  /*122850*/  STL [R1+0x6860], R59 ;  /* 0x0068603b01007387 */ /* 0x000fe80000100800 */
[----:B------:R2:W-:Y:S04]  /*122860*/  STL [R1+0x6854], R58 ;  /* 0x0068543a01007387 */ /* 0x0005e80000100800 */
[----:B---3--:R-:W3:Y:S01]  /*122870*/  LDL.LU R248, [R1+0x6764] ;  /* 0x0067640001f87983 */ /* 0x008ee20000300800 */
[----:B----4-:R-:W-:Y:S01]  /*122880*/  IMAD.X R246, R246, 0x1, R3, P1 ;  /* 0x00000001f6f67824 */ /* 0x010fe200008e0603 */
[----:B------:R-:W-:-:S02]  /*122890*/  IADD3 R60, P2, PT, R60, R243, RZ ;  /* 0x000000f33c3c7210 */ /* 0x000fc40007f5e0ff */
[----:B------:R-:W4:Y:S01]  /*1228a0*/  LDL.LU R242, [R1+0x6760] ;  /* 0x0067600001f27983 */ /* 0x000f220000300800 */
[----:B-1----:R-:W-:-:S03]  /*1228b0*/  IMAD.MOV.U32 R57, RZ, RZ, R246 ;  /* 0x000000ffff397224 */ /* 0x002fc600078e00f6 */
[----:B------:R-:W4:Y:S04]  /*1228c0*/  LDL.LU R245, [R1+0x675c] ;  /* 0x00675c0001f57983 */ /* 0x000f280000300800 */
[----:B------:R-:W-:Y:S04]  /*1228d0*/  STL [R1+0x6868], R60 ;  /* 0x0068683c01007387 */ /* 0x000fe80000100800 */
[----:B------:R1:W-:Y:S04]  /*1228e0*/  STL [R1+0x685c], R246 ;  /* 0x00685cf601007387 */ /* 0x0003e80000100800 */
[----:B--2---:R-:W2:Y:S04]  /*1228f0*/  LDL.LU R58, [R1+0x6758] ;  /* 0x00675800013a7983 */ /* 0x004ea80000300800 */
[----:B-1----:R-:W2:Y:S01]  /*122900*/  LDL.LU R246, [R1+0x6754] ;  /* 0x0067540001f67983 */ /* 0x002ea20000300800 */
[----:B------:R-:W-:-:S04]  /*122910*/  UISETP.GT.AND UP1, UPT, UR13, 0x4, UPT ;  /* 0x000000040d00788c */ /* 0x000fc8000bf24270 */
[----:B------:R-:W-:Y:S01]  /*122920*/  USEL UR10, URZ, 0x4, !UP1 ;  /* 0x00000004ff0a7887 */ /* 0x000fe2000c800000 */
[----:B------:R-:W-:-:S03]  /*122930*/  MOV R56, R59 ;  /* 0x0000003b00387202 */ /* 0x000fc60000000f00 */
[----:B------:R-:W-:Y:S02]  /*122940*/  USEL UR10, UR10, URZ, !UP0 ;  /* 0x000000ff0a0a7287 */ /* 0x000fe4000c000000 */
[----:B------:R1:W-:Y:S01]  /*122950*/  LDGSTS.E [R0+0x600], desc[UR40][R56.64], P0 ;  /* 0x0060000038007fae */ /* 0x0003e200081a1028 */
[----:B------:R-:W-:Y:S01]  /*122960*/  IMAD.X R244, R244, 0x1, R3, P2 ;  /* 0x00000001f4f47824 */ /* 0x000fe200010e0603 */
[-C--:B------:R-:W-:Y:S02]  /*122970*/  IADD3 R247, P3, PT, R247, R243.reuse, RZ ;  /* 0x000000f3f7f77210 */ /* 0x080fe40007f7e0ff */
[----:B------:R-:W-:Y:S01]  /*122980*/  ISETP.NE.U32.AND P1, PT, RZ, UR10, PT ;  /* 0x0000000aff007c0c */ /* 0x000fe2000bf25070 */
[----:B-1----:R-:W-:Y:S02]  /*122990*/  IMAD.MOV.U32 R56, RZ, RZ, R60 ;  /* 0x000000ffff387224 */ /* 0x002fe400078e003c */
[----:B------:R-:W-:Y:S01]  /*1229a0*/  STL [R1+0x6770], R247 ;  /* 0x006770f701007387 */ /* 0x000fe20000100800 */
[----:B------:R-:W-:Y:S01]  /*1229b0*/  IMAD.MOV.U32 R57, RZ, RZ, R244 ;  /* 0x000000ffff397224 */ /* 0x000fe200078e00f4 */
[----:B------:R-:W-:-:S02]  /*1229c0*/  IADD3 R61, P2, PT, R61, R243, RZ ;  /* 0x000000f33d3d7210 */ /* 0x000fc40007f5e0ff */
[----:B------:R1:W-:Y:S04]  /*1229d0*/  STL [R1+0x6864], R244 ;  /* 0x006864f401007387 */ /* 0x0003e80000100800 */
[----:B------:R-:W2:Y:S04]  /*1229e0*/  LDL.LU R59, [R1+0x6750] ;  /* 0x00675000013b7983 */ /* 0x000ea80000300800 */
[----:B------:R1:W-:Y:S04]  /*1229f0*/  LDGSTS.E [R0+0x700], desc[UR40][R56.64], P0 ;  /* 0x0070000038007fae */ /* 0x0003e800081a1028 */
[----:B-1----:R-:W2:Y:S04]  /*122a00*/  LDL.LU R244, [R1+0x674c] ;  /* 0x00674c0001f47983 */ /* 0x002ea80000300800 */
[----:B------:R-:W-:Y:S01]  /*122a10*/  STL [R1+0x6768], R61 ;  /* 0x0067683d01007387 */ /* 0x000fe20000100800 */
[----:B------:R-:W-:-:S02]  /*122a20*/  IMAD.MOV.U32 R56, RZ, RZ, R247 ;  /* 0x000000ffff387224 */ /* 0x000fc400078e00f7 */
[----:B---3--:R-:W-:Y:S01]  /*122a30*/  IMAD.X R248, R248, 0x1, R3, P3 ;  /* 0x00000001f8f87824 */ /* 0x008fe200018e0603 */
[----:B----4-:R-:W-:-:S04]  /*122a40*/  IADD3 R242, P0, PT, R242, R243, RZ ;  /* 0x000000f3f2f27210 */ /* 0x010fc80007f1e0ff */
[----:B------:R1:W-:Y:S01]  /*122a50*/  STL [R1+0x6764], R248 ;  /* 0x006764f801007387 */ /* 0x0003e20000100800 */
[----:B------:R-:W-:Y:S02]  /*122a60*/  IMAD.MOV.U32 R57, RZ, RZ, R248 ;  /* 0x000000ffff397224 */ /* 0x000fe400078e00f8 */
[----:B------:R-:W-:Y:S01]  /*122a70*/  IMAD.X R245, R245, 0x1, R3, P2 ;  /* 0x00000001f5f57824 */ /* 0x000fe200010e0603 */
[----:B------:R-:W3:Y:S04]  /*122a80*/  LDL.LU R60, [R1+0x6748] ;  /* 0x00674800013c7983 */ /* 0x000ee80000300800 */
[----:B------:R4:W-:Y:S04]  /*122a90*/  LDGSTS.E [R0+0x2000], desc[UR40][R56.64], P1 ;  /* 0x0200000038007fae */ /* 0x0009e800089a1028 */
[----:B-1----:R-:W3:Y:S01]  /*122aa0*/  LDL.LU R248, [R1+0x6744] ;  /* 0x0067440001f87983 */ /* 0x002ee20000300800 */
[----:B--2---:R-:W-:-:S03]  /*122ab0*/  IADD3 R58, P2, PT, R58, R243, RZ ;  /* 0x000000f33a3a7210 */ /* 0x004fc60007f5e0ff */
[----:B------:R-:W-:Y:S01]  /*122ac0*/  STL [R1+0x6760], R242 ;  /* 0x006760f201007387 */ /* 0x000fe20000100800 */
[----:B------:R-:W-:-:S03]  /*122ad0*/  IMAD.X R246, R246, 0x1, R3, P0 ;  /* 0x00000001f6f67824 */ /* 0x000fc600000e0603 */
[----:B------:R1:W-:Y:S01]  /*122ae0*/  STL [R1+0x675c], R245 ;  /* 0x00675cf501007387 */ /* 0x0003e20000100800 */
[----:B----4-:R-:W-:Y:S01]  /*122af0*/  MOV R57, R245 ;  /* 0x000000f500397202 */ /* 0x010fe20000000f00 */
[----:B------:R-:W-:-:S05]  /*122b00*/  IMAD.MOV.U32 R56, RZ, RZ, R61 ;  /* 0x000000ffff387224 */ /* 0x000fca00078e003d */
[----:B------:R2:W-:Y:S04]  /*122b10*/  LDGSTS.E [R0+0x2100], desc[UR40][R56.64], P1 ;  /* 0x0210000038007fae */ /* 0x0005e800089a1028 */
[----:B-1----:R-:W4:Y:S04]  /*122b20*/  LDL.LU R245, [R1+0x673c] ;  /* 0x00673c0001f57983 */ /* 0x002f280000300800 */
[----:B------:R-:W-:Y:S04]  /*122b30*/  STL [R1+0x6758], R58 ;  /* 0x0067583a01007387 */ /* 0x000fe80000100800 */
[----:B------:R1:W-:Y:S04]  /*122b40*/  STL [R1+0x6754], R246 ;  /* 0x006754f601007387 */ /* 0x0003e80000100800 */
[----:B------:R-:W4:Y:S01]  /*122b50*/  LDL.LU R61, [R1+0x6740] ;  /* 0x00674000013d7983 */ /* 0x000f220000300800 */
[----:B--2---:R-:W-:Y:S01]  /*122b60*/  IMAD.MOV.U32 R57, RZ, RZ, R246 ;  /* 0x000000ffff397224 */ /* 0x004fe200078e00f6 */
[----:B------:R-:W-:Y:S01]  /*122b70*/  IADD3 R59, P0, PT, R59, R243, RZ ;  /* 0x000000f33b3b7210 */ /* 0x000fe20007f1e0ff */
[----:B------:R-:W-:-:S02]  /*122b80*/  IMAD.MOV.U32 R56, RZ, RZ, R242 ;  /* 0x000000ffff387224 */ /* 0x000fc400078e00f2 */
[----:B------:R-:W-:Y:S02]  /*122b90*/  IMAD.X R244, R244, 0x1, R3, P2 ;  /* 0x00000001f4f47824 */ /* 0x000fe400010e0603 */
[----:B------:R-:W-:Y:S04]  /*122ba0*/  STL [R1+0x6750], R59 ;  /* 0x0067503b01007387 */ /* 0x000fe80000100800 */
[----:B------:R2:W-:Y:S04]  /*122bb0*/  STL [R1+0x674c], R244 ;  /* 0x00674cf401007387 */ /* 0x0005e80000100800 */
[----:B-1----:R-:W4:Y:S04]  /*122bc0*/  LDL.LU R246, [R1+0x6734] ;  /* 0x0067340001f67983 */ /* 0x002f280000300800 */
[----:B------:R-:W4:Y:S04]  /*122bd0*/  LDL.LU R242, [R1+0x6738] ;  /* 0x0067380001f27983 */ /* 0x000f280000300800 */
[----:B------:R1:W-:Y:S02]  /*122be0*/  LDGSTS.E [R0+0x2200], desc[UR40][R56.64], P1 ;  /* 0x0220000038007fae */ /* 0x0003e400089a1028 */
[----:B-1----:R-:W-:-:S02]  /*122bf0*/  IMAD.MOV.U32 R57, RZ, RZ, R244 ;  /* 0x000000ffff397224 */ /* 0x002fc400078e00f4 */
[----:B------:R-:W-:-:S05]  /*122c00*/  IMAD.MOV.U32 R56, RZ, RZ, R58 ;  /* 0x000000ffff387224 */ /* 0x000fca00078e003a */
[----:B------:R1:W-:Y:S01]  /*122c10*/  LDGSTS.E [R0+0x2300], desc[UR40][R56.64], P1 ;  /* 0x0230000038007fae */ /* 0x0003e200089a1028 */
[----:B---3--:R-:W-:Y:S01]  /*122c20*/  IADD3 R60, P2, PT, R60, R243, RZ ;  /* 0x000000f33c3c7210 */ /* 0x008fe20007f5e0ff */
[----:B------:R-:W-:-:S04]  /*122c30*/  IMAD.X R248, R248, 0x1, R3, P0 ;  /* 0x00000001f8f87824 */ /* 0x000fc800000e0603 */
[----:B------:R-:W-:Y:S04]  /*122c40*/  STL [R1+0x6748], R60 ;  /* 0x0067483c01007387 */ /* 0x000fe80000100800 */
[----:B------:R3:W-:Y:S04]  /*122c50*/  STL [R1+0x6744], R248 ;  /* 0x006744f801007387 */ /* 0x0007e80000100800 */
[----:B--2---:R-:W2:Y:S04]  /*122c60*/  LDL.LU R244, [R1+0x672c] ;  /* 0x00672c0001f47983 */ /* 0x004ea80000300800 */
[----:B------:R-:W2:Y:S01]  /*122c70*/  LDL.LU R247, [R1+0x6670] ;  /* 0x0066700001f77983 */ /* 0x000ea20000300800 */
[----:B-1----:R-:W-:-:S03]  /*122c80*/  IMAD.MOV.U32 R57, RZ, RZ, R248 ;  /* 0x000000ffff397224 */ /* 0x002fc600078e00f8 */
[----:B------:R-:W2:Y:S01]  /*122c90*/  LDL.LU R58, [R1+0x6668] ;  /* 0x00666800013a7983 */ /* 0x000ea20000300800 */
[----:B----4-:R-:W-:Y:S01]  /*122ca0*/  IMAD.X R245, R245, 0x1, R3, P2 ;  /* 0x00000001f5f57824 */ /* 0x010fe200010e0603 */
[----:B------:R-:W-:-:S05]  /*122cb0*/  IADD3 R61, P0, PT, R61, R243, RZ ;  /* 0x000000f33d3d7210 */ /* 0x000fca0007f1e0ff */
[----:B------:R-:W-:Y:S04]  /*122cc0*/  STL [R1+0x6740], R61 ;  /* 0x0067403d01007387 */ /* 0x000fe80000100800 */
[----:B------:R1:W-:Y:S04]  /*122cd0*/  STL [R1+0x673c], R245 ;  /* 0x00673cf501007387 */ /* 0x0003e80000100800 */
[----:B---3--:R-:W3:Y:S01]  /*122ce0*/  LDL.LU R248, [R1+0x6664] ;  /* 0x0066640001f87983 */ /* 0x008ee20000300800 */
[----:B------:R-:W-:-:S03]  /*122cf0*/  IMAD.MOV.U32 R56, RZ, RZ, R59 ;  /* 0x000000ffff387224 */ /* 0x000fc600078e003b */
[----:B------:R-:W4:Y:S04]  /*122d00*/  LDL.LU R59, [R1+0x6660] ;  /* 0x00666000013b7983 */ /* 0x000f280000300800 */
[----:B------:R1:W-:Y:S01]  /*122d10*/  LDGSTS.E [R0+0x2400], desc[UR40][R56.64], P1 ;  /* 0x0240000038007fae */ /* 0x0003e200089a1028 */
[----:B------:R-:W-:Y:S02]  /*122d20*/  IADD3.X R246, PT, PT, R246, R3, RZ, P0, !PT ;  /* 0x00000003f6f67210 */ /* 0x000fe400007fe4ff */
[----:B------:R-:W-:Y:S01]  /*122d30*/  IADD3 R242, P2, PT, R242, R243, RZ ;  /* 0x000000f3f2f27210 */ /* 0x000fe20007f5e0ff */
[----:B-1----:R-:W-:Y:S02]  /*122d40*/  IMAD.MOV.U32 R56, RZ, RZ, R60 ;  /* 0x000000ffff387224 */ /* 0x002fe400078e003c */
[----:B------:R-:W-:-:S02]  /*122d50*/  IMAD.MOV.U32 R57, RZ, RZ, R245 ;  /* 0x000000ffff397224 */ /* 0x000fc400078e00f5 */
[----:B------:R-:W4:Y:S04]  /*122d60*/  LDL.LU R245, [R1+0x665c] ;  /* 0x00665c0001f57983 */ /* 0x000f280000300800 */
[----:B------:R-:W-:Y:S04]  /*122d70*/  STL [R1+0x6738], R242 ;  /* 0x006738f201007387 */ /* 0x000fe80000100800 */
[----:B------:R1:W-:Y:S04]  /*122d80*/  STL [R1+0x6734], R246 ;  /* 0x006734f601007387 */ /* 0x0003e80000100800 */
[----:B------:R1:W-:Y:S04]  /*122d90*/  LDGSTS.E [R0+0x2500], desc[UR40][R56.64], P1 ;  /* 0x0250000038007fae */ /* 0x0003e800089a1028 */
[----:B------:R-:W4:Y:S01]  /*122da0*/  LDL.LU R60, [R1+0x6658] ;  /* 0x00665800013c7983 */ /* 0x000f220000300800 */
[----:B-1----:R-:W-:-:S02]  /*122db0*/  IMAD.MOV.U32 R57, RZ, RZ, R246 ;  /* 0x000000ffff397224 */ /* 0x002fc400078e00f6 */
[----:B------:R-:W-:Y:S01]  /*122dc0*/  IMAD.MOV.U32 R56, RZ, RZ, R61 ;  /* 0x000000ffff387224 */ /* 0x000fe200078e003d */
[----:B------:R-:W4:Y:S04]  /*122dd0*/  LDL.LU R246, [R1+0x6654] ;  /* 0x0066540001f67983 */ /* 0x000f280000300800 */
[----:B------:R1:W-:Y:S02]  /*122de0*/  LDGSTS.E [R0+0x2600], desc[UR40][R56.64], P1 ;  /* 0x0260000038007fae */ /* 0x0003e400089a1028 */
[----:B-1----:R-:W-:Y:S02]  /*122df0*/  IMAD.MOV.U32 R56, RZ, RZ, R242 ;  /* 0x000000ffff387224 */ /* 0x002fe400078e00f2 */
[----:B--2---:R-:W-:Y:S01]  /*122e00*/  IMAD.X R244, R244, 0x1, R3, P2 ;  /* 0x00000001f4f47824 */ /* 0x004fe200010e0603 */
[----:B------:R-:W-:-:S03]  /*122e10*/  IADD3 R247, P3, PT, R247, R243, RZ ;  /* 0x000000f3f7f77210 */ /* 0x000fc60007f7e0ff */
[----:B------:R-:W-:Y:S02]  /*122e20*/  IMAD.MOV.U32 R57, RZ, RZ, R244 ;  /* 0x000000ffff397224 */ /* 0x000fe400078e00f4 */
[----:B------:R-:W-:Y:S01]  /*122e30*/  STL [R1+0x6670], R247 ;  /* 0x006670f701007387 */ /* 0x000fe20000100800 */
[----:B------:R-:W-:-:S03]  /*122e40*/  IADD3 R58, P2, PT, R58, R243, RZ ;  /* 0x000000f33a3a7210 */ /* 0x000fc60007f5e0ff */
[----:B------:R1:W-:Y:S04]  /*122e50*/  STL [R1+0x672c], R244 ;  /* 0x00672cf401007387 */ /* 0x0003e80000100800 */
[----:B------:R-:W2:Y:S04]  /*122e60*/  LDL.LU R61, [R1+0x6650] ;  /* 0x00665000013d7983 */ /* 0x000ea80000300800 */
[----:B------:R3:W-:Y:S04]  /*122e70*/  LDGSTS.E [R0+0x2700], desc[UR40][R56.64], P1 ;  /* 0x0270000038007fae */ /* 0x0007e800089a1028 */
[----:B-1----:R-:W2:Y:S04]  /*122e80*/  LDL.LU R244, [R1+0x664c] ;  /* 0x00664c0001f47983 */ /* 0x002ea80000300800 */
[----:B------:R-:W-:Y:S01]  /*122e90*/  STL [R1+0x6668], R58 ;  /* 0x0066683a01007387 */ /* 0x000fe20000100800 */
[----:B---3--:R-:W-:-:S04]  /*122ea0*/  IMAD.X R248, R248, 0x1, R3, P3 ;  /* 0x00000001f8f87824 */ /* 0x008fc800018e0603 */
[----:B------:R-:W-:Y:S01]  /*122eb0*/  IMAD.MOV.U32 R57, RZ, RZ, R248 ;  /* 0x000000ffff397224 */ /* 0x000fe200078e00f8 */
[----:B------:R1:W-:Y:S04]  /*122ec0*/  STL [R1+0x6664], R248 ;  /* 0x006664f801007387 */ /* 0x0003e80000100800 */
[----:B------:R-:W3:Y:S04]  /*122ed0*/  LDL.LU R242, [R1+0x6648] ;  /* 0x0066480001f27983 */ /* 0x000ee80000300800 */
[----:B-1----:R-:W3:Y:S01]  /*122ee0*/  LDL.LU R248, [R1+0x6644] ;  /* 0x0066440001f87983 */ /* 0x002ee20000300800 */
[----:B------:R-:W-:-:S04]  /*122ef0*/  UISETP.GT.AND UP1, UPT, UR13, 0x8, UPT ;  /* 0x000000080d00788c */ /* 0x000fc8000bf24270 */
[----:B------:R-:W-:-:S04]  /*122f00*/  USEL UR10, URZ, 0x4, !UP1 ;  /* 0x00000004ff0a7887 */ /* 0x000fc8000c800000 */
[----:B------:R-:W-:-:S06]  /*122f10*/  USEL UR10, UR10, URZ, !UP0 ;  /* 0x000000ff0a0a7287 */ /* 0x000fcc000c000000 */
[----:B------:R-:W-:Y:S02]  /*122f20*/  ISETP.NE.U32.AND P0, PT, RZ, UR10, PT ;  /* 0x0000000aff007c0c */ /* 0x000fe4000bf05070 */
[----:B----4-:R-:W-:Y:S01]  /*122f30*/  IADD3 R59, P1, PT, R59, R243, RZ ;  /* 0x000000f33b3b7210 */ /* 0x010fe20007f3e0ff */
[----:B------:R-:W-:Y:S01]  /*122f40*/  IMAD.X R245, R245, 0x1, R3, P2 ;  /* 0x00000001f5f57824 */ /* 0x000fe200010e0603 */
[----:B------:R-:W-:-:S03]  /*122f50*/  MOV R56, R247 ;  /* 0x000000f700387202 */ /* 0x000fc60000000f00 */
[----:B------:R-:W-:Y:S01]  /*122f60*/  STL [R1+0x6660], R59 ;  /* 0x0066603b01007387 */ /* 0x000fe20000100800 */
[----:B------:R-:W-:-:S03]  /*122f70*/  IADD3 R60, P2, PT, R60, R243, RZ ;  /* 0x000000f33c3c7210 */ /* 0x000fc60007f5e0ff */
[----:B------:R1:W-:Y:S04]  /*122f80*/  STL [R1+0x665c], R245 ;  /* 0x00665cf501007387 */ /* 0x0003e80000100800 */
[----:B------:R4:W-:Y:S01]  /*122f90*/  LDGSTS.E [R0+0x4000], desc[UR40][R56.64], P0 ;  /* 0x0400000038007fae */ /* 0x0009e200081a1028 */
[----:B------:R-:W-:Y:S02]  /*122fa0*/  IMAD.X R246, R246, 0x1, R3, P1 ;  /* 0x00000001f6f67824 */ /* 0x000fe400008e0603 */
[----:B----4-:R-:W-:Y:S02]  /*122fb0*/  IMAD.MOV.U32 R57, RZ, RZ, R245 ;  /* 0x000000ffff397224 */ /* 0x010fe400078e00f5 */
[----:B-1----:R-:W4:Y:S01]  /*122fc0*/  LDL.LU R245, [R1+0x663c] ;  /* 0x00663c0001f57983 */ /* 0x002f220000300800 */
[----:B------:R-:W-:-:S03]  /*122fd0*/  IMAD.MOV.U32 R56, RZ, RZ, R58 ;  /* 0x000000ffff387224 */ /* 0x000fc600078e003a */
[----:B------:R-:W-:Y:S04]  /*122fe0*/  STL [R1+0x6658], R60 ;  /* 0x0066583c01007387 */ /* 0x000fe80000100800 */
[----:B------:R1:W-:Y:S04]  /*122ff0*/  STL [R1+0x6654], R246 ;  /* 0x006654f601007387 */ /* 0x0003e80000100800 */
[----:B------:R-:W4:Y:S04]  /*123000*/  LDL.LU R58, [R1+0x6640] ;  /* 0x00664000013a7983 */ /* 0x000f280000300800 */
[----:B------:R1:W-:Y:S02]  /*123010*/  LDGSTS.E [R0+0x4100], desc[UR40][R56.64], P0 ;  /* 0x0410000038007fae */ /* 0x0003e400081a1028 */
[----:B-1----:R-:W-:-:S02]  /*123020*/  IMAD.MOV.U32 R57, RZ, RZ, R246 ;  /* 0x000000ffff397224 */ /* 0x002fc400078e00f6 */
[----:B------:R-:W-:-:S05]  /*123030*/  IMAD.MOV.U32 R56, RZ, RZ, R59 ;  /* 0x000000ffff387224 */ /* 0x000fca00078e003b */
[----:B------:R1:W-:Y:S01]  /*123040*/  LDGSTS.E [R0+0x4200], desc[UR40][R56.64], P0 ;  /* 0x0420000038007fae */ /* 0x0003e200081a1028 */
[----:B--2---:R-:W-:Y:S01]  /*123050*/  IADD3 R61, P1, PT, R61, R243, RZ ;  /* 0x000000f33d3d7210 */ /* 0x004fe20007f3e0ff */
[----:B------:R-:W-:-:S04]  /*123060*/  IMAD.X R244, R244, 0x1, R3, P2 ;  /* 0x00000001f4f47824 */ /* 0x000fc800010e0603 */
[----:B------:R-:W-:Y:S04]  /*123070*/  STL [R1+0x6650], R61 ;  /* 0x0066503d01007387 */ /* 0x000fe80000100800 */
[----:B------:R2:W-:Y:S04]  /*123080*/  STL [R1+0x664c], R244 ;  /* 0x00664cf401007387 */ /* 0x0005e80000100800 */
[----:B------:R-:W4:Y:S04]  /*123090*/  LDL.LU R246, [R1+0x6634] ;  /* 0x0066340001f67983 */ /* 0x000f280000300800 */
[----:B------:R-:W4:Y:S01]  /*1230a0*/  LDL.LU R59, [R1+0x6638] ;  /* 0x00663800013b7983 */ /* 0x000f220000300800 */
[----:B-1----:R-:W-:-:S02]  /*1230b0*/  MOV R57, R244 ;  /* 0x000000f400397202 */ /* 0x002fc40000000f00 */
[----:B---3--:R-:W-:Y:S01]  /*1230c0*/  IADD3 R242, P2, PT, R242, R243, RZ ;  /* 0x000000f3f2f27210 */ /* 0x008fe20007f5e0ff */
[----:B------:R-:W-:-:S04]  /*1230d0*/  IMAD.X R248, R248, 0x1, R3, P1 ;  /* 0x00000001f8f87824 */ /* 0x000fc800008e0603 */
[----:B------:R-:W-:Y:S04]  /*1230e0*/  STL [R1+0x6648], R242 ;  /* 0x006648f201007387 */ /* 0x000fe80000100800 */
[----:B------:R1:W-:Y:S04]  /*1230f0*/  STL [R1+0x6644], R248 ;  /* 0x006644f801007387 */ /* 0x0003e80000100800 */
[----:B--2---:R-:W2:Y:S04]  /*123100*/  LDL.LU R244, [R1+0x662c] ;  /* 0x00662c0001f47983 */ /* 0x004ea80000300800 */
[----:B------:R-:W3:Y:S01]  /*123110*/  LDL.LU R247, [R1+0x6570] ;  /* 0x0065700001f77983 */ /* 0x000ee20000300800 */
[----:B------:R-:W-:-:S03]  /*123120*/  IMAD.MOV.U32 R56, RZ, RZ, R60 ;  /* 0x000000ffff387224 */ /* 0x000fc600078e003c */
[----:B------:R-:W3:Y:S04]  /*123130*/  LDL.LU R60, [R1+0x6568] ;  /* 0x00656800013c7983 */ /* 0x000ee80000300800 */
[----:B------:R1:W-:Y:S02]  /*123140*/  LDGSTS.E [R0+0x4300], desc[UR40][R56.64], P0 ;  /* 0x0430000038007fae */ /* 0x0003e400081a1028 */
[----:B-1----:R-:W-:Y:S02]  /*123150*/  IMAD.MOV.U32 R56, RZ, RZ, R61 ;  /* 0x000000ffff387224 */ /* 0x002fe400078e003d */
[----:B------:R-:W-:-:S05]  /*123160*/  IMAD.MOV.U32 R57, RZ, RZ, R248 ;  /* 0x000000ffff397224 */ /* 0x000fca00078e00f8 */
[----:B------:R1:W-:Y:S01]  /*123170*/  LDGSTS.E [R0+0x4400], desc[UR40][R56.64], P0 ;  /* 0x0440000038007fae */ /* 0x0003e200081a1028 */
[----:B----4-:R-:W-:Y:S01]  /*123180*/  IMAD.X R245, R245, 0x1, R3, P2 ;  /* 0x00000001f5f57824 */ /* 0x010fe200010e0603 */
[----:B------:R-:W-:Y:S01]  /*123190*/  IADD3 R58, P1, PT, R58, R243, RZ ;  /* 0x000000f33a3a7210 */ /* 0x000fe20007f3e0ff */
[----:B-1----:R-:W-:-:S04]  /*1231a0*/  IMAD.MOV.U32 R56, RZ, RZ, R242 ;  /* 0x000000ffff387224 */ /* 0x002fc800078e00f2 */
[----:B------:R-:W-:Y:S01]  /*1231b0*/  STL [R1+0x6640], R58 ;  /* 0x0066403a01007387 */ /* 0x000fe20000100800 */
[----:B------:R-:W-:-:S03]  /*1231c0*/  IMAD.MOV.U32 R57, RZ, RZ, R245 ;  /* 0x000000ffff397224 */ /* 0x000fc600078e00f5 */
[----:B------:R1:W-:Y:S04]  /*1231d0*/  STL [R1+0x663c], R245 ;  /* 0x00663cf501007387 */ /* 0x0003e80000100800 */
[----:B------:R-:W4:Y:S04]  /*1231e0*/  LDL.LU R248, [R1+0x6564] ;  /* 0x0065640001f87983 */ /* 0x000f280000300800 */
[----:B------:R-:W4:Y:S04]  /*1231f0*/  LDL.LU R61, [R1+0x6560] ;  /* 0x00656000013d7983 */ /* 0x000f280000300800 */
[----:B-1----:R-:W4:Y:S04]  /*123200*/  LDL.LU R245, [R1+0x655c] ;  /* 0x00655c0001f57983 */ /* 0x002f280000300800 */
[----:B------:R1:W-:Y:S02]  /*123210*/  LDGSTS.E [R0+0x4500], desc[UR40][R56.64], P0 ;  /* 0x0450000038007fae */ /* 0x0003e400081a1028 */
[----:B-1----:R-:W-:-:S02]  /*123220*/  IMAD.MOV.U32 R56, RZ, RZ, R58 ;  /* 0x000000ffff387224 */ /* 0x002fc400078e003a */
[----:B------:R-:W-:Y:S01]  /*123230*/  IMAD.X R246, R246, 0x1, R3, P1 ;  /* 0x00000001f6f67824 */ /* 0x000fe200008e0603 */
[----:B------:R-:W-:-:S03]  /*123240*/  IADD3 R59, P2, PT, R59, R243, RZ ;  /* 0x000000f33b3b7210 */ /* 0x000fc60007f5e0ff */
[----:B------:R-:W-:Y:S02]  /*123250*/  IMAD.MOV.U32 R57, RZ, RZ, R246 ;  /* 0x000000ffff397224 */ /* 0x000fe400078e00f6 */
[----:B------:R-:W-:Y:S04]  /*123260*/  STL [R1+0x6638], R59 ;  /* 0x0066383b01007387 */ /* 0x000fe80000100800 */
[----:B------:R1:W-:Y:S04]  /*123270*/  STL [R1+0x6634], R246 ;  /* 0x006634f601007387 */ /* 0x0003e80000100800 */
[----:B------:R-:W4:Y:S04]  /*123280*/  LDL.LU R242, [R1+0x6558] ;  /* 0x0065580001f27983 */ /* 0x000f280000300800 */
[----:B------:R3:W-:Y:S04]  /*123290*/  LDGSTS.E [R0+0x4600], desc[UR40][R56.64], P0 ;  /* 0x0460000038007fae */ /* 0x0007e800081a1028 */
[----:B-1----:R-:W4:Y:S01]  /*1232a0*/  LDL.LU R246, [R1+0x6554] ;  /* 0x0065540001f67983 */ /* 0x002f220000300800 */
[----:B--2---:R-:W-:Y:S01]  /*1232b0*/  IMAD.X R244, R244, 0x1, R3, P2 ;  /* 0x00000001f4f47824 */ /* 0x004fe200010e0603 */
[----:B---3--:R-:W-:-:S03]  /*1232c0*/  IADD3 R247, P3, PT, R247, R243, RZ ;  /* 0x000000f3f7f77210 */ /* 0x008fc60007f7e0ff */
[----:B------:R-:W-:Y:S02]  /*1232d0*/  IMAD.MOV.U32 R57, RZ, RZ, R244 ;  /* 0x000000ffff397224 */ /* 0x000fe400078e00f4 */
[----:B------:R-:W-:Y:S04]  /*1232e0*/  STL [R1+0x6570], R247 ;  /* 0x006570f701007387 */ /* 0x000fe80000100800 */
[----:B------:R1:W-:Y:S04]  /*1232f0*/  STL [R1+0x662c], R244 ;  /* 0x00662cf401007387 */ /* 0x0003e80000100800 */
[----:B------:R-:W2:Y:S04]  /*123300*/  LDL.LU R58, [R1+0x6550] ;  /* 0x00655000013a7983 */ /* 0x000ea80000300800 */
[----:B-1----:R-:W3:Y:S01]  /*123310*/  LDL.LU R244, [R1+0x654c] ;  /* 0x00654c0001f47983 */ /* 0x002ee20000300800 */
[----:B------:R-:W-:-:S04]  /*123320*/  UISETP.GT.AND UP1, UPT, UR13, 0xc, UPT ;  /* 0x0000000c0d00788c */ /* 0x000fc8000bf24270 */
[----:B------:R-:W-:-:S04]  /*123330*/  USEL UR10, URZ, 0x4, !UP1 ;  /* 0x00000004ff0a7887 */ /* 0x000fc8000c800000 */
[----:B------:R-:W-:Y:S01]  /*123340*/  USEL UR10, UR10, URZ, !UP0 ;  /* 0x000000ff0a0a7287 */ /* 0x000fe2000c000000 */
[----:B------:R-:W-:Y:S01]  /*123350*/  IMAD.MOV.U32 R56, RZ, RZ, R59 ;  /* 0x000000ffff387224 */ /* 0x000fe200078e003b */
[----:B------:R-:W-:-:S04]  /*123360*/  IADD3 R60, P2, PT, R60, R243, RZ ;  /* 0x000000f33c3c7210 */ /* 0x000fc80007f5e0ff */
[----:B------:R-:W-:Y:S01]  /*123370*/  ISETP.NE.U32.AND P1, PT, RZ, UR10, PT ;  /* 0x0000000aff007c0c */ /* 0x000fe2000bf25070 */
[----:B------:R1:W-:Y:S04]  /*123380*/  LDGSTS.E [R0+0x4700], desc[UR40][R56.64], P0 ;  /* 0x0470000038007fae */ /* 0x0003e800081a1028 */
[----:B------:R-:W-:Y:S01]  /*123390*/  STL [R1+0x6568], R60 ;  /* 0x0065683c01007387 */ /* 0x000fe20000100800 */
[----:B-1----:R-:W-:Y:S01]  /*1233a0*/  IMAD.MOV.U32 R56, RZ, RZ, R247 ;  /* 0x000000ffff387224 */ /* 0x002fe200078e00f7 */
[----:B----4-:R-:W-:Y:S02]  /*1233b0*/  IADD3.X R248, PT, PT, R248, R3, RZ, P3, !PT ;  /* 0x00000003f8f87210 */ /* 0x010fe40001ffe4ff */
[----:B------:R-:W-:-:S03]  /*1233c0*/  IADD3 R61, P0, PT, R61, R243, RZ ;  /* 0x000000f33d3d7210 */ /* 0x000fc60007f1e0ff */
[----:B------:R1:W-:Y:S01]  /*1233d0*/  STL [R1+0x6564], R248 ;  /* 0x006564f801007387 */ /* 0x0003e20000100800 */
[----:B------:R-:W-:Y:S02]  /*1233e0*/  IMAD.MOV.U32 R57, RZ, RZ, R248 ;  /* 0x000000ffff397224 */ /* 0x000fe400078e00f8 */
[----:B------:R-:W-:Y:S01]  /*1233f0*/  IMAD.X R245, R245, 0x1, R3, P2 ;  /* 0x00000001f5f57824 */ /* 0x000fe200010e0603 */
[----:B------:R-:W4:Y:S04]  /*123400*/  LDL.LU R59, [R1+0x6548] ;  /* 0x00654800013b7983 */ /* 0x000f280000300800 */
[----:B------:R1:W-:Y:S04]  /*123410*/  LDGSTS.E [R0+0x6000], desc[UR40][R56.64], P1 ;  /* 0x0600000038007fae */ /* 0x0003e800089a1028 */
[----:B-1----:R-:W4:Y:S04]  /*123420*/  LDL.LU R248, [R1+0x6544] ;  /* 0x0065440001f87983 */ /* 0x002f280000300800 */
[----:B------:R-:W-:Y:S04]  /*123430*/  STL [R1+0x6560], R61 ;  /* 0x0065603d01007387 */ /* 0x000fe80000100800 */
[----:B------:R1:W-:Y:S01]  /*123440*/  STL [R1+0x655c], R245 ;  /* 0x00655cf501007387 */ /* 0x0003e20000100800 */
[----:B------:R-:W-:-:S02]  /*123450*/  IMAD.MOV.U32 R57, RZ, RZ, R245 ;  /* 0x000000ffff397224 */ /* 0x000fc400078e00f5 */
[----:B------:R-:W-:-:S05]  /*123460*/  IMAD.MOV.U32 R56, RZ, RZ, R60 ;  /* 0x000000ffff387224 */ /* 0x000fca00078e003c */
[----:B------:R1:W-:Y:S04]  /*123470*/  LDGSTS.E [R0+0x6100], desc[UR40][R56.64], P1 ;  /* 0x0610000038007fae */ /* 0x0003e800089a1028 */
[----:B-1----:R-:W4:Y:S01]  /*123480*/  LDL.LU R245, [R1+0x653c] ;  /* 0x00653c0001f57983 */ /* 0x002f220000300800 */
[----:B------:R-:W-:Y:S02]  /*123490*/  MOV R56, R61 ;  /* 0x0000003d00387202 */ /* 0x000fe40000000f00 */
[----:B------:R-:W-:Y:S01]  /*1234a0*/  IADD3 R242, P2, PT, R242, R243, RZ ;  /* 0x000000f3f2f27210 */ /* 0x000fe20007f5e0ff */
[----:B------:R-:W-:-:S04]  /*1234b0*/  IMAD.X R246, R246, 0x1, R3, P0 ;  /* 0x00000001f6f67824 */ /* 0x000fc800000e0603 */
[----:B------:R-:W-:Y:S04]  /*1234c0*/  STL [R1+0x6558], R242 ;  /* 0x006558f201007387 */ /* 0x000fe80000100800 */
[----:B------:R1:W-:Y:S04]  /*1234d0*/  STL [R1+0x6554], R246 ;  /* 0x006554f601007387 */ /* 0x0003e80000100800 */
[----:B------:R-:W4:Y:S01]  /*1234e0*/  LDL.LU R60, [R1+0x6540] ;  /* 0x00654000013c7983 */ /* 0x000f220000300800 */
[----:B------:R-:W-:-:S05]  /*1234f0*/  IMAD.MOV.U32 R57, RZ, RZ, R246 ;  /* 0x000000ffff397224 */ /* 0x000fca00078e00f6 */
[----:B------:R1:W-:Y:S01]  /*123500*/  LDGSTS.E [R0+0x6200], desc[UR40][R56.64], P1 ;  /* 0x0620000038007fae */ /* 0x0003e200089a1028 */
[----:B--2---:R-:W-:Y:S01]  /*123510*/  IADD3 R58, P0, PT, R58, R243, RZ ;  /* 0x000000f33a3a7210 */ /* 0x004fe20007f1e0ff */
[----:B---3--:R-:W-:-:S04]  /*123520*/  IMAD.X R244, R244, 0x1, R3, P2 ;  /* 0x00000001f4f47824 */ /* 0x008fc800010e0603 */
[----:B------:R-:W-:Y:S04]  /*123530*/  STL [R1+0x6550], R58 ;  /* 0x0065503a01007387 */ /* 0x000fe80000100800 */
[----:B------:R2:W-:Y:S04]  /*123540*/  STL [R1+0x654c], R244 ;  /* 0x00654cf401007387 */ /* 0x0005e80000100800 */
[----:B-1----:R-:W3:Y:S04]  /*123550*/  LDL.LU R246, [R1+0x6534] ;  /* 0x0065340001f67983 */ /* 0x002ee80000300800 */
[----:B------:R-:W3:Y:S01]  /*123560*/  LDL.LU R61, [R1+0x6538] ;  /* 0x00653800013d7983 */ /* 0x000ee20000300800 */
[----:B------:R-:W-:-:S02]  /*123570*/  IMAD.MOV.U32 R56, RZ, RZ, R242 ;  /* 0x000000ffff387224 */ /* 0x000fc400078e00f2 */
[----:B------:R-:W-:-:S05]  /*123580*/  IMAD.MOV.U32 R57, RZ, RZ, R244 ;  /* 0x000000ffff397224 */ /* 0x000fca00078e00f4 */
[----:B------:R1:W-:Y:S02]  /*123590*/  LDGSTS.E [R0+0x6300], desc[UR40][R56.64], P1 ;  /* 0x0630000038007fae */ /* 0x0003e400089a1028 */
[----:B-1----:R-:W-:Y:S01]  /*1235a0*/  IMAD.MOV.U32 R56, RZ, RZ, R58 ;  /* 0x000000ffff387224 */ /* 0x002fe200078e003a */
[----:B----4-:R-:W-:Y:S01]  /*1235b0*/  IADD3 R59, P2, PT, R59, R243, RZ ;  /* 0x000000f33b3b7210 */ /* 0x010fe20007f5e0ff */
[----:B------:R-:W-:-:S04]  /*1235c0*/  IMAD.X R248, R248, 0x1, R3, P0 ;  /* 0x00000001f8f87824 */ /* 0x000fc800000e0603 */
[----:B------:R-:W-:Y:S04]  /*1235d0*/  STL [R1+0x6548], R59 ;  /* 0x0065483b01007387 */ /* 0x000fe80000100800 */
[----:B------:R1:W-:Y:S04]  /*1235e0*/  STL [R1+0x6544], R248 ;  /* 0x006544f801007387 */ /* 0x0003e80000100800 */
[----:B--2---:R-:W2:Y:S04]  /*1235f0*/  LDL.LU R244, [R1+0x652c] ;  /* 0x00652c0001f47983 */ /* 0x004ea80000300800 */
[----:B------:R-:W4:Y:S01]  /*123600*/  LDL.LU R247, [R1+0x6470] ;  /* 0x0064700001f77983 */ /* 0x000f220000300800 */
[----:B------:R-:W-:-:S03]  /*123610*/  IMAD.MOV.U32 R57, RZ, RZ, R248 ;  /* 0x000000ffff397224 */ /* 0x000fc600078e00f8 */
[----:B------:R-:W4:Y:S01]  /*123620*/  LDL.LU R242, [R1+0x6468] ;  /* 0x0064680001f27983 */ /* 0x000f220000300800 */
[----:B------:R-:W-:-:S03]  /*123630*/  IMAD.X R245, R245, 0x1, R3, P2 ;  /* 0x00000001f5f57824 */ /* 0x000fc600010e0603 */
[----:B------:R1:W-:Y:S02]  /*123640*/  LDGSTS.E [R0+0x6400], desc[UR40][R56.64], P1 ;  /* 0x0640000038007fae */ /* 0x0003e400089a1028 */
[----:B-1----:R-:W-:Y:S01]  /*123650*/  IMAD.MOV.U32 R56, RZ, RZ, R59 ;  /* 0x000000ffff387224 */ /* 0x002fe200078e003b */
[----:B------:R-:W-:-:S05]  /*123660*/  MOV R57, R245 ;  /* 0x000000f500397202 */ /* 0x000fca0000000f00 */
[----:B------:R1:W-:Y:S01]  /*123670*/  LDGSTS.E [R0+0x6500], desc[UR40][R56.64], P1 ;  /* 0x0650000038007fae */ /* 0x0003e200089a1028 */
[----:B------:R-:W-:-:S05]  /*123680*/  IADD3 R60, P0, PT, R60, R243, RZ ;  /* 0x000000f33c3c7210 */ /* 0x000fca0007f1e0ff */
[----:B------:R-:W-:Y:S04]  /*123690*/  STL [R1+0x6540], R60 ;  /* 0x0065403c01007387 */ /* 0x000fe80000100800 */
[----:B------:R1:W-:Y:S04]  /*1236a0*/  STL [R1+0x653c], R245 ;  /* 0x00653cf501007387 */ /* 0x0003e80000100800 */
[----:B------:R-:W4:Y:S04]  /*1236b0*/  LDL.LU R248, [R1+0x6464] ;  /* 0x0064640001f87983 */ /* 0x000f280000300800 */
[----:B------:R-:W4:Y:S04]  /*1236c0*/  LDL.LU R58, [R1+0x6460] ;  /* 0x00646000013a7983 */ /* 0x000f280000300800 */
[----:B-1----:R-:W4:Y:S01]  /*1236d0*/  LDL.LU R245, [R1+0x645c] ;  /* 0x00645c0001f57983 */ /* 0x002f220000300800 */
[----:B---3--:R-:W-:Y:S01]  /*1236e0*/  IMAD.X R246, R246, 0x1, R3, P0 ;  /* 0x00000001f6f67824 */ /* 0x008fe200000e0603 */
[----:B------:R-:W-:-:S03]  /*1236f0*/  IADD3 R61, P2, PT, R61, R243, RZ ;  /* 0x000000f33d3d7210 */ /* 0x000fc60007f5e0ff */
[----:B------:R-:W-:Y:S02]  /*123700*/  IMAD.MOV.U32 R57, RZ, RZ, R246 ;  /* 0x000000ffff397224 */ /* 0x000fe400078e00f6 */
[----:B------:R-:W-:Y:S04]  /*123710*/  STL [R1+0x6538], R61 ;  /* 0x0065383d01007387 */ /* 0x000fe80000100800 */
[----:B------:R1:W-:Y:S04]  /*123720*/  STL [R1+0x6534], R246 ;  /* 0x006534f601007387 */ /* 0x0003e80000100800 */
[----:B------:R-:W3:Y:S04]  /*123730*/  LDL.LU R59, [R1+0x6458] ;  /* 0x00645800013b7983 */ /* 0x000ee80000300800 */
[----:B-1----:R-:W3:Y:S01]  /*123740*/  LDL.LU R246, [R1+0x6454] ;  /* 0x0064540001f67983 */ /* 0x002ee20000300800 */
[----:B------:R-:W-:-:S04]  /*123750*/  UISETP.GT.AND UP1, UPT, UR13, 0x10, UPT ;  /* 0x000000100d00788c */ /* 0x000fc8000bf24270 */
[----:B------:R-:W-:Y:S01]  /*123760*/  USEL UR10, URZ, 0x4, !UP1 ;  /* 0x00000004ff0a7887 */ /* 0x000fe2000c800000 */
[----:B------:R-:W-:-:S03]  /*123770*/  IMAD.MOV.U32 R56, RZ, RZ, R60 ;  /* 0x000000ffff387224 */ /* 0x000fc600078e003c */
[----:B------:R-:W-:Y:S02]  /*123780*/  USEL UR10, UR10, URZ, !UP0 ;  /* 0x000000ff0a0a7287 */ /* 0x000fe4000c000000 */
[----:B------:R1:W-:Y:S04]  /*123790*/  LDGSTS.E [R0+0x6600], desc[UR40][R56.64], P1 ;  /* 0x0660000038007fae */ /* 0x0003e800089a1028 */
[----:B------:R-:W-:Y:S01]  /*1237a0*/  ISETP.NE.U32.AND P0, PT, RZ, UR10, PT ;  /* 0x0000000aff007c0c */ /* 0x000fe2000bf05070 */
[----:B-1----:R-:W-:Y:S02]  /*1237b0*/  IMAD.MOV.U32 R56, RZ, RZ, R61 ;  /* 0x000000ffff387224 */ /* 0x002fe400078e003d */
[----:B--2---:R-:W-:Y:S01]  /*1237c0*/  IMAD.X R244, R244, 0x1, R3, P2 ;  /* 0x00000001f4f47824 */ /* 0x004fe200010e0603 */
[----:B----4-:R-:W-:-:S03]  /*1237d0*/  IADD3 R247, P3, PT, R247, R243, RZ ;  /* 0x000000f3f7f77210 */ /* 0x010fc60007f7e0ff */
        /* <DEDUP_REMOVED lines=8> */
[----:B----4-:R-:W-:-:S02]  /*123860*/  IMAD.MOV.U32 R56, RZ, RZ, R247 ;  /* 0x000000ffff387224 */ /* 0x010fc400078e00f7 */
[----:B------:R-:W-:Y:S01]  /*123870*/  IMAD.X R248, R248, 0x1, R3, P3 ;  /* 0x00000001f8f87824 */ /* 0x000fe200018e0603 */
[----:B------:R-:W-:-:S04]  /*123880*/  IADD3 R58, P1, PT, R58, R243, RZ ;  /* 0x000000f33a3a7210 */ /* 0x000fc80007f3e0ff */
        /* <DEDUP_REMOVED lines=8> */
[----:B---3--:R-:W-:Y:S01]  /*123910*/  IMAD.MOV.U32 R57, RZ, RZ, R245 ;  /* 0x000000ffff397224 */ /* 0x008fe200078e00f5 */
[----:B------:R-:W-:Y:S01]  /*123920*/  IADD3 R59, P2, PT, R59, R243, RZ ;  /* 0x000000f33b3b7210 */ /* 0x000fe20007f5e0ff */
[----:B------:R-:W-:Y:S01]  /*123930*/  IMAD.MOV.U32 R56, RZ, RZ, R242 ;  /* 0x000000ffff387224 */ /* 0x000fe200078e00f2 */
[----:B------:R-:W-:Y:S01]  /*123940*/  IADD3.X R246, PT, PT, R246, R3, RZ, P1, !PT ;  /* 0x00000003f6f67210 */ /* 0x000fe20000ffe4ff */
[----:B-1----:R-:W3:Y:S04]  /*123950*/  LDL.LU R245, [R1+0x643c] ;  /* 0x00643c0001f57983 */ /* 0x002ee80000300800 */
[----:B------:R-:W-:Y:S04]  /*123960*/  STL [R1+0x6458], R59 ;  /* 0x0064583b01007387 */ /* 0x000fe80000100800 */
[----:B------:R1:W-:Y:S04]  /*123970*/  STL [R1+0x6454], R246 ;  /* 0x006454f601007387 */ /* 0x0003e80000100800 */
[----:B------:R-:W3:Y:S04]  /*123980*/  LDL.LU R242, [R1+0x6440] ;  /* 0x0064400001f27983 */ /* 0x000ee80000300800 */
        /* <DEDUP_REMOVED lines=8> */
[----:B------:R-:W3:Y:S04]  /*123a10*/  LDL.LU R246, [R1+0x6434] ;  /* 0x0064340001f67983 */ /* 0x000ee80000300800 */
[----:B------:R-:W3:Y:S01]  /*123a20*/  LDL.LU R58, [R1+0x6438] ;  /* 0x00643800013a7983 */ /* 0x000ee20000300800 */
[----:B-1----:R-:W-:-:S02]  /*123a30*/  IMAD.MOV.U32 R57, RZ, RZ, R244 ;  /* 0x000000ffff397224 */ /* 0x002fc400078e00f4 */
[----:B------:R-:W-:-:S05]  /*123a40*/  IMAD.MOV.U32 R56, RZ, RZ, R59 ;  /* 0x000000ffff387224 */ /* 0x000fca00078e003b */
[----:B------:R1:W-:Y:S01]  /*123a50*/  LDGSTS.E [R0+0x8300], desc[UR40][R56.64], P0 ;  /* 0x0830000038007fae */ /* 0x0003e200081a1028 */
[----:B----4-:R-:W-:Y:S01]  /*123a60*/  IADD3 R61, P2, PT, R61, R243, RZ ;  /* 0x000000f33d3d7210 */ /* 0x010fe20007f5e0ff */
[----:B------:R-:W-:-:S04]  /*123a70*/  IMAD.X R248, R248, 0x1, R3, P1 ;  /* 0x00000001f8f87824 */ /* 0x000fc800008e0603 */
[----:B------:R-:W-:Y:S04]  /*123a80*/  STL [R1+0x6448], R61 ;  /* 0x0064483d01007387 */ /* 0x000fe80000100800 */
[----:B------:R4:W-:Y:S04]  /*123a90*/  STL [R1+0x6444], R248 ;  /* 0x006444f801007387 */ /* 0x0009e80000100800 */
[----:B--2---:R-:W2:Y:S04]  /*123aa0*/  LDL.LU R244, [R1+0x642c] ;  /* 0x00642c0001f47983 */ /* 0x004ea80000300800 */
[----:B------:R-:W2:Y:S01]  /*123ab0*/  LDL.LU R247, [R1+0x6370] ;  /* 0x0063700001f77983 */ /* 0x000ea20000300800 */
[----:B-1----:R-:W-:-:S03]  /*123ac0*/  IMAD.MOV.U32 R57, RZ, RZ, R248 ;  /* 0x000000ffff397224 */ /* 0x002fc600078e00f8 */
[----:B------:R-:W2:Y:S01]  /*123ad0*/  LDL.LU R59, [R1+0x6368] ;  /* 0x00636800013b7983 */ /* 0x000ea20000300800 */
[----:B---3--:R-:W-:Y:S01]  /*123ae0*/  IMAD.X R245, R245, 0x1, R3, P2 ;  /* 0x00000001f5f57824 */ /* 0x008fe200010e0603 */
[----:B------:R-:W-:-:S05]  /*123af0*/  IADD3 R242, P1, PT, R242, R243, RZ ;  /* 0x000000f3f2f27210 */ /* 0x000fca0007f3e0ff */
[----:B------:R-:W-:Y:S04]  /*123b00*/  STL [R1+0x6440], R242 ;  /* 0x006440f201007387 */ /* 0x000fe80000100800 */
[----:B------:R1:W-:Y:S04]  /*123b10*/  STL [R1+0x643c], R245 ;  /* 0x00643cf501007387 */ /* 0x0003e80000100800 */
[----:B----4-:R-:W3:Y:S01]  /*123b20*/  LDL.LU R248, [R1+0x6364] ;  /* 0x0063640001f87983 */ /* 0x010ee20000300800 */
[----:B------:R-:W-:-:S03]  /*123b30*/  MOV R56, R60 ;  /* 0x0000003c00387202 */ /* 0x000fc60000000f00 */
[----:B------:R-:W4:Y:S04]  /*123b40*/  LDL.LU R60, [R1+0x6360] ;  /* 0x00636000013c7983 */ /* 0x000f280000300800 */
[----:B------:R1:W-:Y:S02]  /*123b50*/  LDGSTS.E [R0+0x8400], desc[UR40][R56.64], P0 ;  /* 0x0840000038007fae */ /* 0x0003e400081a1028 */
[----:B-1----:R-:W-:Y:S02]  /*123b60*/  IMAD.MOV.U32 R56, RZ, RZ, R61 ;  /* 0x000000ffff387224 */ /* 0x002fe400078e003d */
[----:B------:R-:W-:Y:S02]  /*123b70*/  IMAD.MOV.U32 R57, RZ, RZ, R245 ;  /* 0x000000ffff397224 */ /* 0x000fe400078e00f5 */
[----:B------:R-:W4:Y:S04]  /*123b80*/  LDL.LU R245, [R1+0x635c] ;  /* 0x00635c0001f57983 */ /* 0x000f280000300800 */
[----:B------:R1:W-:Y:S01]  /*123b90*/  LDGSTS.E [R0+0x8500], desc[UR40][R56.64], P0 ;  /* 0x0850000038007fae */ /* 0x0003e200081a1028 */
[----:B------:R-:W-:Y:S01]  /*123ba0*/  IMAD.X R246, R246, 0x1, R3, P1 ;  /* 0x00000001f6f67824 */ /* 0x000fe200008e0603 */
[----:B------:R-:W-:-:S03]  /*123bb0*/  IADD3 R58, P2, PT, R58, R243, RZ ;  /* 0x000000f33a3a7210 */ /* 0x000fc60007f5e0ff */
[----:B-1----:R-:W-:Y:S02]  /*123bc0*/  IMAD.MOV.U32 R57, RZ, RZ, R246 ;  /* 0x000000ffff397224 */ /* 0x002fe400078e00f6 */
[----:B------:R-:W-:Y:S01]  /*123bd0*/  STL [R1+0x6438], R58 ;  /* 0x0064383a01007387 */ /* 0x000fe20000100800 */
[----:B------:R-:W-:-:S03]  /*123be0*/  IMAD.MOV.U32 R56, RZ, RZ, R242 ;  /* 0x000000ffff387224 */ /* 0x000fc600078e00f2 */
[----:B------:R1:W-:Y:S04]  /*123bf0*/  STL [R1+0x6434], R246 ;  /* 0x006434f601007387 */ /* 0x0003e80000100800 */
[----:B------:R-:W4:Y:S04]  /*123c00*/  LDL.LU R61, [R1+0x6358] ;  /* 0x00635800013d7983 */ /* 0x000f280000300800 */
[----:B------:R1:W-:Y:S04]  /*123c10*/  LDGSTS.E [R0+0x8600], desc[UR40][R56.64], P0 ;  /* 0x0860000038007fae */ /* 0x0003e800081a1028 */
[----:B-1----:R-:W4:Y:S01]  /*123c20*/  LDL.LU R246, [R1+0x6354] ;  /* 0x0063540001f67983 */ /* 0x002f220000300800 */
[----:B------:R-:W-:-:S02]  /*123c30*/  IMAD.MOV.U32 R56, RZ, RZ, R58 ;  /* 0x000000ffff387224 */ /* 0x000fc400078e003a */
[----:B--2---:R-:W-:Y:S01]  /*123c40*/  IMAD.X R244, R244, 0x1, R3, P2 ;  /* 0x00000001f4f47824 */ /* 0x004fe200010e0603 */
[----:B------:R-:W-:-:S04]  /*123c50*/  IADD3 R247, P3, PT, R247, R243, RZ ;  /* 0x000000f3f7f77210 */ /* 0x000fc80007f7e0ff */
[----:B------:R-:W-:Y:S01]  /*123c60*/  MOV R57, R244 ;  /* 0x000000f400397202 */ /* 0x000fe20000000f00 */
        /* <DEDUP_REMOVED lines=15> */
[----:B------:R-:W-:Y:S01]  /*123d60*/  ISETP.NE.U32.AND P1, PT, RZ, UR10, PT ;  /* 0x0000000aff007c0c */ /* 0x000fe2000bf25070 */
[----:B------:R-:W-:Y:S01]  /*123d70*/  IMAD.MOV.U32 R56, RZ, RZ, R247 ;  /* 0x000000ffff387224 */ /* 0x000fe200078e00f7 */
[----:B----4-:R-:W-:Y:S01]  /*123d80*/  IADD3 R60, P0, PT, R60, R243, RZ ;  /* 0x000000f33c3c7210 */ /* 0x010fe20007f1e0ff */
[----:B------:R-:W-:-:S04]  /*123d90*/  IMAD.X R245, R245, 0x1, R3, P2 ;  /* 0x00000001f5f57824 */ /* 0x000fc800010e0603 */
[----:B------:R-:W-:Y:S04]  /*123da0*/  STL [R1+0x6360], R60 ;  /* 0x0063603c01007387 */ /* 0x000fe80000100800 */
[----:B------:R1:W-:Y:S04]  /*123db0*/  STL [R1+0x635c], R245 ;  /* 0x00635cf501007387 */ /* 0x0003e80000100800 */
[----:B------:R4:W-:Y:S01]  /*123dc0*/  LDGSTS.E [R0+0xa000], desc[UR40][R56.64], P1 ;  /* 0x0a00000038007fae */ /* 0x0009e200089a1028 */
[----:B------:R-:W-:Y:S01]  /*123dd0*/  IADD3 R61, P2, PT, R61, R243, RZ ;  /* 0x000000f33d3d7210 */ /* 0x000fe20007f5e0ff */
[----:B----4-:R-:W-:-:S02]  /*123de0*/  IMAD.MOV.U32 R57, RZ, RZ, R245 ;  /* 0x000000ffff397224 */ /* 0x010fc400078e00f5 */
[----:B-1----:R-:W4:Y:S01]  /*123df0*/  LDL.LU R245, [R1+0x633c] ;  /* 0x00633c0001f57983 */ /* 0x002f220000300800 */
[----:B------:R-:W-:-:S03]  /*123e00*/  IMAD.X R246, R246, 0x1, R3, P0 ;  /* 0x00000001f6f67824 */ /* 0x000fc600000e0603 */
[----:B------:R-:W-:Y:S01]  /*123e10*/  STL [R1+0x6358], R61 ;  /* 0x0063583d01007387 */ /* 0x000fe20000100800 */
[----:B------:R-:W-:-:S03]  /*123e20*/  IMAD.MOV.U32 R56, RZ, RZ, R59 ;  /* 0x000000ffff387224 */ /* 0x000fc600078e003b */
        /* <DEDUP_REMOVED lines=12> */
[----:B---3--:R-:W-:Y:S01]  /*123ef0*/  IADD3 R58, P2, PT, R58, R243, RZ ;  /* 0x000000f33a3a7210 */ /* 0x008fe20007f5e0ff */
[----:B-1----:R-:W-:Y:S01]  /*123f00*/  IMAD.MOV.U32 R57, RZ, RZ, R244 ;  /* 0x000000ffff397224 */ /* 0x002fe200078e00f4 */
[----:B------:R-:W-:-:S03]  /*123f10*/  IADD3.X R248, PT, PT, R248, R3, RZ, P0, !PT ;  /* 0x00000003f8f87210 */ /* 0x000fc600007fe4ff */
        /* <DEDUP_REMOVED lines=20> */
[----:B-1----:R-:W-:Y:S01]  /*124060*/  MOV R56, R59 ;  /* 0x0000003b00387202 */ /* 0x002fe20000000f00 */
[----:B------:R-:W-:Y:S01]  /*124070*/  IMAD.X R246, R246, 0x1, R3, P0 ;  /* 0x00000001f6f67824 */ /* 0x000fe200000e0603 */
[----:B------:R-:W-:-:S03]  /*124080*/  IADD3 R60, P2, PT, R60, R243, RZ ;  /* 0x000000f33c3c7210 */ /* 0x000fc60007f5e0ff */
[----:B------:R-:W-:Y:S02]  /*124090*/  IMAD.MOV.U32 R57, RZ, RZ, R246 ;  /* 0x000000ffff397224 */ /* 0x000fe400078e00f6 */
[----:B------:R-:W-:Y:S04]  /*1240a0*/  STL [R1+0x6338], R60 ;  /* 0x0063383c01007387 */ /* 0x000fe80000100800 */
[----:B------:R1:W-:Y:S04]  /*1240b0*/  STL [R1+0x6334], R246 ;  /* 0x006334f601007387 */ /* 0x0003e80000100800 */
[----:B------:R-:W4:Y:S04]  /*1240c0*/  LDL.LU R58, [R1+0x6258] ;  /* 0x00625800013a7983 */ /* 0x000f280000300800 */
[----:B------:R3:W-:Y:S01]  /*1240d0*/  LDGSTS.E [R0+0xa600], desc[UR40][R56.64], P1 ;  /* 0x0a60000038007fae */ /* 0x0007e200089a1028 */
[----:B--2---:R-:W-:-:S03]  /*1240e0*/  IMAD.X R244, R244, 0x1, R3, P2 ;  /* 0x00000001f4f47824 */ /* 0x004fc600010e0603 */
[----:B-1----:R-:W2:Y:S01]  /*1240f0*/  LDL.LU R246, [R1+0x6254] ;  /* 0x0062540001f67983 */ /* 0x002ea20000300800 */
[----:B---3--:R-:W-:-:S05]  /*124100*/  IADD3 R247, P3, PT, R247, R243, RZ ;  /* 0x000000f3f7f77210 */ /* 0x008fca0007f7e0ff */
[----:B------:R-:W-:Y:S01]  /*124110*/  STL [R1+0x6270], R247 ;  /* 0x006270f701007387 */ /* 0x000fe20000100800 */
[----:B------:R-:W-:-:S03]  /*124120*/  IMAD.MOV.U32 R57, RZ, RZ, R244 ;  /* 0x000000ffff397224 */ /* 0x000fc600078e00f4 */
[----:B------:R1:W-:Y:S04]  /*124130*/  STL [R1+0x632c], R244 ;  /* 0x00632cf401007387 */ /* 0x0003e80000100800 */
[----:B------:R-:W3:Y:S04]  /*124140*/  LDL.LU R59, [R1+0x6250] ;  /* 0x00625000013b7983 */ /* 0x000ee80000300800 */
        /* <DEDUP_REMOVED lines=9> */
[----:B-1----:R-:W-:Y:S02]  /*1241e0*/  IMAD.MOV.U32 R56, RZ, RZ, R247 ;  /* 0x000000ffff387224 */ /* 0x002fe400078e00f7 */
[----:B----4-:R-:W-:Y:S01]  /*1241f0*/  IMAD.X R248, R248, 0x1, R3, P3 ;  /* 0x00000001f8f87824 */ /* 0x010fe200018e0603 */
        /* <DEDUP_REMOVED lines=9> */
[----:B------:R-:W-:Y:S01]  /*124290*/  MOV R57, R245 ;  /* 0x000000f500397202 */ /* 0x000fe20000000f00 */
[----:B------:R-:W-:-:S05]  /*1242a0*/  IMAD.MOV.U32 R56, RZ, RZ, R61 ;  /* 0x000000ffff387224 */ /* 0x000fca00078e003d */
[----:B------:R1:W-:Y:S04]  /*1242b0*/  LDGSTS.E [R0+0xc100], desc[UR40][R56.64], P0 ;  /* 0x0c10000038007fae */ /* 0x0003e800081a1028 */
[----:B-1----:R-:W4:Y:S01]  /*1242c0*/  LDL.LU R245, [R1+0x623c] ;  /* 0x00623c0001f57983 */ /* 0x002f220000300800 */
[----:B------:R-:W-:Y:S01]  /*1242d0*/  IMAD.MOV.U32 R56, RZ, RZ, R242 ;  /* 0x000000ffff387224 */ /* 0x000fe200078e00f2 */
[----:B------:R-:W-:-:S05]  /*1242e0*/  IADD3 R58, P2, PT, R58, R243, RZ ;  /* 0x000000f33a3a7210 */ /* 0x000fca0007f5e0ff */
[----:B------:R-:W-:Y:S01]  /*1242f0*/  STL [R1+0x6258], R58 ;  /* 0x0062583a01007387 */ /* 0x000fe20000100800 */
[----:B--2---:R-:W-:-:S05]  /*124300*/  IMAD.X R246, R246, 0x1, R3, P1 ;  /* 0x00000001f6f67824 */ /* 0x004fca00008e0603 */
[----:B------:R1:W-:Y:S04]  /*124310*/  STL [R1+0x6254], R246 ;  /* 0x006254f601007387 */ /* 0x0003e80000100800 */
[----:B------:R-:W2:Y:S01]  /*124320*/  LDL.LU R61, [R1+0x6240] ;  /* 0x00624000013d7983 */ /* 0x000ea20000300800 */
[----:B------:R-:W-:-:S05]  /*124330*/  IMAD.MOV.U32 R57, RZ, RZ, R246 ;  /* 0x000000ffff397224 */ /* 0x000fca00078e00f6 */
[----:B------:R1:W-:Y:S01]  /*124340*/  LDGSTS.E [R0+0xc200], desc[UR40][R56.64], P0 ;  /* 0x0c20000038007fae */ /* 0x0003e200081a1028 */
[----:B---3--:R-:W-:Y:S01]  /*124350*/  IADD3 R59, P1, PT, R59, R243, RZ ;  /* 0x000000f33b3b7210 */ /* 0x008fe20007f3e0ff */
[----:B------:R-:W-:-:S04]  /*124360*/  IMAD.X R244, R244, 0x1, R3, P2 ;  /* 0x00000001f4f47824 */ /* 0x000fc800010e0603 */
[----:B------:R-:W-:Y:S04]  /*124370*/  STL [R1+0x6250], R59 ;  /* 0x0062503b01007387 */ /* 0x000fe80000100800 */
[----:B------:R3:W-:Y:S04]  /*124380*/  STL [R1+0x624c], R244 ;  /* 0x00624cf401007387 */ /* 0x0007e80000100800 */
[----:B-1----:R-:W2:Y:S04]  /*124390*/  LDL.LU R246, [R1+0x6234] ;  /* 0x0062340001f67983 */ /* 0x002ea80000300800 */
[----:B------:R-:W2:Y:S01]  /*1243a0*/  LDL.LU R242, [R1+0x6238] ;  /* 0x0062380001f27983 */ /* 0x000ea20000300800 */
        /* <DEDUP_REMOVED lines=8> */
[----:B---3--:R-:W3:Y:S04]  /*124430*/  LDL.LU R244, [R1+0x622c] ;  /* 0x00622c0001f47983 */ /* 0x008ee80000300800 */
[----:B------:R-:W4:Y:S01]  /*124440*/  LDL.LU R247, [R1+0x6170] ;  /* 0x0061700001f77983 */ /* 0x000f220000300800 */
[----:B------:R-:W-:-:S03]  /*124450*/  IMAD.MOV.U32 R57, RZ, RZ, R248 ;  /* 0x000000ffff397224 */ /* 0x000fc600078e00f8 */
[----:B------:R-:W4:Y:S01]  /*124460*/  LDL.LU R58, [R1+0x6168] ;  /* 0x00616800013a7983 */ /* 0x000f220000300800 */
[----:B------:R-:W-:-:S03]  /*124470*/  IMAD.X R245, R245, 0x1, R3, P2 ;  /* 0x00000001f5f57824 */ /* 0x000fc600010e0603 */
[----:B------:R1:W-:Y:S02]  /*124480*/  LDGSTS.E [R0+0xc400], desc[UR40][R56.64], P0 ;  /* 0x0c40000038007fae */ /* 0x0003e400081a1028 */
[----:B-1----:R-:W-:Y:S02]  /*124490*/  IMAD.MOV.U32 R56, RZ, RZ, R60 ;  /* 0x000000ffff387224 */ /* 0x002fe400078e003c */
[----:B------:R-:W-:-:S05]  /*1244a0*/  IMAD.MOV.U32 R57, RZ, RZ, R245 ;  /* 0x000000ffff397224 */ /* 0x000fca00078e00f5 */
[----:B------:R1:W-:Y:S01]  /*1244b0*/  LDGSTS.E [R0+0xc500], desc[UR40][R56.64], P0 ;  /* 0x0c50000038007fae */ /* 0x0003e200081a1028 */
[----:B--2---:R-:W-:-:S05]  /*1244c0*/  IADD3 R61, P1, PT, R61, R243, RZ ;  /* 0x000000f33d3d7210 */ /* 0x004fca0007f3e0ff */
[----:B------:R-:W-:Y:S04]  /*1244d0*/  STL [R1+0x6240], R61 ;  /* 0x0062403d01007387 */ /* 0x000fe80000100800 */
[----:B------:R2:W-:Y:S04]  /*1244e0*/  STL [R1+0x623c], R245 ;  /* 0x00623cf501007387 */ /* 0x0005e80000100800 */
[----:B------:R-:W4:Y:S04]  /*1244f0*/  LDL.LU R248, [R1+0x6164] ;  /* 0x0061640001f87983 */ /* 0x000f280000300800 */
[----:B------:R-:W4:Y:S04]  /*124500*/  LDL.LU R59, [R1+0x6160] ;  /* 0x00616000013b7983 */ /* 0x000f280000300800 */
[----:B--2---:R-:W2:Y:S01]  /*124510*/  LDL.LU R245, [R1+0x615c] ;  /* 0x00615c0001f57983 */ /* 0x004ea20000300800 */
[----:B------:R-:W-:-:S02]  /*124520*/  IADD3.X R246, PT, PT, R246, R3, RZ, P1, !PT ;  /* 0x00000003f6f67210 */ /* 0x000fc40000ffe4ff */
[----:B------:R-:W-:-:S03]  /*124530*/  IADD3 R242, P2, PT, R242, R243, RZ ;  /* 0x000000f3f2f27210 */ /* 0x000fc60007f5e0ff */
[----:B-1----:R-:W-:Y:S02]  /*124540*/  IMAD.MOV.U32 R57, RZ, RZ, R246 ;  /* 0x000000ffff397224 */ /* 0x002fe400078e00f6 */
[----:B------:R-:W-:Y:S04]  /*124550*/  STL [R1+0x6238], R242 ;  /* 0x006238f201007387 */ /* 0x000fe80000100800 */
[----:B------:R1:W-:Y:S04]  /*124560*/  STL [R1+0x6234], R246 ;  /* 0x006234f601007387 */ /* 0x0003e80000100800 */
[----:B------:R-:W2:Y:S04]  /*124570*/  LDL.LU R60, [R1+0x6158] ;  /* 0x00615800013c7983 */ /* 0x000ea80000300800 */
[----:B-1----:R-:W2:Y:S01]  /*124580*/  LDL.LU R246, [R1+0x6154] ;  /* 0x0061540001f67983 */ /* 0x002ea20000300800 */
[----:B------:R-:W-:-:S04]  /*124590*/  UISETP.GT.AND UP1, UPT, UR13, 0x1c, UPT ;  /* 0x0000001c0d00788c */ /* 0x000fc8000bf24270 */
[----:B------:R-:W-:Y:S01]  /*1245a0*/  USEL UR10, URZ, 0x4, !UP1 ;  /* 0x00000004ff0a7887 */ /* 0x000fe2000c800000 */
[----:B------:R-:W-:-:S03]  /*1245b0*/  IMAD.MOV.U32 R56, RZ, RZ, R61 ;  /* 0x000000ffff387224 */ /* 0x000fc600078e003d */
[----:B------:R-:W-:Y:S02]  /*1245c0*/  USEL UR10, UR10, URZ, !UP0 ;  /* 0x000000ff0a0a7287 */ /* 0x000fe4000c000000 */
[----:B------:R1:W-:Y:S04]  /*1245d0*/  LDGSTS.E [R0+0xc600], desc[UR40][R56.64], P0 ;  /* 0x0c60000038007fae */ /* 0x0003e800081a1028 */
[----:B------:R-:W-:Y:S01]  /*1245e0*/  ISETP.NE.U32.AND P1, PT, RZ, UR10, PT ;  /* 0x0000000aff007c0c */ /* 0x000fe2000bf25070 */
[----:B-1----:R-:W-:Y:S02]  /*1245f0*/  IMAD.MOV.U32 R56, RZ, RZ, R242 ;  /* 0x000000ffff387224 */ /* 0x002fe400078e00f2 */
[----:B---3--:R-:W-:Y:S01]  /*124600*/  IMAD.X R244, R244, 0x1, R3, P2 ;  /* 0x00000001f4f47824 */ /* 0x008fe200010e0603 */
[----:B----4-:R-:W-:-:S03]  /*124610*/  IADD3 R247, P3, PT, R247, R243, RZ ;  /* 0x000000f3f7f77210 */ /* 0x010fc60007f7e0ff */
[----:B------:R-:W-:Y:S02]  /*124620*/  IMAD.MOV.U32 R57, RZ, RZ, R244 ;  /* 0x000000ffff397224 */ /* 0x000fe400078e00f4 */
[----:B------:R-:W-:Y:S01]  /*124630*/  STL [R1+0x6170], R247 ;  /* 0x006170f701007387 */ /* 0x000fe20000100800 */
[----:B------:R-:W-:-:S03]  /*124640*/  IADD3 R58, P2, PT, R58, R243, RZ ;  /* 0x000000f33a3a7210 */ /* 0x000fc60007f5e0ff */
[----:B------:R1:W-:Y:S04]  /*124650*/  STL [R1+0x622c], R244 ;  /* 0x00622cf401007387 */ /* 0x0003e80000100800 */
[----:B------:R-:W3:Y:S04]  /*124660*/  LDL.LU R61, [R1+0x6150] ;  /* 0x00615000013d7983 */ /* 0x000ee80000300800 */
[----:B------:R4:W-:Y:S04]  /*124670*/  LDGSTS.E [R0+0xc700], desc[UR40][R56.64], P0 ;  /* 0x0c70000038007fae */ /* 0x0009e800081a1028 */
[----:B-1----:R-:W3:Y:S04]  /*124680*/  LDL.LU R244, [R1+0x614c] ;  /* 0x00614c0001f47983 */ /* 0x002ee80000300800 */
[----:B------:R-:W-:Y:S01]  /*124690*/  STL [R1+0x6168], R58 ;  /* 0x0061683a01007387 */ /* 0x000fe20000100800 */
[----:B----4-:R-:W-:Y:S01]  /*1246a0*/  MOV R56, R247 ;  /* 0x000000f700387202 */ /* 0x010fe20000000f00 */
[----:B------:R-:W-:Y:S01]  /*1246b0*/  IMAD.X R248, R248, 0x1, R3, P3 ;  /* 0x00000001f8f87824 */ /* 0x000fe200018e0603 */
[----:B------:R-:W-:-:S04]  /*1246c0*/  IADD3 R59, P0, PT, R59, R243, RZ ;  /* 0x000000f33b3b7210 */ /* 0x000fc80007f1e0ff */
[----:B------:R1:W-:Y:S01]  /*1246d0*/  STL [R1+0x6164], R248 ;  /* 0x006164f801007387 */ /* 0x0003e20000100800 */
[----:B------:R-:W-:Y:S02]  /*1246e0*/  IMAD.MOV.U32 R57, RZ, RZ, R248 ;  /* 0x000000ffff397224 */ /* 0x000fe400078e00f8 */
[----:B--2---:R-:W-:Y:S01]  /*1246f0*/  IMAD.X R245, R245, 0x1, R3, P2 ;  /* 0x00000001f5f57824 */ /* 0x004fe200010e0603 */
[----:B------:R-:W2:Y:S04]  /*124700*/  LDL.LU R242, [R1+0x6148] ;  /* 0x0061480001f27983 */ /* 0x000ea80000300800 */
[----:B------:R4:W-:Y:S04]  /*124710*/  LDGSTS.E [R0+0xe000], desc[UR40][R56.64], P1 ;  /* 0x0e00000038007fae */ /* 0x0009e800089a1028 */
[----:B-1----:R-:W2:Y:S04]  /*124720*/  LDL.LU R248, [R1+0x6144] ;  /* 0x0061440001f87983 */ /* 0x002ea80000300800 */
[----:B------:R-:W-:Y:S01]  /*124730*/  STL [R1+0x6160], R59 ;  /* 0x0061603b01007387 */ /* 0x000fe20000100800 */
[----:B------:R-:W-:-:S03]  /*124740*/  IADD3 R60, P2, PT, R60, R243, RZ ;  /* 0x000000f33c3c7210 */ /* 0x000fc60007f5e0ff */
[----:B------:R1:W-:Y:S01]  /*124750*/  STL [R1+0x615c], R245 ;  /* 0x00615cf501007387 */ /* 0x0003e20000100800 */
[----:B----4-:R-:W-:Y:S02]  /*124760*/  IMAD.MOV.U32 R57, RZ, RZ, R245 ;  /* 0x000000ffff397224 */ /* 0x010fe400078e00f5 */
[----:B------:R-:W-:Y:S02]  /*124770*/  IMAD.X R246, R246, 0x1, R3, P0 ;  /* 0x00000001f6f67824 */ /* 0x000fe400000e0603 */
[----:B------:R-:W-:Y:S01]  /*124780*/  IMAD.MOV.U32 R56, RZ, RZ, R58 ;  /* 0x000000ffff387224 */ /* 0x000fe200078e003a */
[----:B-1----:R-:W4:Y:S04]  /*124790*/  LDL.LU R245, [R1+0x613c] ;  /* 0x00613c0001f57983 */ /* 0x002f280000300800 */
[----:B------:R-:W-:Y:S04]  /*1247a0*/  STL [R1+0x6158], R60 ;  /* 0x0061583c01007387 */ /* 0x000fe80000100800 */
[----:B------:R1:W-:Y:S04]  /*1247b0*/  STL [R1+0x6154], R246 ;  /* 0x006154f601007387 */ /* 0x0003e80000100800 */
        /* <DEDUP_REMOVED lines=9> */
[----:B------:R-:W4:Y:S04]  /*124850*/  LDL.LU R246, [R1+0x6134] ;  /* 0x0061340001f67983 */ /* 0x000f280000300800 */
[----:B------:R-:W4:Y:S01]  /*124860*/  LDL.LU R59, [R1+0x6138] ;  /* 0x00613800013b7983 */ /* 0x000f220000300800 */
[----:B-1----:R-:W-:Y:S01]  /*124870*/  MOV R57, R244 ;  /* 0x000000f400397202 */ /* 0x002fe20000000f00 */
[----:B------:R-:W-:-:S05]  /*124880*/  IMAD.MOV.U32 R56, RZ, RZ, R60 ;  /* 0x000000ffff387224 */ /* 0x000fca00078e003c */
[----:B------:R1:W-:Y:S01]  /*124890*/  LDGSTS.E [R0+0xe300], desc[UR40][R56.64], P1 ;  /* 0x0e30000038007fae */ /* 0x0003e200089a1028 */
[----:B--2---:R-:W-:Y:S01]  /*1248a0*/  IADD3 R242, P2, PT, R242, R243, RZ ;  /* 0x000000f3f2f27210 */ /* 0x004fe20007f5e0ff */
[----:B------:R-:W-:-:S04]  /*1248b0*/  IMAD.X R248, R248, 0x1, R3, P0 ;  /* 0x00000001f8f87824 */ /* 0x000fc800000e0603 */
[----:B------:R-:W-:Y:S04]  /*1248c0*/  STL [R1+0x6148], R242 ;  /* 0x006148f201007387 */ /* 0x000fe80000100800 */
[----:B------:R2:W-:Y:S04]  /*1248d0*/  STL [R1+0x6144], R248 ;  /* 0x006144f801007387 */ /* 0x0005e80000100800 */
[----:B---3--:R-:W3:Y:S04]  /*1248e0*/  LDL.LU R244, [R1+0x612c] ;  /* 0x00612c0001f47983 */ /* 0x008ee80000300800 */
[----:B------:R-:W3:Y:S01]  /*1248f0*/  LDL.LU R247, [R1+0x6070] ;  /* 0x0060700001f77983 */ /* 0x000ee20000300800 */
[----:B-1----:R-:W-:-:S03]  /*124900*/  IMAD.MOV.U32 R57, RZ, RZ, R248 ;  /* 0x000000ffff397224 */ /* 0x002fc600078e00f8 */
[----:B------:R-:W3:Y:S01]  /*124910*/  LDL.LU R60, [R1+0x6068] ;  /* 0x00606800013c7983 */ /* 0x000ee20000300800 */
[----:B----4-:R-:W-:Y:S01]  /*124920*/  IMAD.X R245, R245, 0x1, R3, P2 ;  /* 0x00000001f5f57824 */ /* 0x010fe200010e0603 */
[----:B------:R-:W-:-:S05]  /*124930*/  IADD3 R58, P0, PT, R58, R243, RZ ;  /* 0x000000f33a3a7210 */ /* 0x000fca0007f1e0ff */
[----:B------:R-:W-:Y:S04]  /*124940*/  STL [R1+0x6140], R58 ;  /* 0x0061403a01007387 */ /* 0x000fe80000100800 */
[----:B------:R1:W-:Y:S04]  /*124950*/  STL [R1+0x613c], R245 ;  /* 0x00613cf501007387 */ /* 0x0003e80000100800 */
[----:B--2---:R-:W2:Y:S01]  /*124960*/  LDL.LU R248, [R1+0x6064] ;  /* 0x0060640001f87983 */ /* 0x004ea20000300800 */
[----:B------:R-:W-:-:S03]  /*124970*/  IMAD.MOV.U32 R56, RZ, RZ, R61 ;  /* 0x000000ffff387224 */ /* 0x000fc600078e003d */
        /* <DEDUP_REMOVED lines=16> */
[----:B---3--:R-:W-:Y:S01]  /*124a80*/  IMAD.X R244, R244, 0x1, R3, P2 ;  /* 0x00000001f4f47824 */ /* 0x008fe200010e0603 */
[----:B------:R-:W-:-:S03]  /*124a90*/  IADD3 R247, P3, PT, R247, R243, RZ ;  /* 0x000000f3f7f77210 */ /* 0x000fc60007f7e0ff */
        /* <DEDUP_REMOVED lines=8> */
[----:B--2---:R-:W-:-:S05]  /*124b20*/  IADD3.X R248, PT, PT, R248, R3, RZ, P3, !PT ;  /* 0x00000003f8f87210 */ /* 0x004fca0001ffe4ff */
[----:B------:R1:W-:Y:S01]  /*124b30*/  STL [R1+0x6064], R248 ;  /* 0x006064f801007387 */ /* 0x0003e20000100800 */
[----:B------:R-:W-:-:S03]  /*124b40*/  IMAD.MOV.U32 R57, RZ, RZ, R248 ;  /* 0x000000ffff397224 */ /* 0x000fc600078e00f8 */
[----:B------:R-:W2:Y:S04]  /*124b50*/  LDL.LU R59, [R1+0x6048] ;  /* 0x00604800013b7983 */ /* 0x000ea80000300800 */
[----:B-1----:R-:W2:Y:S01]  /*124b60*/  LDL.LU R248, [R1+0x6044] ;  /* 0x0060440001f87983 */ /* 0x002ea20000300800 */
        /* <DEDUP_REMOVED lines=19> */
[----:B-1----:R-:W-:Y:S01]  /*124ca0*/  IMAD.MOV.U32 R57, RZ, RZ, R246 ;  /* 0x000000ffff397224 */ /* 0x002fe200078e00f6 */
[----:B------:R-:W-:-:S05]  /*124cb0*/  MOV R56, R61 ;  /* 0x0000003d00387202 */ /* 0x000fca0000000f00 */
[----:B------:R1:W-:Y:S01]  /*124cc0*/  LDGSTS.E [R0+0x10200], desc[UR40][R56.64], P0 ;  /* 0x1020000038007fae */ /* 0x0003e200081a1028 */
[----:B---3--:R-:W-:Y:S01]  /*124cd0*/  IADD3 R58, P1, PT, R58, R243, RZ ;  /* 0x000000f33a3a7210 */ /* 0x008fe20007f3e0ff */
[----:B------:R-:W-:-:S04]  /*124ce0*/  IMAD.X R244, R244, 0x1, R3, P2 ;  /* 0x00000001f4f47824 */ /* 0x000fc800010e0603 */
[----:B------:R-:W-:Y:S04]  /*124cf0*/  STL [R1+0x6050], R58 ;  /* 0x0060503a01007387 */ /* 0x000fe80000100800 */
[----:B------:R3:W-:Y:S04]  /*124d00*/  STL [R1+0x604c], R244 ;  /* 0x00604cf401007387 */ /* 0x0007e80000100800 */
[----:B------:R-:W4:Y:S04]  /*124d10*/  LDL.LU R246, [R1+0x6034] ;  /* 0x0060340001f67983 */ /* 0x000f280000300800 */
[----:B------:R-:W4:Y:S01]  /*124d20*/  LDL.LU R61, [R1+0x6038] ;  /* 0x00603800013d7983 */ /* 0x000f220000300800 */
[----:B-1----:R-:W-:Y:S01]  /*124d30*/  IMAD.MOV.U32 R57, RZ, RZ, R244 ;  /* 0x000000ffff397224 */ /* 0x002fe200078e00f4 */
[----:B--2---:R-:W-:Y:S01]  /*124d40*/  IADD3 R59, P2, PT, R59, R243, RZ ;  /* 0x000000f33b3b7210 */ /* 0x004fe20007f5e0ff */
[----:B------:R-:W-:-:S04]  /*124d50*/  IMAD.X R248, R248, 0x1, R3, P1 ;  /* 0x00000001f8f87824 */ /* 0x000fc800008e0603 */
[----:B------:R-:W-:Y:S04]  /*124d60*/  STL [R1+0x6048], R59 ;  /* 0x0060483b01007387 */ /* 0x000fe80000100800 */
[----:B------:R1:W-:Y:S04]  /*124d70*/  STL [R1+0x6044], R248 ;  /* 0x006044f801007387 */ /* 0x0003e80000100800 */
[----:B---3--:R-:W2:Y:S04]  /*124d80*/  LDL.LU R244, [R1+0x602c] ;  /* 0x00602c0001f47983 */ /* 0x008ea80000300800 */
        /* <DEDUP_REMOVED lines=11> */
[----:B------:R-:W-:-:S03]  /*124e40*/  MOV R57, R245 ;  /* 0x000000f500397202 */ /* 0x000fc60000000f00 */
        /* <DEDUP_REMOVED lines=24> */
[----:B------:R-:W-:Y:S01]  /*124fd0*/  IADD3 R242, P2, PT, R242, R243, RZ ;  /* 0x000000f3f2f27210 */ /* 0x000fe20007f5e0ff */
[----:B------:R-:W-:-:S04]  /*124fe0*/  IMAD.MOV.U32 R56, RZ, RZ, R61 ;  /* 0x000000ffff387224 */ /* 0x000fc800078e003d */
[----:B------:R-:W-:Y:S01]  /*124ff0*/  ISETP.NE.U32.AND P1, PT, RZ, UR10, PT ;  /* 0x0000000aff007c0c */ /* 0x000fe2000bf25070 */
[----:B------:R-:W-:Y:S04]  /*125000*/  STL [R1+0x5f68], R242 ;  /* 0x005f68f201007387 */ /* 0x000fe80000100800 */
[----:B------:R1:W-:Y:S02]  /*125010*/  LDGSTS.E [R0+0x10700], desc[UR40][R56.64], P0 ;  /* 0x1070000038007fae */ /* 0x0003e400081a1028 */
        /* <DEDUP_REMOVED lines=15> */
[----:B------:R-:W-:Y:S01]  /*125110*/  IMAD.MOV.U32 R56, RZ, RZ, R58 ;  /* 0x000000ffff387224 */ /* 0x000fe200078e003a */
[----:B------:R-:W-:Y:S02]  /*125120*/  IADD3 R59, P2, PT, R59, R243, RZ ;  /* 0x000000f33b3b7210 */ /* 0x000fe40007f5e0ff */
[----:B------:R-:W-:-:S03]  /*125130*/  IADD3.X R246, PT, PT, R246, R3, RZ, P0, !PT ;  /* 0x00000003f6f67210 */ /* 0x000fc600007fe4ff */
        /* <DEDUP_REMOVED lines=14> */
[----:B-1----:R-:W-:Y:S02]  /*125220*/  MOV R56, R60 ;  /* 0x0000003c00387202 */ /* 0x002fe40000000f00 */
        /* <DEDUP_REMOVED lines=34> */
[----:B----4-:R-:W-:-:S04]  /*125450*/  IADD3 R247, P3, PT, R247, R243, RZ ;  /* 0x000000f3f7f77210 */ /* 0x010fc80007f7e0ff */
        /* <DEDUP_REMOVED lines=19> */
[----:B---3--:R-:W-:Y:S01]  /*125590*/  IADD3 R61, P2, PT, R61, R243, RZ ;  /* 0x000000f33d3d7210 */ /* 0x008fe20007f5e0ff */
[----:B------:R-:W-:-:S02]  /*1255a0*/  IMAD.MOV.U32 R57, RZ, RZ, R245 ;  /* 0x000000ffff397224 */ /* 0x000fc400078e00f5 */
[----:B------:R-:W-:Y:S01]  /*1255b0*/  IMAD.X R246, R246, 0x1, R3, P1 ;  /* 0x00000001f6f67824 */ /* 0x000fe200008e0603 */
[----:B-1----:R-:W3:Y:S01]  /*1255c0*/  LDL.LU R245, [R1+0x5e3c] ;  /* 0x005e3c0001f57983 */ /* 0x002ee20000300800 */
[----:B------:R-:W-:-:S03]  /*1255d0*/  IMAD.MOV.U32 R56, RZ, RZ, R59 ;  /* 0x000000ffff387224 */ /* 0x000fc600078e003b */
        /* <DEDUP_REMOVED lines=16> */
[----:B----4-:R-:W-:Y:S02]  /*1256e0*/  IADD3 R58, P2, PT, R58, R243, RZ ;  /* 0x000000f33a3a7210 */ /* 0x010fe40007f5e0ff */
[----:B------:R-:W-:-:S03]  /*1256f0*/  IADD3.X R248, PT, PT, R248, R3, RZ, P1, !PT ;  /* 0x00000003f8f87210 */ /* 0x000fc60000ffe4ff */
[----:B------:R-:W-:Y:S04]  /*125700*/  STL [R1+0x5e48], R58 ;  /* 0x005e483a01007387 */ /* 0x000fe80000100800 */
[----:B------:R4:W-:Y:S04]  /*125710*/  STL [R1+0x5e44], R248 ;  /* 0x005e44f801007387 */ /* 0x0009e80000100800 */
[----:B--2---:R-:W2:Y:S04]  /*125720*/  LDL.LU R244, [R1+0x5e2c] ;  /* 0x005e2c0001f47983 */ /* 0x004ea80000300800 */
[----:B------:R-:W2:Y:S01]  /*125730*/  LDL.LU R247, [R1+0x5d70] ;  /* 0x005d700001f77983 */ /* 0x000ea20000300800 */
[----:B---3--:R-:W-:-:S03]  /*125740*/  IMAD.X R245, R245, 0x1, R3, P2 ;  /* 0x00000001f5f57824 */ /* 0x008fc600010e0603 */
[----:B------:R-:W3:Y:S01]  /*125750*/  LDL.LU R61, [R1+0x5d68] ;  /* 0x005d6800013d7983 */ /* 0x000ee20000300800 */
[----:B-1----:R-:W-:Y:S01]  /*125760*/  IMAD.MOV.U32 R57, RZ, RZ, R248 ;  /* 0x000000ffff397224 */ /* 0x002fe200078e00f8 */
[----:B------:R-:W-:-:S05]  /*125770*/  IADD3 R59, P1, PT, R59, R243, RZ ;  /* 0x000000f33b3b7210 */ /* 0x000fca0007f3e0ff */
[----:B------:R-:W-:Y:S04]  /*125780*/  STL [R1+0x5e40], R59 ;  /* 0x005e403b01007387 */ /* 0x000fe80000100800 */
[----:B------:R1:W-:Y:S04]  /*125790*/  STL [R1+0x5e3c], R245 ;  /* 0x005e3cf501007387 */ /* 0x0003e80000100800 */
[----:B----4-:R-:W4:Y:S01]  /*1257a0*/  LDL.LU R248, [R1+0x5d64] ;  /* 0x005d640001f87983 */ /* 0x010f220000300800 */
        /* <DEDUP_REMOVED lines=9> */
[----:B-1----:R-:W-:Y:S01]  /*125840*/  IMAD.MOV.U32 R57, RZ, RZ, R246 ;  /* 0x000000ffff397224 */ /* 0x002fe200078e00f6 */
[----:B------:R-:W-:Y:S01]  /*125850*/  MOV R56, R59 ;  /* 0x0000003b00387202 */ /* 0x000fe20000000f00 */
[----:B------:R-:W-:Y:S04]  /*125860*/  STL [R1+0x5e38], R60 ;  /* 0x005e383c01007387 */ /* 0x000fe80000100800 */
[----:B------:R1:W-:Y:S04]  /*125870*/  STL [R1+0x5e34], R246 ;  /* 0x005e34f601007387 */ /* 0x0003e80000100800 */
[----:B------:R-:W4:Y:S04]  /*125880*/  LDL.LU R58, [R1+0x5d34] ;  /* 0x005d3400013a7983 */ /* 0x000f280000300800 */
[----:B------:R1:W-:Y:S04]  /*125890*/  LDGSTS.E [R0+0x14600], desc[UR40][R56.64], P0 ;  /* 0x1460000038007fae */ /* 0x0003e800081a1028 */
[----:B-1----:R-:W4:Y:S01]  /*1258a0*/  LDL.LU R246, [R1+0x5d2c] ;  /* 0x005d2c0001f67983 */ /* 0x002f220000300800 */
[----:B------:R-:W-:-:S02]  /*1258b0*/  IMAD.MOV.U32 R56, RZ, RZ, R60 ;  /* 0x000000ffff387224 */ /* 0x000fc400078e003c */
[----:B--2---:R-:W-:Y:S01]  /*1258c0*/  IMAD.X R244, R244, 0x1, R3, P2 ;  /* 0x00000001f4f47824 */ /* 0x004fe200010e0603 */
[----:B------:R-:W-:-:S03]  /*1258d0*/  IADD3 R247, P3, PT, R247, R243, RZ ;  /* 0x000000f3f7f77210 */ /* 0x000fc60007f7e0ff */
[----:B------:R-:W-:Y:S02]  /*1258e0*/  IMAD.MOV.U32 R57, RZ, RZ, R244 ;  /* 0x000000ffff397224 */ /* 0x000fe400078e00f4 */
[----:B------:R-:W-:Y:S01]  /*1258f0*/  STL [R1+0x5d70], R247 ;  /* 0x005d70f701007387 */ /* 0x000fe20000100800 */
[----:B---3--:R-:W-:-:S03]  /*125900*/  IADD3 R61, P2, PT, R61, R243, RZ ;  /* 0x000000f33d3d7210 */ /* 0x008fc60007f5e0ff */
[----:B------:R1:W-:Y:S04]  /*125910*/  STL [R1+0x5e2c], R244 ;  /* 0x005e2cf401007387 */ /* 0x0003e80000100800 */
[----:B------:R-:W2:Y:S04]  /*125920*/  LDL.LU R59, [R1+0x5d3c] ;  /* 0x005d3c00013b7983 */ /* 0x000ea80000300800 */
[----:B------:R3:W-:Y:S04]  /*125930*/  LDGSTS.E [R0+0x14700], desc[UR40][R56.64], P0 ;  /* 0x1470000038007fae */ /* 0x0007e800081a1028 */
[----:B-1----:R-:W2:Y:S04]  /*125940*/  LDL.LU R244, [R1+0x5d30] ;  /* 0x005d300001f47983 */ /* 0x002ea80000300800 */
[----:B------:R-:W-:Y:S01]  /*125950*/  STL [R1+0x5d68], R61 ;  /* 0x005d683d01007387 */ /* 0x000fe20000100800 */
[----:B----4-:R-:W-:-:S04]  /*125960*/  IMAD.X R248, R248, 0x1, R3, P3 ;  /* 0x00000001f8f87824 */ /* 0x010fc800018e0603 */
[----:B---3--:R-:W-:Y:S01]  /*125970*/  IMAD.MOV.U32 R57, RZ, RZ, R248 ;  /* 0x000000ffff397224 */ /* 0x008fe200078e00f8 */
[----:B------:R1:W-:Y:S04]  /*125980*/  STL [R1+0x5d64], R248 ;  /* 0x005d64f801007387 */ /* 0x0003e80000100800 */
[----:B------:R-:W3:Y:S04]  /*125990*/  LDL.LU R60, [R1+0x5d44] ;  /* 0x005d4400013c7983 */ /* 0x000ee80000300800 */
[----:B-1----:R-:W4:Y:S01]  /*1259a0*/  LDL.LU R248, [R1+0x5d38] ;  /* 0x005d380001f87983 */ /* 0x002f220000300800 */
[----:B------:R-:W-:-:S04]  /*1259b0*/  UISETP.GT.AND UP1, UPT, UR13, 0x2c, UPT ;  /* 0x0000002c0d00788c */ /* 0x000fc8000bf24270 */
[----:B------:R-:W-:-:S04]  /*1259c0*/  USEL UR10, URZ, 0x4, !UP1 ;  /* 0x00000004ff0a7887 */ /* 0x000fc8000c800000 */
[----:B------:R-:W-:-:S06]  /*1259d0*/  USEL UR10, UR10, URZ, !UP0 ;  /* 0x000000ff0a0a7287 */ /* 0x000fcc000c000000 */
[----:B------:R-:W-:Y:S01]  /*1259e0*/  ISETP.NE.U32.AND P1, PT, RZ, UR10, PT ;  /* 0x0000000aff007c0c */ /* 0x000fe2000bf25070 */
[----:B------:R-:W-:Y:S01]  /*1259f0*/  IMAD.MOV.U32 R56, RZ, RZ, R247 ;  /* 0x000000ffff387224 */ /* 0x000fe200078e00f7 */
[----:B------:R-:W-:Y:S01]  /*125a00*/  IADD3 R242, P0, PT, R242, R243, RZ ;  /* 0x000000f3f2f27210 */ /* 0x000fe20007f1e0ff */
[----:B------:R-:W-:-:S04]  /*125a10*/  IMAD.X R245, R245, 0x1, R3, P2 ;  /* 0x00000001f5f57824 */ /* 0x000fc800010e0603 */
[----:B------:R-:W-:Y:S04]  /*125a20*/  STL [R1+0x5d60], R242 ;  /* 0x005d60f201007387 */ /* 0x000fe80000100800 */
[----:B------:R1:W-:Y:S04]  /*125a30*/  STL [R1+0x5d5c], R245 ;  /* 0x005d5cf501007387 */ /* 0x0003e80000100800 */
[----:B------:R1:W-:Y:S01]  /*125a40*/  LDGSTS.E [R0+0x16000], desc[UR40][R56.64], P1 ;  /* 0x1600000038007fae */ /* 0x0003e200089a1028 */
[----:B------:R-:W-:Y:S02]  /*125a50*/  IADD3 R58, P2, PT, R58, R243, RZ ;  /* 0x000000f33a3a7210 */ /* 0x000fe40007f5e0ff */
[----:B-1----:R-:W-:-:S02]  /*125a60*/  MOV R57, R245 ;  /* 0x000000f500397202 */ /* 0x002fc40000000f00 */
[----:B------:R-:W4:Y:S01]  /*125a70*/  LDL.LU R245, [R1+0x5d40] ;  /* 0x005d400001f57983 */ /* 0x000f220000300800 */
        /* <DEDUP_REMOVED lines=16> */
[----:B-1----:R-:W-:-:S02]  /*125b80*/  IMAD.MOV.U32 R57, RZ, RZ, R244 ;  /* 0x000000ffff397224 */ /* 0x002fc400078e00f4 */
[----:B----4-:R-:W-:Y:S02]  /*125b90*/  IMAD.X R248, R248, 0x1, R3, P0 ;  /* 0x00000001f8f87824 */ /* 0x010fe400000e0603 */
[----:B------:R-:W-:Y:S04]  /*125ba0*/  STL [R1+0x5d44], R60 ;  /* 0x005d443c01007387 */ /* 0x000fe80000100800 */
[----:B------:R1:W-:Y:S04]  /*125bb0*/  STL [R1+0x5d38], R248 ;  /* 0x005d38f801007387 */ /* 0x0003e80000100800 */
[----:B--2---:R-:W2:Y:S04]  /*125bc0*/  LDL.LU R244, [R1+0x5d50] ;  /* 0x005d500001f47983 */ /* 0x004ea80000300800 */
[----:B------:R-:W3:Y:S01]  /*125bd0*/  LDL.LU R247, [R1+0x5c34] ;  /* 0x005c340001f77983 */ /* 0x000ee20000300800 */
[----:B------:R-:W-:-:S03]  /*125be0*/  IMAD.MOV.U32 R56, RZ, RZ, R58 ;  /* 0x000000ffff387224 */ /* 0x000fc600078e003a */
[----:B------:R-:W4:Y:S04]  /*125bf0*/  LDL.LU R58, [R1+0x5c3c] ;  /* 0x005c3c00013a7983 */ /* 0x000f280000300800 */
[----:B------:R1:W-:Y:S02]  /*125c00*/  LDGSTS.E [R0+0x16300], desc[UR40][R56.64], P1 ;  /* 0x1630000038007fae */ /* 0x0003e400089a1028 */
[----:B-1----:R-:W-:Y:S02]  /*125c10*/  IMAD.MOV.U32 R56, RZ, RZ, R59 ;  /* 0x000000ffff387224 */ /* 0x002fe400078e003b */
[----:B------:R-:W-:-:S05]  /*125c20*/  IMAD.MOV.U32 R57, RZ, RZ, R248 ;  /* 0x000000ffff397224 */ /* 0x000fca00078e00f8 */
[----:B------:R1:W-:Y:S01]  /*125c30*/  LDGSTS.E [R0+0x16400], desc[UR40][R56.64], P1 ;  /* 0x1640000038007fae */ /* 0x0003e200089a1028 */
[----:B------:R-:W-:Y:S01]  /*125c40*/  IMAD.X R245, R245, 0x1, R3, P2 ;  /* 0x00000001f5f57824 */ /* 0x000fe200010e0603 */
        /* <DEDUP_REMOVED lines=9> */
[----:B-1----:R-:W-:Y:S01]  /*125ce0*/  IMAD.MOV.U32 R56, RZ, RZ, R61 ;  /* 0x000000ffff387224 */ /* 0x002fe200078e003d */
[----:B------:R-:W-:-:S02]  /*125cf0*/  IADD3.X R246, PT, PT, R246, R3, RZ, P0, !PT ;  /* 0x00000003f6f67210 */ /* 0x000fc400007fe4ff */
        /* <DEDUP_REMOVED lines=18> */
[----:B----4-:R-:W-:-:S04]  /*125e20*/  IADD3 R58, P2, PT, R58, R243, RZ ;  /* 0x000000f33a3a7210 */ /* 0x010fc80007f5e0ff */
[----:B------:R-:W-:Y:S01]  /*125e30*/  ISETP.NE.U32.AND P0, PT, RZ, UR10, PT ;  /* 0x0000000aff007c0c */ /* 0x000fe2000bf05070 */
[----:B------:R1:W-:Y:S04]  /*125e40*/  LDGSTS.E [R0+0x16700], desc[UR40][R56.64], P1 ;  /* 0x1670000038007fae */ /* 0x0003e800089a1028 */
[----:B------:R-:W-:Y:S01]  /*125e50*/  STL [R1+0x5c3c], R58 ;  /* 0x005c3c3a01007387 */ /* 0x000fe20000100800 */
[----:B-1----:R-:W-:Y:S01]  /*125e60*/  MOV R56, R247 ;  /* 0x000000f700387202 */ /* 0x002fe20000000f00 */
        /* <DEDUP_REMOVED lines=15> */
[----:B------:R-:W-:Y:S01]  /*125f60*/  IADD3 R60, P2, PT, R60, R243, RZ ;  /* 0x000000f33c3c7210 */ /* 0x000fe20007f5e0ff */
[----:B--2---:R-:W-:-:S04]  /*125f70*/  IMAD.X R246, R246, 0x1, R3, P1 ;  /* 0x00000001f6f67824 */ /* 0x004fc800008e0603 */
[----:B------:R-:W-:Y:S04]  /*125f80*/  STL [R1+0x5c4c], R60 ;  /* 0x005c4c3c01007387 */ /* 0x000fe80000100800 */
        /* <DEDUP_REMOVED lines=10> */
[----:B------:R-:W-:Y:S01]  /*126030*/  IMAD.MOV.U32 R56, RZ, RZ, R60 ;  /* 0x000000ffff387224 */ /* 0x000fe200078e003c */
[----:B------:R-:W-:-:S05]  /*126040*/  MOV R57, R244 ;  /* 0x000000f400397202 */ /* 0x000fca0000000f00 */
        /* <DEDUP_REMOVED lines=21> */
[----:B------:R-:W-:Y:S01]  /*1261a0*/  IMAD.X R246, R246, 0x1, R3, P1 ;  /* 0x00000001f6f67824 */ /* 0x000fe200008e0603 */
        /* <DEDUP_REMOVED lines=23> */
[----:B----4-:R-:W-:Y:S01]  /*126320*/  IMAD.MOV.U32 R56, RZ, RZ, R247 ;  /* 0x000000ffff387224 */ /* 0x010fe200078e00f7 */
[----:B------:R-:W-:-:S02]  /*126330*/  IADD3.X R248, PT, PT, R248, R3, RZ, P3, !PT ;  /* 0x00000003f8f87210 */ /* 0x000fc40001ffe4ff */
[----:B------:R-:W-:-:S03]  /*126340*/  IADD3 R61, P0, PT, R61, R243, RZ ;  /* 0x000000f33d3d7210 */ /* 0x000fc60007f1e0ff */
        /* <DEDUP_REMOVED lines=26> */
[----:B-1----:R-:W-:-:S02]  /*1264f0*/  IMAD.MOV.U32 R57, RZ, RZ, R244 ;  /* 0x000000ffff397224 */ /* 0x002fc400078e00f4 */
        /* <DEDUP_REMOVED lines=18> */
[----:B-1----:R-:W-:Y:S01]  /*126620*/  IMAD.MOV.U32 R56, RZ, RZ, R59 ;  /* 0x000000ffff387224 */ /* 0x002fe200078e003b */
[----:B------:R-:W-:Y:S02]  /*126630*/  MOV R57, R245 ;  /* 0x000000f500397202 */ /* 0x000fe40000000f00 */
        /* <DEDUP_REMOVED lines=22> */
[----:B--2---:R-:W-:-:S04]  /*1267a0*/  IMAD.X R248, R248, 0x1, R3, P3 ;  /* 0x00000001f8f87824 */ /* 0x004fc800018e0603 */
[----:B------:R-:W-:Y:S01]  /*1267b0*/  IMAD.MOV.U32 R57, RZ, RZ, R248 ;  /* 0x000000ffff397224 */ /* 0x000fe200078e00f8 */
[----:B------:R1:W-:Y:S04]  /*1267c0*/  STL [R1+0x5a30], R248 ;  /* 0x005a30f801007387 */ /* 0x0003e80000100800 */
        /* <DEDUP_REMOVED lines=15> */
[----:B------:R-:W-:-:S03]  /*1268c0*/  IADD3.X R246, PT, PT, R246, R3, RZ, P1, !PT ;  /* 0x00000003f6f67210 */ /* 0x000fc60000ffe4ff */
        /* <DEDUP_REMOVED lines=24> */
[----:B-1----:R-:W-:Y:S01]  /*126a50*/  MOV R56, R60 ;  /* 0x0000003c00387202 */ /* 0x002fe20000000f00 */
        /* <DEDUP_REMOVED lines=22> */
[----:B---3--:R-:W-:-:S04]  /*126bc0*/  IADD3 R247, P3, PT, R247, R243, RZ ;  /* 0x000000f3f7f77210 */ /* 0x008fc80007f7e0ff */
[----:B------:R-:W-:Y:S01]  /*126bd0*/  MOV R57, R244 ;  /* 0x000000f400397202 */ /* 0x000fe20000000f00 */
        /* <DEDUP_REMOVED lines=45> */
[----:B----4-:R-:W-:Y:S02]  /*126eb0*/  IADD3 R58, P2, PT, R58, R243, RZ ;  /* 0x000000f33a3a7210 */ /* 0x010fe40007f5e0ff */
[----:B------:R-:W-:-:S03]  /*126ec0*/  IADD3.X R248, PT, PT, R248, R3, RZ, P0, !PT ;  /* 0x00000003f8f87210 */ /* 0x000fc600007fe4ff */
        /* <DEDUP_REMOVED lines=26> */
[----:B------:R-:W-:-:S03]  /*127070*/  MOV R56, R59 ;  /* 0x0000003b00387202 */ /* 0x000fc60000000f00 */
        /* <DEDUP_REMOVED lines=25> */
[----:B---3--:R-:W-:-:S02]  /*127210*/  IADD3 R58, P2, PT, R58, R243, RZ ;  /* 0x000000f33a3a7210 */ /* 0x008fc40007f5e0ff */
[----:B------:R-:W-:Y:S01]  /*127220*/  MOV R57, R245 ;  /* 0x000000f500397202 */ /* 0x000fe20000000f00 */
        /* <DEDUP_REMOVED lines=39> */
[----:B------:R-:W-:-:S02]  /*1274a0*/  IADD3.X R246, PT, PT, R246, R3, RZ, P1, !PT ;  /* 0x00000003f6f67210 */ /* 0x000fc40000ffe4ff */
        /* <DEDUP_REMOVED lines=27> */
[----:B------:R-:W-:Y:S02]  /*127660*/  ISETP.NE.U32.AND P1, PT, RZ, UR10, PT ;  /* 0x0000000aff007c0c */ /* 0x000fe4000bf25070 */
[----:B------:R-:W-:Y:S01]  /*127670*/  IADD3 R59, P0, PT, R59, R243, RZ ;  /* 0x000000f33b3b7210 */ /* 0x000fe20007f1e0ff */
[----:B------:R-:W-:Y:S01]  /*127680*/  IMAD.X R245, R245, 0x1, R3, P2 ;  /* 0x00000001f5f57824 */ /* 0x000fe200010e0603 */
[----:B------:R-:W-:-:S03]  /*127690*/  MOV R56, R247 ;  /* 0x000000f700387202 */ /* 0x000fc60000000f00 */
[----:B------:R-:W-:Y:S04]  /*1276a0*/  STL [R1+0x5704], R59 ;  /* 0x0057043b01007387 */ /* 0x000fe80000100800 */
[----:B------:R1:W-:Y:S04]  /*1276b0*/  STL [R1+0x56f8], R245 ;  /* 0x0056f8f501007387 */ /* 0x0003e80000100800 */
[----:B------:R1:W-:Y:S01]  /*1276c0*/  LDGSTS.E [R0+0x22000], desc[UR40][R56.64], P1 ;  /* 0x2200000038007fae */ /* 0x0003e200089a1028 */
[----:B------:R-:W-:Y:S01]  /*1276d0*/  IADD3 R60, P2, PT, R60, R243, RZ ;  /* 0x000000f33c3c7210 */ /* 0x000fe20007f5e0ff */
[----:B-1----:R-:W-:-:S02]  /*1276e0*/  IMAD.MOV.U32 R57, RZ, RZ, R245 ;  /* 0x000000ffff397224 */ /* 0x002fc400078e00f5 */
        /* <DEDUP_REMOVED lines=17> */
[----:B----4-:R-:W-:-:S04]  /*127800*/  IMAD.X R248, R248, 0x1, R3, P0 ;  /* 0x00000001f8f87824 */ /* 0x010fc800000e0603 */
[----:B------:R-:W-:Y:S01]  /*127810*/  STL [R1+0x571c], R242 ;  /* 0x00571cf201007387 */ /* 0x000fe20000100800 */
[----:B-1----:R-:W-:-:S03]  /*127820*/  MOV R57, R244 ;  /* 0x000000f400397202 */ /* 0x002fc60000000f00 */
        /* <DEDUP_REMOVED lines=43> */
[----:B-1----:R-:W-:Y:S01]  /*127ae0*/  IMAD.MOV.U32 R56, RZ, RZ, R247 ;  /* 0x000000ffff387224 */ /* 0x002fe200078e00f7 */
[----:B------:R-:W-:Y:S02]  /*127af0*/  IADD3.X R248, PT, PT, R248, R3, RZ, P3, !PT ;  /* 0x00000003f8f87210 */ /* 0x000fe40001ffe4ff */
[----:B------:R-:W-:-:S03]  /*127b00*/  IADD3 R61, P1, PT, R61, R243, RZ ;  /* 0x000000f33d3d7210 */ /* 0x000fc60007f3e0ff */
[----:B------:R-:W-:Y:S01]  /*127b10*/  IMAD.MOV.U32 R57, RZ, RZ, R248 ;  /* 0x000000ffff397224 */ /* 0x000fe200078e00f8 */
[----:B------:R1:W-:Y:S01]  /*127b20*/  STL [R1+0x55f0], R248 ;  /* 0x0055f0f801007387 */ /* 0x0003e20000100800 */
[----:B------:R-:W-:-:S03]  /*127b30*/  IMAD.X R245, R245, 0x1, R3, P2 ;  /* 0x00000001f5f57824 */ /* 0x000fc600010e0603 */
        /* <DEDUP_REMOVED lines=31> */
[----:B---3--:R-:W3:Y:S01]  /*127d30*/  LDL.LU R244, [R1+0x5628] ;  /* 0x0056280001f47983 */ /* 0x008ee20000300800 */
[----:B------:R-:W-:-:S03]  /*127d40*/  IMAD.MOV.U32 R57, RZ, RZ, R248 ;  /* 0x000000ffff397224 */ /* 0x000fc600078e00f8 */
[----:B------:R-:W4:Y:S04]  /*127d50*/  LDL.LU R247, [R1+0x54f4] ;  /* 0x0054f40001f77983 */ /* 0x000f280000300800 */
[----:B------:R-:W4:Y:S01]  /*127d60*/  LDL.LU R242, [R1+0x54fc] ;  /* 0x0054fc0001f27983 */ /* 0x000f220000300800 */
[----:B------:R-:W-:-:S03]  /*127d70*/  IMAD.X R245, R245, 0x1, R3, P2 ;  /* 0x00000001f5f57824 */ /* 0x000fc600010e0603 */
[----:B------:R1:W-:Y:S02]  /*127d80*/  LDGSTS.E [R0+0x24400], desc[UR40][R56.64], P0 ;  /* 0x2440000038007fae */ /* 0x0003e400081a1028 */
[----:B-1----:R-:W-:Y:S01]  /*127d90*/  IMAD.MOV.U32 R56, RZ, RZ, R59 ;  /* 0x000000ffff387224 */ /* 0x002fe200078e003b */
[----:B------:R-:W-:-:S05]  /*127da0*/  MOV R57, R245 ;  /* 0x000000f500397202 */ /* 0x000fca0000000f00 */
        /* <DEDUP_REMOVED lines=23> */
[----:B------:R-:W-:Y:S01]  /*127f20*/  IMAD.MOV.U32 R57, RZ, RZ, R244 ;  /* 0x000000ffff397224 */ /* 0x000fe200078e00f4 */
[----:B------:R-:W-:Y:S01]  /*127f30*/  IADD3 R242, P2, PT, R242, R243, RZ ;  /* 0x000000f3f2f27210 */ /* 0x000fe20007f5e0ff */
[----:B------:R-:W-:Y:S04]  /*127f40*/  STL [R1+0x54f4], R247 ;  /* 0x0054f4f701007387 */ /* 0x000fe80000100800 */
[----:B------:R1:W-:Y:S04]  /*127f50*/  STL [R1+0x5628], R244 ;  /* 0x005628f401007387 */ /* 0x0003e80000100800 */
[----:B------:R-:W3:Y:S04]  /*127f60*/  LDL.LU R60, [R1+0x5514] ;  /* 0x00551400013c7983 */ /* 0x000ee80000300800 */
[----:B------:R4:W-:Y:S04]  /*127f70*/  LDGSTS.E [R0+0x24700], desc[UR40][R56.64], P0 ;  /* 0x2470000038007fae */ /* 0x0009e800081a1028 */
[----:B-1----:R-:W3:Y:S04]  /*127f80*/  LDL.LU R244, [R1+0x5508] ;  /* 0x0055080001f47983 */ /* 0x002ee80000300800 */
[----:B------:R-:W-:Y:S01]  /*127f90*/  STL [R1+0x54fc], R242 ;  /* 0x0054fcf201007387 */ /* 0x000fe20000100800 */
[----:B----4-:R-:W-:-:S02]  /*127fa0*/  IMAD.MOV.U32 R56, RZ, RZ, R247 ;  /* 0x000000ffff387224 */ /* 0x010fc400078e00f7 */
        /* <DEDUP_REMOVED lines=11> */
[----:B----4-:R-:W-:Y:S01]  /*128060*/  IMAD.MOV.U32 R57, RZ, RZ, R245 ;  /* 0x000000ffff397224 */ /* 0x010fe200078e00f5 */
[----:B------:R-:W-:Y:S01]  /*128070*/  IADD3.X R246, PT, PT, R246, R3, RZ, P0, !PT ;  /* 0x00000003f6f67210 */ /* 0x000fe200007fe4ff */
        /* <DEDUP_REMOVED lines=39> */
[----:B------:R-:W-:Y:S01]  /*1282f0*/  IADD3 R58, P2, PT, R58, R243, RZ ;  /* 0x000000f33a3a7210 */ /* 0x000fe20007f5e0ff */
[----:B-1----:R-:W-:-:S02]  /*128300*/  IMAD.MOV.U32 R56, RZ, RZ, R242 ;  /* 0x000000ffff387224 */ /* 0x002fc400078e00f2 */
[----:B------:R-:W-:Y:S02]  /*128310*/  IMAD.MOV.U32 R57, RZ, RZ, R246 ;  /* 0x000000ffff397224 */ /* 0x000fe400078e00f6 */
[----:B------:R-:W-:Y:S04]  /*128320*/  STL [R1+0x552c], R58 ;  /* 0x00552c3a01007387 */ /* 0x000fe80000100800 */
[----:B------:R1:W-:Y:S04]  /*128330*/  STL [R1+0x5520], R246 ;  /* 0x005520f601007387 */ /* 0x0003e80000100800 */
[----:B------:R-:W4:Y:S04]  /*128340*/  LDL.LU R61, [R1+0x53cc] ;  /* 0x0053cc00013d7983 */ /* 0x000f280000300800 */
[----:B------:R1:W-:Y:S04]  /*128350*/  LDGSTS.E [R0+0x26600], desc[UR40][R56.64], P1 ;  /* 0x2660000038007fae */ /* 0x0003e800089a1028 */
[----:B-1----:R-:W4:Y:S01]  /*128360*/  LDL.LU R246, [R1+0x53c0] ;  /* 0x0053c00001f67983 */ /* 0x002f220000300800 */
[----:B------:R-:W-:-:S02]  /*128370*/  IMAD.MOV.U32 R56, RZ, RZ, R58 ;  /* 0x000000ffff387224 */ /* 0x000fc400078e003a */
[----:B---3--:R-:W-:Y:S01]  /*128380*/  IMAD.X R244, R244, 0x1, R3, P2 ;  /* 0x00000001f4f47824 */ /* 0x008fe200010e0603 */
[----:B------:R-:W-:-:S04]  /*128390*/  IADD3 R247, P3, PT, R247, R243, RZ ;  /* 0x000000f3f7f77210 */ /* 0x000fc80007f7e0ff */
[----:B------:R-:W-:Y:S01]  /*1283a0*/  MOV R57, R244 ;  /* 0x000000f400397202 */ /* 0x000fe20000000f00 */
        /* <DEDUP_REMOVED lines=41> */
[----:B--2---:R-:W-:-:S02]  /*128640*/  IADD3 R58, P2, PT, R58, R243, RZ ;  /* 0x000000f33a3a7210 */ /* 0x004fc40007f5e0ff */
[----:B------:R-:W-:-:S03]  /*128650*/  IADD3.X R248, PT, PT, R248, R3, RZ, P1, !PT ;  /* 0x00000003f8f87210 */ /* 0x000fc60000ffe4ff */
        /* <DEDUP_REMOVED lines=81> */
[----:B--2---:R-:W2:Y:S01]  /*128b70*/  LDL.LU R244, [R1+0x52e8] ;  /* 0x0052e80001f47983 */ /* 0x004ea20000300800 */
[----:B------:R-:W-:-:S03]  /*128b80*/  IMAD.MOV.U32 R57, RZ, RZ, R248 ;  /* 0x000000ffff397224 */ /* 0x000fc600078e00f8 */
[----:B------:R-:W4:Y:S04]  /*128b90*/  LDL.LU R247, [R1+0x507c] ;  /* 0x00507c0001f77983 */ /* 0x000f280000300800 */
        /* <DEDUP_REMOVED lines=12> */
[----:B---3--:R-:W-:-:S02]  /*128c60*/  IADD3.X R246, PT, PT, R246, R3, RZ, P0, !PT ;  /* 0x00000003f6f67210 */ /* 0x008fc400007fe4ff */
        /* <DEDUP_REMOVED lines=15> */
[----:B------:R-:W-:Y:S01]  /*128d60*/  IMAD.MOV.U32 R57, RZ, RZ, R244 ;  /* 0x000000ffff397224 */ /* 0x000fe200078e00f4 */
[----:B------:R-:W-:Y:S01]  /*128d70*/  IADD3 R58, P2, PT, R58, R243, RZ ;  /* 0x000000f33a3a7210 */ /* 0x000fe20007f5e0ff */
[----:B------:R-:W-:Y:S04]  /*128d80*/  STL [R1+0x507c], R247 ;  /* 0x00507cf701007387 */ /* 0x000fe80000100800 */
[----:B------:R1:W-:Y:S04]  /*128d90*/  STL [R1+0x52e8], R244 ;  /* 0x0052e8f401007387 */ /* 0x0003e80000100800 */
[----:B------:R-:W2:Y:S04]  /*128da0*/  LDL.LU R61, [R1+0x509c] ;  /* 0x00509c00013d7983 */ /* 0x000ea80000300800 */
[----:B------:R4:W-:Y:S04]  /*128db0*/  LDGSTS.E [R0+0x2a700], desc[UR40][R56.64], P1 ;  /* 0x2a70000038007fae */ /* 0x0009e800089a1028 */
[----:B-1----:R-:W2:Y:S04]  /*128dc0*/  LDL.LU R244, [R1+0x5090] ;  /* 0x0050900001f47983 */ /* 0x002ea80000300800 */
[----:B------:R-:W-:Y:S01]  /*128dd0*/  STL [R1+0x5084], R58 ;  /* 0x0050843a01007387 */ /* 0x000fe20000100800 */
[----:B----4-:R-:W-:Y:S01]  /*128de0*/  MOV R56, R247 ;  /* 0x000000f700387202 */ /* 0x010fe20000000f00 */
        /* <DEDUP_REMOVED lines=28> */
[----:B-1----:R-:W-:Y:S01]  /*128fb0*/  MOV R57, R244 ;  /* 0x000000f400397202 */ /* 0x002fe20000000f00 */
        /* <DEDUP_REMOVED lines=42> */
[----:B----4-:R-:W-:-:S05]  /*129260*/  IADD3.X R248, PT, PT, R248, R3, RZ, P3, !PT ;  /* 0x00000003f8f87210 */ /* 0x010fca0001ffe4ff */
[----:B------:R1:W-:Y:S01]  /*129270*/  STL [R1+0x50c8], R248 ;  /* 0x0050c8f801007387 */ /* 0x0003e20000100800 */
[----:B---3--:R-:W-:-:S03]  /*129280*/  IMAD.MOV.U32 R57, RZ, RZ, R248 ;  /* 0x000000ffff397224 */ /* 0x008fc600078e00f8 */
        /* <DEDUP_REMOVED lines=23> */
[----:B------:R1:W-:Y:S02]  /*129400*/  LDGSTS.E [R0+0x2e200], desc[UR40][R56.64], P1 ;  /* 0x2e20000038007fae */ /* 0x0003e400089a1028 */
[----:B-1----:R-:W-:Y:S01]  /*129410*/  IMAD.MOV.U32 R56, RZ, RZ, R242 ;  /* 0x000000ffff387224 */ /* 0x002fe200078e00f2 */
[----:B--2---:R-:W-:Y:S01]  /*129420*/  IADD3 R58, P0, PT, R58, R243, RZ ;  /* 0x000000f33a3a7210 */ /* 0x004fe20007f1e0ff */
[----:B------:R-:W-:-:S04]  /*129430*/  IMAD.X R244, R244, 0x1, R3, P2 ;  /* 0x00000001f4f47824 */ /* 0x000fc800010e0603 */
[----:B------:R-:W-:Y:S04]  /*129440*/  STL [R1+0x50ec], R58 ;  /* 0x0050ec3a01007387 */ /* 0x000fe80000100800 */
[----:B------:R1:W-:Y:S04]  /*129450*/  STL [R1+0x50e0], R244 ;  /* 0x0050e0f401007387 */ /* 0x0003e80000100800 */
[----:B------:R-:W2:Y:S04]  /*129460*/  LDL.LU R246, [R1+0x50f8] ;  /* 0x0050f80001f67983 */ /* 0x000ea80000300800 */
[----:B------:R-:W2:Y:S01]  /*129470*/  LDL.LU R61, [R1+0x5104] ;  /* 0x00510400013d7983 */ /* 0x000ea20000300800 */
[----:B---3--:R-:W-:Y:S01]  /*129480*/  IADD3 R59, P2, PT, R59, R243, RZ ;  /* 0x000000f33b3b7210 */ /* 0x008fe20007f5e0ff */
[----:B----4-:R-:W-:-:S04]  /*129490*/  IMAD.X R248, R248, 0x1, R3, P0 ;  /* 0x00000001f8f87824 */ /* 0x010fc800000e0603 */
[----:B------:R-:W-:Y:S04]  /*1294a0*/  STL [R1+0x50f4], R59 ;  /* 0x0050f43b01007387 */ /* 0x000fe80000100800 */
[----:B------:R3:W-:Y:S04]  /*1294b0*/  STL [R1+0x50e8], R248 ;  /* 0x0050e8f801007387 */ /* 0x0007e80000100800 */
[----:B------:R-:W4:Y:S04]  /*1294c0*/  LDL.LU R242, [R1+0x5100] ;  /* 0x0051000001f27983 */ /* 0x000f280000300800 */
[----:B------:R-:W4:Y:S01]  /*1294d0*/  LDL.LU R247, [R1+0x510c] ;  /* 0x00510c0001f77983 */ /* 0x000f220000300800 */
[----:B------:R-:W-:-:S03]  /*1294e0*/  IMAD.MOV.U32 R57, RZ, RZ, R244 ;  /* 0x000000ffff397224 */ /* 0x000fc600078e00f4 */
[----:B-1----:R-:W4:Y:S04]  /*1294f0*/  LDL.LU R244, [R1+0x5114] ;  /* 0x0051140001f47983 */ /* 0x002f280000300800 */
[----:B------:R1:W-:Y:S02]  /*129500*/  LDGSTS.E [R0+0x2e300], desc[UR40][R56.64], P1 ;  /* 0x2e30000038007fae */ /* 0x0003e400089a1028 */
[----:B-1----:R-:W-:Y:S02]  /*129510*/  IMAD.MOV.U32 R56, RZ, RZ, R58 ;  /* 0x000000ffff387224 */ /* 0x002fe400078e003a */
[----:B------:R-:W-:-:S05]  /*129520*/  IMAD.MOV.U32 R57, RZ, RZ, R248 ;  /* 0x000000ffff397224 */ /* 0x000fca00078e00f8 */
[----:B------:R1:W-:Y:S01]  /*129530*/  LDGSTS.E [R0+0x2e400], desc[UR40][R56.64], P1 ;  /* 0x2e40000038007fae */ /* 0x0003e200089a1028 */
[----:B------:R-:W-:Y:S02]  /*129540*/  IMAD.X R245, R245, 0x1, R3, P2 ;  /* 0x00000001f5f57824 */ /* 0x000fe400010e0603 */
[----:B-1----:R-:W-:Y:S01]  /*129550*/  IMAD.MOV.U32 R56, RZ, RZ, R59 ;  /* 0x000000ffff387224 */ /* 0x002fe200078e003b */
[----:B------:R-:W-:Y:S02]  /*129560*/  IADD3 R60, P0, PT, R60, R243, RZ ;  /* 0x000000f33c3c7210 */ /* 0x000fe40007f1e0ff */
[----:B------:R-:W-:-:S03]  /*129570*/  MOV R57, R245 ;  /* 0x000000f500397202 */ /* 0x000fc60000000f00 */
[----:B------:R-:W-:Y:S04]  /*129580*/  STL [R1+0x50fc], R60 ;  /* 0x0050fc3c01007387 */ /* 0x000fe80000100800 */
[----:B------:R1:W-:Y:S04]  /*129590*/  STL [R1+0x50f0], R245 ;  /* 0x0050f0f501007387 */ /* 0x0003e80000100800 */
[----:B---3--:R-:W3:Y:S04]  /*1295a0*/  LDL.LU R248, [R1+0x5108] ;  /* 0x0051080001f87983 */ /* 0x008ee80000300800 */
[----:B------:R-:W3:Y:S04]  /*1295b0*/  LDL.LU R58, [R1+0x511c] ;  /* 0x00511c00013a7983 */ /* 0x000ee80000300800 */
[----:B-1----:R-:W3:Y:S04]  /*1295c0*/  LDL.LU R245, [R1+0x5110] ;  /* 0x0051100001f57983 */ /* 0x002ee80000300800 */
[----:B------:R1:W-:Y:S02]  /*1295d0*/  LDGSTS.E [R0+0x2e500], desc[UR40][R56.64], P1 ;  /* 0x2e50000038007fae */ /* 0x0003e400089a1028 */
[----:B-1----:R-:W-:-:S02]  /*1295e0*/  IMAD.MOV.U32 R56, RZ, RZ, R60 ;  /* 0x000000ffff387224 */ /* 0x002fc400078e003c */
[----:B--2---:R-:W-:Y:S01]  /*1295f0*/  IMAD.X R246, R246, 0x1, R3, P0 ;  /* 0x00000001f6f67824 */ /* 0x004fe200000e0603 */
[----:B------:R-:W-:-:S03]  /*129600*/  IADD3 R61, P2, PT, R61, R243, RZ ;  /* 0x000000f33d3d7210 */ /* 0x000fc60007f5e0ff */
[----:B------:R-:W-:Y:S02]  /*129610*/  IMAD.MOV.U32 R57, RZ, RZ, R246 ;  /* 0x000000ffff397224 */ /* 0x000fe400078e00f6 */
[----:B------:R-:W-:Y:S04]  /*129620*/  STL [R1+0x5104], R61 ;  /* 0x0051043d01007387 */ /* 0x000fe80000100800 */
[----:B------:R1:W-:Y:S04]  /*129630*/  STL [R1+0x50f8], R246 ;  /* 0x0050f8f601007387 */ /* 0x0003e80000100800 */
[----:B------:R-:W2:Y:S04]  /*129640*/  LDL.LU R59, [R1+0x5124] ;  /* 0x00512400013b7983 */ /* 0x000ea80000300800 */
[----:B------:R4:W-:Y:S02]  /*129650*/  LDGSTS.E [R0+0x2e600], desc[UR40][R56.64], P1 ;  /* 0x2e60000038007fae */ /* 0x0009e400089a1028 */
[----:B----4-:R-:W-:-:S02]  /*129660*/  IMAD.X R242, R242, 0x1, R3, P2 ;  /* 0x00000001f2f27824 */ /* 0x010fc400010e0603 */
[----:B-1----:R-:W4:Y:S01]  /*129670*/  LDL.LU R246, [R1+0x5118] ;  /* 0x0051180001f67983 */ /* 0x002f220000300800 */
[----:B------:R-:W-:-:S05]  /*129680*/  IADD3 R247, P3, PT, R247, R243, RZ ;  /* 0x000000f3f7f77210 */ /* 0x000fca0007f7e0ff */
[----:B------:R-:W-:Y:S01]  /*129690*/  STL [R1+0x510c], R247 ;  /* 0x00510cf701007387 */ /* 0x000fe20000100800 */
[----:B------:R-:W-:-:S03]  /*1296a0*/  IMAD.MOV.U32 R57, RZ, RZ, R242 ;  /* 0x000000ffff397224 */ /* 0x000fc600078e00f2 */
[----:B------:R1:W-:Y:S04]  /*1296b0*/  STL [R1+0x5100], R242 ;  /* 0x005100f201007387 */ /* 0x0003e80000100800 */
[----:B------:R-:W4:Y:S04]  /*1296c0*/  LDL.LU R60, [R1+0x512c] ;  /* 0x00512c00013c7983 */ /* 0x000f280000300800 */
[----:B-1----:R-:W4:Y:S01]  /*1296d0*/  LDL.LU R242, [R1+0x5120] ;  /* 0x0051200001f27983 */ /* 0x002f220000300800 */
        /* <DEDUP_REMOVED lines=9> */
[----:B---3--:R-:W-:Y:S01]  /*129770*/  IMAD.X R248, R248, 0x1, R3, P3 ;  /* 0x00000001f8f87824 */ /* 0x008fe200018e0603 */
[----:B------:R-:W-:-:S03]  /*129780*/  IADD3 R58, P1, PT, R58, R243, RZ ;  /* 0x000000f33a3a7210 */ /* 0x000fc60007f3e0ff */
[----:B------:R-:W-:Y:S01]  /*129790*/  IMAD.MOV.U32 R57, RZ, RZ, R248 ;  /* 0x000000ffff397224 */ /* 0x000fe200078e00f8 */
[----:B------:R1:W-:Y:S01]  /*1297a0*/  STL [R1+0x5108], R248 ;  /* 0x005108f801007387 */ /* 0x0003e20000100800 */
[----:B------:R-:W-:-:S03]  /*1297b0*/  IMAD.X R245, R245, 0x1, R3, P2 ;  /* 0x00000001f5f57824 */ /* 0x000fc600010e0603 */
[----:B------:R-:W3:Y:S04]  /*1297c0*/  LDL.LU R61, [R1+0x5134] ;  /* 0x00513400013d7983 */ /* 0x000ee80000300800 */
[----:B------:R1:W-:Y:S04]  /*1297d0*/  LDGSTS.E [R0+0x30000], desc[UR40][R56.64], P0 ;  /* 0x3000000038007fae */ /* 0x0003e800081a1028 */
[----:B-1----:R-:W3:Y:S04]  /*1297e0*/  LDL.LU R248, [R1+0x5128] ;  /* 0x0051280001f87983 */ /* 0x002ee80000300800 */
[----:B------:R-:W-:Y:S04]  /*1297f0*/  STL [R1+0x511c], R58 ;  /* 0x00511c3a01007387 */ /* 0x000fe80000100800 */
[----:B------:R1:W-:Y:S01]  /*129800*/  STL [R1+0x5110], R245 ;  /* 0x005110f501007387 */ /* 0x0003e20000100800 */
[----:B------:R-:W-:-:S03]  /*129810*/  IMAD.MOV.U32 R56, RZ, RZ, R244 ;  /* 0x000000ffff387224 */ /* 0x000fc600078e00f4 */
[----:B------:R-:W3:Y:S01]  /*129820*/  LDL.LU R244, [R1+0x5130] ;  /* 0x0051300001f47983 */ /* 0x000ee20000300800 */
[----:B------:R-:W-:-:S05]  /*129830*/  IMAD.MOV.U32 R57, RZ, RZ, R245 ;  /* 0x000000ffff397224 */ /* 0x000fca00078e00f5 */
[----:B------:R1:W-:Y:S02]  /*129840*/  LDGSTS.E [R0+0x30100], desc[UR40][R56.64], P0 ;  /* 0x3010000038007fae */ /* 0x0003e400081a1028 */
[----:B-1----:R-:W-:Y:S01]  /*129850*/  IMAD.MOV.U32 R56, RZ, RZ, R58 ;  /* 0x000000ffff387224 */ /* 0x002fe200078e003a */
[----:B--2---:R-:W-:Y:S02]  /*129860*/  IADD3 R59, P2, PT, R59, R243, RZ ;  /* 0x000000f33b3b7210 */ /* 0x004fe40007f5e0ff */
[----:B----4-:R-:W-:-:S03]  /*129870*/  IADD3.X R246, PT, PT, R246, R3, RZ, P1, !PT ;  /* 0x00000003f6f67210 */ /* 0x010fc60000ffe4ff */
[----:B------:R-:W-:Y:S04]  /*129880*/  STL [R1+0x5124], R59 ;  /* 0x0051243b01007387 */ /* 0x000fe80000100800 */
[----:B------:R1:W-:Y:S04]  /*129890*/  STL [R1+0x5118], R246 ;  /* 0x005118f601007387 */ /* 0x0003e80000100800 */
[----:B------:R-:W2:Y:S01]  /*1298a0*/  LDL.LU R245, [R1+0x513c] ;  /* 0x00513c0001f57983 */ /* 0x000ea20000300800 */
[----:B------:R-:W-:-:S05]  /*1298b0*/  IMAD.MOV.U32 R57, RZ, RZ, R246 ;  /* 0x000000ffff397224 */ /* 0x000fca00078e00f6 */
[----:B------:R4:W-:Y:S01]  /*1298c0*/  LDGSTS.E [R0+0x30200], desc[UR40][R56.64], P0 ;  /* 0x3020000038007fae */ /* 0x0009e200081a1028 */
[----:B------:R-:W-:Y:S01]  /*1298d0*/  IADD3 R60, P1, PT, R60, R243, RZ ;  /* 0x000000f33c3c7210 */ /* 0x000fe20007f3e0ff */
[----:B------:R-:W-:-:S04]  /*1298e0*/  IMAD.X R242, R242, 0x1, R3, P2 ;  /* 0x00000001f2f27824 */ /* 0x000fc800010e0603 */
[----:B------:R-:W-:Y:S04]  /*1298f0*/  STL [R1+0x512c], R60 ;  /* 0x00512c3c01007387 */ /* 0x000fe80000100800 */
[----:B------:R3:W-:Y:S04]  /*129900*/  STL [R1+0x5120], R242 ;  /* 0x005120f201007387 */ /* 0x0007e80000100800 */
[----:B-1----:R-:W2:Y:S04]  /*129910*/  LDL.LU R246, [R1+0x5138] ;  /* 0x0051380001f67983 */ /* 0x002ea80000300800 */
[----:B------:R-:W2:Y:S01]  /*129920*/  LDL.LU R58, [R1+0x5144] ;  /* 0x00514400013a7983 */ /* 0x000ea20000300800 */
[----:B----4-:R-:W-:-:S02]  /*129930*/  IMAD.MOV.U32 R56, RZ, RZ, R59 ;  /* 0x000000ffff387224 */ /* 0x010fc400078e003b */
[----:B------:R-:W-:-:S05]  /*129940*/  IMAD.MOV.U32 R57, RZ, RZ, R242 ;  /* 0x000000ffff397224 */ /* 0x000fca00078e00f2 */
[----:B------:R1:W-:Y:S02]  /*129950*/  LDGSTS.E [R0+0x30300], desc[UR40][R56.64], P0 ;  /* 0x3030000038007fae */ /* 0x0003e400081a1028 */
[----:B-1----:R-:W-:Y:S02]  /*129960*/  MOV R56, R60 ;  /* 0x0000003c00387202 */ /* 0x002fe40000000f00 */
[----:B---3--:R-:W-:Y:S01]  /*129970*/  IADD3 R61, P2, PT, R61, R243, RZ ;  /* 0x000000f33d3d7210 */ /* 0x008fe20007f5e0ff */
[----:B------:R-:W-:-:S04]  /*129980*/  IMAD.X R248, R248, 0x1, R3, P1 ;  /* 0x00000001f8f87824 */ /* 0x000fc800008e0603 */
[----:B------:R-:W-:Y:S04]  /*129990*/  STL [R1+0x5134], R61 ;  /* 0x0051343d01007387 */ /* 0x000fe80000100800 */
[----:B------:R1:W-:Y:S01]  /*1299a0*/  STL [R1+0x5128], R248 ;  /* 0x005128f801007387 */ /* 0x0003e20000100800 */
[----:B------:R-:W-:-:S03]  /*1299b0*/  IMAD.MOV.U32 R57, RZ, RZ, R248 ;  /* 0x000000ffff397224 */ /* 0x000fc600078e00f8 */
[----:B------:R-:W3:Y:S01]  /*1299c0*/  LDL.LU R242, [R1+0x5140] ;  /* 0x0051400001f27983 */ /* 0x000ee20000300800 */
[----:B------:R-:W-:-:S03]  /*1299d0*/  IMAD.X R244, R244, 0x1, R3, P2 ;  /* 0x00000001f4f47824 */ /* 0x000fc600010e0603 */
[----:B------:R-:W4:Y:S04]  /*1299e0*/  LDL.LU R247, [R1+0x514c] ;  /* 0x00514c0001f77983 */ /* 0x000f280000300800 */
        /* <DEDUP_REMOVED lines=26> */
[----:B----4-:R-:W-:-:S04]  /*129b90*/  IADD3 R247, P3, PT, R247, R243, RZ ;  /* 0x000000f3f7f77210 */ /* 0x010fc80007f7e0ff */
[----:B------:R-:W-:Y:S02]  /*129ba0*/  MOV R57, R242 ;  /* 0x000000f200397202 */ /* 0x000fe40000000f00 */
        /* <DEDUP_REMOVED lines=24> */
[----:B------:R-:W-:Y:S04]  /*129d30*/  STL [R1+0x5158], R246 ;  /* 0x005158f601007387 */ /* 0x000fe80000100800 */
        /* <DEDUP_REMOVED lines=9> */
[----:B------:R-:W4:Y:S01]  /*129dd0*/  LDL.LU R247, [R1+0x5178] ;  /* 0x0051780001f77983 */ /* 0x000f220000300800 */
[----:B-1----:R-:W-:-:S03]  /*129de0*/  IMAD.MOV.U32 R57, RZ, RZ, R242 ;  /* 0x000000ffff397224 */ /* 0x002fc600078e00f2 */
[----:B------:R-:W4:Y:S01]  /*129df0*/  LDL.LU R60, [R1+0x5184] ;  /* 0x00518400013c7983 */ /* 0x000f220000300800 */
[----:B------:R-:W-:-:S05]  /*129e00*/  IMAD.MOV.U32 R56, RZ, RZ, R61 ;  /* 0x000000ffff387224 */ /* 0x000fca00078e003d */
[----:B------:R1:W-:Y:S01]  /*129e10*/  LDGSTS.E [R0+0x32300], desc[UR40][R56.64], P1 ;  /* 0x3230000038007fae */ /* 0x0003e200089a1028 */
[----:B--2---:R-:W-:Y:S02]  /*129e20*/  IADD3 R58, P2, PT, R58, R243, RZ ;  /* 0x000000f33a3a7210 */ /* 0x004fe40007f5e0ff */
[----:B------:R-:W-:-:S03]  /*129e30*/  IADD3.X R248, PT, PT, R248, R3, RZ, P0, !PT ;  /* 0x00000003f8f87210 */ /* 0x000fc600007fe4ff */
        /* <DEDUP_REMOVED lines=38> */
[----:B--2---:R-:W-:-:S02]  /*12a0a0*/  IMAD.X R248, R248, 0x1, R3, P3 ;  /* 0x00000001f8f87824 */ /* 0x004fc400018e0603 */
[----:B------:R-:W-:-:S03]  /*12a0b0*/  IMAD.MOV.U32 R56, RZ, RZ, R246 ;  /* 0x000000ffff387224 */ /* 0x000fc600078e00f6 */
[----:B------:R-:W-:Y:S04]  /*12a0c0*/  STL [R1+0x5188], R248 ;  /* 0x005188f801007387 */ /* 0x000fe80000100800 */
[----:B------:R-:W2:Y:S04]  /*12a0d0*/  LDL.LU R60, [R1+0x51b4] ;  /* 0x0051b400013c7983 */ /* 0x000ea80000300800 */
[----:B------:R-:W2:Y:S01]  /*12a0e0*/  LDL.LU R246, [R1+0x51a8] ;  /* 0x0051a80001f67983 */ /* 0x000ea20000300800 */
        /* <DEDUP_REMOVED lines=10> */
[----:B------:R-:W-:Y:S02]  /*12a190*/  IADD3 R58, P2, PT, R58, R243, RZ ;  /* 0x000000f33a3a7210 */ /* 0x000fe40007f5e0ff */
[----:B----4-:R-:W-:-:S02]  /*12a1a0*/  MOV R57, R244 ;  /* 0x000000f400397202 */ /* 0x010fc40000000f00 */
[----:B-1----:R-:W4:Y:S01]  /*12a1b0*/  LDL.LU R244, [R1+0x51b0] ;  /* 0x0051b00001f47983 */ /* 0x002f220000300800 */
[----:B------:R-:W-:-:S03]  /*12a1c0*/  IMAD.X R247, R247, 0x1, R3, P1 ;  /* 0x00000001f7f77824 */ /* 0x000fc600008e0603 */
[----:B------:R-:W-:Y:S01]  /*12a1d0*/  STL [R1+0x51a4], R58 ;  /* 0x0051a43a01007387 */ /* 0x000fe20000100800 */
[----:B------:R-:W-:-:S03]  /*12a1e0*/  IMAD.MOV.U32 R56, RZ, RZ, R61 ;  /* 0x000000ffff387224 */ /* 0x000fc600078e003d */
        /* <DEDUP_REMOVED lines=12> */
[----:B--2---:R-:W-:Y:S01]  /*12a2b0*/  IADD3 R60, P2, PT, R60, R243, RZ ;  /* 0x000000f33c3c7210 */ /* 0x004fe20007f5e0ff */
[----:B------:R-:W-:-:S04]  /*12a2c0*/  IMAD.X R246, R246, 0x1, R3, P1 ;  /* 0x00000001f6f67824 */ /* 0x000fc800008e0603 */
[----:B------:R-:W-:Y:S01]  /*12a2d0*/  STL [R1+0x51b4], R60 ;  /* 0x0051b43c01007387 */ /* 0x000fe20000100800 */
[----:B-1----:R-:W-:-:S03]  /*12a2e0*/  IMAD.MOV.U32 R57, RZ, RZ, R242 ;  /* 0x000000ffff397224 */ /* 0x002fc600078e00f2 */
[----:B------:R1:W-:Y:S04]  /*12a2f0*/  STL [R1+0x51a8], R246 ;  /* 0x0051a8f601007387 */ /* 0x0003e80000100800 */
[----:B------:R-:W2:Y:S04]  /*12a300*/  LDL.LU R248, [R1+0x51c0] ;  /* 0x0051c00001f87983 */ /* 0x000ea80000300800 */
[----:B---3--:R-:W3:Y:S01]  /*12a310*/  LDL.LU R242, [R1+0x51cc] ;  /* 0x0051cc0001f27983 */ /* 0x008ee20000300800 */
[----:B------:R-:W-:-:S03]  /*12a320*/  IMAD.MOV.U32 R56, RZ, RZ, R58 ;  /* 0x000000ffff387224 */ /* 0x000fc600078e003a */
[----:B------:R-:W3:Y:S04]  /*12a330*/  LDL.LU R58, [R1+0x51d4] ;  /* 0x0051d400013a7983 */ /* 0x000ee80000300800 */
[----:B------:R1:W-:Y:S02]  /*12a340*/  LDGSTS.E [R0+0x34300], desc[UR40][R56.64], P0 ;  /* 0x3430000038007fae */ /* 0x0003e400081a1028 */
[----:B-1----:R-:W-:Y:S02]  /*12a350*/  IMAD.MOV.U32 R56, RZ, RZ, R59 ;  /* 0x000000ffff387224 */ /* 0x002fe400078e003b */
[----:B------:R-:W-:-:S05]  /*12a360*/  IMAD.MOV.U32 R57, RZ, RZ, R246 ;  /* 0x000000ffff397224 */ /* 0x000fca00078e00f6 */
[----:B------:R1:W-:Y:S01]  /*12a370*/  LDGSTS.E [R0+0x34400], desc[UR40][R56.64], P0 ;  /* 0x3440000038007fae */ /* 0x0003e200081a1028 */
[----:B----4-:R-:W-:Y:S02]  /*12a380*/  IMAD.X R244, R244, 0x1, R3, P2 ;  /* 0x00000001f4f47824 */ /* 0x010fe400010e0603 */
[----:B-1----:R-:W-:Y:S02]  /*12a390*/  IMAD.MOV.U32 R56, RZ, RZ, R60 ;  /* 0x000000ffff387224 */ /* 0x002fe400078e003c */
[----:B------:R-:W-:-:S05]  /*12a3a0*/  IMAD.MOV.U32 R57, RZ, RZ, R244 ;  /* 0x000000ffff397224 */ /* 0x000fca00078e00f4 */
[----:B------:R1:W-:Y:S01]  /*12a3b0*/  LDGSTS.E [R0+0x34500], desc[UR40][R56.64], P0 ;  /* 0x3450000038007fae */ /* 0x0003e200081a1028 */
[----:B------:R-:W-:-:S05]  /*12a3c0*/  IADD3 R61, P1, PT, R61, R243, RZ ;  /* 0x000000f33d3d7210 */ /* 0x000fca0007f3e0ff */
[----:B------:R-:W-:Y:S04]  /*12a3d0*/  STL [R1+0x51bc], R61 ;  /* 0x0051bc3d01007387 */ /* 0x000fe80000100800 */
[----:B------:R4:W-:Y:S04]  /*12a3e0*/  STL [R1+0x51b0], R244 ;  /* 0x0051b0f401007387 */ /* 0x0009e80000100800 */
[----:B------:R-:W3:Y:S04]  /*12a3f0*/  LDL.LU R246, [R1+0x51c8] ;  /* 0x0051c80001f67983 */ /* 0x000ee80000300800 */
[----:B------:R-:W3:Y:S01]  /*12a400*/  LDL.LU R59, [R1+0x51dc] ;  /* 0x0051dc00013b7983 */ /* 0x000ee20000300800 */
[----:B-1----:R-:W-:-:S03]  /*12a410*/  IMAD.MOV.U32 R56, RZ, RZ, R61 ;  /* 0x000000ffff387224 */ /* 0x002fc600078e003d */
[----:B----4-:R-:W4:Y:S01]  /*12a420*/  LDL.LU R244, [R1+0x51d0] ;  /* 0x0051d00001f47983 */ /* 0x010f220000300800 */
[----:B------:R-:W-:Y:S02]  /*12a430*/  IADD3.X R249, PT, PT, R249, R3, RZ, P1, !PT ;  /* 0x00000003f9f97210 */ /* 0x000fe40000ffe4ff */
[----:B------:R-:W-:-:S03]  /*12a440*/  IADD3 R245, P2, PT, R245, R243, RZ ;  /* 0x000000f3f5f57210 */ /* 0x000fc60007f5e0ff */
[----:B------:R-:W-:Y:S02]  /*12a450*/  IMAD.MOV.U32 R57, RZ, RZ, R249 ;  /* 0x000000ffff397224 */ /* 0x000fe400078e00f9 */
[----:B------:R1:W-:Y:S04]  /*12a460*/  STL [R1+0x51c4], R245 ;  /* 0x0051c4f501007387 */ /* 0x0003e80000100800 */
[----:B------:R-:W-:Y:S04]  /*12a470*/  STL [R1+0x51b8], R249 ;  /* 0x0051b8f901007387 */ /* 0x000fe80000100800 */
[----:B------:R-:W4:Y:S04]  /*12a480*/  LDL.LU R247, [R1+0x51d8] ;  /* 0x0051d80001f77983 */ /* 0x000f280000300800 */
[----:B------:R-:W4:Y:S01]  /*12a490*/  LDL.LU R60, [R1+0x51e4] ;  /* 0x0051e400013c7983 */ /* 0x000f220000300800 */
[----:B--2---:R-:W-:-:S03]  /*12a4a0*/  IMAD.X R248, R248, 0x1, R3, P2 ;  /* 0x00000001f8f87824 */ /* 0x004fc600010e0603 */
[----:B------:R-:W2:Y:S01]  /*12a4b0*/  LDL.LU R61, [R1+0x51ec] ;  /* 0x0051ec00013d7983 */ /* 0x000ea20000300800 */
[----:B---3--:R-:W-:-:S03]  /*12a4c0*/  IADD3 R242, P3, PT, R242, R243, RZ ;  /* 0x000000f3f2f27210 */ /* 0x008fc60007f7e0ff */
[----:B------:R3:W-:Y:S04]  /*12a4d0*/  LDGSTS.E [R0+0x34600], desc[UR40][R56.64], P0 ;  /* 0x3460000038007fae */ /* 0x0007e800081a1028 */
[----:B------:R1:W-:Y:S04]  /*12a4e0*/  STL [R1+0x51cc], R242 ;  /* 0x0051ccf201007387 */ /* 0x0003e80000100800 */
[----:B------:R-:W-:Y:S01]  /*12a4f0*/  STL [R1+0x51c0], R248 ;  /* 0x0051c0f801007387 */ /* 0x000fe20000100800 */
[----:B---3--:R-:W-:-:S03]  /*12a500*/  IMAD.MOV.U32 R56, RZ, RZ, R245 ;  /* 0x000000ffff387224 */ /* 0x008fc600078e00f5 */
        /* <DEDUP_REMOVED lines=8> */
[----:B------:R4:W-:Y:S01]  /*12a590*/  STL [R1+0x51d4], R58 ;  /* 0x0051d43a01007387 */ /* 0x0009e20000100800 */
[----:B-1----:R-:W-:Y:S01]  /*12a5a0*/  MOV R56, R242 ;  /* 0x000000f200387202 */ /* 0x002fe20000000f00 */
[----:B------:R-:W-:Y:S01]  /*12a5b0*/  IMAD.X R246, R246, 0x1, R3, P3 ;  /* 0x00000001f6f67824 */ /* 0x000fe200018e0603 */
[----:B------:R-:W-:-:S03]  /*12a5c0*/  IADD3 R59, P0, PT, R59, R243, RZ ;  /* 0x000000f33b3b7210 */ /* 0x000fc60007f1e0ff */
[----:B------:R-:W-:Y:S01]  /*12a5d0*/  IMAD.MOV.U32 R57, RZ, RZ, R246 ;  /* 0x000000ffff397224 */ /* 0x000fe200078e00f6 */
[----:B------:R1:W-:Y:S01]  /*12a5e0*/  STL [R1+0x51c8], R246 ;  /* 0x0051c8f601007387 */ /* 0x0003e20000100800 */
[----:B----4-:R-:W-:-:S03]  /*12a5f0*/  IMAD.X R244, R244, 0x1, R3, P2 ;  /* 0x00000001f4f47824 */ /* 0x010fc600010e0603 */
[----:B------:R-:W4:Y:S04]  /*12a600*/  LDL.LU R242, [R1+0x51e8] ;  /* 0x0051e80001f27983 */ /* 0x000f280000300800 */
[----:B------:R-:W-:Y:S04]  /*12a610*/  STL [R1+0x51dc], R59 ;  /* 0x0051dc3b01007387 */ /* 0x000fe80000100800 */
[----:B------:R1:W-:Y:S04]  /*12a620*/  LDGSTS.E [R0+0x36000], desc[UR40][R56.64], P1 ;  /* 0x3600000038007fae */ /* 0x0003e800089a1028 */
[----:B------:R2:W-:Y:S01]  /*12a630*/  STL [R1+0x51d0], R244 ;  /* 0x0051d0f401007387 */ /* 0x0005e20000100800 */
[----:B-1----:R-:W-:-:S03]  /*12a640*/  IMAD.MOV.U32 R56, RZ, RZ, R58 ;  /* 0x000000ffff387224 */ /* 0x002fc600078e003a */
[----:B------:R-:W4:Y:S01]  /*12a650*/  LDL.LU R58, [R1+0x51f4] ;  /* 0x0051f400013a7983 */ /* 0x000f220000300800 */
[----:B------:R-:W-:-:S05]  /*12a660*/  IMAD.MOV.U32 R57, RZ, RZ, R244 ;  /* 0x000000ffff397224 */ /* 0x000fca00078e00f4 */
[----:B------:R1:W-:Y:S02]  /*12a670*/  LDGSTS.E [R0+0x36100], desc[UR40][R56.64], P1 ;  /* 0x3610000038007fae */ /* 0x0003e400089a1028 */
[----:B-1----:R-:W-:Y:S02]  /*12a680*/  IMAD.MOV.U32 R56, RZ, RZ, R59 ;  /* 0x000000ffff387224 */ /* 0x002fe400078e003b */
[----:B------:R-:W-:Y:S01]  /*12a690*/  IMAD.X R247, R247, 0x1, R3, P0 ;  /* 0x00000001f7f77824 */ /* 0x000fe200000e0603 */
[-C--:B------:R-:W-:Y:S02]  /*12a6a0*/  IADD3 R60, P2, PT, R60, R243.reuse, RZ ;  /* 0x000000f33c3c7210 */ /* 0x080fe40007f5e0ff */
[----:B--2---:R-:W-:-:S03]  /*12a6b0*/  IADD3 R61, P0, PT, R61, R243, RZ ;  /* 0x000000f33d3d7210 */ /* 0x004fc60007f1e0ff */
[----:B------:R1:W-:Y:S04]  /*12a6c0*/  STL [R1+0x51e4], R60 ;  /* 0x0051e43c01007387 */ /* 0x0003e80000100800 */
[----:B------:R2:W-:Y:S04]  /*12a6d0*/  STL [R1+0x51d8], R247 ;  /* 0x0051d8f701007387 */ /* 0x0005e80000100800 */
[----:B------:R-:W4:Y:S04]  /*12a6e0*/  LDL.LU R248, [R1+0x51fc] ;  /* 0x0051fc0001f87983 */ /* 0x000f280000300800 */
[----:B------:R-:W4:Y:S04]  /*12a6f0*/  LDL.LU R246, [R1+0x5204] ;  /* 0x0052040001f67983 */ /* 0x000f280000300800 */
[----:B------:R-:W4:Y:S01]  /*12a700*/  LDL.LU R244, [R1+0x520c] ;  /* 0x00520c0001f47983 */ /* 0x000f220000300800 */
[----:B---3--:R-:W-:-:S03]  /*12a710*/  IMAD.X R245, R245, 0x1, R3, P2 ;  /* 0x00000001f5f57824 */ /* 0x008fc600010e0603 */
[----:B------:R-:W-:Y:S04]  /*12a720*/  STL [R1+0x51ec], R61 ;  /* 0x0051ec3d01007387 */ /* 0x000fe80000100800 */
[----:B------:R3:W-:Y:S04]  /*12a730*/  STL [R1+0x51e0], R245 ;  /* 0x0051e0f501007387 */ /* 0x0007e80000100800 */
[----:B------:R-:W4:Y:S04]  /*12a740*/  LDL.LU R59, [R1+0x51f0] ;  /* 0x0051f000013b7983 */ /* 0x000f280000300800 */
[----:B------:R-:W4:Y:S01]  /*12a750*/  LDL.LU R249, [R1+0x51f8] ;  /* 0x0051f80001f97983 */ /* 0x000f220000300800 */
[----:B------:R-:W-:-:S05]  /*12a760*/  IMAD.MOV.U32 R57, RZ, RZ, R247 ;  /* 0x000000ffff397224 */ /* 0x000fca00078e00f7 */
[----:B------:R1:W-:Y:S02]  /*12a770*/  LDGSTS.E [R0+0x36200], desc[UR40][R56.64], P1 ;  /* 0x3620000038007fae */ /* 0x0003e400089a1028 */
[----:B-1----:R-:W-:Y:S01]  /*12a780*/  IMAD.MOV.U32 R56, RZ, RZ, R60 ;  /* 0x000000ffff387224 */ /* 0x002fe200078e003c */
[----:B------:R-:W-:-:S05]  /*12a790*/  MOV R57, R245 ;  /* 0x000000f500397202 */ /* 0x000fca0000000f00 */
[----:B------:R1:W-:Y:S01]  /*12a7a0*/  LDGSTS.E [R0+0x36300], desc[UR40][R56.64], P1 ;  /* 0x3630000038007fae */ /* 0x0003e200089a1028 */
[----:B----4-:R-:W-:-:S05]  /*12a7b0*/  IMAD.X R242, R242, 0x1, R3, P0 ;  /* 0x00000001f2f27824 */ /* 0x010fca00000e0603 */
[----:B------:R-:W-:Y:S01]  /*12a7c0*/  STL [R1+0x51e8], R242 ;  /* 0x0051e8f201007387 */ /* 0x000fe20000100800 */
[----:B-1----:R-:W-:-:S03]  /*12a7d0*/  IMAD.MOV.U32 R56, RZ, RZ, R61 ;  /* 0x000000ffff387224 */ /* 0x002fc600078e003d */
[----:B------:R-:W4:Y:S01]  /*12a7e0*/  LDL.LU R60, [R1+0x5214] ;  /* 0x00521400013c7983 */ /* 0x000f220000300800 */
[----:B------:R-:W-:-:S03]  /*12a7f0*/  IMAD.MOV.U32 R57, RZ, RZ, R242 ;  /* 0x000000ffff397224 */ /* 0x000fc600078e00f2 */
[----:B--2---:R-:W2:Y:S04]  /*12a800*/  LDL.LU R247, [R1+0x5200] ;  /* 0x0052000001f77983 */ /* 0x004ea80000300800 */
[----:B---3--:R-:W3:Y:S04]  /*12a810*/  LDL.LU R245, [R1+0x5208] ;  /* 0x0052080001f57983 */ /* 0x008ee80000300800 */
[----:B------:R1:W-:Y:S01]  /*12a820*/  LDGSTS.E [R0+0x36400], desc[UR40][R56.64], P1 ;  /* 0x3640000038007fae */ /* 0x0003e200089a1028 */
[----:B------:R-:W-:-:S05]  /*12a830*/  IADD3 R58, P0, PT, R58, R243, RZ ;  /* 0x000000f33a3a7210 */ /* 0x000fca0007f1e0ff */
[----:B------:R-:W-:Y:S04]  /*12a840*/  STL [R1+0x51f4], R58 ;  /* 0x0051f43a01007387 */ /* 0x000fe80000100800 */
[----:B------:R-:W3:Y:S01]  /*12a850*/  LDL.LU R61, [R1+0x5210] ;  /* 0x00521000013d7983 */ /* 0x000ee20000300800 */
[----:B-1----:R-:W-:Y:S01]  /*12a860*/  IMAD.MOV.U32 R56, RZ, RZ, R58 ;  /* 0x000000ffff387224 */ /* 0x002fe200078e003a */
[-C--:B------:R-:W-:Y:S02]  /*12a870*/  IADD3 R248, P2, PT, R248, R243.reuse, RZ ;  /* 0x000000f3f8f87210 */ /* 0x080fe40007f5e0ff */
[----:B------:R-:W-:-:S03]  /*12a880*/  IADD3 R246, P3, PT, R246, R243, RZ ;  /* 0x000000f3f6f67210 */ /* 0x000fc60007f7e0ff */
[----:B------:R-:W-:Y:S01]  /*12a890*/  STL [R1+0x51fc], R248 ;  /* 0x0051fcf801007387 */ /* 0x000fe20000100800 */
[----:B------:R-:W-:Y:S01]  /*12a8a0*/  IADD3 R244, P4, PT, R244, R243, RZ ;  /* 0x000000f3f4f47210 */ /* 0x000fe20007f9e0ff */
[--C-:B------:R-:W-:Y:S02]  /*12a8b0*/  IMAD.X R59, R59, 0x1, R3.reuse, P0 ;  /* 0x000000013b3b7824 */ /* 0x100fe400000e0603 */
[----:B------:R-:W-:-:S03]  /*12a8c0*/  IMAD.X R249, R249, 0x1, R3, P2 ;  /* 0x00000001f9f97824 */ /* 0x000fc600010e0603 */
[----:B------:R1:W-:Y:S01]  /*12a8d0*/  STL [R1+0x51f0], R59 ;  /* 0x0051f03b01007387 */ /* 0x0003e20000100800 */
[----:B------:R-:W-:-:S03]  /*12a8e0*/  IMAD.MOV.U32 R57, RZ, RZ, R59 ;  /* 0x000000ffff397224 */ /* 0x000fc600078e003b */
[----:B------:R-:W-:Y:S04]  /*12a8f0*/  STL [R1+0x5204], R246 ;  /* 0x005204f601007387 */ /* 0x000fe80000100800 */
[----:B------:R-:W-:Y:S04]  /*12a900*/  STL [R1+0x520c], R244 ;  /* 0x00520cf401007387 */ /* 0x000fe80000100800 */
[----:B------:R2:W-:Y:S04]  /*12a910*/  STL [R1+0x51f8], R249 ;  /* 0x0051f8f901007387 */ /* 0x0005e80000100800 */
[----:B-1----:R-:W3:Y:S04]  /*12a920*/  LDL.LU R59, [R1+0x6824] ;  /* 0x00682400013b7983 */ /* 0x002ee80000300800 */
[----:B------:R-:W3:Y:S04]  /*12a930*/  LDL.LU R58, [R1+0x686c] ;  /* 0x00686c00013a7983 */ /* 0x000ee80000300800 */
[----:B------:R-:W3:Y:S04]  /*12a940*/  LDL.LU R242, [R1+0x6828] ;  /* 0x0068280001f27983 */ /* 0x000ee80000300800 */
[----:B------:R1:W-:Y:S01]  /*12a950*/  LDGSTS.E [R0+0x36500], desc[UR40][R56.64], P1 ;  /* 0x3650000038007fae */ /* 0x0003e200089a1028 */
[----:B------:R-:W-:Y:S01]  /*12a960*/  LOP3.LUT R171, R171, R170, RZ, 0x3c, !PT ;  /* 0x000000aaabab7212 */ /* 0x000fe200078e3cff */
[----:B-1----:R-:W-:Y:S01]  /*12a970*/  IMAD.MOV.U32 R56, RZ, RZ, R248 ;  /* 0x000000ffff387224 */ /* 0x002fe200078e00f8 */
[----:B------:R-:W-:-:S05]  /*12a980*/  MOV R57, R249 ;  /* 0x000000f900397202 */ /* 0x000fca0000000f00 */
[----:B------:R1:W-:Y:S01]  /*12a990*/  LDGSTS.E [R0+0x36600], desc[UR40][R56.64], P1 ;  /* 0x3660000038007fae */ /* 0x0003e200089a1028 */
[----:B--2---:R-:W-:Y:S01]  /*12a9a0*/  IMAD.X R247, R247, 0x1, R3, P3 ;  /* 0x00000001f7f77824 */ /* 0x004fe200018e0603 */
[----:B----4-:R-:W-:Y:S01]  /*12a9b0*/  IADD3 R60, P2, PT, R60, R243, RZ ;  /* 0x000000f33c3c7210 */ /* 0x010fe20007f5e0ff */
[----:B-1----:R-:W-:Y:S02]  /*12a9c0*/  IMAD.MOV.U32 R56, RZ, RZ, R246 ;  /* 0x000000ffff387224 */ /* 0x002fe400078e00f6 */
[----:B------:R-:W-:Y:S01]  /*12a9d0*/  IMAD.MOV.U32 R57, RZ, RZ, R247 ;  /* 0x000000ffff397224 */ /* 0x000fe200078e00f7 */
[----:B------:R-:W-:Y:S01]  /*12a9e0*/  LOP3.LUT R173, R173, R172, RZ, 0x3c, !PT ;  /* 0x000000acadad7212 */ /* 0x000fe200078e3cff */
[----:B------:R-:W-:Y:S01]  /*12a9f0*/  UISETP.GT.AND UP1, UPT, UR13, 0x70, UPT ;  /* 0x000000700d00788c */ /* 0x000fe2000bf24270 */
[----:B------:R-:W-:Y:S02]  /*12aa00*/  LOP3.LUT R175, R175, R174, RZ, 0x3c, !PT ;  /* 0x000000aeafaf7212 */ /* 0x000fe400078e3cff */
[----:B------:R1:W-:Y:S01]  /*12aa10*/  LDGSTS.E [R0+0x36700], desc[UR40][R56.64], P1 ;  /* 0x3670000038007fae */ /* 0x0003e200089a1028 */
[----:B---3--:R-:W-:Y:S01]  /*12aa20*/  IMAD.X R245, R245, 0x1, R3, P4 ;  /* 0x00000001f5f57824 */ /* 0x008fe200020e0603 */
[----:B------:R-:W-:-:S02]  /*12aa30*/  LOP3.LUT R163, R163, R162, RZ, 0x3c, !PT ;  /* 0x000000a2a3a37212 */ /* 0x000fc400078e3cff */
[----:B------:R-:W-:Y:S01]  /*12aa40*/  LOP3.LUT R170, R171, R170, RZ, 0x3c, !PT ;  /* 0x000000aaabaa7212 */ /* 0x000fe200078e3cff */
[----:B------:R-:W-:Y:S01]  /*12aa50*/  IMAD.X R61, R61, 0x1, R3, P2 ;  /* 0x000000013d3d7824 */ /* 0x000fe200010e0603 */
[----:B------:R-:W-:Y:S01]  /*12aa60*/  LOP3.LUT R165, R165, R164, RZ, 0x3c, !PT ;  /* 0x000000a4a5a57212 */ /* 0x000fe200078e3cff */
[----:B------:R2:W-:Y:S01]  /*12aa70*/  STL [R1+0x5214], R60 ;  /* 0x0052143c01007387 */ /* 0x0005e20000100800 */
[----:B------:R-:W-:Y:S02]  /*12aa80*/  LOP3.LUT R172, R173, R172, RZ, 0x3c, !PT ;  /* 0x000000acadac7212 */ /* 0x000fe400078e3cff */
[----:B------:R-:W-:Y:S01]  /*12aa90*/  LOP3.LUT R167, R167, R166, RZ, 0x3c, !PT ;  /* 0x000000a6a7a77212 */ /* 0x000fe200078e3cff */
[----:B------:R-:W-:Y:S01]  /*12aaa0*/  USEL UR10, URZ, 0x4, !UP1 ;  /* 0x00000004ff0a7887 */ /* 0x000fe2000c800000 */
[----:B------:R-:W-:Y:S01]  /*12aab0*/  LOP3.LUT R174, R175, R174, RZ, 0x3c, !PT ;  /* 0x000000aeafae7212 */ /* 0x000fe200078e3cff */
[----:B------:R-:W-:Y:S01]  /*12aac0*/  STL [R1+0x5200], R247 ;  /* 0x005200f701007387 */ /* 0x000fe20000100800 */
[----:B------:R-:W-:-:S02]  /*12aad0*/  LOP3.LUT R169, R169, R168, RZ, 0x3c, !PT ;  /* 0x000000a8a9a97212 */ /* 0x000fc400078e3cff */
[----:B------:R-:W-:Y:S01]  /*12aae0*/  LOP3.LUT R162, R163, R162, RZ, 0x3c, !PT ;  /* 0x000000a2a3a27212 */ /* 0x000fe200078e3cff */
[----:B------:R-:W-:Y:S01]  /*12aaf0*/  STL [R1+0x5208], R245 ;  /* 0x005208f501007387 */ /* 0x000fe20000100800 */
[----:B------:R-:W-:Y:S02]  /*12ab00*/  LOP3.LUT R155, R155, R154, RZ, 0x3c, !PT ;  /* 0x0000009a9b9b7212 */ /* 0x000fe400078e3cff */
[----:B------:R-:W-:Y:S01]  /*12ab10*/  LOP3.LUT R171, R171, R170, RZ, 0x3c, !PT ;  /* 0x000000aaabab7212 */ /* 0x000fe200078e3cff */
[----:B------:R3:W-:Y:S01]  /*12ab20*/  STL [R1+0x5210], R61 ;  /* 0x0052103d01007387 */ /* 0x0007e20000100800 */
[----:B------:R-:W-:Y:S02]  /*12ab30*/  LOP3.LUT R164, R165, R164, RZ, 0x3c, !PT ;  /* 0x000000a4a5a47212 */ /* 0x000fe400078e3cff */
[----:B------:R-:W-:Y:S02]  /*12ab40*/  LOP3.LUT R157, R157, R156, RZ, 0x3c, !PT ;  /* 0x0000009c9d9d7212 */ /* 0x000fe400078e3cff */
[----:B------:R-:W-:-:S02]  /*12ab50*/  LOP3.LUT R173, R173, R172, RZ, 0x3c, !PT ;  /* 0x000000acadad7212 */ /* 0x000fc400078e3cff */
[----:B------:R-:W-:Y:S02]  /*12ab60*/  LOP3.LUT R166, R167, R166, RZ, 0x3c, !PT ;  /* 0x000000a6a7a67212 */ /* 0x000fe400078e3cff */
[----:B------:R-:W-:Y:S01]  /*12ab70*/  LOP3.LUT R159, R159, R158, RZ, 0x3c, !PT ;  /* 0x0000009e9f9f7212 */ /* 0x000fe200078e3cff */
[----:B------:R-:W-:Y:S01]  /*12ab80*/  USEL UR10, UR10, URZ, !UP0 ;  /* 0x000000ff0a0a7287 */ /* 0x000fe2000c000000 */
[----:B------:R-:W-:Y:S02]  /*12ab90*/  LOP3.LUT R175, R175, R174, RZ, 0x3c, !PT ;  /* 0x000000aeafaf7212 */ /* 0x000fe400078e3cff */
[----:B------:R-:W-:Y:S02]  /*12aba0*/  LOP3.LUT R168, R169, R168, RZ, 0x3c, !PT ;  /* 0x000000a8a9a87212 */ /* 0x000fe400078e3cff */
[----:B------:R-:W-:Y:S02]  /*12abb0*/  LOP3.LUT R161, R161, R160, RZ, 0x3c, !PT ;  /* 0x000000a0a1a17212 */ /* 0x000fe400078e3cff */
[----:B------:R-:W-:-:S02]  /*12abc0*/  LOP3.LUT R163, R163, R162, RZ, 0x3c, !PT ;  /* 0x000000a2a3a37212 */ /* 0x000fc400078e3cff */
[----:B------:R-:W-:Y:S02]  /*12abd0*/  LOP3.LUT R154, R155, R154, RZ, 0x3c, !PT ;  /* 0x0000009a9b9a7212 */ /* 0x000fe400078e3cff */
[----:B------:R-:W-:Y:S02]  /*12abe0*/  LOP3.LUT R147, R147, R146, RZ, 0x3c, !PT ;  /* 0x0000009293937212 */ /* 0x000fe400078e3cff */
        /* <DEDUP_REMOVED lines=15> */
[----:B------:R-:W-:-:S02]  /*12ace0*/  ISETP.NE.U32.AND P0, PT, RZ, UR10, PT ;  /* 0x0000000aff007c0c */ /* 0x000fc4000bf05070 */
        /* <DEDUP_REMOVED lines=19> */
[----:B------:R-:W-:Y:S01]  /*12ae20*/  LOP3.LUT R122, R123, R122, RZ, 0x3c, !PT ;  /* 0x0000007a7b7a7212 */ /* 0x000fe200078e3cff */
[----:B-1----:R-:W-:Y:S01]  /*12ae30*/  IMAD.MOV.U32 R56, RZ, RZ, R244 ;  /* 0x000000ffff387224 */ /* 0x002fe200078e00f4 */
[----:B------:R-:W-:Y:S01]  /*12ae40*/  LOP3.LUT R133, R133, R132, RZ, 0x3c, !PT ;  /* 0x0000008485857212 */ /* 0x000fe200078e3cff */
[----:B------:R-:W-:Y:S01]  /*12ae50*/  IMAD.MOV.U32 R57, RZ, RZ, R245 ;  /* 0x000000ffff397224 */ /* 0x000fe200078e00f5 */
[----:B------:R-:W-:Y:S02]  /*12ae60*/  LOP3.LUT R124, R125, R124, RZ, 0x3c, !PT ;  /* 0x0000007c7d7c7212 */ /* 0x000fe400078e3cff */
[----:B------:R-:W-:Y:S02]  /*12ae70*/  LOP3.LUT R135, R135, R134, RZ, 0x3c, !PT ;  /* 0x0000008687877212 */ /* 0x000fe400078e3cff */
[----:B------:R-:W-:Y:S01]  /*12ae80*/  LOP3.LUT R126, R127, R126, RZ, 0x3c, !PT ;  /* 0x0000007e7f7e7212 */ /* 0x000fe200078e3cff */
[----:B------:R1:W-:Y:S01]  /*12ae90*/  LDGSTS.E [R0+0x38000], desc[UR40][R56.64], P0 ;  /* 0x3800000038007fae */ /* 0x0003e200081a1028 */
        /* <DEDUP_REMOVED lines=12> */
[----:B------:R-:W-:Y:S01]  /*12af60*/  LOP3.LUT R120, R121, R120, RZ, 0x3c, !PT ;  /* 0x0000007879787212 */ /* 0x000fe200078e3cff */
[----:B------:R-:W-:Y:S01]  /*12af70*/  IMAD.MOV.U32 R248, RZ, RZ, R115 ;  /* 0x000000fffff87224 */ /* 0x000fe200078e0073 */
[----:B------:R-:W-:Y:S01]  /*12af80*/  MOV R249, R114 ;  /* 0x0000007200f97202 */ /* 0x000fe20000000f00 */
[----:B--2---:R-:W-:Y:S01]  /*12af90*/  IMAD.MOV.U32 R60, RZ, RZ, R117 ;  /* 0x000000ffff3c7224 */ /* 0x004fe200078e0075 */
[----:B------:R-:W-:Y:S01]  /*12afa0*/  LOP3.LUT R108, R109, R108, RZ, 0x3c, !PT ;  /* 0x0000006c6d6c7212 */ /* 0x000fe200078e3cff */
[----:B---3--:R-:W-:Y:S01]  /*12afb0*/  IMAD.MOV.U32 R61, RZ, RZ, R116 ;  /* 0x000000ffff3d7224 */ /* 0x008fe200078e0074 */
[----:B------:R-:W-:Y:S01]  /*12afc0*/  LOP3.LUT R119, R119, R118, RZ, 0x3c, !PT ;  /* 0x0000007677777212 */ /* 0x000fe200078e3cff */
[----:B------:R-:W-:Y:S01]  /*12afd0*/  IMAD.MOV.U32 R246, RZ, RZ, R111 ;  /* 0x000000fffff67224 */ /* 0x000fe200078e006f */
[----:B------:R-:W-:Y:S01]  /*12afe0*/  LOP3.LUT R121, R121, R120, RZ, 0x3c, !PT ;  /* 0x0000007879797212 */ /* 0x000fe200078e3cff */
[----:B------:R-:W-:Y:S01]  /*12aff0*/  IMAD.MOV.U32 R247, RZ, RZ, R110 ;  /* 0x000000fffff77224 */ /* 0x000fe200078e006e */
[----:B------:R-:W-:Y:S01]  /*12b000*/  LOP3.LUT R109, R109, R108, RZ, 0x3c, !PT ;  /* 0x0000006c6d6d7212 */ /* 0x000fe200078e3cff */
[----:B------:R-:W-:Y:S01]  /*12b010*/  IMAD.MOV.U32 R244, RZ, RZ, R113 ;  /* 0x000000fffff47224 */ /* 0x000fe200078e0071 */
[----:B------:R-:W-:Y:S01]  /*12b020*/  LOP3.LUT R2, R2, 0x20, RZ, 0x3c, !PT ;  /* 0x0000002002027812 */ /* 0x000fe200078e3cff */
[----:B------:R-:W-:Y:S01]  /*12b030*/  IMAD.MOV.U32 R245, RZ, RZ, R112 ;  /* 0x000000fffff57224 */ /* 0x000fe200078e0070 */
[----:B------:R1:W-:Y:S01]  /*12b040*/  LDGSTS.E [R0+0x38100], desc[UR40][R56.64], P0 ;  /* 0x3810000038007fae */ /* 0x0003e200081a1028 */
[----:B------:R-:W-:-:S02]  /*12b050*/  IADD3 R58, P1, PT, R58, R243, RZ ;  /* 0x000000f33a3a7210 */ /* 0x000fc40007f3e0ff */
[----:B------:R-:W-:-:S03]  /*12b060*/  IADD3 R242, P2, PT, R242, R243, RZ ;  /* 0x000000f3f2f27210 */ /* 0x000fc60007f5e0ff */
[----:B------:R-:W-:Y:S01]  /*12b070*/  IMAD.X R59, R59, 0x1, R3, P1 ;  /* 0x000000013b3b7824 */ /* 0x000fe200008e0603 */
        /* <DEDUP_REMOVED lines=30> */
[----:B------:R4:W-:Y:S04]  /*12b260*/  STL.64 [R1+0x3b20], R108 ;  /* 0x003b206c01007387 */ /* 0x0009e80000100a00 */
[----:B------:R-:W-:Y:S04]  /*12b270*/  STL.64 [R1+0x3b18], R246 ;  /* 0x003b18f601007387 */ /* 0x000fe80000100a00 */
[----:B------:R-:W-:Y:S01]  /*12b280*/  STL.64 [R1+0x3b10], R244 ;  /* 0x003b10f401007387 */ /* 0x000fe20000100a00 */
[----:B-1----:R-:W-:-:S03]  /*12b290*/  VIADD R56, R2, UR15 ;  /* 0x0000000f02387c36 */ /* 0x002fc60008000000 */
[----:B------:R-:W4:Y:S04]  /*12b2a0*/  LDL.LU R111, [R1+0x6820] ;  /* 0x00682000016f7983 */ /* 0x000f280000300800 */
[----:B------:R-:W4:Y:S04]  /*12b2b0*/  LDL.LU R57, [R1+0x681c] ;  /* 0x00681c0001397983 */ /* 0x000f280000300800 */
[----:B------:R-:W4:Y:S04]  /*12b2c0*/  LDL.LU R2, [R1+0x6818] ;  /* 0x0068180001027983 */ /* 0x000f280000300800 */
[----:B------:R-:W4:Y:S01]  /*12b2d0*/  LDL.LU R114, [R1+0x6814] ;  /* 0x0068140001727983 */ /* 0x000f220000300800 */
[----:B------:R-:W-:-:S02]  /*12b2e0*/  UISETP.GT.AND UP1, UPT, UR13, 0x74, UPT ;  /* 0x000000740d00788c */ /* 0x000fc4000bf24270 */
[----:B------:R-:W-:Y:S01]  /*12b2f0*/  UISETP.GT.AND UP2, UPT, UR13, 0x78, UPT ;  /* 0x000000780d00788c */ /* 0x000fe2000bf44270 */
[----:B------:R-:W-:Y:S01]  /*12b300*/  LDGSTS.E [R0+0x38200], desc[UR40][R170.64], P0 ;  /* 0x38200000aa007fae */ /* 0x000fe200081a1028 */
[----:B------:R-:W-:Y:S02]  /*12b310*/  USEL UR10, URZ, 0x4, !UP1 ;  /* 0x00000004ff0a7887 */ /* 0x000fe4000c800000 */
[----:B------:R-:W-:Y:S01]  /*12b320*/  USEL UR11, URZ, 0x4, !UP2 ;  /* 0x00000004ff0b7887 */ /* 0x000fe2000d000000 */
[----:B------:R-:W-:Y:S01]  /*12b330*/  LDGSTS.E [R0+0x38300], desc[UR40][R172.64], P0 ;  /* 0x38300000ac007fae */ /* 0x000fe200081a1028 */
[----:B------:R-:W-:Y:S02]  /*12b340*/  USEL UR10, UR10, URZ, !UP0 ;  /* 0x000000ff0a0a7287 */ /* 0x000fe4000c000000 */
[----:B------:R-:W-:Y:S01]  /*12b350*/  UISETP.GT.AND UP3, UPT, UR13, 0x7c, UPT ;  /* 0x0000007c0d00788c */ /* 0x000fe2000bf64270 */
[----:B------:R-:W-:Y:S01]  /*12b360*/  LDGSTS.E [R0+0x38400], desc[UR40][R174.64], P0 ;  /* 0x38400000ae007fae */ /* 0x000fe200081a1028 */
[----:B------:R-:W-:-:S02]  /*12b370*/  USEL UR11, UR11, URZ, !UP0 ;  /* 0x000000ff0b0b7287 */ /* 0x000fc4000c000000 */
[----:B------:R-:W-:Y:S01]  /*12b380*/  ISETP.NE.U32.AND P3, PT, RZ, UR10, PT ;  /* 0x0000000aff007c0c */ /* 0x000fe2000bf65070 */
[----:B------:R-:W-:Y:S01]  /*12b390*/  USEL UR12, URZ, 0x4, !UP3 ;  /* 0x00000004ff0c7887 */ /* 0x000fe2000d800000 */
[----:B------:R-:W-:Y:S02]  /*12b3a0*/  LDGSTS.E [R0+0x38500], desc[UR40][R162.64], P0 ;  /* 0x38500000a2007fae */ /* 0x000fe400081a1028 */
[----:B------:R-:W-:Y:S01]  /*12b3b0*/  ISETP.NE.U32.AND P4, PT, RZ, UR11, PT ;  /* 0x0000000bff007c0c */ /* 0x000fe2000bf85070 */
[----:B------:R-:W-:Y:S01]  /*12b3c0*/  USEL UR12, UR12, URZ, !UP0 ;  /* 0x000000ff0c0c7287 */ /* 0x000fe2000c000000 */
[----:B------:R-:W-:Y:S04]  /*12b3d0*/  LDGSTS.E [R0+0x38600], desc[UR40][R164.64], P0 ;  /* 0x38600000a4007fae */ /* 0x000fe800081a1028 */
[----:B------:R-:W-:Y:S01]  /*12b3e0*/  LDGSTS.E [R0+0x38700], desc[UR40][R166.64], P0 ;  /* 0x38700000a6007fae */ /* 0x000fe200081a1028 */
[----:B------:R-:W-:-:S03]  /*12b3f0*/  ISETP.NE.U32.AND P5, PT, RZ, UR12, PT ;  /* 0x0000000cff007c0c */ /* 0x000fc6000bfa5070 */
[----:B------:R-:W-:Y:S04]  /*12b400*/  LDGSTS.E [R0+0x3a000], desc[UR40][R168.64], P3 ;  /* 0x3a000000a8007fae */ /* 0x000fe800099a1028 */
        /* <DEDUP_REMOVED lines=15> */
[----:B------:R2:W-:Y:S04]  /*12b500*/  LDGSTS.E [R0+0x3e000], desc[UR40][R248.64], P5 ;  /* 0x3e000000f8007fae */ /* 0x0005e8000a9a1028 */
[----:B------:R-:W4:Y:S04]  /*12b510*/  LDL.LU R116, [R1+0x6810] ;  /* 0x0068100001747983 */ /* 0x000f280000300800 */
[----:B------:R-:W4:Y:S01]  /*12b520*/  LDL.LU R110, [R1+0x680c] ;  /* 0x00680c00016e7983 */ /* 0x000f220000300800 */
[----:B--2---:R-:W1:Y:S03]  /*12b530*/  LDC R248, c[0x0][0x3a8] ;  /* 0x0000ea00fff87b82 */ /* 0x004e660000000800 */
[----:B------:R-:W-:Y:S04]  /*12b540*/  LDGSTS.E [R0+0x3e100], desc[UR40][R60.64], P5 ;  /* 0x3e1000003c007fae */ /* 0x000fe8000a9a1028 */
[----:B------:R-:W-:Y:S04]  /*12b550*/  LDGSTS.E [R0+0x3e200], desc[UR40][R118.64], P5 ;  /* 0x3e20000076007fae */ /* 0x000fe8000a9a1028 */
[----:B------:R-:W-:Y:S04]  /*12b560*/  LDGSTS.E [R0+0x3e300], desc[UR40][R120.64], P5 ;  /* 0x3e30000078007fae */ /* 0x000fe8000a9a1028 */
[----:B---3--:R-:W2:Y:S04]  /*12b570*/  LDL.LU R60, [R1+0x6808] ;  /* 0x00680800013c7983 */ /* 0x008ea80000300800 */
[----:B------:R-:W3:Y:S04]  /*12b580*/  LDL.LU R117, [R1+0x6804] ;  /* 0x0068040001757983 */ /* 0x000ee80000300800 */
[----:B------:R-:W-:Y:S01]  /*12b590*/  LDGSTS.E [R0+0x3e400], desc[UR40][R108.64], P5 ;  /* 0x3e4000006c007fae */ /* 0x000fe2000a9a1028 */
[----:B-1----:R-:W-:-:S03]  /*12b5a0*/  IMAD.SHL.U32 R162, R248, 0x80, RZ ;  /* 0x00000080f8a27824 */ /* 0x002fc600078e00ff */
[----:B------:R-:W3:Y:S01]  /*12b5b0*/  LDL.LU R113, [R1+0x6800] ;  /* 0x0068000001717983 */ /* 0x000ee20000300800 */
[----:B------:R-:W-:Y:S01]  /*12b5c0*/  IMAD.SHL.U32 R162, R162, 0x4, RZ ;  /* 0x00000004a2a27824 */ /* 0x000fe200078e00ff */
[----:B------:R-:W-:Y:S02]  /*12b5d0*/  UISETP.GT.AND UP4, UPT, UR13, 0x1, UPT ;  /* 0x000000010d00788c */ /* 0x000fe4000bf84270 */
[----:B------:R-:W-:Y:S04]  /*12b5e0*/  LDGSTS.E [R0+0x3e500], desc[UR40][R246.64], P5 ;  /* 0x3e500000f6007fae */ /* 0x000fe8000a9a1028 */
[----:B----4-:R-:W4:Y:S04]  /*12b5f0*/  LDL.LU R109, [R1+0x67fc] ;  /* 0x0067fc00016d7983 */ /* 0x010f280000300800 */
[----:B------:R-:W4:Y:S04]  /*12b600*/  LDL.LU R61, [R1+0x67f8] ;  /* 0x0067f800013d7983 */ /* 0x000f280000300800 */
[----:B------:R-:W4:Y:S01]  /*12b610*/  LDL.LU R115, [R1+0x67f4] ;  /* 0x0067f40001737983 */ /* 0x000f220000300800 */
[----:B------:R-:W-:-:S02]  /*12b620*/  IADD3 R111, P0, PT, R111, R162, RZ ;  /* 0x000000a26f6f7210 */ /* 0x000fc40007f1e0ff */
[----:B------:R-:W-:-:S03]  /*12b630*/  IADD3.X R57, PT, PT, R57, R3, RZ, P2, !PT ;  /* 0x0000000339397210 */ /* 0x000fc600017fe4ff */
[----:B------:R-:W-:Y:S01]  /*12b640*/  STL [R1+0x6820], R111 ;  /* 0x0068206f01007387 */ /* 0x000fe20000100800 */
[----:B------:R-:W-:-:S03]  /*12b650*/  IADD3 R2, P2, PT, R2, R162, RZ ;  /* 0x000000a202027210 */ /* 0x000fc60007f5e0ff */
[----:B------:R1:W-:Y:S01]  /*12b660*/  STL [R1+0x681c], R57 ;  /* 0x00681c3901007387 */ /* 0x0003e20000100800 */
[----:B------:R-:W-:-:S03]  /*12b670*/  IMAD.X R114, R114, 0x1, R3, P0 ;  /* 0x0000000172727824 */ /* 0x000fc600000e0603 */
[----:B------:R-:W4:Y:S04]  /*12b680*/  LDL.LU R108, [R1+0x67ec] ;  /* 0x0067ec00016c7983 */ /* 0x000f280000300800 */
[----:B------:R-:W-:Y:S04]  /*12b690*/  STL [R1+0x6818], R2 ;  /* 0x0068180201007387 */ /* 0x000fe80000100800 */
[----:B------:R1:W-:Y:S04]  /*12b6a0*/  STL [R1+0x6814], R114 ;  /* 0x0068147201007387 */ /* 0x0003e80000100800 */
[----:B------:R-:W4:Y:S01]  /*12b6b0*/  LDL.LU R112, [R1+0x6730] ;  /* 0x0067300001707983 */ /* 0x000f220000300800 */
[----:B------:R-:W-:-:S03]  /*12b6c0*/  USEL UR14, URZ, 0x4, !UP4 ;  /* 0x00000004ff0e7887 */ /* 0x000fc6000e000000 */
[----:B------:R-:W-:Y:S01]  /*12b6d0*/  LDGSTS.E [R0+0x3e600], desc[UR40][R244.64], P5 ;  /* 0x3e600000f4007fae */ /* 0x000fe2000a9a1028 */
[----:B------:R-:W-:-:S03]  /*12b6e0*/  USEL UR14, UR14, URZ, !UP0 ;  /* 0x000000ff0e0e7287 */ /* 0x000fc6000c000000 */
[----:B------:R-:W-:Y:S03]  /*12b6f0*/  LDGSTS.E [R0+0x3e700], desc[UR40][R128.64], P5 ;  /* 0x3e70000080007fae */ /* 0x000fe6000a9a1028 */
[----:B------:R-:W-:-:S13]  /*12b700*/  ISETP.NE.U32.AND P1, PT, RZ, UR14, PT ;  /* 0x0000000eff007c0c */ /* 0x000fda000bf25070 */
[----:B------:R1:W-:Y:S02]  /*12b710*/  LDGSTS.E [R56+0x800], desc[UR40][R58.64], P1 ;  /* 0x008000003a387fae */ /* 0x0003e400089a1028 */
[----:B-1----:R-:W-:Y:S02]  /*12b720*/  IMAD.MOV.U32 R58, RZ, RZ, R242 ;  /* 0x000000ffff3a7224 */ /* 0x002fe400078e00f2 */
[----:B------:R-:W-:Y:S02]  /*12b730*/  IMAD.MOV.U32 R59, RZ, RZ, R57 ;  /* 0x000000ffff3b7224 */ /* 0x000fe400078e0039 */
[----:B------:R-:W4:Y:S04]  /*12b740*/  LDL.LU R57, [R1+0x6728] ;  /* 0x0067280001397983 */ /* 0x000f280000300800 */
[----:B------:R1:W-:Y:S02]  /*12b750*/  LDGSTS.E [R56+0x900], desc[UR40][R58.64], P1 ;  /* 0x009000003a387fae */ /* 0x0003e400089a1028 */
[----:B-1----:R-:W-:-:S02]  /*12b760*/  IMAD.MOV.U32 R58, RZ, RZ, R111 ;  /* 0x000000ffff3a7224 */ /* 0x002fc400078e006f */
[----:B------:R-:W-:-:S05]  /*12b770*/  IMAD.MOV.U32 R59, RZ, RZ, R114 ;  /* 0x000000ffff3b7224 */ /* 0x000fca00078e0072 */
[----:B------:R1:W-:Y:S01]  /*12b780*/  LDGSTS.E [R56+0xa00], desc[UR40][R58.64], P1 ;  /* 0x00a000003a387fae */ /* 0x0003e200089a1028 */
[----:B------:R-:W-:Y:S01]  /*12b790*/  IADD3 R116, P0, PT, R116, R162, RZ ;  /* 0x000000a274747210 */ /* 0x000fe20007f1e0ff */
[----:B------:R-:W-:-:S04]  /*12b7a0*/  IMAD.X R110, R110, 0x1, R3, P2 ;  /* 0x000000016e6e7824 */ /* 0x000fc800010e0603 */
[----:B------:R-:W-:Y:S04]  /*12b7b0*/  STL [R1+0x6810], R116 ;  /* 0x0068107401007387 */ /* 0x000fe80000100800 */
[----:B------:R2:W-:Y:S04]  /*12b7c0*/  STL [R1+0x680c], R110 ;  /* 0x00680c6e01007387 */ /* 0x0005e80000100800 */
[----:B------:R-:W4:Y:S01]  /*12b7d0*/  LDL.LU R114, [R1+0x6724] ;  /* 0x0067240001727983 */ /* 0x000f220000300800 */
[----:B-1----:R-:W-:-:S03]  /*12b7e0*/  IMAD.MOV.U32 R58, RZ, RZ, R2 ;  /* 0x000000ffff3a7224 */ /* 0x002fc600078e0002 */
[----:B------:R-:W4:Y:S01]  /*12b7f0*/  LDL.LU R0, [R1+0x6720] ;  /* 0x0067200001007983 */ /* 0x000f220000300800 */
[----:B--2---:R-:W-:Y:S01]  /*12b800*/  IADD3 R60, P2, PT, R60, R162, RZ ;  /* 0x000000a23c3c7210 */ /* 0x004fe20007f5e0ff */
[----:B---3--:R-:W-:-:S04]  /*12b810*/  IMAD.X R117, R117, 0x1, R3, P0 ;  /* 0x0000000175757824 */ /* 0x008fc800000e0603 */
[----:B------:R-:W-:Y:S01]  /*12b820*/  STL [R1+0x6808], R60 ;  /* 0x0068083c01007387 */ /* 0x000fe20000100800 */
[----:B------:R-:W-:-:S03]  /*12b830*/  IMAD.MOV.U32 R59, RZ, RZ, R110 ;  /* 0x000000ffff3b7224 */ /* 0x000fc600078e006e */
[----:B------:R-:W-:Y:S04]  /*12b840*/  STL [R1+0x6804], R117 ;  /* 0x0068047501007387 */ /* 0x000fe80000100800 */
[----:B------:R-:W2:Y:S01]  /*12b850*/  LDL.LU R111, [R1+0x671c] ;  /* 0x00671c00016f7983 */ /* 0x000ea20000300800 */
[----:B------:R-:W-:-:S03]  /*12b860*/  IADD3 R113, P0, PT, R113, R162, RZ ;  /* 0x000000a271717210 */ /* 0x000fc60007f1e0ff */
[----:B------:R-:W3:Y:S04]  /*12b870*/  LDL.LU R110, [R1+0x6714] ;  /* 0x00671400016e7983 */ /* 0x000ee80000300800 */
[----:B------:R-:W3:Y:S01]  /*12b880*/  LDL.LU R2, [R1+0x6718] ;  /* 0x0067180001027983 */ /* 0x000ee20000300800 */
[----:B----4-:R-:W-:-:S03]  /*12b890*/  IADD3.X R109, PT, PT, R109, R3, RZ, P2, !PT ;  /* 0x000000036d6d7210 */ /* 0x010fc600017fe4ff */
[----:B------:R1:W-:Y:S04]  /*12b8a0*/  LDGSTS.E [R56+0xb00], desc[UR40][R58.64], P1 ;  /* 0x00b000003a387fae */ /* 0x0003e800089a1028 */
[----:B------:R-:W-:Y:S01]  /*12b8b0*/  STL [R1+0x6800], R113 ;  /* 0x0068007101007387 */ /* 0x000fe20000100800 */
[----:B-1----:R-:W-:Y:S02]  /*12b8c0*/  IMAD.MOV.U32 R58, RZ, RZ, R116 ;  /* 0x000000ffff3a7224 */ /* 0x002fe400078e0074 */
[----:B------:R-:W-:Y:S01]  /*12b8d0*/  IMAD.MOV.U32 R59, RZ, RZ, R117 ;  /* 0x000000ffff3b7224 */ /* 0x000fe200078e0075 */
[----:B------:R1:W-:Y:S04]  /*12b8e0*/  STL [R1+0x67fc], R109 ;  /* 0x0067fc6d01007387 */ /* 0x0003e80000100800 */
[----:B------:R4:W-:Y:S04]  /*12b8f0*/  LDGSTS.E [R56+0xc00], desc[UR40][R58.64], P1 ;  /* 0x00c000003a387fae */ /* 0x0009e800089a1028 */
[----:B------:R-:W3:Y:S01]  /*12b900*/  LDL.LU R116, [R1+0x6710] ;  /* 0x0067100001747983 */ /* 0x000ee20000300800 */
[----:B------:R-:W-:Y:S01]  /*12b910*/  IADD3 R61, P2, PT, R61, R162, RZ ;  /* 0x000000a23d3d7210 */ /* 0x000fe20007f5e0ff */
[----:B------:R-:W-:-:S02]  /*12b920*/  IMAD.X R115, R115, 0x1, R3, P0 ;  /* 0x0000000173737824 */ /* 0x000fc400000e0603 */
[----:B----4-:R-:W-:Y:S02]  /*12b930*/  IMAD.MOV.U32 R59, RZ, RZ, R109 ;  /* 0x000000ffff3b7224 */ /* 0x010fe400078e006d */
[----:B-1----:R-:W4:Y:S01]  /*12b940*/  LDL.LU R109, [R1+0x670c] ;  /* 0x00670c00016d7983 */ /* 0x002f220000300800 */
[----:B------:R-:W-:-:S03]  /*12b950*/  IMAD.MOV.U32 R58, RZ, RZ, R60 ;  /* 0x000000ffff3a7224 */ /* 0x000fc600078e003c */
[----:B------:R1:W-:Y:S04]  /*12b960*/  STL [R1+0x67f8], R61 ;  /* 0x0067f83d01007387 */ /* 0x0003e80000100800 */
[----:B------:R-:W-:Y:S04]  /*12b970*/  STL [R1+0x67f4], R115 ;  /* 0x0067f47301007387 */ /* 0x000fe80000100800 */
[----:B------:R-:W4:Y:S04]  /*12b980*/  LDL.LU R60, [R1+0x6708] ;  /* 0x00670800013c7983 */ /* 0x000f280000300800 */
[----:B------:R1:W-:Y:S04]  /*12b990*/  LDGSTS.E [R56+0xd00], desc[UR40][R58.64], P1 ;  /* 0x00d000003a387fae */ /* 0x0003e800089a1028 */
[----:B------:R-:W4:Y:S01]  /*12b9a0*/  LDL.LU R117, [R1+0x6704] ;  /* 0x0067040001757983 */ /* 0x000f220000300800 */
[----:B-1----:R-:W-:-:S02]  /*12b9b0*/  IMAD.MOV.U32 R58, RZ, RZ, R113 ;  /* 0x000000ffff3a7224 */ /* 0x002fc400078e0071 */
[----:B------:R-:W-:-:S05]  /*12b9c0*/  IMAD.MOV.U32 R59, RZ, RZ, R115 ;  /* 0x000000ffff3b7224 */ /* 0x000fca00078e0073 */
[----:B------:R1:W-:Y:S02]  /*12b9d0*/  LDGSTS.E [R56+0xe00], desc[UR40][R58.64], P1 ;  /* 0x00e000003a387fae */ /* 0x0003e400089a1028 */
[----:B-1----:R-:W-:Y:S01]  /*12b9e0*/  MOV R58, R61 ;  /* 0x0000003d003a7202 */ /* 0x002fe20000000f00 */
[----:B------:R-:W-:Y:S01]  /*12b9f0*/  IMAD.X R108, R108, 0x1, R3, P2 ;  /* 0x000000016c6c7824 */ /* 0x000fe200010e0603 */
[----:B------:R-:W-:-:S05]  /*12ba00*/  IADD3 R112, P3, PT, R112, R162, RZ ;  /* 0x000000a270707210 */ /* 0x000fca0007f7e0ff */
[----:B------:R-:W-:Y:S04]  /*12ba10*/  STL [R1+0x6730], R112 ;  /* 0x0067307001007387 */ /* 0x000fe80000100800 */
[----:B------:R1:W-:Y:S04]  /*12ba20*/  STL [R1+0x67ec], R108 ;  /* 0x0067ec6c01007387 */ /* 0x0003e80000100800 */
[----:B------:R-:W4:Y:S04]  /*12ba30*/  LDL.LU R113, [R1+0x6700] ;  /* 0x0067000001717983 */ /* 0x000f280000300800 */
[----:B------:R-:W4:Y:S01]  /*12ba40*/  LDL.LU R61, [R1+0x66fc] ;  /* 0x0066fc00013d7983 */ /* 0x000f220000300800 */
[----:B------:R-:W-:-:S04]  /*12ba50*/  UISETP.GT.AND UP1, UPT, UR13, 0x5, UPT ;  /* 0x000000050d00788c */ /* 0x000fc8000bf24270 */
[----:B------:R-:W-:-:S04]  /*12ba60*/  USEL UR10, URZ, 0x4, !UP1 ;  /* 0x00000004ff0a7887 */ /* 0x000fc8000c800000 */
[----:B------:R-:W-:Y:S01]  /*12ba70*/  USEL UR10, UR10, URZ, !UP0 ;  /* 0x000000ff0a0a7287 */ /* 0x000fe2000c000000 */
[----:B------:R-:W-:-:S05]  /*12ba80*/  IMAD.MOV.U32 R59, RZ, RZ, R108 ;  /* 0x000000ffff3b7224 */ /* 0x000fca00078e006c */
[----:B------:R-:W-:Y:S01]  /*12ba90*/  ISETP.NE.U32.AND P0, PT, RZ, UR10, PT ;  /* 0x0000000aff007c0c */ /* 0x000fe2000bf05070 */
[----:B------:R1:W-:Y:S01]  /*12baa0*/  LDGSTS.E [R56+0xf00], desc[UR40][R58.64], P1 ;  /* 0x00f000003a387fae */ /* 0x0003e200089a1028 */
[----:B------:R-:W-:Y:S01]  /*12bab0*/  IADD3 R57, P2, PT, R57, R162, RZ ;  /* 0x000000a239397210 */ /* 0x000fe20007f5e0ff */
[----:B-1----:R-:W-:-:S04]  /*12bac0*/  IMAD.MOV.U32 R58, RZ, RZ, R112 ;  /* 0x000000ffff3a7224 */ /* 0x002fc800078e0070 */
[----:B------:R-:W-:Y:S01]  /*12bad0*/  STL [R1+0x6728], R57 ;  /* 0x0067283901007387 */ /* 0x000fe20000100800 */
[----:B------:R-:W-:Y:S01]  /*12bae0*/  IMAD.X R114, R114, 0x1, R3, P3 ;  /* 0x0000000172727824 */ /* 0x000fe200018e0603 */
[----:B------:R-:W-:-:S03]  /*12baf0*/  IADD3 R0, P1, PT, R0, R162, RZ ;  /* 0x000000a200007210 */ /* 0x000fc60007f3e0ff */
[----:B------:R-:W-:Y:S01]  /*12bb00*/  IMAD.MOV.U32 R59, RZ, RZ, R114 ;  /* 0x000000ffff3b7224 */ /* 0x000fe200078e0072 */
[----:B------:R-:W-:Y:S04]  /*12bb10*/  STL [R1+0x6724], R114 ;  /* 0x0067247201007387 */ /* 0x000fe80000100800 */
[----:B------:R-:W4:Y:S04]  /*12bb20*/  LDL.LU R108, [R1+0x66f8] ;  /* 0x0066f800016c7983 */ /* 0x000f280000300800 */
[----:B------:R-:W4:Y:S01]  /*12bb30*/  LDL.LU R115, [R1+0x66f4] ;  /* 0x0066f40001737983 */ /* 0x000f220000300800 */
[----:B--2---:R-:W-:-:S03]  /*12bb40*/  IMAD.X R111, R111, 0x1, R3, P2 ;  /* 0x000000016f6f7824 */ /* 0x004fc600010e0603 */
[----:B------:R-:W-:Y:S01]  /*12bb50*/  STL [R1+0x6720], R0 ;  /* 0x0067200001007387 */ /* 0x000fe20000100800 */
[----:B---3--:R-:W-:-:S03]  /*12bb60*/  IMAD.X R110, R110, 0x1, R3, P1 ;  /* 0x000000016e6e7824 */ /* 0x008fc600008e0603 */
[----:B------:R1:W-:Y:S01]  /*12bb70*/  LDGSTS.E [R56+0x2800], desc[UR40][R58.64], P0 ;  /* 0x028000003a387fae */ /* 0x0003e200081a1028 */
[----:B------:R-:W-:-:S03]  /*12bb80*/  IADD3 R2, P2, PT, R2, R162, RZ ;  /* 0x000000a202027210 */ /* 0x000fc60007f5e0ff */
[----:B------:R2:W-:Y:S01]  /*12bb90*/  STL [R1+0x671c], R111 ;  /* 0x00671c6f01007387 */ /* 0x0005e20000100800 */
[----:B-1----:R-:W-:-:S03]  /*12bba0*/  IMAD.MOV.U32 R59, RZ, RZ, R111 ;  /* 0x000000ffff3b7224 */ /* 0x002fc600078e006f */
[----:B--2---:R-:W2:Y:S04]  /*12bbb0*/  LDL.LU R111, [R1+0x66ec] ;  /* 0x0066ec00016f7983 */ /* 0x004ea80000300800 */
[----:B------:R-:W-:Y:S04]  /*12bbc0*/  STL [R1+0x6718], R2 ;  /* 0x0067180201007387 */ /* 0x000fe80000100800 */
[----:B------:R1:W-:Y:S04]  /*12bbd0*/  STL [R1+0x6714], R110 ;  /* 0x0067146e01007387 */ /* 0x0003e80000100800 */
[----:B------:R-:W3:Y:S01]  /*12bbe0*/  LDL.LU R112, [R1+0x6630] ;  /* 0x0066300001707983 */ /* 0x000ee20000300800 */
[----:B------:R-:W-:Y:S01]  /*12bbf0*/  IMAD.MOV.U32 R58, RZ, RZ, R57 ;  /* 0x000000ffff3a7224 */ /* 0x000fe200078e0039 */
[----:B------:R-:W-:-:S02]  /*12bc00*/  IADD3 R116, P1, PT, R116, R162, RZ ;  /* 0x000000a274747210 */ /* 0x000fc40007f3e0ff */
[----:B------:R-:W3:Y:S04]  /*12bc10*/  LDL.LU R57, [R1+0x6628] ;  /* 0x0066280001397983 */ /* 0x000ee80000300800 */
[----:B------:R-:W-:Y:S04]  /*12bc20*/  STL [R1+0x6710], R116 ;  /* 0x0067107401007387 */ /* 0x000fe80000100800 */
[----:B------:R1:W-:Y:S01]  /*12bc30*/  LDGSTS.E [R56+0x2900], desc[UR40][R58.64], P0 ;  /* 0x029000003a387fae */ /* 0x0003e200081a1028 */
[----:B----4-:R-:W-:-:S05]  /*12bc40*/  IMAD.X R109, R109, 0x1, R3, P2 ;  /* 0x000000016d6d7824 */ /* 0x010fca00010e0603 */
[----:B------:R4:W-:Y:S04]  /*12bc50*/  STL [R1+0x670c], R109 ;  /* 0x00670c6d01007387 */ /* 0x0009e80000100800 */
[----:B------:R-:W3:Y:S01]  /*12bc60*/  LDL.LU R114, [R1+0x6624] ;  /* 0x0066240001727983 */ /* 0x000ee20000300800 */
[----:B-1----:R-:W-:Y:S01]  /*12bc70*/  IMAD.MOV.U32 R58, RZ, RZ, R0 ;  /* 0x000000ffff3a7224 */ /* 0x002fe200078e0000 */
[----:B------:R-:W-:Y:S02]  /*12bc80*/  MOV R59, R110 ;  /* 0x0000006e003b7202 */ /* 0x000fe40000000f00 */
[----:B------:R-:W3:Y:S01]  /*12bc90*/  LDL.LU R0, [R1+0x6620] ;  /* 0x0066200001007983 */ /* 0x000ee20000300800 */
[----:B------:R-:W-:-:S03]  /*12bca0*/  IADD3 R60, P2, PT, R60, R162, RZ ;  /* 0x000000a23c3c7210 */ /* 0x000fc60007f5e0ff */
[----:B------:R1:W-:Y:S01]  /*12bcb0*/  LDGSTS.E [R56+0x2a00], desc[UR40][R58.64], P0 ;  /* 0x02a000003a387fae */ /* 0x0003e200081a1028 */
[----:B------:R-:W-:-:S03]  /*12bcc0*/  IMAD.X R117, R117, 0x1, R3, P1 ;  /* 0x0000000175757824 */ /* 0x000fc600008e0603 */
[----:B------:R-:W-:Y:S04]  /*12bcd0*/  STL [R1+0x6708], R60 ;  /* 0x0067083c01007387 */ /* 0x000fe80000100800 */
[----:B------:R-:W-:Y:S01]  /*12bce0*/  STL [R1+0x6704], R117 ;  /* 0x0067047501007387 */ /* 0x000fe20000100800 */
[----:B-1----:R-:W-:-:S03]  /*12bcf0*/  IMAD.MOV.U32 R58, RZ, RZ, R2 ;  /* 0x000000ffff3a7224 */ /* 0x002fc600078e0002 */
[----:B------:R-:W3:Y:S01]  /*12bd00*/  LDL.LU R110, [R1+0x661c] ;  /* 0x00661c00016e7983 */ /* 0x000ee20000300800 */
[----:B------:R-:W-:-:S03]  /*12bd10*/  IMAD.MOV.U32 R59, RZ, RZ, R109 ;  /* 0x000000ffff3b7224 */ /* 0x000fc600078e006d */
[----:B----4-:R-:W4:Y:S04]  /*12bd20*/  LDL.LU R109, [R1+0x6614] ;  /* 0x00661400016d7983 */ /* 0x010f280000300800 */
[----:B------:R1:W-:Y:S04]  /*12bd30*/  LDGSTS.E [R56+0x2b00], desc[UR40][R58.64], P0 ;  /* 0x02b000003a387fae */ /* 0x0003e800081a1028 */
[----:B------:R-:W4:Y:S01]  /*12bd40*/  LDL.LU R2, [R1+0x6618] ;  /* 0x0066180001027983 */ /* 0x000f220000300800 */
[----:B-1----:R-:W-:Y:S02]  /*12bd50*/  IMAD.MOV.U32 R58, RZ, RZ, R116 ;  /* 0x000000ffff3a7224 */ /* 0x002fe400078e0074 */
[----:B------:R-:W-:-:S05]  /*12bd60*/  IMAD.MOV.U32 R59, RZ, RZ, R117 ;  /* 0x000000ffff3b7224 */ /* 0x000fca00078e0075 */
[----:B------:R1:W-:Y:S01]  /*12bd70*/  LDGSTS.E [R56+0x2c00], desc[UR40][R58.64], P0 ;  /* 0x02c000003a387fae */ /* 0x0003e200081a1028 */
[----:B------:R-:W-:Y:S01]  /*12bd80*/  IADD3 R113, P1, PT, R113, R162, RZ ;  /* 0x000000a271717210 */ /* 0x000fe20007f3e0ff */
[----:B------:R-:W-:-:S04]  /*12bd90*/  IMAD.X R61, R61, 0x1, R3, P2 ;  /* 0x000000013d3d7824 */ /* 0x000fc800010e0603 */
[----:B------:R-:W-:Y:S01]  /*12bda0*/  STL [R1+0x6700], R113 ;  /* 0x0067007101007387 */ /* 0x000fe20000100800 */
[----:B-1----:R-:W-:-:S03]  /*12bdb0*/  IMAD.MOV.U32 R59, RZ, RZ, R61 ;  /* 0x000000ffff3b7224 */ /* 0x002fc600078e003d */
[----:B------:R1:W-:Y:S04]  /*12bdc0*/  STL [R1+0x66fc], R61 ;  /* 0x0066fc3d01007387 */ /* 0x0003e80000100800 */
[----:B------:R-:W4:Y:S04]  /*12bdd0*/  LDL.LU R116, [R1+0x6610] ;  /* 0x0066100001747983 */ /* 0x000f280000300800 */
[----:B-1----:R-:W4:Y:S01]  /*12bde0*/  LDL.LU R61, [R1+0x660c] ;  /* 0x00660c00013d7983 */ /* 0x002f220000300800 */
[----:B------:R-:W-:Y:S01]  /*12bdf0*/  IMAD.MOV.U32 R58, RZ, RZ, R60 ;  /* 0x000000ffff3a7224 */ /* 0x000fe200078e003c */
[----:B------:R-:W-:-:S04]  /*12be00*/  UISETP.GT.AND UP1, UPT, UR13, 0x9, UPT ;  /* 0x000000090d00788c */ /* 0x000fc8000bf24270 */
[----:B------:R1:W-:Y:S01]  /*12be10*/  LDGSTS.E [R56+0x2d00], desc[UR40][R58.64], P0 ;  /* 0x02d000003a387fae */ /* 0x0003e200081a1028 */
[----:B------:R-:W-:Y:S01]  /*12be20*/  USEL UR10, URZ, 0x4, !UP1 ;  /* 0x00000004ff0a7887 */ /* 0x000fe2000c800000 */
[----:B-1----:R-:W-:-:S03]  /*12be30*/  IMAD.MOV.U32 R58, RZ, RZ, R113 ;  /* 0x000000ffff3a7224 */ /* 0x002fc600078e0071 */
[----:B------:R-:W-:Y:S01]  /*12be40*/  USEL UR10, UR10, URZ, !UP0 ;  /* 0x000000ff0a0a7287 */ /* 0x000fe2000c000000 */
[----:B------:R-:W-:Y:S01]  /*12be50*/  IADD3 R108, P2, PT, R108, R162, RZ ;  /* 0x000000a26c6c7210 */ /* 0x000fe20007f5e0ff */
[----:B------:R-:W-:-:S04]  /*12be60*/  IMAD.X R115, R115, 0x1, R3, P1 ;  /* 0x0000000173737824 */ /* 0x000fc800008e0603 */
[----:B------:R1:W-:Y:S04]  /*12be70*/  STL [R1+0x66f8], R108 ;  /* 0x0066f86c01007387 */ /* 0x0003e80000100800 */
[----:B------:R-:W-:Y:S01]  /*12be80*/  STL [R1+0x66f4], R115 ;  /* 0x0066f47301007387 */ /* 0x000fe20000100800 */
[----:B------:R-:W-:-:S03]  /*12be90*/  IMAD.MOV.U32 R59, RZ, RZ, R115 ;  /* 0x000000ffff3b7224 */ /* 0x000fc600078e0073 */
[----:B------:R-:W4:Y:S04]  /*12bea0*/  LDL.LU R60, [R1+0x6608] ;  /* 0x00660800013c7983 */ /* 0x000f280000300800 */
[----:B------:R-:W4:Y:S04]  /*12beb0*/  LDL.LU R117, [R1+0x6604] ;  /* 0x0066040001757983 */ /* 0x000f280000300800 */
[----:B------:R1:W-:Y:S01]  /*12bec0*/  LDGSTS.E [R56+0x2e00], desc[UR40][R58.64], P0 ;  /* 0x02e000003a387fae */ /* 0x0003e200081a1028 */
[----:B--2---:R-:W-:Y:S01]  /*12bed0*/  IADD3.X R111, PT, PT, R111, R3, RZ, P2, !PT ;  /* 0x000000036f6f7210 */ /* 0x004fe200017fe4ff */
[----:B-1----:R-:W-:Y:S01]  /*12bee0*/  IMAD.MOV.U32 R58, RZ, RZ, R108 ;  /* 0x000000ffff3a7224 */ /* 0x002fe200078e006c */
[----:B---3--:R-:W-:-:S05]  /*12bef0*/  IADD3 R112, P3, PT, R112, R162, RZ ;  /* 0x000000a270707210 */ /* 0x008fca0007f7e0ff */
[----:B------:R-:W-:Y:S01]  /*12bf00*/  STL [R1+0x6630], R112 ;  /* 0x0066307001007387 */ /* 0x000fe20000100800 */
[----:B------:R-:W-:-:S03]  /*12bf10*/  IADD3 R57, P2, PT, R57, R162, RZ ;  /* 0x000000a239397210 */ /* 0x000fc60007f5e0ff */
[----:B------:R1:W-:Y:S04]  /*12bf20*/  STL [R1+0x66ec], R111 ;  /* 0x0066ec6f01007387 */ /* 0x0003e80000100800 */
[----:B------:R-:W2:Y:S04]  /*12bf30*/  LDL.LU R113, [R1+0x6600] ;  /* 0x0066000001717983 */ /* 0x000ea80000300800 */
[----:B------:R-:W3:Y:S01]  /*12bf40*/  LDL.LU R108, [R1+0x65fc] ;  /* 0x0065fc00016c7983 */ /* 0x000ee20000300800 */
[----:B------:R-:W-:Y:S02]  /*12bf50*/  IMAD.MOV.U32 R59, RZ, RZ, R111 ;  /* 0x000000ffff3b7224 */ /* 0x000fe400078e006f */
[----:B------:R-:W-:Y:S01]  /*12bf60*/  IMAD.X R114, R114, 0x1, R3, P3 ;  /* 0x0000000172727824 */ /* 0x000fe200018e0603 */
[----:B------:R-:W-:Y:S01]  /*12bf70*/  STL [R1+0x6628], R57 ;  /* 0x0066283901007387 */ /* 0x000fe20000100800 */
[----:B------:R-:W-:-:S03]  /*12bf80*/  ISETP.NE.U32.AND P1, PT, RZ, UR10, PT ;  /* 0x0000000aff007c0c */ /* 0x000fc6000bf25070 */
[----:B------:R4:W-:Y:S04]  /*12bf90*/  STL [R1+0x6624], R114 ;  /* 0x0066247201007387 */ /* 0x0009e80000100800 */
[----:B-1----:R-:W3:Y:S04]  /*12bfa0*/  LDL.LU R111, [R1+0x65f8] ;  /* 0x0065f800016f7983 */ /* 0x002ee80000300800 */
[----:B------:R-:W3:Y:S04]  /*12bfb0*/  LDL.LU R115, [R1+0x65f4] ;  /* 0x0065f40001737983 */ /* 0x000ee80000300800 */
[----:B------:R1:W-:Y:S01]  /*12bfc0*/  LDGSTS.E [R56+0x2f00], desc[UR40][R58.64], P0 ;  /* 0x02f000003a387fae */ /* 0x0003e200081a1028 */
[----:B------:R-:W-:Y:S01]  /*12bfd0*/  IADD3 R0, P0, PT, R0, R162, RZ ;  /* 0x000000a200007210 */ /* 0x000fe20007f1e0ff */
[----:B------:R-:W-:-:S04]  /*12bfe0*/  IMAD.X R110, R110, 0x1, R3, P2 ;  /* 0x000000016e6e7824 */ /* 0x000fc800010e0603 */
[----:B------:R-:W-:Y:S01]  /*12bff0*/  STL [R1+0x6620], R0 ;  /* 0x0066200001007387 */ /* 0x000fe20000100800 */
[--C-:B----4-:R-:W-:Y:S02]  /*12c000*/  IMAD.X R109, R109, 0x1, R3.reuse, P0 ;  /* 0x000000016d6d7824 */ /* 0x110fe400000e0603 */
[----:B-1----:R-:W-:Y:S02]  /*12c010*/  IMAD.MOV.U32 R58, RZ, RZ, R112 ;  /* 0x000000ffff3a7224 */ /* 0x002fe400078e0070 */
[----:B------:R-:W-:Y:S01]  /*12c020*/  IMAD.MOV.U32 R59, RZ, RZ, R114 ;  /* 0x000000ffff3b7224 */ /* 0x000fe200078e0072 */
[-C--:B------:R-:W-:Y:S01]  /*12c030*/  IADD3 R2, P2, PT, R2, R162.reuse, RZ ;  /* 0x000000a202027210 */ /* 0x080fe20007f5e0ff */
[----:B------:R1:W-:Y:S04]  /*12c040*/  STL [R1+0x661c], R110 ;  /* 0x00661c6e01007387 */ /* 0x0003e80000100800 */
[----:B------:R-:W4:Y:S04]  /*12c050*/  LDL.LU R114, [R1+0x65ec] ;  /* 0x0065ec0001727983 */ /* 0x000f280000300800 */
[----:B------:R1:W-:Y:S04]  /*12c060*/  LDGSTS.E [R56+0x4800], desc[UR40][R58.64], P1 ;  /* 0x048000003a387fae */ /* 0x0003e800089a1028 */
[----:B------:R-:W-:Y:S04]  /*12c070*/  STL [R1+0x6618], R2 ;  /* 0x0066180201007387 */ /* 0x000fe80000100800 */
[----:B------:R1:W-:Y:S02]  /*12c080*/  STL [R1+0x6614], R109 ;  /* 0x0066146d01007387 */ /* 0x0003e40000100800 */
[----:B-1----:R-:W-:Y:S01]  /*12c090*/  IMAD.MOV.U32 R59, RZ, RZ, R110 ;  /* 0x000000ffff3b7224 */ /* 0x002fe200078e006e */
[----:B------:R-:W-:Y:S01]  /*12c0a0*/  MOV R58, R57 ;  /* 0x00000039003a7202 */ /* 0x000fe20000000f00 */
[----:B------:R-:W4:Y:S04]  /*12c0b0*/  LDL.LU R110, [R1+0x6530] ;  /* 0x00653000016e7983 */ /* 0x000f280000300800 */
[----:B------:R-:W4:Y:S04]  /*12c0c0*/  LDL.LU R57, [R1+0x6528] ;  /* 0x0065280001397983 */ /* 0x000f280000300800 */
[----:B------:R1:W-:Y:S01]  /*12c0d0*/  LDGSTS.E [R56+0x4900], desc[UR40][R58.64], P1 ;  /* 0x049000003a387fae */ /* 0x0003e200089a1028 */
[----:B------:R-:W-:Y:S01]  /*12c0e0*/  IADD3 R116, P0, PT, R116, R162, RZ ;  /* 0x000000a274747210 */ /* 0x000fe20007f1e0ff */
[----:B------:R-:W-:-:S04]  /*12c0f0*/  IMAD.X R61, R61, 0x1, R3, P2 ;  /* 0x000000013d3d7824 */ /* 0x000fc800010e0603 */
[----:B------:R-:W-:Y:S04]  /*12c100*/  STL [R1+0x6610], R116 ;  /* 0x0066107401007387 */ /* 0x000fe80000100800 */
[----:B------:R1:W-:Y:S04]  /*12c110*/  STL [R1+0x660c], R61 ;  /* 0x00660c3d01007387 */ /* 0x0003e80000100800 */
[----:B------:R-:W4:Y:S01]  /*12c120*/  LDL.LU R112, [R1+0x6524] ;  /* 0x0065240001707983 */ /* 0x000f220000300800 */
[----:B-1----:R-:W-:Y:S02]  /*12c130*/  IMAD.MOV.U32 R58, RZ, RZ, R0 ;  /* 0x000000ffff3a7224 */ /* 0x002fe400078e0000 */
[----:B------:R-:W-:Y:S01]  /*12c140*/  IMAD.MOV.U32 R59, RZ, RZ, R109 ;  /* 0x000000ffff3b7224 */ /* 0x000fe200078e006d */
[----:B------:R-:W4:Y:S04]  /*12c150*/  LDL.LU R0, [R1+0x6520] ;  /* 0x0065200001007983 */ /* 0x000f280000300800 */
[----:B------:R1:W-:Y:S02]  /*12c160*/  LDGSTS.E [R56+0x4a00], desc[UR40][R58.64], P1 ;  /* 0x04a000003a387fae */ /* 0x0003e400089a1028 */
[----:B-1----:R-:W-:-:S02]  /*12c170*/  IMAD.MOV.U32 R58, RZ, RZ, R2 ;  /* 0x000000ffff3a7224 */ /* 0x002fc400078e0002 */
[----:B------:R-:W-:-:S05]  /*12c180*/  IMAD.MOV.U32 R59, RZ, RZ, R61 ;  /* 0x000000ffff3b7224 */ /* 0x000fca00078e003d */
[----:B------:R1:W-:Y:S02]  /*12c190*/  LDGSTS.E [R56+0x4b00], desc[UR40][R58.64], P1 ;  /* 0x04b000003a387fae */ /* 0x0003e400089a1028 */
[----:B-1----:R-:W-:Y:S01]  /*12c1a0*/  IMAD.MOV.U32 R58, RZ, RZ, R116 ;  /* 0x000000ffff3a7224 */ /* 0x002fe200078e0074 */
[----:B------:R-:W-:Y:S01]  /*12c1b0*/  IADD3 R60, P2, PT, R60, R162, RZ ;  /* 0x000000a23c3c7210 */ /* 0x000fe20007f5e0ff */
[----:B------:R-:W-:-:S04]  /*12c1c0*/  IMAD.X R117, R117, 0x1, R3, P0 ;  /* 0x0000000175757824 */ /* 0x000fc800000e0603 */
[----:B------:R-:W-:Y:S04]  /*12c1d0*/  STL [R1+0x6608], R60 ;  /* 0x0066083c01007387 */ /* 0x000fe80000100800 */
[----:B------:R-:W-:Y:S01]  /*12c1e0*/  STL [R1+0x6604], R117 ;  /* 0x0066047501007387 */ /* 0x000fe20000100800 */
[----:B------:R-:W-:-:S03]  /*12c1f0*/  MOV R59, R117 ;  /* 0x00000075003b7202 */ /* 0x000fc60000000f00 */
[----:B------:R-:W4:Y:S04]  /*12c200*/  LDL.LU R109, [R1+0x651c] ;  /* 0x00651c00016d7983 */ /* 0x000f280000300800 */
[----:B------:R-:W4:Y:S04]  /*12c210*/  LDL.LU R61, [R1+0x6514] ;  /* 0x00651400013d7983 */ /* 0x000f280000300800 */
[----:B------:R-:W4:Y:S04]  /*12c220*/  LDL.LU R2, [R1+0x6518] ;  /* 0x0065180001027983 */ /* 0x000f280000300800 */
[----:B------:R1:W-:Y:S01]  /*12c230*/  LDGSTS.E [R56+0x4c00], desc[UR40][R58.64], P1 ;  /* 0x04c000003a387fae */ /* 0x0003e200089a1028 */
[----:B--2---:R-:W-:Y:S01]  /*12c240*/  IADD3 R113, P0, PT, R113, R162, RZ ;  /* 0x000000a271717210 */ /* 0x004fe20007f1e0ff */
[----:B---3--:R-:W-:-:S04]  /*12c250*/  IMAD.X R108, R108, 0x1, R3, P2 ;  /* 0x000000016c6c7824 */ /* 0x008fc800010e0603 */
[----:B------:R-:W-:Y:S01]  /*12c260*/  STL [R1+0x6600], R113 ;  /* 0x0066007101007387 */ /* 0x000fe20000100800 */
[----:B-1----:R-:W-:-:S03]  /*12c270*/  IMAD.MOV.U32 R59, RZ, RZ, R108 ;  /* 0x000000ffff3b7224 */ /* 0x002fc600078e006c */
[----:B------:R1:W-:Y:S04]  /*12c280*/  STL [R1+0x65fc], R108 ;  /* 0x0065fc6c01007387 */ /* 0x0003e80000100800 */
[----:B------:R-:W2:Y:S01]  /*12c290*/  LDL.LU R116, [R1+0x6510] ;  /* 0x0065100001747983 */ /* 0x000ea20000300800 */
[----:B------:R-:W-:-:S03]  /*12c2a0*/  IADD3 R111, P2, PT, R111, R162, RZ ;  /* 0x000000a26f6f7210 */ /* 0x000fc60007f5e0ff */
[----:B-1----:R-:W3:Y:S01]  /*12c2b0*/  LDL.LU R108, [R1+0x650c] ;  /* 0x00650c00016c7983 */ /* 0x002ee20000300800 */
[----:B------:R-:W-:-:S03]  /*12c2c0*/  IMAD.X R115, R115, 0x1, R3, P0 ;  /* 0x0000000173737824 */ /* 0x000fc600000e0603 */
[----:B------:R-:W-:Y:S01]  /*12c2d0*/  STL [R1+0x65f8], R111 ;  /* 0x0065f86f01007387 */ /* 0x000fe20000100800 */
[----:B------:R-:W-:-:S03]  /*12c2e0*/  IMAD.MOV.U32 R58, RZ, RZ, R60 ;  /* 0x000000ffff3a7224 */ /* 0x000fc600078e003c */
[----:B------:R1:W-:Y:S04]  /*12c2f0*/  STL [R1+0x65f4], R115 ;  /* 0x0065f47301007387 */ /* 0x0003e80000100800 */
[----:B------:R-:W3:Y:S04]  /*12c300*/  LDL.LU R60, [R1+0x6508] ;  /* 0x00650800013c7983 */ /* 0x000ee80000300800 */
[----:B------:R-:W3:Y:S04]  /*12c310*/  LDL.LU R117, [R1+0x6504] ;  /* 0x0065040001757983 */ /* 0x000ee80000300800 */
[----:B------:R1:W-:Y:S01]  /*12c320*/  LDGSTS.E [R56+0x4d00], desc[UR40][R58.64], P1 ;  /* 0x04d000003a387fae */ /* 0x0003e200089a1028 */
[----:B----4-:R-:W-:-:S02]  /*12c330*/  IMAD.X R114, R114, 0x1, R3, P2 ;  /* 0x0000000172727824 */ /* 0x010fc400010e0603 */
[----:B-1----:R-:W-:Y:S02]  /*12c340*/  IMAD.MOV.U32 R58, RZ, RZ, R113 ;  /* 0x000000ffff3a7224 */ /* 0x002fe400078e0071 */
[----:B------:R-:W-:-:S05]  /*12c350*/  IMAD.MOV.U32 R59, RZ, RZ, R115 ;  /* 0x000000ffff3b7224 */ /* 0x000fca00078e0073 */
[----:B------:R1:W-:Y:S01]  /*12c360*/  LDGSTS.E [R56+0x4e00], desc[UR40][R58.64], P1 ;  /* 0x04e000003a387fae */ /* 0x0003e200089a1028 */
[-C--:B------:R-:W-:Y:S02]  /*12c370*/  IADD3 R110, P3, PT, R110, R162.reuse, RZ ;  /* 0x000000a26e6e7210 */ /* 0x080fe40007f7e0ff */
[----:B------:R-:W-:-:S03]  /*12c380*/  IADD3 R57, P2, PT, R57, R162, RZ ;  /* 0x000000a239397210 */ /* 0x000fc60007f5e0ff */
[----:B------:R-:W-:Y:S04]  /*12c390*/  STL [R1+0x6530], R110 ;  /* 0x0065306e01007387 */ /* 0x000fe80000100800 */
[----:B------:R4:W-:Y:S01]  /*12c3a0*/  STL [R1+0x65ec], R114 ;  /* 0x0065ec7201007387 */ /* 0x0009e20000100800 */
[----:B-1----:R-:W-:-:S03]  /*12c3b0*/  IMAD.MOV.U32 R58, RZ, RZ, R111 ;  /* 0x000000ffff3a7224 */ /* 0x002fc600078e006f */
[----:B------:R-:W3:Y:S01]  /*12c3c0*/  LDL.LU R113, [R1+0x6500] ;  /* 0x0065000001717983 */ /* 0x000ee20000300800 */
[----:B------:R-:W-:-:S03]  /*12c3d0*/  IMAD.MOV.U32 R59, RZ, RZ, R114 ;  /* 0x000000ffff3b7224 */ /* 0x000fc600078e0072 */
[----:B------:R-:W3:Y:S04]  /*12c3e0*/  LDL.LU R115, [R1+0x64fc] ;  /* 0x0064fc0001737983 */ /* 0x000ee80000300800 */
[----:B------:R-:W-:Y:S01]  /*12c3f0*/  STL [R1+0x6528], R57 ;  /* 0x0065283901007387 */ /* 0x000fe20000100800 */
[----:B------:R-:W-:-:S03]  /*12c400*/  UISETP.GT.AND UP1, UPT, UR13, 0xd, UPT ;  /* 0x0000000d0d00788c */ /* 0x000fc6000bf24270 */
[----:B------:R1:W-:Y:S01]  /*12c410*/  LDGSTS.E [R56+0x4f00], desc[UR40][R58.64], P1 ;  /* 0x04f000003a387fae */ /* 0x0003e200089a1028 */
[----:B------:R-:W-:-:S05]  /*12c420*/  IMAD.X R112, R112, 0x1, R3, P3 ;  /* 0x0000000170707824 */ /* 0x000fca00018e0603 */
[----:B------:R1:W-:Y:S04]  /*12c430*/  STL [R1+0x6524], R112 ;  /* 0x0065247001007387 */ /* 0x0003e80000100800 */
[----:B------:R-:W3:Y:S04]  /*12c440*/  LDL.LU R111, [R1+0x64f8] ;  /* 0x0064f800016f7983 */ /* 0x000ee80000300800 */
[----:B----4-:R-:W4:Y:S01]  /*12c450*/  LDL.LU R114, [R1+0x64f4] ;  /* 0x0064f40001727983 */ /* 0x010f220000300800 */
[----:B------:R-:W-:-:S04]  /*12c460*/  USEL UR10, URZ, 0x4, !UP1 ;  /* 0x00000004ff0a7887 */ /* 0x000fc8000c800000 */
[----:B------:R-:W-:Y:S01]  /*12c470*/  USEL UR10, UR10, URZ, !UP0 ;  /* 0x000000ff0a0a7287 */ /* 0x000fe2000c000000 */
[----:B------:R-:W-:-:S05]  /*12c480*/  IADD3 R0, P1, PT, R0, R162, RZ ;  /* 0x000000a200007210 */ /* 0x000fca0007f3e0ff */
[----:B------:R-:W-:Y:S01]  /*12c490*/  ISETP.NE.U32.AND P0, PT, RZ, UR10, PT ;  /* 0x0000000aff007c0c */ /* 0x000fe2000bf05070 */
[----:B-1----:R-:W-:Y:S02]  /*12c4a0*/  IMAD.MOV.U32 R58, RZ, RZ, R110 ;  /* 0x000000ffff3a7224 */ /* 0x002fe400078e006e */
[----:B------:R-:W-:Y:S01]  /*12c4b0*/  IMAD.MOV.U32 R59, RZ, RZ, R112 ;  /* 0x000000ffff3b7224 */ /* 0x000fe200078e0070 */
[----:B------:R-:W-:Y:S09]  /*12c4c0*/  STL [R1+0x6520], R0 ;  /* 0x0065200001007387 */ /* 0x000ff20000100800 */
[----:B------:R1:W-:Y:S02]  /*12c4d0*/  LDGSTS.E [R56+0x6800], desc[UR40][R58.64], P0 ;  /* 0x068000003a387fae */ /* 0x0003e400081a1028 */
[----:B-1----:R-:W-:Y:S01]  /*12c4e0*/  IMAD.MOV.U32 R58, RZ, RZ, R57 ;  /* 0x000000ffff3a7224 */ /* 0x002fe200078e0039 */
[----:B------:R-:W-:Y:S01]  /*12c4f0*/  IADD3.X R109, PT, PT, R109, R3, RZ, P2, !PT ;  /* 0x000000036d6d7210 */ /* 0x000fe200017fe4ff */
[----:B------:R-:W-:-:S04]  /*12c500*/  IMAD.X R61, R61, 0x1, R3, P1 ;  /* 0x000000013d3d7824 */ /* 0x000fc800008e0603 */
[----:B------:R1:W-:Y:S01]  /*12c510*/  STL [R1+0x651c], R109 ;  /* 0x00651c6d01007387 */ /* 0x0003e20000100800 */
[----:B------:R-:W-:-:S03]  /*12c520*/  IADD3 R2, P2, PT, R2, R162, RZ ;  /* 0x000000a202027210 */ /* 0x000fc60007f5e0ff */
[----:B------:R-:W4:Y:S01]  /*12c530*/  LDL.LU R112, [R1+0x64ec] ;  /* 0x0064ec0001707983 */ /* 0x000f220000300800 */
[----:B------:R-:W-:-:S03]  /*12c540*/  IMAD.MOV.U32 R59, RZ, RZ, R109 ;  /* 0x000000ffff3b7224 */ /* 0x000fc600078e006d */
[----:B------:R-:W-:Y:S04]  /*12c550*/  STL [R1+0x6518], R2 ;  /* 0x0065180201007387 */ /* 0x000fe80000100800 */
[----:B------:R2:W-:Y:S04]  /*12c560*/  STL [R1+0x6514], R61 ;  /* 0x0065143d01007387 */ /* 0x0005e80000100800 */
[----:B-1----:R-:W4:Y:S04]  /*12c570*/  LDL.LU R109, [R1+0x6430] ;  /* 0x00643000016d7983 */ /* 0x002f280000300800 */
[----:B------:R-:W4:Y:S04]  /*12c580*/  LDL.LU R57, [R1+0x6428] ;  /* 0x0064280001397983 */ /* 0x000f280000300800 */
[----:B------:R1:W-:Y:S01]  /*12c590*/  LDGSTS.E [R56+0x6900], desc[UR40][R58.64], P0 ;  /* 0x069000003a387fae */ /* 0x0003e200081a1028 */
[----:B--2---:R-:W-:Y:S01]  /*12c5a0*/  IADD3 R116, P1, PT, R116, R162, RZ ;  /* 0x000000a274747210 */ /* 0x004fe20007f3e0ff */
[----:B---3--:R-:W-:-:S04]  /*12c5b0*/  IMAD.X R108, R108, 0x1, R3, P2 ;  /* 0x000000016c6c7824 */ /* 0x008fc800010e0603 */
[----:B------:R-:W-:Y:S01]  /*12c5c0*/  STL [R1+0x6510], R116 ;  /* 0x0065107401007387 */ /* 0x000fe20000100800 */
[----:B-1----:R-:W-:-:S03]  /*12c5d0*/  IMAD.MOV.U32 R58, RZ, RZ, R0 ;  /* 0x000000ffff3a7224 */ /* 0x002fc600078e0000 */
[----:B------:R1:W-:Y:S01]  /*12c5e0*/  STL [R1+0x650c], R108 ;  /* 0x00650c6c01007387 */ /* 0x0003e20000100800 */
[----:B------:R-:W-:-:S03]  /*12c5f0*/  IMAD.MOV.U32 R59, RZ, RZ, R61 ;  /* 0x000000ffff3b7224 */ /* 0x000fc600078e003d */
[----:B------:R-:W2:Y:S01]  /*12c600*/  LDL.LU R110, [R1+0x6424] ;  /* 0x00642400016e7983 */ /* 0x000ea20000300800 */
[----:B------:R-:W-:-:S03]  /*12c610*/  IADD3 R60, P2, PT, R60, R162, RZ ;  /* 0x000000a23c3c7210 */ /* 0x000fc60007f5e0ff */
[----:B------:R-:W3:Y:S01]  /*12c620*/  LDL.LU R61, [R1+0x641c] ;  /* 0x00641c00013d7983 */ /* 0x000ee20000300800 */
[----:B------:R-:W-:-:S03]  /*12c630*/  IMAD.X R117, R117, 0x1, R3, P1 ;  /* 0x0000000175757824 */ /* 0x000fc600008e0603 */
[----:B------:R-:W3:Y:S04]  /*12c640*/  LDL.LU R0, [R1+0x6420] ;  /* 0x0064200001007983 */ /* 0x000ee80000300800 */
[----:B------:R1:W-:Y:S04]  /*12c650*/  LDGSTS.E [R56+0x6a00], desc[UR40][R58.64], P0 ;  /* 0x06a000003a387fae */ /* 0x0003e800081a1028 */
[----:B------:R1:W-:Y:S04]  /*12c660*/  STL [R1+0x6508], R60 ;  /* 0x0065083c01007387 */ /* 0x0003e80000100800 */
[----:B------:R4:W-:Y:S01]  /*12c670*/  STL [R1+0x6504], R117 ;  /* 0x0065047501007387 */ /* 0x0009e20000100800 */
[----:B-1----:R-:W-:Y:S01]  /*12c680*/  IMAD.MOV.U32 R59, RZ, RZ, R108 ;  /* 0x000000ffff3b7224 */ /* 0x002fe200078e006c */
[----:B------:R-:W-:-:S02]  /*12c690*/  MOV R58, R2 ;  /* 0x00000002003a7202 */ /* 0x000fc40000000f00 */
[----:B------:R-:W3:Y:S04]  /*12c6a0*/  LDL.LU R108, [R1+0x6414] ;  /* 0x00641400016c7983 */ /* 0x000ee80000300800 */
[----:B------:R-:W3:Y:S04]  /*12c6b0*/  LDL.LU R2, [R1+0x6418] ;  /* 0x0064180001027983 */ /* 0x000ee80000300800 */
[----:B------:R1:W-:Y:S02]  /*12c6c0*/  LDGSTS.E [R56+0x6b00], desc[UR40][R58.64], P0 ;  /* 0x06b000003a387fae */ /* 0x0003e400081a1028 */
[----:B-1----:R-:W-:-:S02]  /*12c6d0*/  IMAD.MOV.U32 R58, RZ, RZ, R116 ;  /* 0x000000ffff3a7224 */ /* 0x002fc400078e0074 */
[----:B------:R-:W-:Y:S01]  /*12c6e0*/  IMAD.MOV.U32 R59, RZ, RZ, R117 ;  /* 0x000000ffff3b7224 */ /* 0x000fe200078e0075 */
[----:B------:R-:W-:-:S04]  /*12c6f0*/  IADD3 R113, P1, PT, R113, R162, RZ ;  /* 0x000000a271717210 */ /* 0x000fc80007f3e0ff */
[----:B------:R1:W-:Y:S01]  /*12c700*/  LDGSTS.E [R56+0x6c00], desc[UR40][R58.64], P0 ;  /* 0x06c000003a387fae */ /* 0x0003e200081a1028 */
[----:B------:R-:W-:-:S03]  /*12c710*/  IMAD.X R115, R115, 0x1, R3, P2 ;  /* 0x0000000173737824 */ /* 0x000fc600010e0603 */
[----:B------:R-:W-:Y:S04]  /*12c720*/  STL [R1+0x6500], R113 ;  /* 0x0065007101007387 */ /* 0x000fe80000100800 */
[----:B------:R4:W-:Y:S01]  /*12c730*/  STL [R1+0x64fc], R115 ;  /* 0x0064fc7301007387 */ /* 0x0009e20000100800 */
[----:B-1----:R-:W-:-:S03]  /*12c740*/  IMAD.MOV.U32 R58, RZ, RZ, R60 ;  /* 0x000000ffff3a7224 */ /* 0x002fc600078e003c */
[----:B------:R-:W3:Y:S01]  /*12c750*/  LDL.LU R60, [R1+0x640c] ;  /* 0x00640c00013c7983 */ /* 0x000ee20000300800 */
[----:B------:R-:W-:Y:S01]  /*12c760*/  IADD3 R111, P2, PT, R111, R162, RZ ;  /* 0x000000a26f6f7210 */ /* 0x000fe20007f5e0ff */
[----:B----4-:R-:W-:-:S04]  /*12c770*/  IMAD.X R114, R114, 0x1, R3, P1 ;  /* 0x0000000172727824 */ /* 0x010fc800008e0603 */
[----:B------:R-:W-:Y:S04]  /*12c780*/  STL [R1+0x64f8], R111 ;  /* 0x0064f86f01007387 */ /* 0x000fe80000100800 */
[----:B------:R1:W-:Y:S04]  /*12c790*/  STL [R1+0x64f4], R114 ;  /* 0x0064f47201007387 */ /* 0x0003e80000100800 */
[----:B------:R-:W4:Y:S04]  /*12c7a0*/  LDL.LU R119, [R1+0x6410] ;  /* 0x0064100001777983 */ /* 0x000f280000300800 */
[----:B------:R-:W4:Y:S04]  /*12c7b0*/  LDL.LU R117, [R1+0x6408] ;  /* 0x0064080001757983 */ /* 0x000f280000300800 */
[----:B------:R-:W4:Y:S01]  /*12c7c0*/  LDL.LU R120, [R1+0x6404] ;  /* 0x0064040001787983 */ /* 0x000f220000300800 */
[----:B------:R-:W-:-:S05]  /*12c7d0*/  IMAD.MOV.U32 R59, RZ, RZ, R115 ;  /* 0x000000ffff3b7224 */ /* 0x000fca00078e0073 */
[----:B------:R1:W-:Y:S01]  /*12c7e0*/  LDGSTS.E [R56+0x6d00], desc[UR40][R58.64], P0 ;  /* 0x06d000003a387fae */ /* 0x0003e200081a1028 */
[----:B------:R-:W-:Y:S01]  /*12c7f0*/  UISETP.GT.AND UP1, UPT, UR13, 0x11, UPT ;  /* 0x000000110d00788c */ /* 0x000fe2000bf24270 */
[----:B-1----:R-:W-:Y:S01]  /*12c800*/  IMAD.MOV.U32 R58, RZ, RZ, R113 ;  /* 0x000000ffff3a7224 */ /* 0x002fe200078e0071 */
[----:B------:R-:W-:-:S05]  /*12c810*/  MOV R59, R114 ;  /* 0x00000072003b7202 */ /* 0x000fca0000000f00 */
[----:B------:R1:W-:Y:S01]  /*12c820*/  LDGSTS.E [R56+0x6e00], desc[UR40][R58.64], P0 ;  /* 0x06e000003a387fae */ /* 0x0003e200081a1028 */
[----:B------:R-:W-:Y:S01]  /*12c830*/  USEL UR10, URZ, 0x4, !UP1 ;  /* 0x00000004ff0a7887 */ /* 0x000fe2000c800000 */
[----:B-1----:R-:W-:-:S03]  /*12c840*/  IMAD.MOV.U32 R58, RZ, RZ, R111 ;  /* 0x000000ffff3a7224 */ /* 0x002fc600078e006f */
[----:B------:R-:W-:-:S06]  /*12c850*/  USEL UR10, UR10, URZ, !UP0 ;  /* 0x000000ff0a0a7287 */ /* 0x000fcc000c000000 */
[----:B------:R-:W-:Y:S01]  /*12c860*/  ISETP.NE.U32.AND P1, PT, RZ, UR10, PT ;  /* 0x0000000aff007c0c */ /* 0x000fe2000bf25070 */
[----:B------:R-:W-:-:S04]  /*12c870*/  IMAD.X R112, R112, 0x1, R3, P2 ;  /* 0x0000000170707824 */ /* 0x000fc800010e0603 */
[----:B------:R-:W-:-:S05]  /*12c880*/  IMAD.MOV.U32 R59, RZ, RZ, R112 ;  /* 0x000000ffff3b7224 */ /* 0x000fca00078e0070 */
[----:B------:R1:W-:Y:S01]  /*12c890*/  LDGSTS.E [R56+0x6f00], desc[UR40][R58.64], P0 ;  /* 0x06f000003a387fae */ /* 0x0003e200081a1028 */
[-C--:B------:R-:W-:Y:S02]  /*12c8a0*/  IADD3 R109, P3, PT, R109, R162.reuse, RZ ;  /* 0x000000a26d6d7210 */ /* 0x080fe40007f7e0ff */
[----:B------:R-:W-:-:S03]  /*12c8b0*/  IADD3 R57, P2, PT, R57, R162, RZ ;  /* 0x000000a239397210 */ /* 0x000fc60007f5e0ff */
[----:B------:R-:W-:Y:S04]  /*12c8c0*/  STL [R1+0x6430], R109 ;  /* 0x0064306d01007387 */ /* 0x000fe80000100800 */
[----:B------:R1:W-:Y:S04]  /*12c8d0*/  STL [R1+0x64ec], R112 ;  /* 0x0064ec7001007387 */ /* 0x0003e80000100800 */
[----:B------:R-:W4:Y:S04]  /*12c8e0*/  LDL.LU R115, [R1+0x6400] ;  /* 0x0064000001737983 */ /* 0x000f280000300800 */
[----:B------:R-:W-:Y:S01]  /*12c8f0*/  STL [R1+0x6428], R57 ;  /* 0x0064283901007387 */ /* 0x000fe20000100800 */
[----:B--2---:R-:W-:-:S02]  /*12c900*/  IMAD.X R110, R110, 0x1, R3, P3 ;  /* 0x000000016e6e7824 */ /* 0x004fc400018e0603 */
[----:B---3--:R-:W-:-:S03]  /*12c910*/  IMAD.X R61, R61, 0x1, R3, P2 ;  /* 0x000000013d3d7824 */ /* 0x008fc600010e0603 */
[----:B------:R-:W-:Y:S01]  /*12c920*/  STL [R1+0x6424], R110 ;  /* 0x0064246e01007387 */ /* 0x000fe20000100800 */
[----:B------:R-:W-:-:S03]  /*12c930*/  IADD3 R0, P0, PT, R0, R162, RZ ;  /* 0x000000a200007210 */ /* 0x000fc60007f1e0ff */
[----:B------:R-:W2:Y:S04]  /*12c940*/  LDL.LU R118, [R1+0x63fc] ;  /* 0x0063fc0001767983 */ /* 0x000ea80000300800 */
[----:B------:R-:W-:Y:S04]  /*12c950*/  STL [R1+0x6420], R0 ;  /* 0x0064200001007387 */ /* 0x000fe80000100800 */
[----:B------:R3:W-:Y:S04]  /*12c960*/  STL [R1+0x641c], R61 ;  /* 0x00641c3d01007387 */ /* 0x0007e80000100800 */
[----:B------:R-:W2:Y:S04]  /*12c970*/  LDL.LU R113, [R1+0x63f8] ;  /* 0x0063f80001717983 */ /* 0x000ea80000300800 */
[----:B------:R-:W2:Y:S01]  /*12c980*/  LDL.LU R116, [R1+0x63f4] ;  /* 0x0063f40001747983 */ /* 0x000ea20000300800 */
[----:B------:R-:W-:Y:S01]  /*12c990*/  IMAD.X R108, R108, 0x1, R3, P0 ;  /* 0x000000016c6c7824 */ /* 0x000fe200000e0603 */
[----:B------:R-:W-:-:S05]  /*12c9a0*/  IADD3 R2, P2, PT, R2, R162, RZ ;  /* 0x000000a202027210 */ /* 0x000fca0007f5e0ff */
[----:B------:R-:W-:Y:S04]  /*12c9b0*/  STL [R1+0x6418], R2 ;  /* 0x0064180201007387 */ /* 0x000fe80000100800 */
[----:B------:R3:W-:Y:S04]  /*12c9c0*/  STL [R1+0x6414], R108 ;  /* 0x0064146c01007387 */ /* 0x0007e80000100800 */
[----:B------:R-:W2:Y:S04]  /*12c9d0*/  LDL.LU R114, [R1+0x63ec] ;  /* 0x0063ec0001727983 */ /* 0x000ea80000300800 */
[----:B-1----:R-:W2:Y:S01]  /*12c9e0*/  LDL.LU R112, [R1+0x6324] ;  /* 0x0063240001707983 */ /* 0x002ea20000300800 */
[----:B------:R-:W-:-:S03]  /*12c9f0*/  IMAD.MOV.U32 R58, RZ, RZ, R109 ;  /* 0x000000ffff3a7224 */ /* 0x000fc600078e006d */
[----:B------:R-:W2:Y:S01]  /*12ca00*/  LDL.LU R111, [R1+0x6330] ;  /* 0x00633000016f7983 */ /* 0x000ea20000300800 */
[----:B------:R-:W-:-:S03]  /*12ca10*/  IMAD.MOV.U32 R59, RZ, RZ, R110 ;  /* 0x000000ffff3b7224 */ /* 0x000fc600078e006e */
[----:B------:R-:W2:Y:S04]  /*12ca20*/  LDL.LU R109, [R1+0x6328] ;  /* 0x00632800016d7983 */ /* 0x000ea80000300800 */
[----:B------:R1:W-:Y:S01]  /*12ca30*/  LDGSTS.E [R56+0x8800], desc[UR40][R58.64], P1 ;  /* 0x088000003a387fae */ /* 0x0003e200089a1028 */
[----:B------:R-:W-:Y:S01]  /*12ca40*/  IADD3.X R60, PT, PT, R60, R3, RZ, P2, !PT ;  /* 0x000000033c3c7210 */ /* 0x000fe200017fe4ff */
[----:B-1----:R-:W-:Y:S02]  /*12ca50*/  IMAD.MOV.U32 R58, RZ, RZ, R57 ;  /* 0x000000ffff3a7224 */ /* 0x002fe400078e0039 */
[----:B------:R-:W-:Y:S02]  /*12ca60*/  IMAD.MOV.U32 R59, RZ, RZ, R61 ;  /* 0x000000ffff3b7224 */ /* 0x000fe400078e003d */
[----:B---3--:R-:W3:Y:S04]  /*12ca70*/  LDL.LU R61, [R1+0x6320] ;  /* 0x00632000013d7983 */ /* 0x008ee80000300800 */
[----:B------:R-:W3:Y:S04]  /*12ca80*/  LDL.LU R57, [R1+0x6318] ;  /* 0x0063180001397983 */ /* 0x000ee80000300800 */
[----:B------:R-:W3:Y:S04]  /*12ca90*/  LDL.LU R110, [R1+0x631c] ;  /* 0x00631c00016e7983 */ /* 0x000ee80000300800 */
[----:B------:R1:W-:Y:S02]  /*12caa0*/  LDGSTS.E [R56+0x8900], desc[UR40][R58.64], P1 ;  /* 0x089000003a387fae */ /* 0x0003e400089a1028 */
[----:B-1----:R-:W-:-:S02]  /*12cab0*/  IMAD.MOV.U32 R58, RZ, RZ, R0 ;  /* 0x000000ffff3a7224 */ /* 0x002fc400078e0000 */
[----:B------:R-:W-:-:S05]  /*12cac0*/  IMAD.MOV.U32 R59, RZ, RZ, R108 ;  /* 0x000000ffff3b7224 */ /* 0x000fca00078e006c */
[----:B------:R1:W-:Y:S02]  /*12cad0*/  LDGSTS.E [R56+0x8a00], desc[UR40][R58.64], P1 ;  /* 0x08a000003a387fae */ /* 0x0003e400089a1028 */
[----:B-1----:R-:W-:Y:S02]  /*12cae0*/  IMAD.MOV.U32 R59, RZ, RZ, R60 ;  /* 0x000000ffff3b7224 */ /* 0x002fe400078e003c */
[----:B------:R-:W-:Y:S01]  /*12caf0*/  IMAD.MOV.U32 R58, RZ, RZ, R2 ;  /* 0x000000ffff3a7224 */ /* 0x000fe200078e0002 */
[----:B------:R-:W-:-:S04]  /*12cb00*/  UISETP.GT.AND UP1, UPT, UR13, 0x15, UPT ;  /* 0x000000150d00788c */ /* 0x000fc8000bf24270 */
[----:B------:R1:W-:Y:S01]  /*12cb10*/  LDGSTS.E [R56+0x8b00], desc[UR40][R58.64], P1 ;  /* 0x08b000003a387fae */ /* 0x0003e200089a1028 */
[-C--:B----4-:R-:W-:Y:S02]  /*12cb20*/  IADD3 R119, P0, PT, R119, R162.reuse, RZ ;  /* 0x000000a277777210 */ /* 0x090fe40007f1e0ff */
[----:B------:R-:W-:-:S03]  /*12cb30*/  IADD3 R117, P2, PT, R117, R162, RZ ;  /* 0x000000a275757210 */ /* 0x000fc60007f5e0ff */
[----:B------:R-:W-:Y:S04]  /*12cb40*/  STL [R1+0x6410], R119 ;  /* 0x0064107701007387 */ /* 0x000fe80000100800 */
[----:B------:R4:W-:Y:S01]  /*12cb50*/  STL [R1+0x640c], R60 ;  /* 0x00640c3c01007387 */ /* 0x0009e20000100800 */
[----:B------:R-:W-:-:S03]  /*12cb60*/  IMAD.X R120, R120, 0x1, R3, P0 ;  /* 0x0000000178787824 */ /* 0x000fc600000e0603 */
[----:B------:R-:W3:Y:S04]  /*12cb70*/  LDL.LU R0, [R1+0x6310] ;  /* 0x0063100001007983 */ /* 0x000ee80000300800 */
[----:B------:R-:W-:Y:S04]  /*12cb80*/  STL [R1+0x6408], R117 ;  /* 0x0064087501007387 */ /* 0x000fe80000100800 */
[----:B------:R-:W3:Y:S04]  /*12cb90*/  LDL.LU R108, [R1+0x6314] ;  /* 0x00631400016c7983 */ /* 0x000ee80000300800 */
[----:B------:R-:W-:Y:S04]  /*12cba0*/  STL [R1+0x6404], R120 ;  /* 0x0064047801007387 */ /* 0x000fe80000100800 */
[----:B----4-:R-:W4:Y:S04]  /*12cbb0*/  LDL.LU R60, [R1+0x630c] ;  /* 0x00630c00013c7983 */ /* 0x010f280000300800 */
[----:B------:R-:W4:Y:S01]  /*12cbc0*/  LDL.LU R2, [R1+0x6304] ;  /* 0x0063040001027983 */ /* 0x000f220000300800 */
[----:B-1----:R-:W-:-:S02]  /*12cbd0*/  IMAD.MOV.U32 R58, RZ, RZ, R119 ;  /* 0x000000ffff3a7224 */ /* 0x002fc400078e0077 */
[----:B------:R-:W-:Y:S01]  /*12cbe0*/  IMAD.MOV.U32 R59, RZ, RZ, R120 ;  /* 0x000000ffff3b7224 */ /* 0x000fe200078e0078 */
[----:B------:R-:W-:-:S04]  /*12cbf0*/  USEL UR10, URZ, 0x4, !UP1 ;  /* 0x00000004ff0a7887 */ /* 0x000fc8000c800000 */
[----:B------:R1:W-:Y:S01]  /*12cc00*/  LDGSTS.E [R56+0x8c00], desc[UR40][R58.64], P1 ;  /* 0x08c000003a387fae */ /* 0x0003e200089a1028 */
[----:B------:R-:W-:Y:S01]  /*12cc10*/  USEL UR10, UR10, URZ, !UP0 ;  /* 0x000000ff0a0a7287 */ /* 0x000fe2000c000000 */
[----:B-1----:R-:W-:Y:S02]  /*12cc20*/  MOV R58, R117 ;  /* 0x00000075003a7202 */ /* 0x002fe40000000f00 */
[----:B------:R-:W-:Y:S01]  /*12cc30*/  IADD3 R115, P0, PT, R115, R162, RZ ;  /* 0x000000a273737210 */ /* 0x000fe20007f1e0ff */
[----:B--2---:R-:W-:-:S04]  /*12cc40*/  IMAD.X R118, R118, 0x1, R3, P2 ;  /* 0x0000000176767824 */ /* 0x004fc800010e0603 */
[----:B------:R-:W-:-:S05]  /*12cc50*/  IMAD.MOV.U32 R59, RZ, RZ, R118 ;  /* 0x000000ffff3b7224 */ /* 0x000fca00078e0076 */
[----:B------:R1:W-:Y:S01]  /*12cc60*/  LDGSTS.E [R56+0x8d00], desc[UR40][R58.64], P1 ;  /* 0x08d000003a387fae */ /* 0x0003e200089a1028 */
[----:B------:R-:W-:Y:S01]  /*12cc70*/  IADD3 R113, P2, PT, R113, R162, RZ ;  /* 0x000000a271717210 */ /* 0x000fe20007f5e0ff */
[----:B------:R-:W-:Y:S01]  /*12cc80*/  IMAD.X R116, R116, 0x1, R3, P0 ;  /* 0x0000000174747824 */ /* 0x000fe200000e0603 */
[----:B------:R-:W-:Y:S01]  /*12cc90*/  ISETP.NE.U32.AND P0, PT, RZ, UR10, PT ;  /* 0x0000000aff007c0c */ /* 0x000fe2000bf05070 */
[----:B-1----:R-:W-:Y:S02]  /*12cca0*/  IMAD.MOV.U32 R58, RZ, RZ, R115 ;  /* 0x000000ffff3a7224 */ /* 0x002fe400078e0073 */
[----:B------:R-:W-:-:S05]  /*12ccb0*/  IMAD.MOV.U32 R59, RZ, RZ, R116 ;  /* 0x000000ffff3b7224 */ /* 0x000fca00078e0074 */
[----:B------:R1:W-:Y:S01]  /*12ccc0*/  LDGSTS.E [R56+0x8e00], desc[UR40][R58.64], P1 ;  /* 0x08e000003a387fae */ /* 0x0003e200089a1028 */
[----:B------:R-:W-:Y:S01]  /*12ccd0*/  IMAD.X R114, R114, 0x1, R3, P2 ;  /* 0x0000000172727824 */ /* 0x000fe200010e0603 */
[-C--:B------:R-:W-:Y:S01]  /*12cce0*/  IADD3 R111, P3, PT, R111, R162.reuse, RZ ;  /* 0x000000a26f6f7210 */ /* 0x080fe20007f7e0ff */
[----:B-1----:R-:W-:Y:S02]  /*12ccf0*/  IMAD.MOV.U32 R58, RZ, RZ, R113 ;  /* 0x000000ffff3a7224 */ /* 0x002fe400078e0071 */
[----:B------:R-:W-:Y:S02]  /*12cd00*/  IMAD.MOV.U32 R59, RZ, RZ, R114 ;  /* 0x000000ffff3b7224 */ /* 0x000fe400078e0072 */
[----:B------:R-:W-:Y:S01]  /*12cd10*/  IMAD.X R112, R112, 0x1, R3, P3 ;  /* 0x0000000170707824 */ /* 0x000fe200018e0603 */
[----:B------:R-:W-:Y:S02]  /*12cd20*/  IADD3 R109, P2, PT, R109, R162, RZ ;  /* 0x000000a26d6d7210 */ /* 0x000fe40007f5e0ff */
[----:B------:R1:W-:Y:S02]  /*12cd30*/  LDGSTS.E [R56+0x8f00], desc[UR40][R58.64], P1 ;  /* 0x08f000003a387fae */ /* 0x0003e400089a1028 */
[----:B-1----:R-:W-:Y:S01]  /*12cd40*/  IMAD.MOV.U32 R58, RZ, RZ, R111 ;  /* 0x000000ffff3a7224 */ /* 0x002fe200078e006f */
[----:B------:R-:W-:-:S02]  /*12cd50*/  MOV R59, R112 ;  /* 0x00000070003b7202 */ /* 0x000fc40000000f00 */
[----:B---3--:R-:W-:-:S03]  /*12cd60*/  IADD3 R61, P1, PT, R61, R162, RZ ;  /* 0x000000a23d3d7210 */ /* 0x008fc60007f3e0ff */
[----:B------:R1:W-:Y:S01]  /*12cd70*/  LDGSTS.E [R56+0xa800], desc[UR40][R58.64], P0 ;  /* 0x0a8000003a387fae */ /* 0x0003e200081a1028 */
[----:B------:R-:W-:Y:S01]  /*12cd80*/  IMAD.X R110, R110, 0x1, R3, P2 ;  /* 0x000000016e6e7824 */ /* 0x000fe200010e0603 */
[----:B------:R-:W-:Y:S02]  /*12cd90*/  IADD3 R57, P3, PT, R57, R162, RZ ;  /* 0x000000a239397210 */ /* 0x000fe40007f7e0ff */
[----:B------:R-:W-:Y:S01]  /*12cda0*/  STL [R1+0x6400], R115 ;  /* 0x0064007301007387 */ /* 0x000fe20000100800 */
[----:B-1----:R-:W-:Y:S02]  /*12cdb0*/  IMAD.MOV.U32 R58, RZ, RZ, R109 ;  /* 0x000000ffff3a7224 */ /* 0x002fe400078e006d */
[----:B------:R-:W-:Y:S01]  /*12cdc0*/  IMAD.MOV.U32 R59, RZ, RZ, R110 ;  /* 0x000000ffff3b7224 */ /* 0x000fe200078e006e */
[----:B------:R-:W-:Y:S04]  /*12cdd0*/  STL [R1+0x63fc], R118 ;  /* 0x0063fc7601007387 */ /* 0x000fe80000100800 */
[----:B------:R1:W-:Y:S04]  /*12cde0*/  LDGSTS.E [R56+0xa900], desc[UR40][R58.64], P0 ;  /* 0x0a9000003a387fae */ /* 0x0003e800081a1028 */
[----:B------:R-:W-:Y:S04]  /*12cdf0*/  STL [R1+0x63f8], R113 ;  /* 0x0063f87101007387 */ /* 0x000fe80000100800 */
[----:B------:R-:W-:Y:S01]  /*12ce00*/  STL [R1+0x63f4], R116 ;  /* 0x0063f47401007387 */ /* 0x000fe20000100800 */
[----:B-1----:R-:W-:-:S03]  /*12ce10*/  IMAD.MOV.U32 R58, RZ, RZ, R61 ;  /* 0x000000ffff3a7224 */ /* 0x002fc600078e003d */
[----:B------:R-:W-:Y:S04]  /*12ce20*/  STL [R1+0x6330], R111 ;  /* 0x0063306f01007387 */ /* 0x000fe80000100800 */
[----:B------:R-:W-:Y:S04]  /*12ce30*/  STL [R1+0x63ec], R114 ;  /* 0x0063ec7201007387 */ /* 0x000fe80000100800 */
[----:B------:R-:W-:Y:S04]  /*12ce40*/  STL [R1+0x6328], R109 ;  /* 0x0063286d01007387 */ /* 0x000fe80000100800 */
[----:B------:R-:W-:Y:S04]  /*12ce50*/  STL [R1+0x6324], R112 ;  /* 0x0063247001007387 */ /* 0x000fe80000100800 */
[----:B------:R-:W-:Y:S04]  /*12ce60*/  STL [R1+0x6320], R61 ;  /* 0x0063203d01007387 */ /* 0x000fe80000100800 */
[----:B------:R-:W-:Y:S04]  /*12ce70*/  STL [R1+0x631c], R110 ;  /* 0x00631c6e01007387 */ /* 0x000fe80000100800 */
[----:B------:R-:W-:Y:S01]  /*12ce80*/  STL [R1+0x6318], R57 ;  /* 0x0063183901007387 */ /* 0x000fe20000100800 */
[----:B------:R-:W-:Y:S01]  /*12ce90*/  IADD3 R0, P2, PT, R0, R162, RZ ;  /* 0x000000a200007210 */ /* 0x000fe20007f5e0ff */
[----:B------:R-:W-:-:S04]  /*12cea0*/  IMAD.X R108, R108, 0x1, R3, P1 ;  /* 0x000000016c6c7824 */ /* 0x000fc800008e0603 */
[----:B------:R-:W-:Y:S02]  /*12ceb0*/  IMAD.MOV.U32 R59, RZ, RZ, R108 ;  /* 0x000000ffff3b7224 */ /* 0x000fe400078e006c */
[----:B----4-:R-:W-:-:S03]  /*12cec0*/  IMAD.X R60, R60, 0x1, R3, P3 ;  /* 0x000000013c3c7824 */ /* 0x010fc600018e0603 */
[----:B------:R1:W-:Y:S01]  /*12ced0*/  LDGSTS.E [R56+0xaa00], desc[UR40][R58.64], P0 ;  /* 0x0aa000003a387fae */ /* 0x0003e200081a1028 */
[----:B------:R-:W-:-:S03]  /*12cee0*/  IMAD.X R2, R2, 0x1, R3, P2 ;  /* 0x0000000102027824 */ /* 0x000fc600010e0603 */
[----:B------:R2:W-:Y:S04]  /*12cef0*/  STL [R1+0x6310], R0 ;  /* 0x0063100001007387 */ /* 0x0005e80000100800 */
[----:B------:R-:W-:Y:S01]  /*12cf00*/  STL [R1+0x6314], R108 ;  /* 0x0063146c01007387 */ /* 0x000fe20000100800 */
[----:B-1----:R-:W-:Y:S02]  /*12cf10*/  IMAD.MOV.U32 R58, RZ, RZ, R57 ;  /* 0x000000ffff3a7224 */ /* 0x002fe400078e0039 */
[----:B------:R-:W-:Y:S01]  /*12cf20*/  IMAD.MOV.U32 R59, RZ, RZ, R60 ;  /* 0x000000ffff3b7224 */ /* 0x000fe200078e003c */
[----:B------:R1:W-:Y:S04]  /*12cf30*/  STL [R1+0x630c], R60 ;  /* 0x00630c3c01007387 */ /* 0x0003e80000100800 */
[----:B------:R3:W-:Y:S04]  /*12cf40*/  LDGSTS.E [R56+0xab00], desc[UR40][R58.64], P0 ;  /* 0x0ab000003a387fae */ /* 0x0007e800081a1028 */
[----:B------:R4:W-:Y:S01]  /*12cf50*/  STL [R1+0x6304], R2 ;  /* 0x0063040201007387 */ /* 0x0009e20000100800 */
[----:B---3--:R-:W-:-:S03]  /*12cf60*/  MOV R58, R0 ;  /* 0x00000000003a7202 */ /* 0x008fc60000000f00 */
[----:B--2---:R-:W2:Y:S01]  /*12cf70*/  LDL.LU R0, [R1+0x67e8] ;  /* 0x0067e80001007983 */ /* 0x004ea20000300800 */
[----:B------:R-:W-:-:S03]  /*12cf80*/  IMAD.MOV.U32 R59, RZ, RZ, R2 ;  /* 0x000000ffff3b7224 */ /* 0x000fc600078e0002 */
[----:B------:R-:W3:Y:S04]  /*12cf90*/  LDL.LU R242, [R1+0x67e0] ;  /* 0x0067e00001f27983 */ /* 0x000ee80000300800 */
[----:B------:R-:W3:Y:S04]  /*12cfa0*/  LDL.LU R61, [R1+0x67d8] ;  /* 0x0067d800013d7983 */ /* 0x000ee80000300800 */
        /* <DEDUP_REMOVED lines=65> */
[----:B------:R1:W-:Y:S01]  /*12d3c0*/  LDGSTS.E [R56+0xac00], desc[UR40][R58.64], P0 ;  /* 0x0ac000003a387fae */ /* 0x0003e200081a1028 */
[----:B--2---:R-:W-:-:S05]  /*12d3d0*/  IADD3 R0, P3, PT, R0, R162, RZ ;  /* 0x000000a200007210 */ /* 0x004fca0007f7e0ff */
[----:B------:R2:W-:Y:S04]  /*12d3e0*/  STL [R1+0x67e8], R0 ;  /* 0x0067e80001007387 */ /* 0x0005e80000100800 */
[----:B--2---:R-:W2:Y:S01]  /*12d3f0*/  LDL.LU R0, [R1+0x67b8] ;  /* 0x0067b80001007983 */ /* 0x004ea20000300800 */
[----:B---3--:R-:W-:-:S03]  /*12d400*/  IADD3 R242, P2, PT, R242, R162, RZ ;  /* 0x000000a2f2f27210 */ /* 0x008fc60007f5e0ff */
[----:B------:R-:W1:Y:S01]  /*12d410*/  LDL.LU R58, [R1+0x67d4] ;  /* 0x0067d400013a7983 */ /* 0x000e620000300800 */
[----:B------:R-:W-:-:S03]  /*12d420*/  IADD3 R61, P1, PT, R61, R162, RZ ;  /* 0x000000a23d3d7210 */ /* 0x000fc60007f3e0ff */
[----:B------:R-:W3:Y:S01]  /*12d430*/  LDL.LU R244, [R1+0x67b0] ;  /* 0x0067b00001f47983 */ /* 0x000ee20000300800 */
[----:B----4-:R-:W-:-:S03]  /*12d440*/  IADD3 R57, P4, PT, R57, R162, RZ ;  /* 0x000000a239397210 */ /* 0x010fc60007f9e0ff */
[----:B------:R-:W-:Y:S01]  /*12d450*/  STL [R1+0x67e0], R242 ;  /* 0x0067e0f201007387 */ /* 0x000fe20000100800 */
[----:B------:R-:W-:-:S03]  /*12d460*/  IADD3 R60, P6, PT, R60, R162, RZ ;  /* 0x000000a23c3c7210 */ /* 0x000fc60007fde0ff */
[----:B------:R-:W4:Y:S04]  /*12d470*/  LDL.LU R59, [R1+0x67cc] ;  /* 0x0067cc00013b7983 */ /* 0x000f280000300800 */
[----:B------:R-:W3:Y:S04]  /*12d480*/  LDL.LU R243, [R1+0x67a8] ;  /* 0x0067a80001f37983 */ /* 0x000ee80000300800 */
[----:B------:R2:W-:Y:S01]  /*12d490*/  STL [R1+0x67d8], R61 ;  /* 0x0067d83d01007387 */ /* 0x0005e20000100800 */
[----:B------:R-:W-:-:S03]  /*12d4a0*/  IMAD.X R2, R2, 0x1, R3, P4 ;  /* 0x0000000102027824 */ /* 0x000fc600020e0603 */
[----:B--2---:R-:W2:Y:S04]  /*12d4b0*/  LDL.LU R61, [R1+0x67c4] ;  /* 0x0067c400013d7983 */ /* 0x004ea80000300800 */
[----:B------:R-:W-:Y:S04]  /*12d4c0*/  STL [R1+0x67f0], R57 ;  /* 0x0067f03901007387 */ /* 0x000fe80000100800 */
[----:B------:R-:W2:Y:S04]  /*12d4d0*/  LDL.LU R242, [R1+0x67a0] ;  /* 0x0067a00001f27983 */ /* 0x000ea80000300800 */
[----:B------:R1:W-:Y:S01]  /*12d4e0*/  STL [R1+0x67d0], R60 ;  /* 0x0067d03c01007387 */ /* 0x0003e20000100800 */
[----:B------:R-:W-:-:S03]  /*12d4f0*/  IADD3 R247, P5, PT, R247, R162, RZ ;  /* 0x000000a2f7f77210 */ /* 0x000fc60007fbe0ff */
[----:B-1----:R-:W2:Y:S04]  /*12d500*/  LDL.LU R60, [R1+0x67bc] ;  /* 0x0067bc00013c7983 */ /* 0x002ea80000300800 */
[----:B------:R1:W-:Y:S04]  /*12d510*/  STL [R1+0x67e4], R2 ;  /* 0x0067e40201007387 */ /* 0x0003e80000100800 */
[----:B-1----:R-:W2:Y:S04]  /*12d520*/  LDL.LU R2, [R1+0x6798] ;  /* 0x0067980001027983 */ /* 0x002ea80000300800 */
[----:B------:R-:W-:Y:S01]  /*12d530*/  STL [R1+0x67c8], R247 ;  /* 0x0067c8f701007387 */ /* 0x000fe20000100800 */
[-C--:B------:R-:W-:Y:S01]  /*12d540*/  IADD3 R246, P4, PT, R246, R162.reuse, RZ ;  /* 0x000000a2f6f67210 */ /* 0x080fe20007f9e0ff */
[----:B------:R-:W-:Y:S01]  /*12d550*/  IMAD.X R245, R245, 0x1, R3, P3 ;  /* 0x00000001f5f57824 */ /* 0x000fe200018e0603 */
[----:B------:R-:W-:-:S05]  /*12d560*/  IADD3 R0, P3, PT, R0, R162, RZ ;  /* 0x000000a200007210 */ /* 0x000fca0007f7e0ff */
[----:B------:R1:W-:Y:S04]  /*12d570*/  STL [R1+0x67b8], R0 ;  /* 0x0067b80001007387 */ /* 0x0003e80000100800 */
[----:B------:R-:W-:Y:S04]  /*12d580*/  STL [R1+0x67c0], R246 ;  /* 0x0067c0f601007387 */ /* 0x000fe80000100800 */
[----:B-1----:R-:W2:Y:S01]  /*12d590*/  LDL.LU R0, [R1+0x67b4] ;  /* 0x0067b40001007983 */ /* 0x002ea20000300800 */
[--C-:B------:R-:W-:Y:S02]  /*12d5a0*/  IMAD.X R58, R58, 0x1, R3.reuse, P2 ;  /* 0x000000013a3a7824 */ /* 0x100fe400010e0603 */
[----:B----4-:R-:W-:Y:S01]  /*12d5b0*/  IMAD.X R59, R59, 0x1, R3, P1 ;  /* 0x000000013b3b7824 */ /* 0x010fe200008e0603 */
[----:B------:R-:W-:Y:S01]  /*12d5c0*/  STL [R1+0x67dc], R245 ;  /* 0x0067dcf501007387 */ /* 0x000fe20000100800 */
[----:B---3--:R-:W-:-:S03]  /*12d5d0*/  IADD3 R244, P2, PT, R244, R162, RZ ;  /* 0x000000a2f4f47210 */ /* 0x008fc60007f5e0ff */
[----:B------:R1:W-:Y:S01]  /*12d5e0*/  STL [R1+0x67d4], R58 ;  /* 0x0067d43a01007387 */ /* 0x0003e20000100800 */
[----:B------:R-:W-:-:S03]  /*12d5f0*/  IADD3 R243, P1, PT, R243, R162, RZ ;  /* 0x000000a2f3f37210 */ /* 0x000fc60007f3e0ff */
[----:B-1----:R-:W3:Y:S01]  /*12d600*/  LDL.LU R58, [R1+0x6790] ;  /* 0x00679000013a7983 */ /* 0x002ee20000300800 */
[----:B--2---:R-:W-:-:S03]  /*12d610*/  IMAD.X R61, R61, 0x1, R3, P6 ;  /* 0x000000013d3d7824 */ /* 0x004fc600030e0603 */
[----:B------:R1:W-:Y:S01]  /*12d620*/  STL [R1+0x67cc], R59 ;  /* 0x0067cc3b01007387 */ /* 0x0003e20000100800 */
[----:B------:R-:W-:-:S03]  /*12d630*/  IADD3 R242, P6, PT, R242, R162, RZ ;  /* 0x000000a2f2f27210 */ /* 0x000fc60007fde0ff */
[----:B-1----:R-:W2:Y:S04]  /*12d640*/  LDL.LU R59, [R1+0x67ac] ;  /* 0x0067ac00013b7983 */ /* 0x002ea80000300800 */
[----:B------:R-:W-:Y:S04]  /*12d650*/  STL [R1+0x67b0], R244 ;  /* 0x0067b0f401007387 */ /* 0x000fe80000100800 */
[----:B------:R1:W-:Y:S01]  /*12d660*/  STL [R1+0x67c4], R61 ;  /* 0x0067c43d01007387 */ /* 0x0003e20000100800 */
[----:B------:R-:W-:-:S03]  /*12d670*/  IMAD.X R60, R60, 0x1, R3, P5 ;  /* 0x000000013c3c7824 */ /* 0x000fc600028e0603 */
[----:B-1----:R-:W4:Y:S04]  /*12d680*/  LDL.LU R61, [R1+0x6788] ;  /* 0x00678800013d7983 */ /* 0x002f280000300800 */
[----:B------:R-:W-:Y:S01]  /*12d690*/  STL [R1+0x67a8], R243 ;  /* 0x0067a8f301007387 */ /* 0x000fe20000100800 */
[----:B------:R-:W-:-:S03]  /*12d6a0*/  IADD3 R2, P5, PT, R2, R162, RZ ;  /* 0x000000a202027210 */ /* 0x000fc60007fbe0ff */
[----:B------:R-:W4:Y:S04]  /*12d6b0*/  LDL.LU R247, [R1+0x67a4] ;  /* 0x0067a40001f77983 */ /* 0x000f280000300800 */
[----:B------:R1:W-:Y:S04]  /*12d6c0*/  STL [R1+0x67bc], R60 ;  /* 0x0067bc3c01007387 */ /* 0x0003e80000100800 */
[----:B------:R-:W-:Y:S04]  /*12d6d0*/  STL [R1+0x67a0], R242 ;  /* 0x0067a0f201007387 */ /* 0x000fe80000100800 */
[----:B-1----:R-:W4:Y:S04]  /*12d6e0*/  LDL.LU R60, [R1+0x6780] ;  /* 0x00678000013c7983 */ /* 0x002f280000300800 */
[----:B------:R-:W4:Y:S04]  /*12d6f0*/  LDL.LU R246, [R1+0x679c] ;  /* 0x00679c0001f67983 */ /* 0x000f280000300800 */
[----:B------:R-:W4:Y:S04]  /*12d700*/  LDL.LU R245, [R1+0x6778] ;  /* 0x0067780001f57983 */ /* 0x000f280000300800 */
[----:B------:R1:W-:Y:S04]  /*12d710*/  STL [R1+0x6798], R2 ;  /* 0x0067980201007387 */ /* 0x0003e80000100800 */
[----:B-1----:R-:W4:Y:S01]  /*12d720*/  LDL.LU R2, [R1+0x6794] ;  /* 0x0067940001027983 */ /* 0x002f220000300800 */
[----:B------:R-:W-:-:S05]  /*12d730*/  IMAD.X R0, R0, 0x1, R3, P4 ;  /* 0x0000000100007824 */ /* 0x000fca00020e0603 */
[----:B------:R1:W-:Y:S04]  /*12d740*/  STL [R1+0x67b4], R0 ;  /* 0x0067b40001007387 */ /* 0x0003e80000100800 */
[----:B-1----:R-:W4:Y:S01]  /*12d750*/  LDL.LU R0, [R1+0x66f0] ;  /* 0x0066f00001007983 */ /* 0x002f220000300800 */
[----:B---3--:R-:W-:-:S03]  /*12d760*/  IADD3 R58, P4, PT, R58, R162, RZ ;  /* 0x000000a23a3a7210 */ /* 0x008fc60007f9e0ff */
[----:B------:R-:W3:Y:S04]  /*12d770*/  LDL.LU R244, [R1+0x678c] ;  /* 0x00678c0001f47983 */ /* 0x000ee80000300800 */
[----:B------:R1:W-:Y:S01]  /*12d780*/  STL [R1+0x6790], R58 ;  /* 0x0067903a01007387 */ /* 0x0003e20000100800 */
[----:B--2---:R-:W-:-:S03]  /*12d790*/  IMAD.X R59, R59, 0x1, R3, P3 ;  /* 0x000000013b3b7824 */ /* 0x004fc600018e0603 */
[----:B-1----:R-:W2:Y:S04]  /*12d7a0*/  LDL.LU R58, [R1+0x66e8] ;  /* 0x0066e800013a7983 */ /* 0x002ea80000300800 */
[----:B------:R-:W2:Y:S04]  /*12d7b0*/  LDL.LU R243, [R1+0x6784] ;  /* 0x0067840001f37983 */ /* 0x000ea80000300800 */
[----:B------:R1:W-:Y:S01]  /*12d7c0*/  STL [R1+0x67ac], R59 ;  /* 0x0067ac3b01007387 */ /* 0x0003e20000100800 */
[----:B----4-:R-:W-:-:S03]  /*12d7d0*/  IADD3 R61, P3, PT, R61, R162, RZ ;  /* 0x000000a23d3d7210 */ /* 0x010fc60007f7e0ff */
[----:B-1----:R-:W4:Y:S04]  /*12d7e0*/  LDL.LU R59, [R1+0x66e0] ;  /* 0x0066e000013b7983 */ /* 0x002f280000300800 */
[----:B------:R-:W4:Y:S01]  /*12d7f0*/  LDL.LU R242, [R1+0x677c] ;  /* 0x00677c0001f27983 */ /* 0x000f220000300800 */
[----:B------:R-:W-:-:S03]  /*12d800*/  IADD3.X R247, PT, PT, R247, R3, RZ, P2, !PT ;  /* 0x00000003f7f77210 */ /* 0x000fc600017fe4ff */
[----:B------:R1:W-:Y:S04]  /*12d810*/  STL [R1+0x6788], R61 ;  /* 0x0067883d01007387 */ /* 0x0003e80000100800 */
[----:B-1----:R-:W4:Y:S01]  /*12d820*/  LDL.LU R61, [R1+0x66d8] ;  /* 0x0066d800013d7983 */ /* 0x002f220000300800 */
[----:B------:R-:W-:Y:S01]  /*12d830*/  IADD3 R60, P2, PT, R60, R162, RZ ;  /* 0x000000a23c3c7210 */ /* 0x000fe20007f5e0ff */
[----:B------:R-:W-:-:S04]  /*12d840*/  IMAD.X R246, R246, 0x1, R3, P1 ;  /* 0x00000001f6f67824 */ /* 0x000fc800008e0603 */
[----:B------:R1:W-:Y:S01]  /*12d850*/  STL [R1+0x6780], R60 ;  /* 0x0067803c01007387 */ /* 0x0003e20000100800 */
[----:B------:R-:W-:-:S03]  /*12d860*/  IADD3 R245, P1, PT, R245, R162, RZ ;  /* 0x000000a2f5f57210 */ /* 0x000fc60007f3e0ff */
[----:B-1----:R-:W4:Y:S01]  /*12d870*/  LDL.LU R60, [R1+0x6774] ;  /* 0x00677400013c7983 */ /* 0x002f220000300800 */
[----:B------:R-:W-:-:S03]  /*12d880*/  IMAD.X R2, R2, 0x1, R3, P6 ;  /* 0x0000000102027824 */ /* 0x000fc600030e0603 */
[----:B------:R-:W-:Y:S04]  /*12d890*/  STL [R1+0x67a4], R247 ;  /* 0x0067a4f701007387 */ /* 0x000fe80000100800 */
[----:B------:R1:W-:Y:S04]  /*12d8a0*/  STL [R1+0x6794], R2 ;  /* 0x0067940201007387 */ /* 0x0003e80000100800 */
[----:B------:R-:W-:Y:S04]  /*12d8b0*/  STL [R1+0x679c], R246 ;  /* 0x00679cf601007387 */ /* 0x000fe80000100800 */
[----:B-1----:R-:W4:Y:S04]  /*12d8c0*/  LDL.LU R2, [R1+0x66d0] ;  /* 0x0066d00001027983 */ /* 0x002f280000300800 */
[----:B------:R-:W-:Y:S01]  /*12d8d0*/  STL [R1+0x6778], R245 ;  /* 0x006778f501007387 */ /* 0x000fe20000100800 */
[----:B------:R-:W-:-:S05]  /*12d8e0*/  IADD3 R0, P6, PT, R0, R162, RZ ;  /* 0x000000a200007210 */ /* 0x000fca0007fde0ff */
[----:B------:R1:W-:Y:S04]  /*12d8f0*/  STL [R1+0x66f0], R0 ;  /* 0x0066f00001007387 */ /* 0x0003e80000100800 */
[----:B-1----:R-:W4:Y:S01]  /*12d900*/  LDL.LU R0, [R1+0x676c] ;  /* 0x00676c0001007983 */ /* 0x002f220000300800 */
[--C-:B---3--:R-:W-:Y:S01]  /*12d910*/  IMAD.X R244, R244, 0x1, R3.reuse, P5 ;  /* 0x00000001f4f47824 */ /* 0x108fe200028e0603 */
[----:B--2---:R-:W-:Y:S01]  /*12d920*/  IADD3 R58, P5, PT, R58, R162, RZ ;  /* 0x000000a23a3a7210 */ /* 0x004fe20007fbe0ff */
[----:B------:R-:W-:-:S04]  /*12d930*/  IMAD.X R243, R243, 0x1, R3, P4 ;  /* 0x00000001f3f37824 */ /* 0x000fc800020e0603 */
[----:B------:R1:W-:Y:S04]  /*12d940*/  STL [R1+0x66e8], R58 ;  /* 0x0066e83a01007387 */ /* 0x0003e80000100800 */
[----:B-1----:R-:W2:Y:S01]  /*12d950*/  LDL.LU R58, [R1+0x66c8] ;  /* 0x0066c800013a7983 */ /* 0x002ea20000300800 */
[----:B----4-:R-:W-:-:S03]  /*12d960*/  IADD3 R59, P4, PT, R59, R162, RZ ;  /* 0x000000a23b3b7210 */ /* 0x010fc60007f9e0ff */
[----:B------:R-:W-:Y:S01]  /*12d970*/  STL [R1+0x678c], R244 ;  /* 0x00678cf401007387 */ /* 0x000fe20000100800 */
[----:B------:R-:W-:-:S03]  /*12d980*/  IMAD.X R242, R242, 0x1, R3, P3 ;  /* 0x00000001f2f27824 */ /* 0x000fc600018e0603 */
[----:B------:R1:W-:Y:S04]  /*12d990*/  STL [R1+0x66e0], R59 ;  /* 0x0066e03b01007387 */ /* 0x0003e80000100800 */
[----:B-1----:R-:W3:Y:S01]  /*12d9a0*/  LDL.LU R59, [R1+0x66e4] ;  /* 0x0066e400013b7983 */ /* 0x002ee20000300800 */
[----:B------:R-:W-:-:S03]  /*12d9b0*/  IADD3 R61, P3, PT, R61, R162, RZ ;  /* 0x000000a23d3d7210 */ /* 0x000fc60007f7e0ff */
[----:B------:R-:W-:Y:S04]  /*12d9c0*/  STL [R1+0x6784], R243 ;  /* 0x006784f301007387 */ /* 0x000fe80000100800 */
[----:B------:R-:W4:Y:S04]  /*12d9d0*/  LDL.LU R247, [R1+0x66c0] ;  /* 0x0066c00001f77983 */ /* 0x000f280000300800 */
[----:B------:R1:W-:Y:S04]  /*12d9e0*/  STL [R1+0x66d8], R61 ;  /* 0x0066d83d01007387 */ /* 0x0003e80000100800 */
[----:B------:R-:W-:Y:S01]  /*12d9f0*/  STL [R1+0x677c], R242 ;  /* 0x00677cf201007387 */ /* 0x000fe20000100800 */
[----:B------:R-:W-:-:S03]  /*12da00*/  IMAD.X R60, R60, 0x1, R3, P2 ;  /* 0x000000013c3c7824 */ /* 0x000fc600010e0603 */
[----:B-1----:R-:W4:Y:S04]  /*12da10*/  LDL.LU R61, [R1+0x66dc] ;  /* 0x0066dc00013d7983 */ /* 0x002f280000300800 */
[----:B------:R-:W4:Y:S04]  /*12da20*/  LDL.LU R246, [R1+0x66b8] ;  /* 0x0066b80001f67983 */ /* 0x000f280000300800 */
[----:B------:R-:W4:Y:S04]  /*12da30*/  LDL.LU R245, [R1+0x66d4] ;  /* 0x0066d40001f57983 */ /* 0x000f280000300800 */
[----:B------:R1:W-:Y:S01]  /*12da40*/  STL [R1+0x6774], R60 ;  /* 0x0067743c01007387 */ /* 0x0003e20000100800 */
[----:B------:R-:W-:-:S03]  /*12da50*/  IADD3 R2, P2, PT, R2, R162, RZ ;  /* 0x000000a202027210 */ /* 0x000fc60007f5e0ff */
[----:B-1----:R-:W4:Y:S04]  /*12da60*/  LDL.LU R60, [R1+0x66b0] ;  /* 0x0066b000013c7983 */ /* 0x002f280000300800 */
[----:B------:R1:W-:Y:S04]  /*12da70*/  STL [R1+0x66d0], R2 ;  /* 0x0066d00201007387 */ /* 0x0003e80000100800 */
[----:B-1----:R-:W4:Y:S04]  /*12da80*/  LDL.LU R2, [R1+0x66cc] ;  /* 0x0066cc0001027983 */ /* 0x002f280000300800 */
[----:B------:R-:W4:Y:S01]  /*12da90*/  LDL.LU R244, [R1+0x66a8] ;  /* 0x0066a80001f47983 */ /* 0x000f220000300800 */
[----:B------:R-:W-:-:S05]  /*12daa0*/  IMAD.X R0, R0, 0x1, R3, P1 ;  /* 0x0000000100007824 */ /* 0x000fca00008e0603 */
[----:B------:R1:W-:Y:S04]  /*12dab0*/  STL [R1+0x676c], R0 ;  /* 0x00676c0001007387 */ /* 0x0003e80000100800 */
[----:B-1----:R-:W4:Y:S01]  /*12dac0*/  LDL.LU R0, [R1+0x66c4] ;  /* 0x0066c40001007983 */ /* 0x002f220000300800 */
[----:B--2---:R-:W-:-:S03]  /*12dad0*/  IADD3 R58, P1, PT, R58, R162, RZ ;  /* 0x000000a23a3a7210 */ /* 0x004fc60007f3e0ff */
[----:B------:R-:W2:Y:S04]  /*12dae0*/  LDL.LU R243, [R1+0x66a0] ;  /* 0x0066a00001f37983 */ /* 0x000ea80000300800 */
[----:B------:R1:W-:Y:S04]  /*12daf0*/  STL [R1+0x66c8], R58 ;  /* 0x0066c83a01007387 */ /* 0x0003e80000100800 */
[----:B-1----:R-:W2:Y:S01]  /*12db00*/  LDL.LU R58, [R1+0x66bc] ;  /* 0x0066bc00013a7983 */ /* 0x002ea20000300800 */
[----:B---3--:R-:W-:-:S03]  /*12db10*/  IMAD.X R59, R59, 0x1, R3, P6 ;  /* 0x000000013b3b7824 */ /* 0x008fc600030e0603 */
[----:B------:R-:W3:Y:S04]  /*12db20*/  LDL.LU R242, [R1+0x6698] ;  /* 0x0066980001f27983 */ /* 0x000ee80000300800 */
[----:B------:R1:W-:Y:S01]  /*12db30*/  STL [R1+0x66e4], R59 ;  /* 0x0066e43b01007387 */ /* 0x0003e20000100800 */
[----:B----4-:R-:W-:-:S03]  /*12db40*/  IADD3 R247, P6, PT, R247, R162, RZ ;  /* 0x000000a2f7f77210 */ /* 0x010fc60007fde0ff */
[----:B-1----:R-:W4:Y:S01]  /*12db50*/  LDL.LU R59, [R1+0x66b4] ;  /* 0x0066b400013b7983 */ /* 0x002f220000300800 */
[----:B------:R-:W-:Y:S01]  /*12db60*/  IMAD.X R61, R61, 0x1, R3, P5 ;  /* 0x000000013d3d7824 */ /* 0x000fe200028e0603 */
[----:B------:R-:W-:-:S04]  /*12db70*/  IADD3 R246, P5, PT, R246, R162, RZ ;  /* 0x000000a2f6f67210 */ /* 0x000fc80007fbe0ff */
[----:B------:R1:W-:Y:S01]  /*12db80*/  STL [R1+0x66dc], R61 ;  /* 0x0066dc3d01007387 */ /* 0x0003e20000100800 */
[----:B------:R-:W-:-:S03]  /*12db90*/  IADD3.X R245, PT, PT, R245, R3, RZ, P4, !PT ;  /* 0x00000003f5f57210 */ /* 0x000fc600027fe4ff */
[----:B-1----:R-:W4:Y:S01]  /*12dba0*/  LDL.LU R61, [R1+0x6690] ;  /* 0x00669000013d7983 */ /* 0x002f220000300800 */
[----:B------:R-:W-:-:S03]  /*12dbb0*/  IADD3 R60, P4, PT, R60, R162, RZ ;  /* 0x000000a23c3c7210 */ /* 0x000fc60007f9e0ff */
[----:B------:R-:W-:Y:S04]  /*12dbc0*/  STL [R1+0x66c0], R247 ;  /* 0x0066c0f701007387 */ /* 0x000fe80000100800 */
[----:B------:R1:W-:Y:S04]  /*12dbd0*/  STL [R1+0x66b0], R60 ;  /* 0x0066b03c01007387 */ /* 0x0003e80000100800 */
[----:B------:R-:W-:Y:S01]  /*12dbe0*/  STL [R1+0x66b8], R246 ;  /* 0x0066b8f601007387 */ /* 0x000fe20000100800 */
[----:B------:R-:W-:-:S03]  /*12dbf0*/  IMAD.X R2, R2, 0x1, R3, P3 ;  /* 0x0000000102027824 */ /* 0x000fc600018e0603 */
[----:B-1----:R-:W4:Y:S04]  /*12dc00*/  LDL.LU R60, [R1+0x66ac] ;  /* 0x0066ac00013c7983 */ /* 0x002f280000300800 */
[----:B------:R-:W-:Y:S04]  /*12dc10*/  STL [R1+0x66d4], R245 ;  /* 0x0066d4f501007387 */ /* 0x000fe80000100800 */
[----:B------:R1:W-:Y:S04]  /*12dc20*/  STL [R1+0x66cc], R2 ;  /* 0x0066cc0201007387 */ /* 0x0003e80000100800 */
[----:B-1----:R-:W4:Y:S01]  /*12dc30*/  LDL.LU R2, [R1+0x6688] ;  /* 0x0066880001027983 */ /* 0x002f220000300800 */
[----:B------:R-:W-:-:S05]  /*12dc40*/  IMAD.X R0, R0, 0x1, R3, P2 ;  /* 0x0000000100007824 */ /* 0x000fca00010e0603 */
[----:B------:R1:W-:Y:S04]  /*12dc50*/  STL [R1+0x66c4], R0 ;  /* 0x0066c40001007387 */ /* 0x0003e80000100800 */
[----:B-1----:R-:W4:Y:S01]  /*12dc60*/  LDL.LU R0, [R1+0x66a4] ;  /* 0x0066a40001007983 */ /* 0x002f220000300800 */
[-C--:B------:R-:W-:Y:S01]  /*12dc70*/  IADD3 R244, P3, PT, R244, R162.reuse, RZ ;  /* 0x000000a2f4f47210 */ /* 0x080fe20007f7e0ff */
[----:B--2---:R-:W-:Y:S01]  /*12dc80*/  IMAD.X R58, R58, 0x1, R3, P1 ;  /* 0x000000013a3a7824 */ /* 0x004fe200008e0603 */
[----:B------:R-:W-:-:S03]  /*12dc90*/  IADD3 R243, P2, PT, R243, R162, RZ ;  /* 0x000000a2f3f37210 */ /* 0x000fc60007f5e0ff */
[----:B------:R-:W-:Y:S01]  /*12dca0*/  STL [R1+0x66a8], R244 ;  /* 0x0066a8f401007387 */ /* 0x000fe20000100800 */
[----:B---3--:R-:W-:-:S03]  /*12dcb0*/  IADD3 R242, P1, PT, R242, R162, RZ ;  /* 0x000000a2f2f27210 */ /* 0x008fc60007f3e0ff */
[----:B------:R1:W-:Y:S04]  /*12dcc0*/  STL [R1+0x66bc], R58 ;  /* 0x0066bc3a01007387 */ /* 0x0003e80000100800 */
[----:B-1----:R-:W2:Y:S01]  /*12dcd0*/  LDL.LU R58, [R1+0x6680] ;  /* 0x00668000013a7983 */ /* 0x002ea20000300800 */
[----:B----4-:R-:W-:-:S03]  /*12dce0*/  IMAD.X R59, R59, 0x1, R3, P6 ;  /* 0x000000013b3b7824 */ /* 0x010fc600030e0603 */
[----:B------:R-:W-:Y:S04]  /*12dcf0*/  STL [R1+0x66a0], R243 ;  /* 0x0066a0f301007387 */ /* 0x000fe80000100800 */
[----:B------:R-:W3:Y:S04]  /*12dd00*/  LDL.LU R247, [R1+0x669c] ;  /* 0x00669c0001f77983 */ /* 0x000ee80000300800 */
[----:B------:R1:W-:Y:S04]  /*12dd10*/  STL [R1+0x66b4], R59 ;  /* 0x0066b43b01007387 */ /* 0x0003e80000100800 */
[----:B------:R-:W-:Y:S04]  /*12dd20*/  STL [R1+0x6698], R242 ;  /* 0x006698f201007387 */ /* 0x000fe80000100800 */
[----:B-1----:R-:W4:Y:S01]  /*12dd30*/  LDL.LU R59, [R1+0x6678] ;  /* 0x00667800013b7983 */ /* 0x002f220000300800 */
[----:B------:R-:W-:-:S03]  /*12dd40*/  IADD3 R61, P6, PT, R61, R162, RZ ;  /* 0x000000a23d3d7210 */ /* 0x000fc60007fde0ff */
[----:B------:R-:W4:Y:S04]  /*12dd50*/  LDL.LU R246, [R1+0x6694] ;  /* 0x0066940001f67983 */ /* 0x000f280000300800 */
[----:B------:R-:W4:Y:S04]  /*12dd60*/  LDL.LU R245, [R1+0x65f0] ;  /* 0x0065f00001f57983 */ /* 0x000f280000300800 */
[----:B------:R1:W-:Y:S04]  /*12dd70*/  STL [R1+0x6690], R61 ;  /* 0x0066903d01007387 */ /* 0x0003e80000100800 */
[----:B-1----:R-:W4:Y:S01]  /*12dd80*/  LDL.LU R61, [R1+0x668c] ;  /* 0x00668c00013d7983 */ /* 0x002f220000300800 */
[----:B------:R-:W-:-:S05]  /*12dd90*/  IMAD.X R60, R60, 0x1, R3, P5 ;  /* 0x000000013c3c7824 */ /* 0x000fca00028e0603 */
[----:B------:R1:W-:Y:S04]  /*12dda0*/  STL [R1+0x66ac], R60 ;  /* 0x0066ac3c01007387 */ /* 0x0003e80000100800 */
[----:B-1----:R-:W4:Y:S01]  /*12ddb0*/  LDL.LU R60, [R1+0x65e8] ;  /* 0x0065e800013c7983 */ /* 0x002f220000300800 */
[----:B------:R-:W-:-:S03]  /*12ddc0*/  IADD3 R2, P5, PT, R2, R162, RZ ;  /* 0x000000a202027210 */ /* 0x000fc60007fbe0ff */
[----:B------:R-:W4:Y:S04]  /*12ddd0*/  LDL.LU R244, [R1+0x6684] ;  /* 0x0066840001f47983 */ /* 0x000f280000300800 */
[----:B------:R1:W-:Y:S04]  /*12dde0*/  STL [R1+0x6688], R2 ;  /* 0x0066880201007387 */ /* 0x0003e80000100800 */
[----:B-1----:R-:W4:Y:S04]  /*12ddf0*/  LDL.LU R2, [R1+0x65e0] ;  /* 0x0065e00001027983 */ /* 0x002f280000300800 */
[----:B------:R-:W4:Y:S01]  /*12de00*/  LDL.LU R243, [R1+0x667c] ;  /* 0x00667c0001f37983 */ /* 0x000f220000300800 */
[----:B------:R-:W-:-:S05]  /*12de10*/  IMAD.X R0, R0, 0x1, R3, P4 ;  /* 0x0000000100007824 */ /* 0x000fca00020e0603 */
[----:B------:R1:W-:Y:S04]  /*12de20*/  STL [R1+0x66a4], R0 ;  /* 0x0066a40001007387 */ /* 0x0003e80000100800 */
[----:B-1----:R-:W4:Y:S04]  /*12de30*/  LDL.LU R0, [R1+0x65d8] ;  /* 0x0065d80001007983 */ /* 0x002f280000300800 */
[----:B------:R-:W4:Y:S01]  /*12de40*/  LDL.LU R242, [R1+0x6674] ;  /* 0x0066740001f27983 */ /* 0x000f220000300800 */
[----:B--2---:R-:W-:-:S05]  /*12de50*/  IADD3 R58, P4, PT, R58, R162, RZ ;  /* 0x000000a23a3a7210 */ /* 0x004fca0007f9e0ff */
[----:B------:R1:W-:Y:S01]  /*12de60*/  STL [R1+0x6680], R58 ;  /* 0x0066803a01007387 */ /* 0x0003e20000100800 */
[----:B---3--:R-:W-:-:S03]  /*12de70*/  IMAD.X R247, R247, 0x1, R3, P3 ;  /* 0x00000001f7f77824 */ /* 0x008fc600018e0603 */
[----:B-1----:R-:W2:Y:S01]  /*12de80*/  LDL.LU R58, [R1+0x65d0] ;  /* 0x0065d000013a7983 */ /* 0x002ea20000300800 */
[----:B----4-:R-:W-:Y:S01]  /*12de90*/  IADD3 R59, P3, PT, R59, R162, RZ ;  /* 0x000000a23b3b7210 */ /* 0x010fe20007f7e0ff */
[----:B------:R-:W-:-:S04]  /*12dea0*/  IMAD.X R246, R246, 0x1, R3, P2 ;  /* 0x00000001f6f67824 */ /* 0x000fc800010e0603 */
[----:B------:R1:W-:Y:S01]  /*12deb0*/  STL [R1+0x6678], R59 ;  /* 0x0066783b01007387 */ /* 0x0003e20000100800 */
[----:B------:R-:W-:-:S03]  /*12dec0*/  IADD3 R245, P2, PT, R245, R162, RZ ;  /* 0x000000a2f5f57210 */ /* 0x000fc60007f5e0ff */
[----:B-1----:R-:W3:Y:S01]  /*12ded0*/  LDL.LU R59, [R1+0x666c] ;  /* 0x00666c00013b7983 */ /* 0x002ee20000300800 */
[----:B------:R-:W-:-:S03]  /*12dee0*/  IMAD.X R61, R61, 0x1, R3, P1 ;  /* 0x000000013d3d7824 */ /* 0x000fc600008e0603 */
[----:B------:R-:W-:Y:S04]  /*12def0*/  STL [R1+0x669c], R247 ;  /* 0x00669cf701007387 */ /* 0x000fe80000100800 */
[----:B------:R1:W-:Y:S04]  /*12df00*/  STL [R1+0x668c], R61 ;  /* 0x00668c3d01007387 */ /* 0x0003e80000100800 */
[----:B------:R-:W-:Y:S04]  /*12df10*/  STL [R1+0x6694], R246 ;  /* 0x006694f601007387 */ /* 0x000fe80000100800 */
[----:B-1----:R-:W4:Y:S01]  /*12df20*/  LDL.LU R61, [R1+0x65c8] ;  /* 0x0065c800013d7983 */ /* 0x002f220000300800 */
[----:B------:R-:W-:-:S03]  /*12df30*/  IADD3 R60, P1, PT, R60, R162, RZ ;  /* 0x000000a23c3c7210 */ /* 0x000fc60007f3e0ff */
[----:B------:R-:W-:Y:S01]  /*12df40*/  STL [R1+0x65f0], R245 ;  /* 0x0065f0f501007387 */ /* 0x000fe20000100800 */
[----:B------:R-:W-:-:S03]  /*12df50*/  IADD3.X R244, PT, PT, R244, R3, RZ, P6, !PT ;  /* 0x00000003f4f47210 */ /* 0x000fc600037fe4ff */
[----:B------:R1:W-:Y:S04]  /*12df60*/  STL [R1+0x65e8], R60 ;  /* 0x0065e83c01007387 */ /* 0x0003e80000100800 */
[----:B-1----:R-:W4:Y:S01]  /*12df70*/  LDL.LU R60, [R1+0x65e4] ;  /* 0x0065e400013c7983 */ /* 0x002f220000300800 */
[----:B------:R-:W-:-:S05]  /*12df80*/  IADD3 R2, P6, PT, R2, R162, RZ ;  /* 0x000000a202027210 */ /* 0x000fca0007fde0ff */
[----:B------:R1:W-:Y:S01]  /*12df90*/  STL [R1+0x65e0], R2 ;  /* 0x0065e00201007387 */ /* 0x0003e20000100800 */
[----:B------:R-:W-:-:S03]  /*12dfa0*/  IMAD.X R243, R243, 0x1, R3, P5 ;  /* 0x00000001f3f37824 */ /* 0x000fc600028e0603 */
[----:B-1----:R-:W4:Y:S04]  /*12dfb0*/  LDL.LU R2, [R1+0x65c0] ;  /* 0x0065c00001027983 */ /* 0x002f280000300800 */
[----:B------:R-:W-:Y:S01]  /*12dfc0*/  STL [R1+0x6684], R244 ;  /* 0x006684f401007387 */ /* 0x000fe20000100800 */
[----:B------:R-:W-:-:S05]  /*12dfd0*/  IADD3 R0, P5, PT, R0, R162, RZ ;  /* 0x000000a200007210 */ /* 0x000fca0007fbe0ff */
[----:B------:R1:W-:Y:S04]  /*12dfe0*/  STL [R1+0x65d8], R0 ;  /* 0x0065d80001007387 */ /* 0x0003e80000100800 */
[----:B-1----:R-:W4:Y:S01]  /*12dff0*/  LDL.LU R0, [R1+0x65dc] ;  /* 0x0065dc0001007983 */ /* 0x002f220000300800 */
[--C-:B------:R-:W-:Y:S01]  /*12e000*/  IMAD.X R242, R242, 0x1, R3.reuse, P4 ;  /* 0x00000001f2f27824 */ /* 0x100fe200020e0603 */
[----:B--2---:R-:W-:Y:S02]  /*12e010*/  IADD3 R58, P4, PT, R58, R162, RZ ;  /* 0x000000a23a3a7210 */ /* 0x004fe40007f9e0ff */
[----:B------:R-:W-:Y:S04]  /*12e020*/  STL [R1+0x667c], R243 ;  /* 0x00667cf301007387 */ /* 0x000fe80000100800 */
[----:B------:R-:W2:Y:S04]  /*12e030*/  LDL.LU R247, [R1+0x65b8] ;  /* 0x0065b80001f77983 */ /* 0x000ea80000300800 */
[----:B------:R1:W-:Y:S04]  /*12e040*/  STL [R1+0x65d0], R58 ;  /* 0x0065d03a01007387 */ /* 0x0003e80000100800 */
[----:B------:R-:W-:Y:S04]  /*12e050*/  STL [R1+0x6674], R242 ;  /* 0x006674f201007387 */ /* 0x000fe80000100800 */
[----:B-1----:R-:W2:Y:S01]  /*12e060*/  LDL.LU R58, [R1+0x65d4] ;  /* 0x0065d400013a7983 */ /* 0x002ea20000300800 */
[----:B---3--:R-:W-:-:S03]  /*12e070*/  IMAD.X R59, R59, 0x1, R3, P3 ;  /* 0x000000013b3b7824 */ /* 0x008fc600018e0603 */
[----:B------:R-:W3:Y:S04]  /*12e080*/  LDL.LU R246, [R1+0x65b0] ;  /* 0x0065b00001f67983 */ /* 0x000ee80000300800 */
[----:B------:R-:W3:Y:S04]  /*12e090*/  LDL.LU R245, [R1+0x65cc] ;  /* 0x0065cc0001f57983 */ /* 0x000ee80000300800 */
[----:B------:R1:W-:Y:S04]  /*12e0a0*/  STL [R1+0x666c], R59 ;  /* 0x00666c3b01007387 */ /* 0x0003e80000100800 */
[----:B-1----:R-:W3:Y:S01]  /*12e0b0*/  LDL.LU R59, [R1+0x65a8] ;  /* 0x0065a800013b7983 */ /* 0x002ee20000300800 */
[----:B----4-:R-:W-:-:S05]  /*12e0c0*/  IADD3 R61, P3, PT, R61, R162, RZ ;  /* 0x000000a23d3d7210 */ /* 0x010fca0007f7e0ff */
[----:B------:R1:W-:Y:S04]  /*12e0d0*/  STL [R1+0x65c8], R61 ;  /* 0x0065c83d01007387 */ /* 0x0003e80000100800 */
[----:B-1----:R-:W4:Y:S01]  /*12e0e0*/  LDL.LU R61, [R1+0x65c4] ;  /* 0x0065c400013d7983 */ /* 0x002f220000300800 */
[----:B------:R-:W-:-:S03]  /*12e0f0*/  IMAD.X R60, R60, 0x1, R3, P2 ;  /* 0x000000013c3c7824 */ /* 0x000fc600010e0603 */
[----:B------:R-:W4:Y:S04]  /*12e100*/  LDL.LU R244, [R1+0x65a0] ;  /* 0x0065a00001f47983 */ /* 0x000f280000300800 */
        /* <DEDUP_REMOVED lines=9> */
[----:B-1----:R-:W4:Y:S01]  /*12e1a0*/  LDL.LU R0, [R1+0x65ac] ;  /* 0x0065ac0001007983 */ /* 0x002f220000300800 */
[-C--:B--2---:R-:W-:Y:S01]  /*12e1b0*/  IADD3 R247, P1, PT, R247, R162.reuse, RZ ;  /* 0x000000a2f7f77210 */ /* 0x084fe20007f3e0ff */
[----:B------:R-:W-:Y:S01]  /*12e1c0*/  IMAD.X R58, R58, 0x1, R3, P6 ;  /* 0x000000013a3a7824 */ /* 0x000fe200030e0603 */
[----:B---3--:R-:W-:-:S04]  /*12e1d0*/  IADD3 R246, P6, PT, R246, R162, RZ ;  /* 0x000000a2f6f67210 */ /* 0x008fc80007fde0ff */
[----:B------:R1:W-:Y:S01]  /*12e1e0*/  STL [R1+0x65d4], R58 ;  /* 0x0065d43a01007387 */ /* 0x0003e20000100800 */
[----:B------:R-:W-:-:S03]  /*12e1f0*/  IMAD.X R245, R245, 0x1, R3, P5 ;  /* 0x00000001f5f57824 */ /* 0x000fc600028e0603 */
[----:B-1----:R-:W2:Y:S01]  /*12e200*/  LDL.LU R58, [R1+0x6588] ;  /* 0x00658800013a7983 */ /* 0x002ea20000300800 */
[----:B------:R-:W-:-:S03]  /*12e210*/  IADD3 R59, P5, PT, R59, R162, RZ ;  /* 0x000000a23b3b7210 */ /* 0x000fc60007fbe0ff */
[----:B------:R-:W-:Y:S04]  /*12e220*/  STL [R1+0x65b8], R247 ;  /* 0x0065b8f701007387 */ /* 0x000fe80000100800 */
[----:B------:R1:W-:Y:S04]  /*12e230*/  STL [R1+0x65a8], R59 ;  /* 0x0065a83b01007387 */ /* 0x0003e80000100800 */
[----:B------:R-:W-:Y:S04]  /*12e240*/  STL [R1+0x65b0], R246 ;  /* 0x0065b0f601007387 */ /* 0x000fe80000100800 */
[----:B-1----:R-:W3:Y:S01]  /*12e250*/  LDL.LU R59, [R1+0x65a4] ;  /* 0x0065a400013b7983 */ /* 0x002ee20000300800 */
[----:B----4-:R-:W-:-:S03]  /*12e260*/  IMAD.X R61, R61, 0x1, R3, P4 ;  /* 0x000000013d3d7824 */ /* 0x010fc600020e0603 */
[----:B------:R-:W-:Y:S04]  /*12e270*/  STL [R1+0x65cc], R245 ;  /* 0x0065ccf501007387 */ /* 0x000fe80000100800 */
[----:B------:R1:W-:Y:S01]  /*12e280*/  STL [R1+0x65c4], R61 ;  /* 0x0065c43d01007387 */ /* 0x0003e20000100800 */
[----:B------:R-:W-:-:S03]  /*12e290*/  IADD3 R244, P4, PT, R244, R162, RZ ;  /* 0x000000a2f4f47210 */ /* 0x000fc60007f9e0ff */
[----:B-1----:R-:W4:Y:S01]  /*12e2a0*/  LDL.LU R61, [R1+0x6580] ;  /* 0x00658000013d7983 */ /* 0x002f220000300800 */
[----:B------:R-:W-:-:S05]  /*12e2b0*/  IMAD.X R60, R60, 0x1, R3, P3 ;  /* 0x000000013c3c7824 */ /* 0x000fca00018e0603 */
[----:B------:R1:W-:Y:S01]  /*12e2c0*/  STL [R1+0x65bc], R60 ;  /* 0x0065bc3c01007387 */ /* 0x0003e20000100800 */
[----:B------:R-:W-:-:S03]  /*12e2d0*/  IADD3 R243, P3, PT, R243, R162, RZ ;  /* 0x000000a2f3f37210 */ /* 0x000fc60007f7e0ff */
[----:B-1----:R-:W4:Y:S01]  /*12e2e0*/  LDL.LU R60, [R1+0x659c] ;  /* 0x00659c00013c7983 */ /* 0x002f220000300800 */
[----:B------:R-:W-:-:S03]  /*12e2f0*/  IADD3.X R2, PT, PT, R2, R3, RZ, P2, !PT ;  /* 0x0000000302027210 */ /* 0x000fc600017fe4ff */
[----:B------:R-:W-:Y:S04]  /*12e300*/  STL [R1+0x65a0], R244 ;  /* 0x0065a0f401007387 */ /* 0x000fe80000100800 */
[----:B------:R1:W-:Y:S01]  /*12e310*/  STL [R1+0x65b4], R2 ;  /* 0x0065b40201007387 */ /* 0x0003e20000100800 */
[----:B------:R-:W-:-:S03]  /*12e320*/  IADD3 R242, P2, PT, R242, R162, RZ ;  /* 0x000000a2f2f27210 */ /* 0x000fc60007f5e0ff */
[----:B-1----:R-:W4:Y:S04]  /*12e330*/  LDL.LU R2, [R1+0x6578] ;  /* 0x0065780001027983 */ /* 0x002f280000300800 */
[----:B------:R-:W-:Y:S04]  /*12e340*/  STL [R1+0x6598], R243 ;  /* 0x006598f301007387 */ /* 0x000fe80000100800 */
[----:B------:R-:W4:Y:S01]  /*12e350*/  LDL.LU R247, [R1+0x6594] ;  /* 0x0065940001f77983 */ /* 0x000f220000300800 */
[----:B------:R-:W-:-:S05]  /*12e360*/  IMAD.X R0, R0, 0x1, R3, P1 ;  /* 0x0000000100007824 */ /* 0x000fca00008e0603 */
[----:B------:R1:W-:Y:S04]  /*12e370*/  STL [R1+0x65ac], R0 ;  /* 0x0065ac0001007387 */ /* 0x0003e80000100800 */
[----:B------:R-:W-:Y:S04]  /*12e380*/  STL [R1+0x6590], R242 ;  /* 0x006590f201007387 */ /* 0x000fe80000100800 */
[----:B-1----:R-:W4:Y:S04]  /*12e390*/  LDL.LU R0, [R1+0x64f0] ;  /* 0x0064f00001007983 */ /* 0x002f280000300800 */
[----:B------:R-:W4:Y:S04]  /*12e3a0*/  LDL.LU R246, [R1+0x658c] ;  /* 0x00658c0001f67983 */ /* 0x000f280000300800 */
[----:B------:R-:W4:Y:S01]  /*12e3b0*/  LDL.LU R245, [R1+0x64e8] ;  /* 0x0064e80001f57983 */ /* 0x000f220000300800 */
[----:B--2---:R-:W-:-:S05]  /*12e3c0*/  IADD3 R58, P1, PT, R58, R162, RZ ;  /* 0x000000a23a3a7210 */ /* 0x004fca0007f3e0ff */
[----:B------:R1:W-:Y:S04]  /*12e3d0*/  STL [R1+0x6588], R58 ;  /* 0x0065883a01007387 */ /* 0x0003e80000100800 */
[----:B-1----:R-:W2:Y:S01]  /*12e3e0*/  LDL.LU R58, [R1+0x6584] ;  /* 0x00658400013a7983 */ /* 0x002ea20000300800 */
[----:B---3--:R-:W-:-:S05]  /*12e3f0*/  IMAD.X R59, R59, 0x1, R3, P6 ;  /* 0x000000013b3b7824 */ /* 0x008fca00030e0603 */
[----:B------:R1:W-:Y:S04]  /*12e400*/  STL [R1+0x65a4], R59 ;  /* 0x0065a43b01007387 */ /* 0x0003e80000100800 */
[----:B-1----:R-:W3:Y:S01]  /*12e410*/  LDL.LU R59, [R1+0x64e0] ;  /* 0x0064e000013b7983 */ /* 0x002ee20000300800 */
[----:B----4-:R-:W-:-:S03]  /*12e420*/  IADD3 R61, P6, PT, R61, R162, RZ ;  /* 0x000000a23d3d7210 */ /* 0x010fc60007fde0ff */
[----:B------:R-:W4:Y:S04]  /*12e430*/  LDL.LU R244, [R1+0x657c] ;  /* 0x00657c0001f47983 */ /* 0x000f280000300800 */
        /* <DEDUP_REMOVED lines=8> */
[----:B------:R1:W-:Y:S01]  /*12e4c0*/  STL [R1+0x6578], R2 ;  /* 0x0065780201007387 */ /* 0x0003e20000100800 */
[----:B------:R-:W-:-:S03]  /*12e4d0*/  IMAD.X R247, R247, 0x1, R3, P4 ;  /* 0x00000001f7f77824 */ /* 0x000fc600020e0603 */
[----:B-1----:R-:W4:Y:S01]  /*12e4e0*/  LDL.LU R2, [R1+0x64c8] ;  /* 0x0064c80001027983 */ /* 0x002f220000300800 */
[----:B------:R-:W-:-:S05]  /*12e4f0*/  IADD3 R0, P4, PT, R0, R162, RZ ;  /* 0x000000a200007210 */ /* 0x000fca0007f9e0ff */
[----:B------:R1:W-:Y:S04]  /*12e500*/  STL [R1+0x64f0], R0 ;  /* 0x0064f00001007387 */ /* 0x0003e80000100800 */
[----:B-1----:R-:W4:Y:S01]  /*12e510*/  LDL.LU R0, [R1+0x64e4] ;  /* 0x0064e40001007983 */ /* 0x002f220000300800 */
[--C-:B------:R-:W-:Y:S01]  /*12e520*/  IMAD.X R246, R246, 0x1, R3.reuse, P3 ;  /* 0x00000001f6f67824 */ /* 0x100fe200018e0603 */
[----:B------:R-:W-:Y:S02]  /*12e530*/  IADD3 R245, P3, PT, R245, R162, RZ ;  /* 0x000000a2f5f57210 */ /* 0x000fe40007f7e0ff */
[----:B------:R-:W-:Y:S01]  /*12e540*/  STL [R1+0x6594], R247 ;  /* 0x006594f701007387 */ /* 0x000fe20000100800 */
[----:B--2---:R-:W-:-:S05]  /*12e550*/  IMAD.X R58, R58, 0x1, R3, P2 ;  /* 0x000000013a3a7824 */ /* 0x004fca00010e0603 */
[----:B------:R1:W-:Y:S04]  /*12e560*/  STL [R1+0x6584], R58 ;  /* 0x0065843a01007387 */ /* 0x0003e80000100800 */
[----:B------:R-:W-:Y:S04]  /*12e570*/  STL [R1+0x658c], R246 ;  /* 0x00658cf601007387 */ /* 0x000fe80000100800 */
[----:B-1----:R-:W2:Y:S01]  /*12e580*/  LDL.LU R58, [R1+0x64c0] ;  /* 0x0064c000013a7983 */ /* 0x002ea20000300800 */
[----:B---3--:R-:W-:-:S03]  /*12e590*/  IADD3 R59, P2, PT, R59, R162, RZ ;  /* 0x000000a23b3b7210 */ /* 0x008fc60007f5e0ff */
[----:B------:R-:W-:Y:S01]  /*12e5a0*/  STL [R1+0x64e8], R245 ;  /* 0x0064e8f501007387 */ /* 0x000fe20000100800 */
[----:B----4-:R-:W-:-:S03]  /*12e5b0*/  IMAD.X R244, R244, 0x1, R3, P1 ;  /* 0x00000001f4f47824 */ /* 0x010fc600008e0603 */
[----:B------:R1:W-:Y:S04]  /*12e5c0*/  STL [R1+0x64e0], R59 ;  /* 0x0064e03b01007387 */ /* 0x0003e80000100800 */
[----:B-1----:R-:W3:Y:S01]  /*12e5d0*/  LDL.LU R59, [R1+0x64dc] ;  /* 0x0064dc00013b7983 */ /* 0x002ee20000300800 */
[----:B------:R-:W-:Y:S01]  /*12e5e0*/  IADD3 R61, P1, PT, R61, R162, RZ ;  /* 0x000000a23d3d7210 */ /* 0x000fe20007f3e0ff */
[----:B------:R-:W-:-:S04]  /*12e5f0*/  IMAD.X R243, R243, 0x1, R3, P6 ;  /* 0x00000001f3f37824 */ /* 0x000fc800030e0603 */
[----:B------:R1:W-:Y:S04]  /*12e600*/  STL [R1+0x64d8], R61 ;  /* 0x0064d83d01007387 */ /* 0x0003e80000100800 */
[----:B-1----:R-:W4:Y:S01]  /*12e610*/  LDL.LU R61, [R1+0x64b8] ;  /* 0x0064b800013d7983 */ /* 0x002f220000300800 */
[----:B------:R-:W-:-:S03]  /*12e620*/  IADD3 R60, P6, PT, R60, R162, RZ ;  /* 0x000000a23c3c7210 */ /* 0x000fc60007fde0ff */
[----:B------:R-:W-:Y:S01]  /*12e630*/  STL [R1+0x657c], R244 ;  /* 0x00657cf401007387 */ /* 0x000fe20000100800 */
[----:B------:R-:W-:-:S03]  /*12e640*/  IMAD.X R242, R242, 0x1, R3, P5 ;  /* 0x00000001f2f27824 */ /* 0x000fc600028e0603 */
[----:B------:R1:W-:Y:S04]  /*12e650*/  STL [R1+0x64d0], R60 ;  /* 0x0064d03c01007387 */ /* 0x0003e80000100800 */
[----:B-1----:R-:W4:Y:S01]  /*12e660*/  LDL.LU R60, [R1+0x64d4] ;  /* 0x0064d400013c7983 */ /* 0x002f220000300800 */
[----:B------:R-:W-:-:S03]  /*12e670*/  IADD3 R2, P5, PT, R2, R162, RZ ;  /* 0x000000a202027210 */ /* 0x000fc60007fbe0ff */
[----:B------:R-:W-:Y:S04]  /*12e680*/  STL [R1+0x6574], R243 ;  /* 0x006574f301007387 */ /* 0x000fe80000100800 */
[----:B------:R-:W4:Y:S04]  /*12e690*/  LDL.LU R247, [R1+0x64b0] ;  /* 0x0064b00001f77983 */ /* 0x000f280000300800 */
[----:B------:R1:W-:Y:S04]  /*12e6a0*/  STL [R1+0x64c8], R2 ;  /* 0x0064c80201007387 */ /* 0x0003e80000100800 */
[----:B------:R-:W-:Y:S04]  /*12e6b0*/  STL [R1+0x656c], R242 ;  /* 0x00656cf201007387 */ /* 0x000fe80000100800 */
[----:B-1----:R-:W4:Y:S04]  /*12e6c0*/  LDL.LU R2, [R1+0x64cc] ;  /* 0x0064cc0001027983 */ /* 0x002f280000300800 */
[----:B------:R-:W4:Y:S04]  /*12e6d0*/  LDL.LU R246, [R1+0x64a8] ;  /* 0x0064a80001f67983 */ /* 0x000f280000300800 */
[----:B------:R-:W4:Y:S01]  /*12e6e0*/  LDL.LU R245, [R1+0x64c4] ;  /* 0x0064c40001f57983 */ /* 0x000f220000300800 */
[----:B------:R-:W-:-:S05]  /*12e6f0*/  IADD3.X R0, PT, PT, R0, R3, RZ, P4, !PT ;  /* 0x0000000300007210 */ /* 0x000fca00027fe4ff */
[----:B------:R1:W-:Y:S04]  /*12e700*/  STL [R1+0x64e4], R0 ;  /* 0x0064e40001007387 */ /* 0x0003e80000100800 */
[----:B-1----:R-:W4:Y:S01]  /*12e710*/  LDL.LU R0, [R1+0x64a0] ;  /* 0x0064a00001007983 */ /* 0x002f220000300800 */
[----:B--2---:R-:W-:-:S05]  /*12e720*/  IADD3 R58, P4, PT, R58, R162, RZ ;  /* 0x000000a23a3a7210 */ /* 0x004fca0007f9e0ff */
[----:B------:R1:W-:Y:S04]  /*12e730*/  STL [R1+0x64c0], R58 ;  /* 0x0064c03a01007387 */ /* 0x0003e80000100800 */
[----:B-1----:R-:W2:Y:S04]  /*12e740*/  LDL.LU R58, [R1+0x64bc] ;  /* 0x0064bc00013a7983 */ /* 0x002ea80000300800 */
[----:B------:R-:W2:Y:S01]  /*12e750*/  LDL.LU R244, [R1+0x6498] ;  /* 0x0064980001f47983 */ /* 0x000ea20000300800 */
        /* <DEDUP_REMOVED lines=9> */
[----:B------:R1:W-:Y:S01]  /*12e7f0*/  STL [R1+0x64d4], R60 ;  /* 0x0064d43c01007387 */ /* 0x0003e20000100800 */
[----:B------:R-:W-:-:S03]  /*12e800*/  IADD3 R247, P2, PT, R247, R162, RZ ;  /* 0x000000a2f7f77210 */ /* 0x000fc60007f5e0ff */
[----:B-1----:R-:W4:Y:S01]  /*12e810*/  LDL.LU R60, [R1+0x64a4] ;  /* 0x0064a400013c7983 */ /* 0x002f220000300800 */
[----:B------:R-:W-:-:S05]  /*12e820*/  IMAD.X R2, R2, 0x1, R3, P1 ;  /* 0x0000000102027824 */ /* 0x000fca00008e0603 */
[----:B------:R1:W-:Y:S01]  /*12e830*/  STL [R1+0x64cc], R2 ;  /* 0x0064cc0201007387 */ /* 0x0003e20000100800 */
[-C--:B------:R-:W-:Y:S01]  /*12e840*/  IADD3 R246, P1, PT, R246, R162.reuse, RZ ;  /* 0x000000a2f6f67210 */ /* 0x080fe20007f3e0ff */
[----:B------:R-:W-:Y:S02]  /*12e850*/  IMAD.X R245, R245, 0x1, R3, P6 ;  /* 0x00000001f5f57824 */ /* 0x000fe400030e0603 */
[----:B-1----:R-:W4:Y:S04]  /*12e860*/  LDL.LU R2, [R1+0x6480] ;  /* 0x0064800001027983 */ /* 0x002f280000300800 */
[----:B------:R-:W-:Y:S01]  /*12e870*/  STL [R1+0x64b0], R247 ;  /* 0x0064b0f701007387 */ /* 0x000fe20000100800 */
[----:B------:R-:W-:-:S05]  /*12e880*/  IADD3 R0, P6, PT, R0, R162, RZ ;  /* 0x000000a200007210 */ /* 0x000fca0007fde0ff */
[----:B------:R1:W-:Y:S04]  /*12e890*/  STL [R1+0x64a0], R0 ;  /* 0x0064a00001007387 */ /* 0x0003e80000100800 */
[----:B------:R-:W-:Y:S04]  /*12e8a0*/  STL [R1+0x64a8], R246 ;  /* 0x0064a8f601007387 */ /* 0x000fe80000100800 */
[----:B-1----:R-:W4:Y:S04]  /*12e8b0*/  LDL.LU R0, [R1+0x649c] ;  /* 0x00649c0001007983 */ /* 0x002f280000300800 */
[----:B------:R-:W-:Y:S01]  /*12e8c0*/  STL [R1+0x64c4], R245 ;  /* 0x0064c4f501007387 */ /* 0x000fe20000100800 */
[----:B--2---:R-:W-:Y:S01]  /*12e8d0*/  IMAD.X R58, R58, 0x1, R3, P5 ;  /* 0x000000013a3a7824 */ /* 0x004fe200028e0603 */
[----:B------:R-:W-:-:S04]  /*12e8e0*/  IADD3 R244, P5, PT, R244, R162, RZ ;  /* 0x000000a2f4f47210 */ /* 0x000fc80007fbe0ff */
[----:B------:R1:W-:Y:S04]  /*12e8f0*/  STL [R1+0x64bc], R58 ;  /* 0x0064bc3a01007387 */ /* 0x0003e80000100800 */
[----:B-1----:R-:W2:Y:S01]  /*12e900*/  LDL.LU R58, [R1+0x6478] ;  /* 0x00647800013a7983 */ /* 0x002ea20000300800 */
[----:B---3--:R-:W-:-:S05]  /*12e910*/  IMAD.X R59, R59, 0x1, R3, P4 ;  /* 0x000000013b3b7824 */ /* 0x008fca00020e0603 */
[----:B------:R1:W-:Y:S01]  /*12e920*/  STL [R1+0x64b4], R59 ;  /* 0x0064b43b01007387 */ /* 0x0003e20000100800 */
[----:B----4-:R-:W-:-:S03]  /*12e930*/  IADD3 R243, P4, PT, R243, R162, RZ ;  /* 0x000000a2f3f37210 */ /* 0x010fc60007f9e0ff */
[----:B-1----:R-:W3:Y:S01]  /*12e940*/  LDL.LU R59, [R1+0x6494] ;  /* 0x00649400013b7983 */ /* 0x002ee20000300800 */
[----:B------:R-:W-:-:S03]  /*12e950*/  IMAD.X R61, R61, 0x1, R3, P3 ;  /* 0x000000013d3d7824 */ /* 0x000fc600018e0603 */
[----:B------:R-:W-:Y:S01]  /*12e960*/  STL [R1+0x6498], R244 ;  /* 0x006498f401007387 */ /* 0x000fe20000100800 */
[----:B------:R-:W-:-:S03]  /*12e970*/  IADD3 R242, P3, PT, R242, R162, RZ ;  /* 0x000000a2f2f27210 */ /* 0x000fc60007f7e0ff */
[----:B------:R1:W-:Y:S04]  /*12e980*/  STL [R1+0x64ac], R61 ;  /* 0x0064ac3d01007387 */ /* 0x0003e80000100800 */
[----:B-1----:R-:W4:Y:S01]  /*12e990*/  LDL.LU R61, [R1+0x63f0] ;  /* 0x0063f000013d7983 */ /* 0x002f220000300800 */
[----:B------:R-:W-:-:S03]  /*12e9a0*/  IMAD.X R60, R60, 0x1, R3, P2 ;  /* 0x000000013c3c7824 */ /* 0x000fc600010e0603 */
[----:B------:R-:W-:Y:S04]  /*12e9b0*/  STL [R1+0x6490], R243 ;  /* 0x006490f301007387 */ /* 0x000fe80000100800 */
[----:B------:R-:W4:Y:S04]  /*12e9c0*/  LDL.LU R247, [R1+0x648c] ;  /* 0x00648c0001f77983 */ /* 0x000f280000300800 */
        /* <DEDUP_REMOVED lines=10> */
[----:B-1----:R-:W4:Y:S04]  /*12ea70*/  LDL.LU R0, [R1+0x63d8] ;  /* 0x0063d80001007983 */ /* 0x002f280000300800 */
[----:B------:R-:W4:Y:S01]  /*12ea80*/  LDL.LU R244, [R1+0x6474] ;  /* 0x0064740001f47983 */ /* 0x000f220000300800 */
[----:B--2---:R-:W-:-:S05]  /*12ea90*/  IADD3 R58, P1, PT, R58, R162, RZ ;  /* 0x000000a23a3a7210 */ /* 0x004fca0007f3e0ff */
[----:B------:R1:W-:Y:S04]  /*12eaa0*/  STL [R1+0x6478], R58 ;  /* 0x0064783a01007387 */ /* 0x0003e80000100800 */
[----:B-1----:R-:W2:Y:S04]  /*12eab0*/  LDL.LU R58, [R1+0x63d0] ;  /* 0x0063d000013a7983 */ /* 0x002ea80000300800 */
[----:B------:R-:W2:Y:S01]  /*12eac0*/  LDL.LU R243, [R1+0x646c] ;  /* 0x00646c0001f37983 */ /* 0x000ea20000300800 */
[----:B---3--:R-:W-:-:S05]  /*12ead0*/  IADD3.X R59, PT, PT, R59, R3, RZ, P6, !PT ;  /* 0x000000033b3b7210 */ /* 0x008fca00037fe4ff */
[----:B------:R1:W-:Y:S04]  /*12eae0*/  STL [R1+0x6494], R59 ;  /* 0x0064943b01007387 */ /* 0x0003e80000100800 */
[----:B-1----:R-:W3:Y:S01]  /*12eaf0*/  LDL.LU R59, [R1+0x63c8] ;  /* 0x0063c800013b7983 */ /* 0x002ee20000300800 */
[----:B----4-:R-:W-:-:S03]  /*12eb00*/  IADD3 R61, P6, PT, R61, R162, RZ ;  /* 0x000000a23d3d7210 */ /* 0x010fc60007fde0ff */
[----:B------:R-:W4:Y:S04]  /*12eb10*/  LDL.LU R242, [R1+0x63e4] ;  /* 0x0063e40001f27983 */ /* 0x000f280000300800 */
[----:B------:R1:W-:Y:S01]  /*12eb20*/  STL [R1+0x63f0], R61 ;  /* 0x0063f03d01007387 */ /* 0x0003e20000100800 */
[----:B------:R-:W-:-:S03]  /*12eb30*/  IMAD.X R247, R247, 0x1, R3, P5 ;  /* 0x00000001f7f77824 */ /* 0x000fc600028e0603 */
        /* <DEDUP_REMOVED lines=15> */
[--C-:B------:R-:W-:Y:S01]  /*12ec30*/  IMAD.X R244, R244, 0x1, R3.reuse, P2 ;  /* 0x00000001f4f47824 */ /* 0x100fe200010e0603 */
[----:B--2---:R-:W-:Y:S01]  /*12ec40*/  IADD3 R58, P2, PT, R58, R162, RZ ;  /* 0x000000a23a3a7210 */ /* 0x004fe20007f5e0ff */
[----:B------:R-:W-:-:S04]  /*12ec50*/  IMAD.X R243, R243, 0x1, R3, P1 ;  /* 0x00000001f3f37824 */ /* 0x000fc800008e0603 */
[----:B------:R1:W-:Y:S04]  /*12ec60*/  STL [R1+0x63d0], R58 ;  /* 0x0063d03a01007387 */ /* 0x0003e80000100800 */
[----:B-1----:R-:W2:Y:S01]  /*12ec70*/  LDL.LU R58, [R1+0x63b0] ;  /* 0x0063b000013a7983 */ /* 0x002ea20000300800 */
[----:B---3--:R-:W-:-:S03]  /*12ec80*/  IADD3 R59, P1, PT, R59, R162, RZ ;  /* 0x000000a23b3b7210 */ /* 0x008fc60007f3e0ff */
[----:B------:R-:W-:Y:S01]  /*12ec90*/  STL [R1+0x6474], R244 ;  /* 0x006474f401007387 */ /* 0x000fe20000100800 */
[----:B----4-:R-:W-:-:S03]  /*12eca0*/  IMAD.X R242, R242, 0x1, R3, P6 ;  /* 0x00000001f2f27824 */ /* 0x010fc600030e0603 */
[----:B------:R1:W-:Y:S04]  /*12ecb0*/  STL [R1+0x63c8], R59 ;  /* 0x0063c83b01007387 */ /* 0x0003e80000100800 */
[----:B-1----:R-:W3:Y:S01]  /*12ecc0*/  LDL.LU R59, [R1+0x63cc] ;  /* 0x0063cc00013b7983 */ /* 0x002ee20000300800 */
[----:B------:R-:W-:-:S03]  /*12ecd0*/  IADD3 R61, P6, PT, R61, R162, RZ ;  /* 0x000000a23d3d7210 */ /* 0x000fc60007fde0ff */
[----:B------:R-:W-:Y:S04]  /*12ece0*/  STL [R1+0x646c], R243 ;  /* 0x00646cf301007387 */ /* 0x000fe80000100800 */
[----:B------:R-:W4:Y:S04]  /*12ecf0*/  LDL.LU R247, [R1+0x63a8] ;  /* 0x0063a80001f77983 */ /* 0x000f280000300800 */
[----:B------:R1:W-:Y:S04]  /*12ed00*/  STL [R1+0x63c0], R61 ;  /* 0x0063c03d01007387 */ /* 0x0003e80000100800 */
[----:B------:R-:W-:Y:S04]  /*12ed10*/  STL [R1+0x63e4], R242 ;  /* 0x0063e4f201007387 */ /* 0x000fe80000100800 */
[----:B-1----:R-:W4:Y:S01]  /*12ed20*/  LDL.LU R61, [R1+0x63c4] ;  /* 0x0063c400013d7983 */ /* 0x002f220000300800 */
[----:B------:R-:W-:-:S03]  /*12ed30*/  IMAD.X R60, R60, 0x1, R3, P5 ;  /* 0x000000013c3c7824 */ /* 0x000fc600028e0603 */
[----:B------:R-:W4:Y:S04]  /*12ed40*/  LDL.LU R246, [R1+0x63a0] ;  /* 0x0063a00001f67983 */ /* 0x000f280000300800 */
[----:B------:R-:W4:Y:S04]  /*12ed50*/  LDL.LU R245, [R1+0x63bc] ;  /* 0x0063bc0001f57983 */ /* 0x000f280000300800 */
[----:B------:R1:W-:Y:S04]  /*12ed60*/  STL [R1+0x63dc], R60 ;  /* 0x0063dc3c01007387 */ /* 0x0003e80000100800 */
[----:B-1----:R-:W4:Y:S01]  /*12ed70*/  LDL.LU R60, [R1+0x6398] ;  /* 0x00639800013c7983 */ /* 0x002f220000300800 */
[----:B------:R-:W-:-:S05]  /*12ed80*/  IADD3 R2, P5, PT, R2, R162, RZ ;  /* 0x000000a202027210 */ /* 0x000fca0007fbe0ff */
        /* <DEDUP_REMOVED lines=11> */
[----:B---3--:R-:W-:-:S05]  /*12ee40*/  IMAD.X R59, R59, 0x1, R3, P3 ;  /* 0x000000013b3b7824 */ /* 0x008fca00018e0603 */
[----:B------:R1:W-:Y:S01]  /*12ee50*/  STL [R1+0x63cc], R59 ;  /* 0x0063cc3b01007387 */ /* 0x0003e20000100800 */
[----:B----4-:R-:W-:-:S03]  /*12ee60*/  IADD3 R247, P3, PT, R247, R162, RZ ;  /* 0x000000a2f7f77210 */ /* 0x010fc60007f7e0ff */
[----:B-1----:R-:W3:Y:S01]  /*12ee70*/  LDL.LU R59, [R1+0x6380] ;  /* 0x00638000013b7983 */ /* 0x002ee20000300800 */
[----:B------:R-:W-:Y:S02]  /*12ee80*/  IADD3.X R61, PT, PT, R61, R3, RZ, P2, !PT ;  /* 0x000000033d3d7210 */ /* 0x000fe400017fe4ff */
[----:B------:R-:W-:-:S03]  /*12ee90*/  IADD3 R246, P2, PT, R246, R162, RZ ;  /* 0x000000a2f6f67210 */ /* 0x000fc60007f5e0ff */
[----:B------:R1:W-:Y:S01]  /*12eea0*/  STL [R1+0x63c4], R61 ;  /* 0x0063c43d01007387 */ /* 0x0003e20000100800 */
[----:B------:R-:W-:-:S03]  /*12eeb0*/  IMAD.X R245, R245, 0x1, R3, P1 ;  /* 0x00000001f5f57824 */ /* 0x000fc600008e0603 */
[----:B-1----:R-:W4:Y:S01]  /*12eec0*/  LDL.LU R61, [R1+0x639c] ;  /* 0x00639c00013d7983 */ /* 0x002f220000300800 */
[----:B------:R-:W-:-:S03]  /*12eed0*/  IADD3 R60, P1, PT, R60, R162, RZ ;  /* 0x000000a23c3c7210 */ /* 0x000fc60007f3e0ff */
[----:B------:R-:W-:Y:S04]  /*12eee0*/  STL [R1+0x63a8], R247 ;  /* 0x0063a8f701007387 */ /* 0x000fe80000100800 */
[----:B------:R1:W-:Y:S04]  /*12eef0*/  STL [R1+0x6398], R60 ;  /* 0x0063983c01007387 */ /* 0x0003e80000100800 */
[----:B------:R-:W-:Y:S04]  /*12ef00*/  STL [R1+0x63a0], R246 ;  /* 0x0063a0f601007387 */ /* 0x000fe80000100800 */
[----:B-1----:R-:W4:Y:S01]  /*12ef10*/  LDL.LU R60, [R1+0x6378] ;  /* 0x00637800013c7983 */ /* 0x002f220000300800 */
[----:B------:R-:W-:-:S03]  /*12ef20*/  IMAD.X R2, R2, 0x1, R3, P6 ;  /* 0x0000000102027824 */ /* 0x000fc600030e0603 */
[----:B------:R-:W-:Y:S01]  /*12ef30*/  STL [R1+0x63bc], R245 ;  /* 0x0063bcf501007387 */ /* 0x000fe20000100800 */
[----:B------:R-:W-:-:S03]  /*12ef40*/  IADD3 R244, P6, PT, R244, R162, RZ ;  /* 0x000000a2f4f47210 */ /* 0x000fc60007fde0ff */
[----:B------:R1:W-:Y:S04]  /*12ef50*/  STL [R1+0x63b4], R2 ;  /* 0x0063b40201007387 */ /* 0x0003e80000100800 */
[----:B-1----:R-:W4:Y:S04]  /*12ef60*/  LDL.LU R2, [R1+0x6394] ;  /* 0x0063940001027983 */ /* 0x002f280000300800 */
[----:B------:R1:W-:Y:S04]  /*12ef70*/  STL [R1+0x6390], R244 ;  /* 0x006390f401007387 */ /* 0x0003e80000100800 */
[----:B-1----:R-:W4:Y:S01]  /*12ef80*/  LDL.LU R244, [R1+0x638c] ;  /* 0x00638c0001f47983 */ /* 0x002f220000300800 */
[----:B------:R-:W-:-:S05]  /*12ef90*/  IMAD.X R0, R0, 0x1, R3, P5 ;  /* 0x0000000100007824 */ /* 0x000fca00028e0603 */
[----:B------:R1:W-:Y:S04]  /*12efa0*/  STL [R1+0x63ac], R0 ;  /* 0x0063ac0001007387 */ /* 0x0003e80000100800 */
[----:B-1----:R-:W4:Y:S01]  /*12efb0*/  LDL.LU R0, [R1+0x6300] ;  /* 0x0063000001007983 */ /* 0x002f220000300800 */
[----:B------:R-:W-:-:S05]  /*12efc0*/  IADD3 R243, P5, PT, R243, R162, RZ ;  /* 0x000000a2f3f37210 */ /* 0x000fca0007fbe0ff */
[----:B------:R1:W-:Y:S01]  /*12efd0*/  STL [R1+0x6388], R243 ;  /* 0x006388f301007387 */ /* 0x0003e20000100800 */
[----:B--2---:R-:W-:-:S03]  /*12efe0*/  IMAD.X R242, R242, 0x1, R3, P4 ;  /* 0x00000001f2f27824 */ /* 0x004fc600020e0603 */
[----:B-1----:R-:W2:Y:S04]  /*12eff0*/  LDL.LU R243, [R1+0x6384] ;  /* 0x0063840001f37983 */ /* 0x002ea80000300800 */
[----:B------:R1:W-:Y:S04]  /*12f000*/  STL [R1+0x63a4], R242 ;  /* 0x0063a4f201007387 */ /* 0x0003e80000100800 */
[----:B-1----:R-:W2:Y:S01]  /*12f010*/  LDL.LU R242, [R1+0x62f8] ;  /* 0x0062f80001f27983 */ /* 0x002ea20000300800 */
[----:B---3--:R-:W-:-:S05]  /*12f020*/  IADD3 R59, P4, PT, R59, R162, RZ ;  /* 0x000000a23b3b7210 */ /* 0x008fca0007f9e0ff */
[----:B------:R1:W-:Y:S04]  /*12f030*/  STL [R1+0x6380], R59 ;  /* 0x0063803b01007387 */ /* 0x0003e80000100800 */
[----:B-1----:R-:W3:Y:S04]  /*12f040*/  LDL.LU R59, [R1+0x62fc] ;  /* 0x0062fc00013b7983 */ /* 0x002ee80000300800 */
[----:B------:R-:W3:Y:S01]  /*12f050*/  LDL.LU R246, [R1+0x637c] ;  /* 0x00637c0001f67983 */ /* 0x000ee20000300800 */
[----:B----4-:R-:W-:-:S03]  /*12f060*/  IMAD.X R61, R61, 0x1, R3, P3 ;  /* 0x000000013d3d7824 */ /* 0x010fc600018e0603 */
[----:B------:R-:W4:Y:S04]  /*12f070*/  LDL.LU R245, [R1+0x62f0] ;  /* 0x0062f00001f57983 */ /* 0x000f280000300800 */
[----:B------:R1:W-:Y:S04]  /*12f080*/  STL [R1+0x639c], R61 ;  /* 0x00639c3d01007387 */ /* 0x0003e80000100800 */
[----:B-1----:R-:W4:Y:S01]  /*12f090*/  LDL.LU R61, [R1+0x6374] ;  /* 0x00637400013d7983 */ /* 0x002f220000300800 */
[----:B------:R-:W-:-:S05]  /*12f0a0*/  IADD3 R60, P3, PT, R60, R162, RZ ;  /* 0x000000a23c3c7210 */ /* 0x000fca0007f7e0ff */
[----:B------:R1:W-:Y:S04]  /*12f0b0*/  STL [R1+0x6378], R60 ;  /* 0x0063783c01007387 */ /* 0x0003e80000100800 */
[----:B-1----:R-:W4:Y:S01]  /*12f0c0*/  LDL.LU R60, [R1+0x62e8] ;  /* 0x0062e800013c7983 */ /* 0x002f220000300800 */
[----:B------:R-:W-:-:S05]  /*12f0d0*/  IMAD.X R2, R2, 0x1, R3, P2 ;  /* 0x0000000102027824 */ /* 0x000fca00010e0603 */
[----:B------:R1:W-:Y:S01]  /*12f0e0*/  STL [R1+0x6394], R2 ;  /* 0x0063940201007387 */ /* 0x0003e20000100800 */
[----:B------:R-:W-:-:S03]  /*12f0f0*/  IMAD.X R244, R244, 0x1, R3, P1 ;  /* 0x00000001f4f47824 */ /* 0x000fc600008e0603 */
[----:B-1----:R-:W4:Y:S01]  /*12f100*/  LDL.LU R2, [R1+0x636c] ;  /* 0x00636c0001027983 */ /* 0x002f220000300800 */
[----:B------:R-:W-:-:S05]  /*12f110*/  IADD3 R0, P1, PT, R0, R162, RZ ;  /* 0x000000a200007210 */ /* 0x000fca0007f3e0ff */
[----:B------:R1:W-:Y:S04]  /*12f120*/  STL [R1+0x6300], R0 ;  /* 0x0063000001007387 */ /* 0x0003e80000100800 */
[----:B-1----:R-:W4:Y:S01]  /*12f130*/  LDL.LU R0, [R1+0x62e0] ;  /* 0x0062e00001007983 */ /* 0x002f220000300800 */
[----:B--2---:R-:W-:Y:S01]  /*12f140*/  IMAD.X R243, R243, 0x1, R3, P6 ;  /* 0x00000001f3f37824 */ /* 0x004fe200030e0603 */
[-C--:B------:R-:W-:Y:S02]  /*12f150*/  IADD3 R58, P2, PT, R58, R162.reuse, RZ ;  /* 0x000000a23a3a7210 */ /* 0x080fe40007f5e0ff */
[----:B------:R1:W-:Y:S04]  /*12f160*/  STL [R1+0x638c], R244 ;  /* 0x00638cf401007387 */ /* 0x0003e80000100800 */
[----:B-1----:R-:W2:Y:S01]  /*12f170*/  LDL.LU R244, [R1+0x62d8] ;  /* 0x0062d80001f47983 */ /* 0x002ea20000300800 */
[----:B------:R-:W-:-:S03]  /*12f180*/  IADD3 R242, P6, PT, R242, R162, RZ ;  /* 0x000000a2f2f27210 */ /* 0x000fc60007fde0ff */
[----:B------:R1:W-:Y:S04]  /*12f190*/  STL [R1+0x6384], R243 ;  /* 0x006384f301007387 */ /* 0x0003e80000100800 */
[----:B-1----:R-:W2:Y:S04]  /*12f1a0*/  LDL.LU R243, [R1+0x62f4] ;  /* 0x0062f40001f37983 */ /* 0x002ea80000300800 */
[----:B------:R-:W-:Y:S01]  /*12f1b0*/  STL [R1+0x6308], R58 ;  /* 0x0063083a01007387 */ /* 0x000fe20000100800 */
[----:B---3--:R-:W-:-:S03]  /*12f1c0*/  IMAD.X R246, R246, 0x1, R3, P5 ;  /* 0x00000001f6f67824 */ /* 0x008fc600028e0603 */
[----:B------:R1:W-:Y:S01]  /*12f1d0*/  STL [R1+0x62f8], R242 ;  /* 0x0062f8f201007387 */ /* 0x0003e20000100800 */
[----:B----4-:R-:W-:-:S03]  /*12f1e0*/  IADD3 R245, P5, PT, R245, R162, RZ ;  /* 0x000000a2f5f57210 */ /* 0x010fc60007fbe0ff */
[----:B-1----:R-:W3:Y:S01]  /*12f1f0*/  LDL.LU R242, [R1+0x62d0] ;  /* 0x0062d00001f27983 */ /* 0x002ee20000300800 */
[----:B------:R-:W-:-:S05]  /*12f200*/  IADD3.X R61, PT, PT, R61, R3, RZ, P4, !PT ;  /* 0x000000033d3d7210 */ /* 0x000fca00027fe4ff */
[----:B------:R1:W-:Y:S04]  /*12f210*/  STL [R1+0x6374], R61 ;  /* 0x0063743d01007387 */ /* 0x0003e80000100800 */
[----:B------:R-:W-:Y:S04]  /*12f220*/  STL [R1+0x637c], R246 ;  /* 0x00637cf601007387 */ /* 0x000fe80000100800 */
[----:B-1----:R-:W4:Y:S01]  /*12f230*/  LDL.LU R61, [R1+0x62ec] ;  /* 0x0062ec00013d7983 */ /* 0x002f220000300800 */
[----:B------:R-:W-:-:S03]  /*12f240*/  IADD3 R60, P4, PT, R60, R162, RZ ;  /* 0x000000a23c3c7210 */ /* 0x000fc60007f9e0ff */
[----:B------:R-:W-:Y:S04]  /*12f250*/  STL [R1+0x62f0], R245 ;  /* 0x0062f0f501007387 */ /* 0x000fe80000100800 */
[----:B------:R1:W-:Y:S04]  /*12f260*/  STL [R1+0x62e8], R60 ;  /* 0x0062e83c01007387 */ /* 0x0003e80000100800 */
        /* <DEDUP_REMOVED lines=8> */
[----:B-1----:R-:W4:Y:S01]  /*12f2f0*/  LDL.LU R0, [R1+0x62b8] ;  /* 0x0062b80001007983 */ /* 0x002f220000300800 */
[--C-:B------:R-:W-:Y:S01]  /*12f300*/  IMAD.X R59, R59, 0x1, R3.reuse, P2 ;  /* 0x000000013b3b7824 */ /* 0x100fe200010e0603 */
[----:B--2---:R-:W-:Y:S01]  /*12f310*/  IADD3 R244, P2, PT, R244, R162, RZ ;  /* 0x000000a2f4f47210 */ /* 0x004fe20007f5e0ff */
[----:B------:R-:W-:-:S05]  /*12f320*/  IMAD.X R243, R243, 0x1, R3, P1 ;  /* 0x00000001f3f37824 */ /* 0x000fca00008e0603 */
[----:B------:R1:W-:Y:S04]  /*12f330*/  STL [R1+0x62f4], R243 ;  /* 0x0062f4f301007387 */ /* 0x0003e80000100800 */
[----:B-1----:R-:W2:Y:S01]  /*12f340*/  LDL.LU R243, [R1+0x62d4] ;  /* 0x0062d40001f37983 */ /* 0x002ea20000300800 */
[----:B---3--:R-:W-:-:S03]  /*12f350*/  IADD3 R242, P1, PT, R242, R162, RZ ;  /* 0x000000a2f2f27210 */ /* 0x008fc60007f3e0ff */
[----:B------:R1:W-:Y:S04]  /*12f360*/  STL [R1+0x62d8], R244 ;  /* 0x0062d8f401007387 */ /* 0x0003e80000100800 */
[----:B-1----:R-:W3:Y:S04]  /*12f370*/  LDL.LU R244, [R1+0x62b0] ;  /* 0x0062b00001f47983 */ /* 0x002ee80000300800 */
[----:B------:R1:W-:Y:S01]  /*12f380*/  STL [R1+0x62d0], R242 ;  /* 0x0062d0f201007387 */ /* 0x0003e20000100800 */
[----:B----4-:R-:W-:-:S03]  /*12f390*/  IMAD.X R61, R61, 0x1, R3, P6 ;  /* 0x000000013d3d7824 */ /* 0x010fc600030e0603 */
[----:B-1----:R-:W4:Y:S04]  /*12f3a0*/  LDL.LU R242, [R1+0x62cc] ;  /* 0x0062cc0001f27983 */ /* 0x002f280000300800 */
[----:B------:R-:W-:Y:S04]  /*12f3b0*/  STL [R1+0x62fc], R59 ;  /* 0x0062fc3b01007387 */ /* 0x000fe80000100800 */
[----:B------:R1:W-:Y:S04]  /*12f3c0*/  STL [R1+0x62ec], R61 ;  /* 0x0062ec3d01007387 */ /* 0x0003e80000100800 */
[----:B-1----:R-:W4:Y:S01]  /*12f3d0*/  LDL.LU R61, [R1+0x62a8] ;  /* 0x0062a800013d7983 */ /* 0x002f220000300800 */
[----:B------:R-:W-:Y:S01]  /*12f3e0*/  IADD3 R60, P6, PT, R60, R162, RZ ;  /* 0x000000a23c3c7210 */ /* 0x000fe20007fde0ff */
[----:B------:R-:W-:-:S04]  /*12f3f0*/  IMAD.X R246, R246, 0x1, R3, P5 ;  /* 0x00000001f6f67824 */ /* 0x000fc800028e0603 */
[----:B------:R1:W-:Y:S01]  /*12f400*/  STL [R1+0x62c8], R60 ;  /* 0x0062c83c01007387 */ /* 0x0003e20000100800 */
[----:B------:R-:W-:-:S03]  /*12f410*/  IADD3 R245, P5, PT, R245, R162, RZ ;  /* 0x000000a2f5f57210 */ /* 0x000fc60007fbe0ff */
[----:B-1----:R-:W4:Y:S04]  /*12f420*/  LDL.LU R60, [R1+0x62c4] ;  /* 0x0062c400013c7983 */ /* 0x002f280000300800 */
[----:B------:R-:W4:Y:S01]  /*12f430*/  LDL.LU R248, [R1+0x62a0] ;  /* 0x0062a00001f87983 */ /* 0x000f220000300800 */
[----:B------:R-:W-:-:S03]  /*12f440*/  IMAD.X R2, R2, 0x1, R3, P4 ;  /* 0x0000000102027824 */ /* 0x000fc600020e0603 */
[----:B------:R-:W-:Y:S04]  /*12f450*/  STL [R1+0x62e4], R246 ;  /* 0x0062e4f601007387 */ /* 0x000fe80000100800 */
[----:B------:R1:W-:Y:S04]  /*12f460*/  STL [R1+0x62dc], R2 ;  /* 0x0062dc0201007387 */ /* 0x0003e80000100800 */
[----:B------:R-:W-:Y:S04]  /*12f470*/  STL [R1+0x62c0], R245 ;  /* 0x0062c0f501007387 */ /* 0x000fe80000100800 */
[----:B-1----:R-:W4:Y:S04]  /*12f480*/  LDL.LU R2, [R1+0x62bc] ;  /* 0x0062bc0001027983 */ /* 0x002f280000300800 */
[----:B------:R-:W4:Y:S01]  /*12f490*/  LDL.LU R247, [R1+0x6298] ;  /* 0x0062980001f77983 */ /* 0x000f220000300800 */
[----:B------:R-:W-:-:S05]  /*12f4a0*/  IADD3 R0, P4, PT, R0, R162, RZ ;  /* 0x000000a200007210 */ /* 0x000fca0007f9e0ff */
[----:B------:R1:W-:Y:S04]  /*12f4b0*/  STL [R1+0x62b8], R0 ;  /* 0x0062b80001007387 */ /* 0x0003e80000100800 */
[----:B-1----:R-:W4:Y:S04]  /*12f4c0*/  LDL.LU R0, [R1+0x62b4] ;  /* 0x0062b40001007983 */ /* 0x002f280000300800 */
[----:B------:R-:W4:Y:S01]  /*12f4d0*/  LDL.LU R245, [R1+0x6290] ;  /* 0x0062900001f57983 */ /* 0x000f220000300800 */
[----:B--2---:R-:W-:-:S05]  /*12f4e0*/  IMAD.X R243, R243, 0x1, R3, P3 ;  /* 0x00000001f3f37824 */ /* 0x004fca00018e0603 */
[----:B------:R1:W-:Y:S04]  /*12f4f0*/  STL [R1+0x62d4], R243 ;  /* 0x0062d4f301007387 */ /* 0x0003e80000100800 */
[----:B-1----:R-:W2:Y:S01]  /*12f500*/  LDL.LU R243, [R1+0x62ac] ;  /* 0x0062ac0001f37983 */ /* 0x002ea20000300800 */
[----:B---3--:R-:W-:Y:S01]  /*12f510*/  IADD3 R244, P3, PT, R244, R162, RZ ;  /* 0x000000a2f4f47210 */ /* 0x008fe20007f7e0ff */
[----:B----4-:R-:W-:-:S05]  /*12f520*/  IMAD.X R242, R242, 0x1, R3, P2 ;  /* 0x00000001f2f27824 */ /* 0x010fca00010e0603 */
[----:B------:R1:W-:Y:S04]  /*12f530*/  STL [R1+0x62cc], R242 ;  /* 0x0062ccf201007387 */ /* 0x0003e80000100800 */
[----:B-1----:R-:W3:Y:S01]  /*12f540*/  LDL.LU R242, [R1+0x6288] ;  /* 0x0062880001f27983 */ /* 0x002ee20000300800 */
[----:B------:R-:W-:-:S03]  /*12f550*/  IADD3 R61, P2, PT, R61, R162, RZ ;  /* 0x000000a23d3d7210 */ /* 0x000fc60007f5e0ff */
[----:B------:R-:W-:Y:S04]  /*12f560*/  STL [R1+0x62b0], R244 ;  /* 0x0062b0f401007387 */ /* 0x000fe80000100800 */
[----:B------:R1:W-:Y:S04]  /*12f570*/  STL [R1+0x62a8], R61 ;  /* 0x0062a83d01007387 */ /* 0x0003e80000100800 */
[----:B-1----:R-:W4:Y:S01]  /*12f580*/  LDL.LU R61, [R1+0x62a4] ;  /* 0x0062a400013d7983 */ /* 0x002f220000300800 */
[----:B------:R-:W-:-:S03]  /*12f590*/  IMAD.X R60, R60, 0x1, R3, P1 ;  /* 0x000000013c3c7824 */ /* 0x000fc600008e0603 */
[----:B------:R-:W4:Y:S04]  /*12f5a0*/  LDL.LU R246, [R1+0x6280] ;  /* 0x0062800001f67983 */ /* 0x000f280000300800 */
[----:B------:R-:W4:Y:S04]  /*12f5b0*/  LDL.LU R244, [R1+0x629c] ;  /* 0x00629c0001f47983 */ /* 0x000f280000300800 */
[----:B------:R1:W-:Y:S01]  /*12f5c0*/  STL [R1+0x62c4], R60 ;  /* 0x0062c43c01007387 */ /* 0x0003e20000100800 */
[----:B------:R-:W-:-:S03]  /*12f5d0*/  IADD3 R248, P1, PT, R248, R162, RZ ;  /* 0x000000a2f8f87210 */ /* 0x000fc60007f3e0ff */
[----:B-1----:R-:W4:Y:S01]  /*12f5e0*/  LDL.LU R60, [R1+0x6278] ;  /* 0x00627800013c7983 */ /* 0x002f220000300800 */
[----:B------:R-:W-:-:S05]  /*12f5f0*/  IADD3.X R2, PT, PT, R2, R3, RZ, P6, !PT ;  /* 0x0000000302027210 */ /* 0x000fca00037fe4ff */
[----:B------:R1:W-:Y:S04]  /*12f600*/  STL [R1+0x62bc], R2 ;  /* 0x0062bc0201007387 */ /* 0x0003e80000100800 */
[----:B-1----:R-:W4:Y:S04]  /*12f610*/  LDL.LU R2, [R1+0x6294] ;  /* 0x0062940001027983 */ /* 0x002f280000300800 */
[----:B------:R-:W-:Y:S01]  /*12f620*/  STL [R1+0x62a0], R248 ;  /* 0x0062a0f801007387 */ /* 0x000fe20000100800 */
[----:B------:R-:W-:-:S05]  /*12f630*/  IMAD.X R0, R0, 0x1, R3, P5 ;  /* 0x0000000100007824 */ /* 0x000fca00028e0603 */
[----:B------:R1:W-:Y:S04]  /*12f640*/  STL [R1+0x62b4], R0 ;  /* 0x0062b40001007387 */ /* 0x0003e80000100800 */
[----:B-1----:R-:W4:Y:S01]  /*12f650*/  LDL.LU R0, [R1+0x6230] ;  /* 0x0062300001007983 */ /* 0x002f220000300800 */
[-C--:B------:R-:W-:Y:S02]  /*12f660*/  IADD3 R247, P6, PT, R247, R162.reuse, RZ ;  /* 0x000000a2f7f77210 */ /* 0x080fe40007fde0ff */
[----:B------:R-:W-:-:S03]  /*12f670*/  IADD3 R245, P5, PT, R245, R162, RZ ;  /* 0x000000a2f5f57210 */ /* 0x000fc60007fbe0ff */
[----:B------:R-:W-:Y:S04]  /*12f680*/  STL [R1+0x6298], R247 ;  /* 0x006298f701007387 */ /* 0x000fe80000100800 */
[----:B------:R1:W-:Y:S01]  /*12f690*/  STL [R1+0x6290], R245 ;  /* 0x006290f501007387 */ /* 0x0003e20000100800 */
[----:B--2---:R-:W-:-:S03]  /*12f6a0*/  IMAD.X R243, R243, 0x1, R3, P4 ;  /* 0x00000001f3f37824 */ /* 0x004fc600020e0603 */
[----:B-1----:R-:W2:Y:S04]  /*12f6b0*/  LDL.LU R245, [R1+0x628c] ;  /* 0x00628c0001f57983 */ /* 0x002ea80000300800 */
[----:B------:R1:W-:Y:S04]  /*12f6c0*/  STL [R1+0x62ac], R243 ;  /* 0x0062acf301007387 */ /* 0x0003e80000100800 */
[----:B-1----:R-:W2:Y:S01]  /*12f6d0*/  LDL.LU R243, [R1+0x6228] ;  /* 0x0062280001f37983 */ /* 0x002ea20000300800 */
[----:B---3--:R-:W-:-:S05]  /*12f6e0*/  IADD3 R242, P4, PT, R242, R162, RZ ;  /* 0x000000a2f2f27210 */ /* 0x008fca0007f9e0ff */
[----:B------:R1:W-:Y:S04]  /*12f6f0*/  STL [R1+0x6288], R242 ;  /* 0x006288f201007387 */ /* 0x0003e80000100800 */
[----:B-1----:R-:W3:Y:S01]  /*12f700*/  LDL.LU R242, [R1+0x6284] ;  /* 0x0062840001f27983 */ /* 0x002ee20000300800 */
[----:B----4-:R-:W-:Y:S01]  /*12f710*/  IMAD.X R61, R61, 0x1, R3, P3 ;  /* 0x000000013d3d7824 */ /* 0x010fe200018e0603 */
[----:B------:R-:W-:-:S04]  /*12f720*/  IADD3 R246, P3, PT, R246, R162, RZ ;  /* 0x000000a2f6f67210 */ /* 0x000fc80007f7e0ff */
[----:B------:R1:W-:Y:S01]  /*12f730*/  STL [R1+0x62a4], R61 ;  /* 0x0062a43d01007387 */ /* 0x0003e20000100800 */
[----:B------:R-:W-:-:S03]  /*12f740*/  IMAD.X R244, R244, 0x1, R3, P2 ;  /* 0x00000001f4f47824 */ /* 0x000fc600010e0603 */
[----:B-1----:R-:W4:Y:S04]  /*12f750*/  LDL.LU R61, [R1+0x6220] ;  /* 0x00622000013d7983 */ /* 0x002f280000300800 */
[----:B------:R-:W4:Y:S01]  /*12f760*/  LDL.LU R248, [R1+0x627c] ;  /* 0x00627c0001f87983 */ /* 0x000f220000300800 */
[----:B------:R-:W-:-:S03]  /*12f770*/  IADD3 R60, P2, PT, R60, R162, RZ ;  /* 0x000000a23c3c7210 */ /* 0x000fc60007f5e0ff */
[----:B------:R-:W-:Y:S04]  /*12f780*/  STL [R1+0x6280], R246 ;  /* 0x006280f601007387 */ /* 0x000fe80000100800 */
[----:B------:R1:W-:Y:S04]  /*12f790*/  STL [R1+0x6278], R60 ;  /* 0x0062783c01007387 */ /* 0x0003e80000100800 */
[----:B------:R-:W-:Y:S04]  /*12f7a0*/  STL [R1+0x629c], R244 ;  /* 0x00629cf401007387 */ /* 0x000fe80000100800 */
[----:B-1----:R-:W4:Y:S01]  /*12f7b0*/  LDL.LU R60, [R1+0x6218] ;  /* 0x00621800013c7983 */ /* 0x002f220000300800 */
[----:B------:R-:W-:-:S03]  /*12f7c0*/  IMAD.X R2, R2, 0x1, R3, P1 ;  /* 0x0000000102027824 */ /* 0x000fc600008e0603 */
[----:B------:R-:W4:Y:S04]  /*12f7d0*/  LDL.LU R247, [R1+0x6274] ;  /* 0x0062740001f77983 */ /* 0x000f280000300800 */
[----:B------:R1:W-:Y:S04]  /*12f7e0*/  STL [R1+0x6294], R2 ;  /* 0x0062940201007387 */ /* 0x0003e80000100800 */
[----:B-1----:R-:W4:Y:S04]  /*12f7f0*/  LDL.LU R2, [R1+0x6210] ;  /* 0x0062100001027983 */ /* 0x002f280000300800 */
[----:B------:R-:W4:Y:S01]  /*12f800*/  LDL.LU R244, [R1+0x626c] ;  /* 0x00626c0001f47983 */ /* 0x000f220000300800 */
[----:B------:R-:W-:-:S05]  /*12f810*/  IADD3 R0, P1, PT, R0, R162, RZ ;  /* 0x000000a200007210 */ /* 0x000fca0007f3e0ff */
[----:B------:R1:W-:Y:S04]  /*12f820*/  STL [R1+0x6230], R0 ;  /* 0x0062300001007387 */ /* 0x0003e80000100800 */
[----:B-1----:R-:W4:Y:S01]  /*12f830*/  LDL.LU R0, [R1+0x6208] ;  /* 0x0062080001007983 */ /* 0x002f220000300800 */
[----:B--2---:R-:W-:Y:S01]  /*12f840*/  IMAD.X R245, R245, 0x1, R3, P6 ;  /* 0x00000001f5f57824 */ /* 0x004fe200030e0603 */
[----:B------:R-:W-:-:S05]  /*12f850*/  IADD3 R243, P6, PT, R243, R162, RZ ;  /* 0x000000a2f3f37210 */ /* 0x000fca0007fde0ff */
[----:B------:R1:W-:Y:S04]  /*12f860*/  STL [R1+0x6228], R243 ;  /* 0x006228f301007387 */ /* 0x0003e80000100800 */
[----:B-1----:R-:W2:Y:S01]  /*12f870*/  LDL.LU R243, [R1+0x6224] ;  /* 0x0062240001f37983 */ /* 0x002ea20000300800 */
[----:B---3--:R-:W-:-:S03]  /*12f880*/  IMAD.X R242, R242, 0x1, R3, P5 ;  /* 0x00000001f2f27824 */ /* 0x008fc600028e0603 */
[----:B------:R-:W-:Y:S04]  /*12f890*/  STL [R1+0x628c], R245 ;  /* 0x00628cf501007387 */ /* 0x000fe80000100800 */
[----:B------:R1:W-:Y:S04]  /*12f8a0*/  STL [R1+0x6284], R242 ;  /* 0x006284f201007387 */ /* 0x0003e80000100800 */
[----:B-1----:R-:W3:Y:S01]  /*12f8b0*/  LDL.LU R242, [R1+0x6200] ;  /* 0x0062000001f27983 */ /* 0x002ee20000300800 */
[----:B----4-:R-:W-:-:S03]  /*12f8c0*/  IADD3 R61, P5, PT, R61, R162, RZ ;  /* 0x000000a23d3d7210 */ /* 0x010fc60007fbe0ff */
[----:B------:R-:W4:Y:S01]  /*12f8d0*/  LDL.LU R246, [R1+0x621c] ;  /* 0x00621c0001f67983 */ /* 0x000f220000300800 */
[----:B------:R-:W-:-:S03]  /*12f8e0*/  IMAD.X R248, R248, 0x1, R3, P4 ;  /* 0x00000001f8f87824 */ /* 0x000fc600020e0603 */
[----:B------:R-:W4:Y:S04]  /*12f8f0*/  LDL.LU R245, [R1+0x61f8] ;  /* 0x0061f80001f57983 */ /* 0x000f280000300800 */
[----:B------:R1:W-:Y:S04]  /*12f900*/  STL [R1+0x6220], R61 ;  /* 0x0062203d01007387 */ /* 0x0003e80000100800 */
[----:B-1----:R-:W4:Y:S01]  /*12f910*/  LDL.LU R61, [R1+0x6214] ;  /* 0x00621400013d7983 */ /* 0x002f220000300800 */
[----:B------:R-:W-:Y:S01]  /*12f920*/  IADD3 R60, P4, PT, R60, R162, RZ ;  /* 0x000000a23c3c7210 */ /* 0x000fe20007f9e0ff */
[----:B------:R-:W-:-:S04]  /*12f930*/  IMAD.X R247, R247, 0x1, R3, P3 ;  /* 0x00000001f7f77824 */ /* 0x000fc800018e0603 */
[----:B------:R1:W-:Y:S04]  /*12f940*/  STL [R1+0x6218], R60 ;  /* 0x0062183c01007387 */ /* 0x0003e80000100800 */
[----:B-1----:R-:W4:Y:S01]  /*12f950*/  LDL.LU R60, [R1+0x61f0] ;  /* 0x0061f000013c7983 */ /* 0x002f220000300800 */
[----:B------:R-:W-:-:S03]  /*12f960*/  IADD3 R2, P3, PT, R2, R162, RZ ;  /* 0x000000a202027210 */ /* 0x000fc60007f7e0ff */
[----:B------:R-:W-:Y:S01]  /*12f970*/  STL [R1+0x627c], R248 ;  /* 0x00627cf801007387 */ /* 0x000fe20000100800 */
[----:B------:R-:W-:-:S03]  /*12f980*/  IADD3.X R244, PT, PT, R244, R3, RZ, P2, !PT ;  /* 0x00000003f4f47210 */ /* 0x000fc600017fe4ff */
[----:B------:R1:W-:Y:S04]  /*12f990*/  STL [R1+0x6210], R2 ;  /* 0x0062100201007387 */ /* 0x0003e80000100800 */
[----:B-1----:R-:W4:Y:S04]  /*12f9a0*/  LDL.LU R2, [R1+0x620c] ;  /* 0x00620c0001027983 */ /* 0x002f280000300800 */
[----:B------:R-:W-:Y:S04]  /*12f9b0*/  STL [R1+0x6274], R247 ;  /* 0x006274f701007387 */ /* 0x000fe80000100800 */
[----:B------:R1:W-:Y:S04]  /*12f9c0*/  STL [R1+0x626c], R244 ;  /* 0x00626cf401007387 */ /* 0x0003e80000100800 */
[----:B-1----:R-:W4:Y:S01]  /*12f9d0*/  LDL.LU R244, [R1+0x61e8] ;  /* 0x0061e80001f47983 */ /* 0x002f220000300800 */
[----:B------:R-:W-:-:S05]  /*12f9e0*/  IADD3 R0, P2, PT, R0, R162, RZ ;  /* 0x000000a200007210 */ /* 0x000fca0007f5e0ff */
[----:B------:R1:W-:Y:S04]  /*12f9f0*/  STL [R1+0x6208], R0 ;  /* 0x0062080001007387 */ /* 0x0003e80000100800 */
[----:B-1----:R-:W4:Y:S01]  /*12fa00*/  LDL.LU R0, [R1+0x6204] ;  /* 0x0062040001007983 */ /* 0x002f220000300800 */
[----:B--2---:R-:W-:-:S05]  /*12fa10*/  IMAD.X R243, R243, 0x1, R3, P1 ;  /* 0x00000001f3f37824 */ /* 0x004fca00008e0603 */
[----:B------:R1:W-:Y:S04]  /*12fa20*/  STL [R1+0x6224], R243 ;  /* 0x006224f301007387 */ /* 0x0003e80000100800 */
[----:B-1----:R-:W2:Y:S01]  /*12fa30*/  LDL.LU R243, [R1+0x61e0] ;  /* 0x0061e00001f37983 */ /* 0x002ea20000300800 */
[----:B---3--:R-:W-:Y:S01]  /*12fa40*/  IADD3 R242, P1, PT, R242, R162, RZ ;  /* 0x000000a2f2f27210 */ /* 0x008fe20007f3e0ff */
[----:B----4-:R-:W-:-:S04]  /*12fa50*/  IMAD.X R246, R246, 0x1, R3, P6 ;  /* 0x00000001f6f67824 */ /* 0x010fc800030e0603 */
[----:B------:R1:W-:Y:S01]  /*12fa60*/  STL [R1+0x6200], R242 ;  /* 0x006200f201007387 */ /* 0x0003e20000100800 */
[----:B------:R-:W-:-:S03]  /*12fa70*/  IADD3 R245, P6, PT, R245, R162, RZ ;  /* 0x000000a2f5f57210 */ /* 0x000fc60007fde0ff */
[----:B-1----:R-:W3:Y:S04]  /*12fa80*/  LDL.LU R242, [R1+0x61fc] ;  /* 0x0061fc0001f27983 */ /* 0x002ee80000300800 */
[----:B------:R-:W4:Y:S01]  /*12fa90*/  LDL.LU R248, [R1+0x61d8] ;  /* 0x0061d80001f87983 */ /* 0x000f220000300800 */
[----:B------:R-:W-:-:S03]  /*12faa0*/  IMAD.X R61, R61, 0x1, R3, P5 ;  /* 0x000000013d3d7824 */ /* 0x000fc600028e0603 */
[----:B------:R-:W-:Y:S04]  /*12fab0*/  STL [R1+0x621c], R246 ;  /* 0x00621cf601007387 */ /* 0x000fe80000100800 */
[----:B------:R1:W-:Y:S04]  /*12fac0*/  STL [R1+0x6214], R61 ;  /* 0x0062143d01007387 */ /* 0x0003e80000100800 */
[----:B------:R-:W-:Y:S04]  /*12fad0*/  STL [R1+0x61f8], R245 ;  /* 0x0061f8f501007387 */ /* 0x000fe80000100800 */
[----:B-1----:R-:W4:Y:S01]  /*12fae0*/  LDL.LU R61, [R1+0x61f4] ;  /* 0x0061f400013d7983 */ /* 0x002f220000300800 */
[----:B------:R-:W-:-:S03]  /*12faf0*/  IADD3 R60, P5, PT, R60, R162, RZ ;  /* 0x000000a23c3c7210 */ /* 0x000fc60007fbe0ff */
[----:B------:R-:W4:Y:S04]  /*12fb00*/  LDL.LU R247, [R1+0x61d0] ;  /* 0x0061d00001f77983 */ /* 0x000f280000300800 */
[----:B------:R1:W-:Y:S04]  /*12fb10*/  STL [R1+0x61f0], R60 ;  /* 0x0061f03c01007387 */ /* 0x0003e80000100800 */
[----:B-1----:R-:W4:Y:S01]  /*12fb20*/  LDL.LU R60, [R1+0x61ec] ;  /* 0x0061ec00013c7983 */ /* 0x002f220000300800 */
[----:B------:R-:W-:-:S03]  /*12fb30*/  IMAD.X R2, R2, 0x1, R3, P4 ;  /* 0x0000000102027824 */ /* 0x000fc600020e0603 */
[----:B------:R-:W4:Y:S04]  /*12fb40*/  LDL.LU R245, [R1+0x61c8] ;  /* 0x0061c80001f57983 */ /* 0x000f280000300800 */
[----:B------:R1:W-:Y:S04]  /*12fb50*/  STL [R1+0x620c], R2 ;  /* 0x00620c0201007387 */ /* 0x0003e80000100800 */
[----:B-1----:R-:W4:Y:S01]  /*12fb60*/  LDL.LU R2, [R1+0x61e4] ;  /* 0x0061e40001027983 */ /* 0x002f220000300800 */
[----:B------:R-:W-:-:S05]  /*12fb70*/  IMAD.X R0, R0, 0x1, R3, P3 ;  /* 0x0000000100007824 */ /* 0x000fca00018e0603 */
[----:B------:R1:W-:Y:S04]  /*12fb80*/  STL [R1+0x6204], R0 ;  /* 0x0062040001007387 */ /* 0x0003e80000100800 */
[----:B-1----:R-:W4:Y:S01]  /*12fb90*/  LDL.LU R0, [R1+0x61c0] ;  /* 0x0061c00001007983 */ /* 0x002f220000300800 */
[----:B------:R-:W-:-:S05]  /*12fba0*/  IADD3 R244, P4, PT, R244, R162, RZ ;  /* 0x000000a2f4f47210 */ /* 0x000fca0007f9e0ff */
[----:B------:R-:W-:Y:S01]  /*12fbb0*/  STL [R1+0x61e8], R244 ;  /* 0x0061e8f401007387 */ /* 0x000fe20000100800 */
[----:B--2---:R-:W-:-:S05]  /*12fbc0*/  IADD3 R243, P3, PT, R243, R162, RZ ;  /* 0x000000a2f3f37210 */ /* 0x004fca0007f7e0ff */
[----:B------:R1:W-:Y:S04]  /*12fbd0*/  STL [R1+0x61e0], R243 ;  /* 0x0061e0f301007387 */ /* 0x0003e80000100800 */
[----:B-1----:R-:W2:Y:S04]  /*12fbe0*/  LDL.LU R243, [R1+0x61dc] ;  /* 0x0061dc0001f37983 */ /* 0x002ea80000300800 */
[----:B------:R-:W2:Y:S01]  /*12fbf0*/  LDL.LU R246, [R1+0x61b8] ;  /* 0x0061b80001f67983 */ /* 0x000ea20000300800 */
[----:B---3--:R-:W-:-:S03]  /*12fc00*/  IMAD.X R242, R242, 0x1, R3, P2 ;  /* 0x00000001f2f27824 */ /* 0x008fc600010e0603 */
[----:B------:R-:W3:Y:S04]  /*12fc10*/  LDL.LU R244, [R1+0x61d4] ;  /* 0x0061d40001f47983 */ /* 0x000ee80000300800 */
[----:B------:R1:W-:Y:S01]  /*12fc20*/  STL [R1+0x61fc], R242 ;  /* 0x0061fcf201007387 */ /* 0x0003e20000100800 */
[----:B----4-:R-:W-:-:S03]  /*12fc30*/  IADD3 R248, P2, PT, R248, R162, RZ ;  /* 0x000000a2f8f87210 */ /* 0x010fc60007f5e0ff */
[----:B-1----:R-:W4:Y:S01]  /*12fc40*/  LDL.LU R242, [R1+0x61b0] ;  /* 0x0061b00001f27983 */ /* 0x002f220000300800 */
[----:B------:R-:W-:-:S05]  /*12fc50*/  IMAD.X R61, R61, 0x1, R3, P1 ;  /* 0x000000013d3d7824 */ /* 0x000fca00008e0603 */
[----:B------:R1:W-:Y:S01]  /*12fc60*/  STL [R1+0x61f4], R61 ;  /* 0x0061f43d01007387 */ /* 0x0003e20000100800 */
[----:B------:R-:W-:-:S03]  /*12fc70*/  IADD3 R247, P1, PT, R247, R162, RZ ;  /* 0x000000a2f7f77210 */ /* 0x000fc60007f3e0ff */
[----:B-1----:R-:W4:Y:S01]  /*12fc80*/  LDL.LU R61, [R1+0x61cc] ;  /* 0x0061cc00013d7983 */ /* 0x002f220000300800 */
[----:B------:R-:W-:-:S03]  /*12fc90*/  IMAD.X R60, R60, 0x1, R3, P6 ;  /* 0x000000013c3c7824 */ /* 0x000fc600030e0603 */
[----:B------:R-:W-:Y:S01]  /*12fca0*/  STL [R1+0x61d8], R248 ;  /* 0x0061d8f801007387 */ /* 0x000fe20000100800 */
[----:B------:R-:W-:-:S03]  /*12fcb0*/  IADD3 R245, P6, PT, R245, R162, RZ ;  /* 0x000000a2f5f57210 */ /* 0x000fc60007fde0ff */
[----:B------:R1:W-:Y:S04]  /*12fcc0*/  STL [R1+0x61ec], R60 ;  /* 0x0061ec3c01007387 */ /* 0x0003e80000100800 */
[----:B-1----:R-:W4:Y:S01]  /*12fcd0*/  LDL.LU R60, [R1+0x61a8] ;  /* 0x0061a800013c7983 */ /* 0x002f220000300800 */
[----:B------:R-:W-:-:S03]  /*12fce0*/  IMAD.X R2, R2, 0x1, R3, P5 ;  /* 0x0000000102027824 */ /* 0x000fc600028e0603 */
[----:B------:R-:W-:Y:S04]  /*12fcf0*/  STL [R1+0x61d0], R247 ;  /* 0x0061d0f701007387 */ /* 0x000fe80000100800 */
[----:B------:R1:W-:Y:S04]  /*12fd00*/  STL [R1+0x61c8], R245 ;  /* 0x0061c8f501007387 */ /* 0x0003e80000100800 */
[----:B-1----:R-:W4:Y:S04]  /*12fd10*/  LDL.LU R245, [R1+0x61c4] ;  /* 0x0061c40001f57983 */ /* 0x002f280000300800 */
[----:B------:R1:W-:Y:S04]  /*12fd20*/  STL [R1+0x61e4], R2 ;  /* 0x0061e40201007387 */ /* 0x0003e80000100800 */
[----:B-1----:R-:W4:Y:S01]  /*12fd30*/  LDL.LU R2, [R1+0x61a0] ;  /* 0x0061a00001027983 */ /* 0x002f220000300800 */
[----:B------:R-:W-:-:S05]  /*12fd40*/  IADD3 R0, P5, PT, R0, R162, RZ ;  /* 0x000000a200007210 */ /* 0x000fca0007fbe0ff */
[----:B------:R1:W-:Y:S04]  /*12fd50*/  STL [R1+0x61c0], R0 ;  /* 0x0061c00001007387 */ /* 0x0003e80000100800 */
[----:B-1----:R-:W4:Y:S01]  /*12fd60*/  LDL.LU R0, [R1+0x61bc] ;  /* 0x0061bc0001007983 */ /* 0x002f220000300800 */
[----:B--2---:R-:W-:Y:S02]  /*12fd70*/  IADD3.X R243, PT, PT, R243, R3, RZ, P4, !PT ;  /* 0x00000003f3f37210 */ /* 0x004fe400027fe4ff */
[----:B------:R-:W-:-:S03]  /*12fd80*/  IADD3 R246, P4, PT, R246, R162, RZ ;  /* 0x000000a2f6f67210 */ /* 0x000fc60007f9e0ff */
[----:B------:R1:W-:Y:S01]  /*12fd90*/  STL [R1+0x61dc], R243 ;  /* 0x0061dcf301007387 */ /* 0x0003e20000100800 */
[----:B---3--:R-:W-:-:S03]  /*12fda0*/  IMAD.X R244, R244, 0x1, R3, P3 ;  /* 0x00000001f4f47824 */ /* 0x008fc600018e0603 */
[----:B-1----:R-:W2:Y:S04]  /*12fdb0*/  LDL.LU R243, [R1+0x6198] ;  /* 0x0061980001f37983 */ /* 0x002ea80000300800 */
[----:B------:R-:W3:Y:S01]  /*12fdc0*/  LDL.LU R248, [R1+0x61b4] ;  /* 0x0061b40001f87983 */ /* 0x000ee20000300800 */
[----:B----4-:R-:W-:-:S03]  /*12fdd0*/  IADD3 R242, P3, PT, R242, R162, RZ ;  /* 0x000000a2f2f27210 */ /* 0x010fc60007f7e0ff */
[----:B------:R-:W-:Y:S04]  /*12fde0*/  STL [R1+0x61b8], R246 ;  /* 0x0061b8f601007387 */ /* 0x000fe80000100800 */
[----:B------:R1:W-:Y:S04]  /*12fdf0*/  STL [R1+0x61b0], R242 ;  /* 0x0061b0f201007387 */ /* 0x0003e80000100800 */
[----:B------:R-:W-:Y:S04]  /*12fe00*/  STL [R1+0x61d4], R244 ;  /* 0x0061d4f401007387 */ /* 0x000fe80000100800 */
[----:B-1----:R-:W4:Y:S04]  /*12fe10*/  LDL.LU R242, [R1+0x6190] ;  /* 0x0061900001f27983 */ /* 0x002f280000300800 */
[----:B------:R-:W4:Y:S01]  /*12fe20*/  LDL.LU R247, [R1+0x61ac] ;  /* 0x0061ac0001f77983 */ /* 0x000f220000300800 */
[----:B------:R-:W-:-:S05]  /*12fe30*/  IMAD.X R61, R61, 0x1, R3, P2 ;  /* 0x000000013d3d7824 */ /* 0x000fca00010e0603 */
[----:B------:R1:W-:Y:S04]  /*12fe40*/  STL [R1+0x61cc], R61 ;  /* 0x0061cc3d01007387 */ /* 0x0003e80000100800 */
[----:B-1----:R-:W4:Y:S01]  /*12fe50*/  LDL.LU R61, [R1+0x6188] ;  /* 0x00618800013d7983 */ /* 0x002f220000300800 */
[----:B------:R-:W-:-:S03]  /*12fe60*/  IADD3 R60, P2, PT, R60, R162, RZ ;  /* 0x000000a23c3c7210 */ /* 0x000fc60007f5e0ff */
[----:B------:R-:W4:Y:S04]  /*12fe70*/  LDL.LU R244, [R1+0x61a4] ;  /* 0x0061a40001f47983 */ /* 0x000f280000300800 */
[----:B------:R1:W-:Y:S04]  /*12fe80*/  STL [R1+0x61a8], R60 ;  /* 0x0061a83c01007387 */ /* 0x0003e80000100800 */
[----:B-1----:R-:W4:Y:S01]  /*12fe90*/  LDL.LU R60, [R1+0x6180] ;  /* 0x00618000013c7983 */ /* 0x002f220000300800 */
[----:B------:R-:W-:Y:S01]  /*12fea0*/  IMAD.X R245, R245, 0x1, R3, P1 ;  /* 0x00000001f5f57824 */ /* 0x000fe200008e0603 */
[----:B------:R-:W-:-:S05]  /*12feb0*/  IADD3 R2, P1, PT, R2, R162, RZ ;  /* 0x000000a202027210 */ /* 0x000fca0007f3e0ff */
[----:B------:R1:W-:Y:S04]  /*12fec0*/  STL [R1+0x61a0], R2 ;  /* 0x0061a00201007387 */ /* 0x0003e80000100800 */
[----:B-1----:R-:W4:Y:S04]  /*12fed0*/  LDL.LU R2, [R1+0x619c] ;  /* 0x00619c0001027983 */ /* 0x002f280000300800 */
[----:B------:R-:W-:Y:S01]  /*12fee0*/  STL [R1+0x61c4], R245 ;  /* 0x0061c4f501007387 */ /* 0x000fe20000100800 */
[----:B------:R-:W-:-:S05]  /*12fef0*/  IMAD.X R0, R0, 0x1, R3, P6 ;  /* 0x0000000100007824 */ /* 0x000fca00030e0603 */
[----:B------:R1:W-:Y:S04]  /*12ff00*/  STL [R1+0x61bc], R0 ;  /* 0x0061bc0001007387 */ /* 0x0003e80000100800 */
[----:B-1----:R-:W4:Y:S04]  /*12ff10*/  LDL.LU R0, [R1+0x6178] ;  /* 0x0061780001007983 */ /* 0x002f280000300800 */
[----:B------:R-:W4:Y:S04]  /*12ff20*/  LDL.LU R246, [R1+0x6194] ;  /* 0x0061940001f67983 */ /* 0x000f280000300800 */
[----:B------:R-:W4:Y:S01]  /*12ff30*/  LDL.LU R245, [R1+0x6130] ;  /* 0x0061300001f57983 */ /* 0x000f220000300800 */
[----:B--2---:R-:W-:Y:S01]  /*12ff40*/  IADD3 R243, P6, PT, R243, R162, RZ ;  /* 0x000000a2f3f37210 */ /* 0x004fe20007fde0ff */
[----:B---3--:R-:W-:-:S04]  /*12ff50*/  IMAD.X R248, R248, 0x1, R3, P5 ;  /* 0x00000001f8f87824 */ /* 0x008fc800028e0603 */
[----:B------:R1:W-:Y:S04]  /*12ff60*/  STL [R1+0x6198], R243 ;  /* 0x006198f301007387 */ /* 0x0003e80000100800 */
[----:B-1----:R-:W2:Y:S01]  /*12ff70*/  LDL.LU R243, [R1+0x618c] ;  /* 0x00618c0001f37983 */ /* 0x002ea20000300800 */
[----:B----4-:R-:W-:Y:S01]  /*12ff80*/  IADD3 R242, P5, PT, R242, R162, RZ ;  /* 0x000000a2f2f27210 */ /* 0x010fe20007fbe0ff */
[----:B------:R-:W-:-:S04]  /*12ff90*/  IMAD.X R247, R247, 0x1, R3, P4 ;  /* 0x00000001f7f77824 */ /* 0x000fc800020e0603 */
[----:B------:R1:W-:Y:S04]  /*12ffa0*/  STL [R1+0x6190], R242 ;  /* 0x006190f201007387 */ /* 0x0003e80000100800 */
[----:B-1----:R-:W3:Y:S01]  /*12ffb0*/  LDL.LU R242, [R1+0x6128] ;  /* 0x0061280001f27983 */ /* 0x002ee20000300800 */
[----:B------:R-:W-:-:S03]  /*12ffc0*/  IADD3 R61, P4, PT, R61, R162, RZ ;  /* 0x000000a23d3d7210 */ /* 0x000fc60007f9e0ff */
[----:B------:R-:W-:Y:S01]  /*12ffd0*/  STL [R1+0x61b4], R248 ;  /* 0x0061b4f801007387 */ /* 0x000fe20000100800 */
[----:B------:R-:W-:-:S03]  /*12ffe0*/  IMAD.X R244, R244, 0x1, R3, P3 ;  /* 0x00000001f4f47824 */ /* 0x000fc600018e0603 */
[----:B------:R1:W-:Y:S04]  /*12fff0*/  STL [R1+0x6188], R61 ;  /* 0x0061883d01007387 */ /* 0x0003e80000100800 */
[----:B-1----:R-:W4:Y:S01]  /*130000*/  LDL.LU R61, [R1+0x6184] ;  /* 0x00618400013d7983 */ /* 0x002f220000300800 */
[----:B------:R-:W-:-:S03]  /*130010*/  IADD3 R60, P3, PT, R60, R162, RZ ;  /* 0x000000a23c3c7210 */ /* 0x000fc60007f7e0ff */
[----:B------:R-:W-:Y:S04]  /*130020*/  STL [R1+0x61ac], R247 ;  /* 0x0061acf701007387 */ /* 0x000fe80000100800 */
        /* <DEDUP_REMOVED lines=8> */
[----:B------:R1:W-:Y:S04]  /*1300b0*/  STL [R1+0x6178], R0 ;  /* 0x0061780001007387 */ /* 0x0003e80000100800 */
[----:B-1----:R-:W4:Y:S01]  /*1300c0*/  LDL.LU R0, [R1+0x6174] ;  /* 0x0061740001007983 */ /* 0x002f220000300800 */
[----:B------:R-:W-:Y:S01]  /*1300d0*/  IMAD.X R246, R246, 0x1, R3, P1 ;  /* 0x00000001f6f67824 */ /* 0x000fe200008e0603 */
[----:B------:R-:W-:Y:S02]  /*1300e0*/  IADD3 R245, P1, PT, R245, R162, RZ ;  /* 0x000000a2f5f57210 */ /* 0x000fe40007f3e0ff */
[----:B------:R-:W4:Y:S04]  /*1300f0*/  LDL.LU R248, [R1+0x6110] ;  /* 0x0061100001f87983 */ /* 0x000f280000300800 */
[----:B------:R-:W-:Y:S01]  /*130100*/  STL [R1+0x6194], R246 ;  /* 0x006194f601007387 */ /* 0x000fe20000100800 */
[----:B--2---:R-:W-:-:S05]  /*130110*/  IADD3.X R243, PT, PT, R243, R3, RZ, P6, !PT ;  /* 0x00000003f3f37210 */ /* 0x004fca00037fe4ff */
[----:B------:R1:W-:Y:S04]  /*130120*/  STL [R1+0x618c], R243 ;  /* 0x00618cf301007387 */ /* 0x0003e80000100800 */
[----:B------:R-:W-:Y:S04]  /*130130*/  STL [R1+0x6130], R245 ;  /* 0x006130f501007387 */ /* 0x000fe80000100800 */
[----:B-1----:R-:W2:Y:S04]  /*130140*/  LDL.LU R243, [R1+0x616c] ;  /* 0x00616c0001f37983 */ /* 0x002ea80000300800 */
[----:B------:R-:W2:Y:S01]  /*130150*/  LDL.LU R247, [R1+0x6108] ;  /* 0x0061080001f77983 */ /* 0x000ea20000300800 */
[----:B---3--:R-:W-:-:S05]  /*130160*/  IADD3 R242, P6, PT, R242, R162, RZ ;  /* 0x000000a2f2f27210 */ /* 0x008fca0007fde0ff */
[----:B------:R1:W-:Y:S04]  /*130170*/  STL [R1+0x6128], R242 ;  /* 0x006128f201007387 */ /* 0x0003e80000100800 */
[----:B-1----:R-:W3:Y:S04]  /*130180*/  LDL.LU R242, [R1+0x6124] ;  /* 0x0061240001f27983 */ /* 0x002ee80000300800 */
[----:B------:R-:W3:Y:S01]  /*130190*/  LDL.LU R245, [R1+0x6100] ;  /* 0x0061000001f57983 */ /* 0x000ee20000300800 */
[----:B----4-:R-:W-:-:S05]  /*1301a0*/  IMAD.X R61, R61, 0x1, R3, P5 ;  /* 0x000000013d3d7824 */ /* 0x010fca00028e0603 */
[----:B------:R1:W-:Y:S04]  /*1301b0*/  STL [R1+0x6184], R61 ;  /* 0x0061843d01007387 */ /* 0x0003e80000100800 */
[----:B-1----:R-:W4:Y:S01]  /*1301c0*/  LDL.LU R61, [R1+0x611c] ;  /* 0x00611c00013d7983 */ /* 0x002f220000300800 */
[----:B------:R-:W-:Y:S01]  /*1301d0*/  IADD3 R244, P5, PT, R244, R162, RZ ;  /* 0x000000a2f4f47210 */ /* 0x000fe20007fbe0ff */
[----:B------:R-:W-:-:S05]  /*1301e0*/  IMAD.X R60, R60, 0x1, R3, P4 ;  /* 0x000000013c3c7824 */ /* 0x000fca00020e0603 */
[----:B------:R1:W-:Y:S04]  /*1301f0*/  STL [R1+0x617c], R60 ;  /* 0x00617c3c01007387 */ /* 0x0003e80000100800 */
[----:B-1----:R-:W4:Y:S01]  /*130200*/  LDL.LU R60, [R1+0x60f8] ;  /* 0x0060f800013c7983 */ /* 0x002f220000300800 */
[----:B------:R-:W-:-:S03]  /*130210*/  IADD3 R2, P4, PT, R2, R162, RZ ;  /* 0x000000a202027210 */ /* 0x000fc60007f9e0ff */
[----:B------:R-:W-:Y:S04]  /*130220*/  STL [R1+0x6120], R244 ;  /* 0x006120f401007387 */ /* 0x000fe80000100800 */
[----:B------:R1:W-:Y:S04]  /*130230*/  STL [R1+0x6118], R2 ;  /* 0x0061180201007387 */ /* 0x0003e80000100800 */
[----:B-1----:R-:W4:Y:S04]  /*130240*/  LDL.LU R2, [R1+0x6114] ;  /* 0x0061140001027983 */ /* 0x002f280000300800 */
[----:B------:R-:W4:Y:S04]  /*130250*/  LDL.LU R246, [R1+0x60f0] ;  /* 0x0060f00001f67983 */ /* 0x000f280000300800 */
[----:B------:R-:W4:Y:S01]  /*130260*/  LDL.LU R244, [R1+0x610c] ;  /* 0x00610c0001f47983 */ /* 0x000f220000300800 */
[----:B------:R-:W-:-:S05]  /*130270*/  IMAD.X R0, R0, 0x1, R3, P3 ;  /* 0x0000000100007824 */ /* 0x000fca00018e0603 */
[----:B------:R1:W-:Y:S04]  /*130280*/  STL [R1+0x6174], R0 ;  /* 0x0061740001007387 */ /* 0x0003e80000100800 */
[----:B-1----:R-:W4:Y:S01]  /*130290*/  LDL.LU R0, [R1+0x60e8] ;  /* 0x0060e80001007983 */ /* 0x002f220000300800 */
[----:B------:R-:W-:Y:S01]  /*1302a0*/  IADD3 R248, P3, PT, R248, R162, RZ ;  /* 0x000000a2f8f87210 */ /* 0x000fe20007f7e0ff */
[----:B--2---:R-:W-:-:S05]  /*1302b0*/  IMAD.X R243, R243, 0x1, R3, P2 ;  /* 0x00000001f3f37824 */ /* 0x004fca00010e0603 */
[----:B------:R1:W-:Y:S01]  /*1302c0*/  STL [R1+0x616c], R243 ;  /* 0x00616cf301007387 */ /* 0x0003e20000100800 */
[----:B------:R-:W-:-:S03]  /*1302d0*/  IADD3 R247, P2, PT, R247, R162, RZ ;  /* 0x000000a2f7f77210 */ /* 0x000fc60007f5e0ff */
[----:B-1----:R-:W2:Y:S04]  /*1302e0*/  LDL.LU R243, [R1+0x6104] ;  /* 0x0061040001f37983 */ /* 0x002ea80000300800 */
[----:B------:R-:W-:Y:S01]  /*1302f0*/  STL [R1+0x6110], R248 ;  /* 0x006110f801007387 */ /* 0x000fe20000100800 */
[----:B---3--:R-:W-:Y:S01]  /*130300*/  IMAD.X R242, R242, 0x1, R3, P1 ;  /* 0x00000001f2f27824 */ /* 0x008fe200008e0603 */
[----:B------:R-:W-:-:S04]  /*130310*/  IADD3 R245, P1, PT, R245, R162, RZ ;  /* 0x000000a2f5f57210 */ /* 0x000fc80007f3e0ff */
[----:B------:R1:W-:Y:S04]  /*130320*/  STL [R1+0x6124], R242 ;  /* 0x006124f201007387 */ /* 0x0003e80000100800 */
[----:B-1----:R-:W3:Y:S04]  /*130330*/  LDL.LU R242, [R1+0x60e0] ;  /* 0x0060e00001f27983 */ /* 0x002ee80000300800 */
[----:B------:R-:W-:Y:S04]  /*130340*/  STL [R1+0x6108], R247 ;  /* 0x006108f701007387 */ /* 0x000fe80000100800 */
[----:B------:R1:W-:Y:S01]  /*130350*/  STL [R1+0x6100], R245 ;  /* 0x006100f501007387 */ /* 0x0003e20000100800 */
[----:B----4-:R-:W-:-:S03]  /*130360*/  IMAD.X R61, R61, 0x1, R3, P6 ;  /* 0x000000013d3d7824 */ /* 0x010fc600030e0603 */
[----:B-1----:R-:W4:Y:S04]  /*130370*/  LDL.LU R245, [R1+0x60fc] ;  /* 0x0060fc0001f57983 */ /* 0x002f280000300800 */
[----:B------:R1:W-:Y:S04]  /*130380*/  STL [R1+0x611c], R61 ;  /* 0x00611c3d01007387 */ /* 0x0003e80000100800 */
[----:B-1----:R-:W4:Y:S01]  /*130390*/  LDL.LU R61, [R1+0x60d8] ;  /* 0x0060d800013d7983 */ /* 0x002f220000300800 */
[----:B------:R-:W-:-:S05]  /*1303a0*/  IADD3 R60, P6, PT, R60, R162, RZ ;  /* 0x000000a23c3c7210 */ /* 0x000fca0007fde0ff */
[----:B------:R1:W-:Y:S04]  /*1303b0*/  STL [R1+0x60f8], R60 ;  /* 0x0060f83c01007387 */ /* 0x0003e80000100800 */
[----:B-1----:R-:W4:Y:S01]  /*1303c0*/  LDL.LU R60, [R1+0x60f4] ;  /* 0x0060f400013c7983 */ /* 0x002f220000300800 */
[----:B------:R-:W-:Y:S01]  /*1303d0*/  IMAD.X R2, R2, 0x1, R3, P5 ;  /* 0x0000000102027824 */ /* 0x000fe200028e0603 */
[----:B------:R-:W-:-:S04]  /*1303e0*/  IADD3 R246, P5, PT, R246, R162, RZ ;  /* 0x000000a2f6f67210 */ /* 0x000fc80007fbe0ff */
[----:B------:R1:W-:Y:S01]  /*1303f0*/  STL [R1+0x6114], R2 ;  /* 0x0061140201007387 */ /* 0x0003e20000100800 */
[----:B------:R-:W-:-:S03]  /*130400*/  IMAD.X R244, R244, 0x1, R3, P4 ;  /* 0x00000001f4f47824 */ /* 0x000fc600020e0603 */
[----:B-1----:R-:W4:Y:S04]  /*130410*/  LDL.LU R2, [R1+0x60d0] ;  /* 0x0060d00001027983 */ /* 0x002f280000300800 */
[----:B------:R-:W4:Y:S04]  /*130420*/  LDL.LU R248, [R1+0x60ec] ;  /* 0x0060ec0001f87983 */ /* 0x000f280000300800 */
[----:B------:R-:W-:Y:S01]  /*130430*/  STL [R1+0x60f0], R246 ;  /* 0x0060f0f601007387 */ /* 0x000fe20000100800 */
[----:B------:R-:W-:-:S05]  /*130440*/  IADD3 R0, P4, PT, R0, R162, RZ ;  /* 0x000000a200007210 */ /* 0x000fca0007f9e0ff */
[----:B------:R1:W-:Y:S04]  /*130450*/  STL [R1+0x60e8], R0 ;  /* 0x0060e80001007387 */ /* 0x0003e80000100800 */
[----:B------:R-:W-:Y:S04]  /*130460*/  STL [R1+0x610c], R244 ;  /* 0x00610cf401007387 */ /* 0x000fe80000100800 */
[----:B-1----:R-:W4:Y:S04]  /*130470*/  LDL.LU R0, [R1+0x60c8] ;  /* 0x0060c80001007983 */ /* 0x002f280000300800 */
[----:B------:R-:W4:Y:S01]  /*130480*/  LDL.LU R247, [R1+0x60e4] ;  /* 0x0060e40001f77983 */ /* 0x000f220000300800 */
[----:B--2---:R-:W-:-:S05]  /*130490*/  IMAD.X R243, R243, 0x1, R3, P3 ;  /* 0x00000001f3f37824 */ /* 0x004fca00018e0603 */
[----:B------:R1:W-:Y:S04]  /*1304a0*/  STL [R1+0x6104], R243 ;  /* 0x006104f301007387 */ /* 0x0003e80000100800 */
[----:B-1----:R-:W2:Y:S04]  /*1304b0*/  LDL.LU R243, [R1+0x60c0] ;  /* 0x0060c00001f37983 */ /* 0x002ea80000300800 */
[----:B------:R-:W2:Y:S01]  /*1304c0*/  LDL.LU R244, [R1+0x60dc] ;  /* 0x0060dc0001f47983 */ /* 0x000ea20000300800 */
[----:B---3--:R-:W-:-:S05]  /*1304d0*/  IADD3 R242, P3, PT, R242, R162, RZ ;  /* 0x000000a2f2f27210 */ /* 0x008fca0007f7e0ff */
[----:B------:R1:W-:Y:S01]  /*1304e0*/  STL [R1+0x60e0], R242 ;  /* 0x0060e0f201007387 */ /* 0x0003e20000100800 */
[----:B----4-:R-:W-:-:S03]  /*1304f0*/  IADD3.X R245, PT, PT, R245, R3, RZ, P2, !PT ;  /* 0x00000003f5f57210 */ /* 0x010fc600017fe4ff */
[----:B-1----:R-:W3:Y:S01]  /*130500*/  LDL.LU R242, [R1+0x60b8] ;  /* 0x0060b80001f27983 */ /* 0x002ee20000300800 */
        /* <DEDUP_REMOVED lines=9> */
[----:B------:R-:W-:Y:S01]  /*1305a0*/  IADD3 R2, P1, PT, R2, R162, RZ ;  /* 0x000000a202027210 */ /* 0x000fe20007f3e0ff */
[----:B------:R-:W-:-:S04]  /*1305b0*/  IMAD.X R248, R248, 0x1, R3, P6 ;  /* 0x00000001f8f87824 */ /* 0x000fc800030e0603 */
[----:B------:R1:W-:Y:S04]  /*1305c0*/  STL [R1+0x60d0], R2 ;  /* 0x0060d00201007387 */ /* 0x0003e80000100800 */
[----:B-1----:R-:W4:Y:S01]  /*1305d0*/  LDL.LU R2, [R1+0x60c4] ;  /* 0x0060c40001027983 */ /* 0x002f220000300800 */
[----:B------:R-:W-:-:S05]  /*1305e0*/  IADD3 R0, P6, PT, R0, R162, RZ ;  /* 0x000000a200007210 */ /* 0x000fca0007fde0ff */
[----:B------:R1:W-:Y:S04]  /*1305f0*/  STL [R1+0x60c8], R0 ;  /* 0x0060c80001007387 */ /* 0x0003e80000100800 */
[----:B-1----:R-:W4:Y:S01]  /*130600*/  LDL.LU R0, [R1+0x60a0] ;  /* 0x0060a00001007983 */ /* 0x002f220000300800 */
[----:B------:R-:W-:-:S03]  /*130610*/  IMAD.X R247, R247, 0x1, R3, P5 ;  /* 0x00000001f7f77824 */ /* 0x000fc600028e0603 */
[----:B------:R-:W-:Y:S01]  /*130620*/  STL [R1+0x60ec], R248 ;  /* 0x0060ecf801007387 */ /* 0x000fe20000100800 */
[----:B--2---:R-:W-:Y:S01]  /*130630*/  IADD3 R243, P5, PT, R243, R162, RZ ;  /* 0x000000a2f3f37210 */ /* 0x004fe20007fbe0ff */
[----:B------:R-:W-:-:S04]  /*130640*/  IMAD.X R244, R244, 0x1, R3, P4 ;  /* 0x00000001f4f47824 */ /* 0x000fc800020e0603 */
[----:B------:R1:W-:Y:S04]  /*130650*/  STL [R1+0x60c0], R243 ;  /* 0x0060c0f301007387 */ /* 0x0003e80000100800 */
[----:B-1----:R-:W2:Y:S04]  /*130660*/  LDL.LU R243, [R1+0x60bc] ;  /* 0x0060bc0001f37983 */ /* 0x002ea80000300800 */
[----:B------:R-:W-:Y:S04]  /*130670*/  STL [R1+0x60e4], R247 ;  /* 0x0060e4f701007387 */ /* 0x000fe80000100800 */
[----:B------:R1:W-:Y:S01]  /*130680*/  STL [R1+0x60dc], R244 ;  /* 0x0060dcf401007387 */ /* 0x0003e20000100800 */
[----:B---3--:R-:W-:-:S03]  /*130690*/  IADD3 R242, P4, PT, R242, R162, RZ ;  /* 0x000000a2f2f27210 */ /* 0x008fc60007f9e0ff */
[----:B-1----:R-:W3:Y:S04]  /*1306a0*/  LDL.LU R244, [R1+0x6098] ;  /* 0x0060980001f47983 */ /* 0x002ee80000300800 */
[----:B------:R1:W-:Y:S04]  /*1306b0*/  STL [R1+0x60b8], R242 ;  /* 0x0060b8f201007387 */ /* 0x0003e80000100800 */
[----:B-1----:R-:W3:Y:S01]  /*1306c0*/  LDL.LU R242, [R1+0x60b4] ;  /* 0x0060b40001f27983 */ /* 0x002ee20000300800 */
[----:B----4-:R-:W-:-:S05]  /*1306d0*/  IMAD.X R61, R61, 0x1, R3, P3 ;  /* 0x000000013d3d7824 */ /* 0x010fca00018e0603 */
[----:B------:R1:W-:Y:S04]  /*1306e0*/  STL [R1+0x60d4], R61 ;  /* 0x0060d43d01007387 */ /* 0x0003e80000100800 */
[----:B-1----:R-:W4:Y:S01]  /*1306f0*/  LDL.LU R61, [R1+0x6090] ;  /* 0x00609000013d7983 */ /* 0x002f220000300800 */
[-C--:B------:R-:W-:Y:S01]  /*130700*/  IADD3 R60, P3, PT, R60, R162.reuse, RZ ;  /* 0x000000a23c3c7210 */ /* 0x080fe20007f7e0ff */
[----:B------:R-:W-:Y:S01]  /*130710*/  IMAD.X R246, R246, 0x1, R3, P2 ;  /* 0x00000001f6f67824 */ /* 0x000fe200010e0603 */
[----:B------:R-:W-:-:S03]  /*130720*/  IADD3 R245, P2, PT, R245, R162, RZ ;  /* 0x000000a2f5f57210 */ /* 0x000fc60007f5e0ff */
[----:B------:R1:W-:Y:S04]  /*130730*/  STL [R1+0x60b0], R60 ;  /* 0x0060b03c01007387 */ /* 0x0003e80000100800 */
        /* <DEDUP_REMOVED lines=13> */
[----:B------:R1:W-:Y:S01]  /*130810*/  STL [R1+0x60bc], R243 ;  /* 0x0060bcf301007387 */ /* 0x0003e20000100800 */
[----:B---3--:R-:W-:-:S03]  /*130820*/  IADD3 R244, P6, PT, R244, R162, RZ ;  /* 0x000000a2f4f47210 */ /* 0x008fc60007fde0ff */
[----:B-1----:R-:W2:Y:S01]  /*130830*/  LDL.LU R243, [R1+0x6094] ;  /* 0x0060940001f37983 */ /* 0x002ea20000300800 */
[----:B------:R-:W-:-:S05]  /*130840*/  IMAD.X R242, R242, 0x1, R3, P5 ;  /* 0x00000001f2f27824 */ /* 0x000fca00028e0603 */
[----:B------:R1:W-:Y:S04]  /*130850*/  STL [R1+0x60b4], R242 ;  /* 0x0060b4f201007387 */ /* 0x0003e80000100800 */
[----:B-1----:R-:W3:Y:S04]  /*130860*/  LDL.LU R242, [R1+0x6030] ;  /* 0x0060300001f27983 */ /* 0x002ee80000300800 */
[----:B------:R-:W-:Y:S01]  /*130870*/  STL [R1+0x6098], R244 ;  /* 0x006098f401007387 */ /* 0x000fe20000100800 */
[----:B----4-:R-:W-:-:S05]  /*130880*/  IADD3 R61, P5, PT, R61, R162, RZ ;  /* 0x000000a23d3d7210 */ /* 0x010fca0007fbe0ff */
[----:B------:R1:W-:Y:S04]  /*130890*/  STL [R1+0x6090], R61 ;  /* 0x0060903d01007387 */ /* 0x0003e80000100800 */
[----:B-1----:R-:W4:Y:S04]  /*1308a0*/  LDL.LU R61, [R1+0x608c] ;  /* 0x00608c00013d7983 */ /* 0x002f280000300800 */
[----:B------:R-:W4:Y:S04]  /*1308b0*/  LDL.LU R246, [R1+0x6028] ;  /* 0x0060280001f67983 */ /* 0x000f280000300800 */
[----:B------:R-:W4:Y:S01]  /*1308c0*/  LDL.LU R244, [R1+0x6084] ;  /* 0x0060840001f47983 */ /* 0x000f220000300800 */
[----:B------:R-:W-:-:S05]  /*1308d0*/  IADD3.X R60, PT, PT, R60, R3, RZ, P4, !PT ;  /* 0x000000033c3c7210 */ /* 0x000fca00027fe4ff */
[----:B------:R1:W-:Y:S01]  /*1308e0*/  STL [R1+0x60ac], R60 ;  /* 0x0060ac3c01007387 */ /* 0x0003e20000100800 */
[----:B------:R-:W-:-:S03]  /*1308f0*/  IADD3 R248, P4, PT, R248, R162, RZ ;  /* 0x000000a2f8f87210 */ /* 0x000fc60007f9e0ff */
[----:B-1----:R-:W4:Y:S01]  /*130900*/  LDL.LU R60, [R1+0x6020] ;  /* 0x00602000013c7983 */ /* 0x002f220000300800 */
[----:B------:R-:W-:-:S05]  /*130910*/  IMAD.X R2, R2, 0x1, R3, P3 ;  /* 0x0000000102027824 */ /* 0x000fca00018e0603 */
        /* <DEDUP_REMOVED lines=9> */
[----:B------:R1:W-:Y:S04]  /*1309b0*/  STL [R1+0x6078], R245 ;  /* 0x006078f501007387 */ /* 0x0003e80000100800 */
[----:B-1----:R-:W4:Y:S01]  /*1309c0*/  LDL.LU R245, [R1+0x6074] ;  /* 0x0060740001f57983 */ /* 0x002f220000300800 */
[----:B--2---:R-:W-:-:S05]  /*1309d0*/  IMAD.X R243, R243, 0x1, R3, P1 ;  /* 0x00000001f3f37824 */ /* 0x004fca00008e0603 */
[----:B------:R1:W-:Y:S04]  /*1309e0*/  STL [R1+0x6094], R243 ;  /* 0x006094f301007387 */ /* 0x0003e80000100800 */
[----:B-1----:R-:W2:Y:S01]  /*1309f0*/  LDL.LU R243, [R1+0x6010] ;  /* 0x0060100001f37983 */ /* 0x002ea20000300800 */
[----:B---3--:R-:W-:-:S05]  /*130a00*/  IADD3 R242, P1, PT, R242, R162, RZ ;  /* 0x000000a2f2f27210 */ /* 0x008fca0007f3e0ff */
[----:B------:R1:W-:Y:S04]  /*130a10*/  STL [R1+0x6030], R242 ;  /* 0x006030f201007387 */ /* 0x0003e80000100800 */
[----:B-1----:R-:W3:Y:S01]  /*130a20*/  LDL.LU R242, [R1+0x606c] ;  /* 0x00606c0001f27983 */ /* 0x002ee20000300800 */
[--C-:B----4-:R-:W-:Y:S01]  /*130a30*/  IMAD.X R61, R61, 0x1, R3.reuse, P6 ;  /* 0x000000013d3d7824 */ /* 0x110fe200030e0603 */
[----:B------:R-:W-:Y:S01]  /*130a40*/  IADD3 R246, P6, PT, R246, R162, RZ ;  /* 0x000000a2f6f67210 */ /* 0x000fe20007fde0ff */
[----:B------:R-:W-:-:S03]  /*130a50*/  IMAD.X R244, R244, 0x1, R3, P5 ;  /* 0x00000001f4f47824 */ /* 0x000fc600028e0603 */
[----:B------:R1:W-:Y:S04]  /*130a60*/  STL [R1+0x608c], R61 ;  /* 0x00608c3d01007387 */ /* 0x0003e80000100800 */
        /* <DEDUP_REMOVED lines=8> */
[----:B------:R-:W-:-:S05]  /*130af0*/  IMAD.X R2, R2, 0x1, R3, P4 ;  /* 0x0000000102027824 */ /* 0x000fca00020e0603 */
[----:B------:R1:W-:Y:S04]  /*130b00*/  STL [R1+0x607c], R2 ;  /* 0x00607c0201007387 */ /* 0x0003e80000100800 */
[----:B-1----:R-:W4:Y:S04]  /*130b10*/  LDL.LU R2, [R1+0x5ff8] ;  /* 0x005ff80001027983 */ /* 0x002f280000300800 */
[----:B------:R-:W4:Y:S01]  /*130b20*/  LDL.LU R244, [R1+0x6014] ;  /* 0x0060140001f47983 */ /* 0x000f220000300800 */
[----:B------:R-:W-:-:S05]  /*130b30*/  IADD3 R0, P4, PT, R0, R162, RZ ;  /* 0x000000a200007210 */ /* 0x000fca0007f9e0ff */
[----:B------:R1:W-:Y:S04]  /*130b40*/  STL [R1+0x6018], R0 ;  /* 0x0060180001007387 */ /* 0x0003e80000100800 */
[----:B-1----:R-:W4:Y:S01]  /*130b50*/  LDL.LU R0, [R1+0x5ff0] ;  /* 0x005ff00001007983 */ /* 0x002f220000300800 */
[----:B------:R-:W-:Y:S01]  /*130b60*/  IMAD.X R245, R245, 0x1, R3, P3 ;  /* 0x00000001f5f57824 */ /* 0x000fe200018e0603 */
[----:B--2---:R-:W-:-:S05]  /*130b70*/  IADD3 R243, P3, PT, R243, R162, RZ ;  /* 0x000000a2f3f37210 */ /* 0x004fca0007f7e0ff */
[----:B------:R1:W-:Y:S04]  /*130b80*/  STL [R1+0x6010], R243 ;  /* 0x006010f301007387 */ /* 0x0003e80000100800 */
[----:B-1----:R-:W2:Y:S04]  /*130b90*/  LDL.LU R243, [R1+0x600c] ;  /* 0x00600c0001f37983 */ /* 0x002ea80000300800 */
[----:B------:R-:W-:Y:S01]  /*130ba0*/  STL [R1+0x6074], R245 ;  /* 0x006074f501007387 */ /* 0x000fe20000100800 */
[----:B---3--:R-:W-:-:S05]  /*130bb0*/  IMAD.X R242, R242, 0x1, R3, P2 ;  /* 0x00000001f2f27824 */ /* 0x008fca00010e0603 */
[----:B------:R1:W-:Y:S04]  /*130bc0*/  STL [R1+0x606c], R242 ;  /* 0x00606cf201007387 */ /* 0x0003e80000100800 */
[----:B-1----:R-:W3:Y:S04]  /*130bd0*/  LDL.LU R242, [R1+0x5fe8] ;  /* 0x005fe80001f27983 */ /* 0x002ee80000300800 */
[----:B------:R-:W3:Y:S04]  /*130be0*/  LDL.LU R246, [R1+0x6004] ;  /* 0x0060040001f67983 */ /* 0x000ee80000300800 */
[----:B------:R-:W3:Y:S01]  /*130bf0*/  LDL.LU R245, [R1+0x5fe0] ;  /* 0x005fe00001f57983 */ /* 0x000ee20000300800 */
[----:B----4-:R-:W-:Y:S01]  /*130c00*/  IADD3 R61, P2, PT, R61, R162, RZ ;  /* 0x000000a23d3d7210 */ /* 0x010fe20007f5e0ff */
[----:B------:R-:W-:-:S04]  /*130c10*/  IMAD.X R248, R248, 0x1, R3, P1 ;  /* 0x00000001f8f87824 */ /* 0x000fc800008e0603 */
[----:B------:R1:W-:Y:S04]  /*130c20*/  STL [R1+0x6008], R61 ;  /* 0x0060083d01007387 */ /* 0x0003e80000100800 */
[----:B-1----:R-:W4:Y:S01]  /*130c30*/  LDL.LU R61, [R1+0x5ffc] ;  /* 0x005ffc00013d7983 */ /* 0x002f220000300800 */
[----:B------:R-:W-:Y:S02]  /*130c40*/  IADD3 R60, P1, PT, R60, R162, RZ ;  /* 0x000000a23c3c7210 */ /* 0x000fe40007f3e0ff */
[----:B------:R-:W-:-:S03]  /*130c50*/  IADD3.X R247, PT, PT, R247, R3, RZ, P6, !PT ;  /* 0x00000003f7f77210 */ /* 0x000fc600037fe4ff */
[----:B------:R1:W-:Y:S04]  /*130c60*/  STL [R1+0x6000], R60 ;  /* 0x0060003c01007387 */ /* 0x0003e80000100800 */
[----:B-1----:R-:W4:Y:S01]  /*130c70*/  LDL.LU R60, [R1+0x5fd8] ;  /* 0x005fd800013c7983 */ /* 0x002f220000300800 */
[----:B------:R-:W-:-:S03]  /*130c80*/  IADD3 R2, P6, PT, R2, R162, RZ ;  /* 0x000000a202027210 */ /* 0x000fc60007fde0ff */
[----:B------:R-:W-:Y:S01]  /*130c90*/  STL [R1+0x6024], R248 ;  /* 0x006024f801007387 */ /* 0x000fe20000100800 */
[----:B------:R-:W-:-:S03]  /*130ca0*/  IMAD.X R244, R244, 0x1, R3, P5 ;  /* 0x00000001f4f47824 */ /* 0x000fc600028e0603 */
        /* <DEDUP_REMOVED lines=11> */
[-C--:B---3--:R-:W-:Y:S01]  /*130d60*/  IADD3 R242, P4, PT, R242, R162.reuse, RZ ;  /* 0x000000a2f2f27210 */ /* 0x088fe20007f9e0ff */
[----:B------:R-:W-:Y:S01]  /*130d70*/  IMAD.X R246, R246, 0x1, R3, P3 ;  /* 0x00000001f6f67824 */ /* 0x000fe200018e0603 */
[----:B------:R-:W-:-:S03]  /*130d80*/  IADD3 R245, P3, PT, R245, R162, RZ ;  /* 0x000000a2f5f57210 */ /* 0x000fc60007f7e0ff */
[----:B------:R1:W-:Y:S04]  /*130d90*/  STL [R1+0x5fe8], R242 ;  /* 0x005fe8f201007387 */ /* 0x0003e80000100800 */
[----:B-1----:R-:W3:Y:S04]  /*130da0*/  LDL.LU R242, [R1+0x5fe4] ;  /* 0x005fe40001f27983 */ /* 0x002ee80000300800 */
[----:B------:R-:W3:Y:S04]  /*130db0*/  LDL.LU R248, [R1+0x5fc0] ;  /* 0x005fc00001f87983 */ /* 0x000ee80000300800 */
[----:B------:R-:W-:Y:S01]  /*130dc0*/  STL [R1+0x6004], R246 ;  /* 0x006004f601007387 */ /* 0x000fe20000100800 */
[----:B----4-:R-:W-:-:S05]  /*130dd0*/  IMAD.X R61, R61, 0x1, R3, P2 ;  /* 0x000000013d3d7824 */ /* 0x010fca00010e0603 */
        /* <DEDUP_REMOVED lines=8> */
[----:B------:R-:W-:-:S05]  /*130e60*/  IMAD.X R2, R2, 0x1, R3, P1 ;  /* 0x0000000102027824 */ /* 0x000fca00008e0603 */
        /* <DEDUP_REMOVED lines=10> */
[----:B------:R-:W2:Y:S04]  /*130f10*/  LDL.LU R246, [R1+0x5fa0] ;  /* 0x005fa00001f67983 */ /* 0x000ea80000300800 */
[----:B------:R-:W2:Y:S01]  /*130f20*/  LDL.LU R244, [R1+0x5fbc] ;  /* 0x005fbc0001f47983 */ /* 0x000ea20000300800 */
[----:B---3--:R-:W-:-:S05]  /*130f30*/  IMAD.X R242, R242, 0x1, R3, P5 ;  /* 0x00000001f2f27824 */ /* 0x008fca00028e0603 */
[----:B------:R1:W-:Y:S01]  /*130f40*/  STL [R1+0x5fe4], R242 ;  /* 0x005fe4f201007387 */ /* 0x0003e20000100800 */
[----:B------:R-:W-:-:S03]  /*130f50*/  IADD3 R248, P5, PT, R248, R162, RZ ;  /* 0x000000a2f8f87210 */ /* 0x000fc60007fbe0ff */
[----:B-1----:R-:W3:Y:S01]  /*130f60*/  LDL.LU R242, [R1+0x5f98] ;  /* 0x005f980001f27983 */ /* 0x002ee20000300800 */
[----:B----4-:R-:W-:Y:S01]  /*130f70*/  IMAD.X R61, R61, 0x1, R3, P4 ;  /* 0x000000013d3d7824 */ /* 0x010fe200020e0603 */
[----:B------:R-:W-:-:S04]  /*130f80*/  IADD3 R247, P4, PT, R247, R162, RZ ;  /* 0x000000a2f7f77210 */ /* 0x000fc80007f9e0ff */
[----:B------:R1:W-:Y:S04]  /*130f90*/  STL [R1+0x5fdc], R61 ;  /* 0x005fdc3d01007387 */ /* 0x0003e80000100800 */
[----:B-1----:R-:W4:Y:S04]  /*130fa0*/  LDL.LU R61, [R1+0x5fb4] ;  /* 0x005fb400013d7983 */ /* 0x002f280000300800 */
[----:B------:R-:W-:Y:S01]  /*130fb0*/  STL [R1+0x5fc0], R248 ;  /* 0x005fc0f801007387 */ /* 0x000fe20000100800 */
[----:B------:R-:W-:Y:S01]  /*130fc0*/  IMAD.X R60, R60, 0x1, R3, P3 ;  /* 0x000000013c3c7824 */ /* 0x000fe200018e0603 */
[----:B------:R-:W-:-:S04]  /*130fd0*/  IADD3 R245, P3, PT, R245, R162, RZ ;  /* 0x000000a2f5f57210 */ /* 0x000fc80007f7e0ff */
[----:B------:R1:W-:Y:S04]  /*130fe0*/  STL [R1+0x5fd4], R60 ;  /* 0x005fd43c01007387 */ /* 0x0003e80000100800 */
[----:B-1----:R-:W4:Y:S01]  /*130ff0*/  LDL.LU R60, [R1+0x5f90] ;  /* 0x005f9000013c7983 */ /* 0x002f220000300800 */
[----:B------:R-:W-:-:S03]  /*131000*/  IADD3.X R2, PT, PT, R2, R3, RZ, P2, !PT ;  /* 0x0000000302027210 */ /* 0x000fc600017fe4ff */
        /* <DEDUP_REMOVED lines=8> */
[--C-:B--2---:R-:W-:Y:S01]  /*131090*/  IMAD.X R243, R243, 0x1, R3.reuse, P1 ;  /* 0x00000001f3f37824 */ /* 0x104fe200008e0603 */
[----:B------:R-:W-:Y:S01]  /*1310a0*/  IADD3 R246, P1, PT, R246, R162, RZ ;  /* 0x000000a2f6f67210 */ /* 0x000fe20007f3e0ff */
[----:B------:R-:W-:-:S03]  /*1310b0*/  IMAD.X R244, R244, 0x1, R3, P6 ;  /* 0x00000001f4f47824 */ /* 0x000fc600030e0603 */
[----:B------:R1:W-:Y:S04]  /*1310c0*/  STL [R1+0x5fc4], R243 ;  /* 0x005fc4f301007387 */ /* 0x0003e80000100800 */
[----:B-1----:R-:W2:Y:S04]  /*1310d0*/  LDL.LU R243, [R1+0x5f80] ;  /* 0x005f800001f37983 */ /* 0x002ea80000300800 */
[----:B------:R-:W2:Y:S04]  /*1310e0*/  LDL.LU R248, [R1+0x5f9c] ;  /* 0x005f9c0001f87983 */ /* 0x000ea80000300800 */
[----:B------:R-:W-:Y:S01]  /*1310f0*/  STL [R1+0x5fa0], R246 ;  /* 0x005fa0f601007387 */ /* 0x000fe20000100800 */
[----:B---3--:R-:W-:-:S05]  /*131100*/  IADD3 R242, P6, PT, R242, R162, RZ ;  /* 0x000000a2f2f27210 */ /* 0x008fca0007fde0ff */
[----:B------:R1:W-:Y:S04]  /*131110*/  STL [R1+0x5f98], R242 ;  /* 0x005f98f201007387 */ /* 0x0003e80000100800 */
[----:B------:R-:W-:Y:S04]  /*131120*/  STL [R1+0x5fbc], R244 ;  /* 0x005fbcf401007387 */ /* 0x000fe80000100800 */
[----:B-1----:R-:W3:Y:S04]  /*131130*/  LDL.LU R242, [R1+0x5f78] ;  /* 0x005f780001f27983 */ /* 0x002ee80000300800 */
[----:B------:R-:W3:Y:S01]  /*131140*/  LDL.LU R247, [R1+0x5f94] ;  /* 0x005f940001f77983 */ /* 0x000ee20000300800 */
[----:B----4-:R-:W-:-:S05]  /*131150*/  IMAD.X R61, R61, 0x1, R3, P5 ;  /* 0x000000013d3d7824 */ /* 0x010fca00028e0603 */
[----:B------:R1:W-:Y:S04]  /*131160*/  STL [R1+0x5fb4], R61 ;  /* 0x005fb43d01007387 */ /* 0x0003e80000100800 */
[----:B-1----:R-:W4:Y:S04]  /*131170*/  LDL.LU R61, [R1+0x5f30] ;  /* 0x005f3000013d7983 */ /* 0x002f280000300800 */
[----:B------:R-:W4:Y:S01]  /*131180*/  LDL.LU R244, [R1+0x5f8c] ;  /* 0x005f8c0001f47983 */ /* 0x000f220000300800 */
[----:B------:R-:W-:-:S05]  /*131190*/  IADD3 R60, P5, PT, R60, R162, RZ ;  /* 0x000000a23c3c7210 */ /* 0x000fca0007fbe0ff */
[----:B------:R1:W-:Y:S01]  /*1311a0*/  STL [R1+0x5f90], R60 ;  /* 0x005f903c01007387 */ /* 0x0003e20000100800 */
[----:B------:R-:W-:-:S03]  /*1311b0*/  IMAD.X R245, R245, 0x1, R3, P4 ;  /* 0x00000001f5f57824 */ /* 0x000fc600020e0603 */
[----:B-1----:R-:W4:Y:S01]  /*1311c0*/  LDL.LU R60, [R1+0x5f28] ;  /* 0x005f2800013c7983 */ /* 0x002f220000300800 */
        /* <DEDUP_REMOVED lines=10> */
[----:B------:R-:W-:-:S04]  /*131270*/  IMAD.X R248, R248, 0x1, R3, P2 ;  /* 0x00000001f8f87824 */ /* 0x000fc800010e0603 */
[----:B------:R1:W-:Y:S04]  /*131280*/  STL [R1+0x5f80], R243 ;  /* 0x005f80f301007387 */ /* 0x0003e80000100800 */
[----:B-1----:R-:W2:Y:S01]  /*131290*/  LDL.LU R243, [R1+0x5f74] ;  /* 0x005f740001f37983 */ /* 0x002ea20000300800 */
[----:B---3--:R-:W-:Y:S01]  /*1312a0*/  IADD3 R242, P2, PT, R242, R162, RZ ;  /* 0x000000a2f2f27210 */ /* 0x008fe20007f5e0ff */
[----:B------:R-:W-:-:S04]  /*1312b0*/  IMAD.X R247, R247, 0x1, R3, P1 ;  /* 0x00000001f7f77824 */ /* 0x000fc800008e0603 */
[----:B------:R1:W-:Y:S04]  /*1312c0*/  STL [R1+0x5f78], R242 ;  /* 0x005f78f201007387 */ /* 0x0003e80000100800 */
[----:B-1----:R-:W3:Y:S04]  /*1312d0*/  LDL.LU R242, [R1+0x5f10] ;  /* 0x005f100001f27983 */ /* 0x002ee80000300800 */
[----:B------:R-:W-:Y:S01]  /*1312e0*/  STL [R1+0x5f9c], R248 ;  /* 0x005f9cf801007387 */ /* 0x000fe20000100800 */
[----:B----4-:R-:W-:Y:S01]  /*1312f0*/  IADD3 R61, P1, PT, R61, R162, RZ ;  /* 0x000000a23d3d7210 */ /* 0x010fe20007f3e0ff */
[----:B------:R-:W-:-:S04]  /*131300*/  IMAD.X R244, R244, 0x1, R3, P6 ;  /* 0x00000001f4f47824 */ /* 0x000fc800030e0603 */
        /* <DEDUP_REMOVED lines=14> */
[----:B------:R-:W-:Y:S02]  /*1313f0*/  IADD3.X R246, PT, PT, R246, R3, RZ, P4, !PT ;  /* 0x00000003f6f67210 */ /* 0x000fe400027fe4ff */
[----:B------:R-:W-:Y:S01]  /*131400*/  IADD3 R245, P4, PT, R245, R162, RZ ;  /* 0x000000a2f5f57210 */ /* 0x000fe20007f9e0ff */
[----:B------:R-:W4:Y:S04]  /*131410*/  LDL.LU R248, [R1+0x5ef8] ;  /* 0x005ef80001f87983 */ /* 0x000f280000300800 */
[----:B------:R-:W-:Y:S01]  /*131420*/  STL [R1+0x5f7c], R246 ;  /* 0x005f7cf601007387 */ /* 0x000fe20000100800 */
[----:B--2---:R-:W-:-:S05]  /*131430*/  IMAD.X R243, R243, 0x1, R3, P3 ;  /* 0x00000001f3f37824 */ /* 0x004fca00018e0603 */
        /* <DEDUP_REMOVED lines=9> */
[----:B------:R1:W-:Y:S01]  /*1314d0*/  STL [R1+0x5f6c], R61 ;  /* 0x005f6c3d01007387 */ /* 0x0003e20000100800 */
[----:B------:R-:W-:-:S03]  /*1314e0*/  IADD3 R244, P2, PT, R244, R162, RZ ;  /* 0x000000a2f4f47210 */ /* 0x000fc60007f5e0ff */
[----:B-1----:R-:W4:Y:S01]  /*1314f0*/  LDL.LU R61, [R1+0x5f04] ;  /* 0x005f0400013d7983 */ /* 0x002f220000300800 */
[----:B------:R-:W-:-:S05]  /*131500*/  IMAD.X R60, R60, 0x1, R3, P1 ;  /* 0x000000013c3c7824 */ /* 0x000fca00008e0603 */
[----:B------:R1:W-:Y:S04]  /*131510*/  STL [R1+0x5f24], R60 ;  /* 0x005f243c01007387 */ /* 0x0003e80000100800 */
[----:B-1----:R-:W4:Y:S04]  /*131520*/  LDL.LU R60, [R1+0x5ee0] ;  /* 0x005ee000013c7983 */ /* 0x002f280000300800 */
[----:B------:R-:W-:Y:S01]  /*131530*/  STL [R1+0x5f08], R244 ;  /* 0x005f08f401007387 */ /* 0x000fe20000100800 */
[----:B------:R-:W-:-:S05]  /*131540*/  IADD3 R2, P1, PT, R2, R162, RZ ;  /* 0x000000a202027210 */ /* 0x000fca0007f3e0ff */
[----:B------:R1:W-:Y:S04]  /*131550*/  STL [R1+0x5f00], R2 ;  /* 0x005f000201007387 */ /* 0x0003e80000100800 */
[----:B-1----:R-:W4:Y:S04]  /*131560*/  LDL.LU R2, [R1+0x5efc] ;  /* 0x005efc0001027983 */ /* 0x002f280000300800 */
[----:B------:R-:W4:Y:S04]  /*131570*/  LDL.LU R246, [R1+0x5ed8] ;  /* 0x005ed80001f67983 */ /* 0x000f280000300800 */
[----:B------:R-:W4:Y:S01]  /*131580*/  LDL.LU R244, [R1+0x5ef4] ;  /* 0x005ef40001f47983 */ /* 0x000f220000300800 */
[----:B------:R-:W-:-:S05]  /*131590*/  IMAD.X R0, R0, 0x1, R3, P6 ;  /* 0x0000000100007824 */ /* 0x000fca00030e0603 */
[----:B------:R1:W-:Y:S04]  /*1315a0*/  STL [R1+0x5f1c], R0 ;  /* 0x005f1c0001007387 */ /* 0x0003e80000100800 */
[----:B-1----:R-:W4:Y:S01]  /*1315b0*/  LDL.LU R0, [R1+0x5ed0] ;  /* 0x005ed00001007983 */ /* 0x002f220000300800 */
[-C--:B------:R-:W-:Y:S01]  /*1315c0*/  IADD3 R248, P6, PT, R248, R162.reuse, RZ ;  /* 0x000000a2f8f87210 */ /* 0x080fe20007fde0ff */
[----:B--2---:R-:W-:Y:S01]  /*1315d0*/  IMAD.X R243, R243, 0x1, R3, P5 ;  /* 0x00000001f3f37824 */ /* 0x004fe200028e0603 */
[----:B------:R-:W-:-:S04]  /*1315e0*/  IADD3 R247, P5, PT, R247, R162, RZ ;  /* 0x000000a2f7f77210 */ /* 0x000fc80007fbe0ff */
[----:B------:R1:W-:Y:S04]  /*1315f0*/  STL [R1+0x5f14], R243 ;  /* 0x005f14f301007387 */ /* 0x0003e80000100800 */
        /* <DEDUP_REMOVED lines=15> */
[--C-:B------:R-:W-:Y:S01]  /*1316f0*/  IMAD.X R2, R2, 0x1, R3.reuse, P2 ;  /* 0x0000000102027824 */ /* 0x100fe200010e0603 */
        /* <DEDUP_REMOVED lines=11> */
[----:B--2---:R-:W-:-:S05]  /*1317b0*/  IADD3.X R243, PT, PT, R243, R3, RZ, P6, !PT ;  /* 0x00000003f3f37210 */ /* 0x004fca00037fe4ff */
[----:B------:R1:W-:Y:S04]  /*1317c0*/  STL [R1+0x5eec], R243 ;  /* 0x005eecf301007387 */ /* 0x0003e80000100800 */
[----:B-1----:R-:W2:Y:S04]  /*1317d0*/  LDL.LU R243, [R1+0x5ea8] ;  /* 0x005ea80001f37983 */ /* 0x002ea80000300800 */
[----:B------:R-:W2:Y:S01]  /*1317e0*/  LDL.LU R244, [R1+0x5ec4] ;  /* 0x005ec40001f47983 */ /* 0x000ea20000300800 */
[----:B---3--:R-:W-:-:S05]  /*1317f0*/  IADD3 R242, P6, PT, R242, R162, RZ ;  /* 0x000000a2f2f27210 */ /* 0x008fca0007fde0ff */
[----:B------:R1:W-:Y:S01]  /*131800*/  STL [R1+0x5ec8], R242 ;  /* 0x005ec8f201007387 */ /* 0x0003e20000100800 */
[----:B----4-:R-:W-:-:S03]  /*131810*/  IMAD.X R245, R245, 0x1, R3, P5 ;  /* 0x00000001f5f57824 */ /* 0x010fc600028e0603 */
        /* <DEDUP_REMOVED lines=37> */
[----:B------:R-:W4:Y:S04]  /*131a70*/  LDL.LU R248, [R1+0x5e30] ;  /* 0x005e300001f87983 */ /* 0x000f280000300800 */
[----:B------:R-:W-:Y:S01]  /*131a80*/  STL [R1+0x5eb4], R246 ;  /* 0x005eb4f601007387 */ /* 0x000fe20000100800 */
[----:B------:R-:W-:-:S05]  /*131a90*/  IMAD.X R2, R2, 0x1, R3, P4 ;  /* 0x0000000102027824 */ /* 0x000fca00020e0603 */
        /* <DEDUP_REMOVED lines=12> */
[----:B------:R-:W-:-:S05]  /*131b60*/  IADD3.X R242, PT, PT, R242, R3, RZ, P2, !PT ;  /* 0x00000003f2f27210 */ /* 0x000fca00017fe4ff */
        /* <DEDUP_REMOVED lines=8> */
[----:B------:R-:W-:-:S05]  /*131bf0*/  IMAD.X R60, R60, 0x1, R3, P1 ;  /* 0x000000013c3c7824 */ /* 0x000fca00008e0603 */
        /* <DEDUP_REMOVED lines=50> */
[----:B----4-:R-:W-:-:S02]  /*131f20*/  IADD3 R61, P5, PT, R61, R162, RZ ;  /* 0x000000a23d3d7210 */ /* 0x010fc40007fbe0ff */
[----:B------:R-:W-:-:S03]  /*131f30*/  IADD3.X R248, PT, PT, R248, R3, RZ, P4, !PT ;  /* 0x00000003f8f87210 */ /* 0x000fc600027fe4ff */
[----:B------:R1:W-:Y:S04]  /*131f40*/  STL [R1+0x5df0], R61 ;  /* 0x005df03d01007387 */ /* 0x0003e80000100800 */
[----:B-1----:R-:W4:Y:S01]  /*131f50*/  LDL.LU R61, [R1+0x5de4] ;  /* 0x005de400013d7983 */ /* 0x002f220000300800 */
[----:B------:R-:W-:Y:S01]  /*131f60*/  IADD3 R60, P4, PT, R60, R162, RZ ;  /* 0x000000a23c3c7210 */ /* 0x000fe20007f9e0ff */
[----:B------:R-:W-:-:S04]  /*131f70*/  IMAD.X R247, R247, 0x1, R3, P3 ;  /* 0x00000001f7f77824 */ /* 0x000fc800018e0603 */
[----:B------:R1:W-:Y:S04]  /*131f80*/  STL [R1+0x5de8], R60 ;  /* 0x005de83c01007387 */ /* 0x0003e80000100800 */
[----:B-1----:R-:W4:Y:S04]  /*131f90*/  LDL.LU R60, [R1+0x5dc0] ;  /* 0x005dc000013c7983 */ /* 0x002f280000300800 */
[----:B------:R-:W-:Y:S01]  /*131fa0*/  STL [R1+0x5e0c], R248 ;  /* 0x005e0cf801007387 */ /* 0x000fe20000100800 */
[----:B------:R-:W-:Y:S01]  /*131fb0*/  IADD3 R2, P3, PT, R2, R162, RZ ;  /* 0x000000a202027210 */ /* 0x000fe20007f7e0ff */
        /* <DEDUP_REMOVED lines=50> */
[----:B------:R-:W-:Y:S02]  /*1322e0*/  IADD3.X R60, PT, PT, R60, R3, RZ, P6, !PT ;  /* 0x000000033c3c7210 */ /* 0x000fe400037fe4ff */
[----:B------:R-:W-:-:S03]  /*1322f0*/  IADD3 R245, P6, PT, R245, R162, RZ ;  /* 0x000000a2f5f57210 */ /* 0x000fc60007fde0ff */
[----:B------:R1:W-:Y:S04]  /*132300*/  STL [R1+0x5dbc], R60 ;  /* 0x005dbc3c01007387 */ /* 0x0003e80000100800 */
[----:B-1----:R-:W4:Y:S04]  /*132310*/  LDL.LU R60, [R1+0x5d78] ;  /* 0x005d7800013c7983 */ /* 0x002f280000300800 */
[----:B------:R-:W-:Y:S04]  /*132320*/  STL [R1+0x5da0], R247 ;  /* 0x005da0f701007387 */ /* 0x000fe80000100800 */
[----:B------:R1:W-:Y:S01]  /*132330*/  STL [R1+0x5d98], R245 ;  /* 0x005d98f501007387 */ /* 0x0003e20000100800 */
[----:B------:R-:W-:-:S03]  /*132340*/  IMAD.X R2, R2, 0x1, R3, P5 ;  /* 0x0000000102027824 */ /* 0x000fc600028e0603 */
        /* <DEDUP_REMOVED lines=54> */
[----:B------:R-:W-:-:S05]  /*1326b0*/  IADD3.X R2, PT, PT, R2, R3, RZ, P2, !PT ;  /* 0x0000000302027210 */ /* 0x000fca00017fe4ff */
[----:B------:R1:W-:Y:S04]  /*1326c0*/  STL [R1+0x5d6c], R2 ;  /* 0x005d6c0201007387 */ /* 0x0003e80000100800 */
[----:B-1----:R-:W4:Y:S01]  /*1326d0*/  LDL.LU R2, [R1+0x5ce8] ;  /* 0x005ce80001027983 */ /* 0x002f220000300800 */
[----:B------:R-:W-:-:S05]  /*1326e0*/  IADD3 R0, P2, PT, R0, R162, RZ ;  /* 0x000000a200007210 */ /* 0x000fca0007f5e0ff */
[----:B------:R1:W-:Y:S04]  /*1326f0*/  STL [R1+0x5d08], R0 ;  /* 0x005d080001007387 */ /* 0x0003e80000100800 */
[----:B-1----:R-:W4:Y:S01]  /*132700*/  LDL.LU R0, [R1+0x5d04] ;  /* 0x005d040001007983 */ /* 0x002f220000300800 */
[--C-:B------:R-:W-:Y:S01]  /*132710*/  IMAD.X R246, R246, 0x1, R3.reuse, P1 ;  /* 0x00000001f6f67824 */ /* 0x100fe200008e0603 */
[----:B------:R-:W-:Y:S02]  /*132720*/  IADD3 R245, P1, PT, R245, R162, RZ ;  /* 0x000000a2f5f57210 */ /* 0x000fe40007f3e0ff */
        /* <DEDUP_REMOVED lines=47> */
[-C--:B------:R-:W-:Y:S02]  /*132a20*/  IADD3 R246, P5, PT, R246, R162.reuse, RZ ;  /* 0x000000a2f6f67210 */ /* 0x080fe40007fbe0ff */
[----:B------:R-:W-:Y:S02]  /*132a30*/  IADD3.X R244, PT, PT, R244, R3, RZ, P4, !PT ;  /* 0x00000003f4f47210 */ /* 0x000fe400027fe4ff */
        /* <DEDUP_REMOVED lines=64> */
[----:B--2---:R-:W-:-:S05]  /*132e40*/  IADD3.X R243, PT, PT, R243, R3, RZ, P6, !PT ;  /* 0x00000003f3f37210 */ /* 0x004fca00037fe4ff */
        /* <DEDUP_REMOVED lines=58> */
[----:B---3--:R-:W-:-:S05]  /*1331f0*/  IADD3.X R242, PT, PT, R242, R3, RZ, P2, !PT ;  /* 0x00000003f2f27210 */ /* 0x008fca00017fe4ff */
        /* <DEDUP_REMOVED lines=59> */
[----:B----4-:R-:W-:Y:S02]  /*1335b0*/  IADD3.X R61, PT, PT, R61, R3, RZ, P4, !PT ;  /* 0x000000033d3d7210 */ /* 0x010fe400027fe4ff */
[----:B------:R-:W-:-:S03]  /*1335c0*/  IADD3 R247, P4, PT, R247, R162, RZ ;  /* 0x000000a2f7f77210 */ /* 0x000fc60007f9e0ff */
[----:B------:R1:W-:Y:S04]  /*1335d0*/  STL [R1+0x5bac], R61 ;  /* 0x005bac3d01007387 */ /* 0x0003e80000100800 */
[----:B-1----:R-:W4:Y:S04]  /*1335e0*/  LDL.LU R61, [R1+0x5b84] ;  /* 0x005b8400013d7983 */ /* 0x002f280000300800 */
[----:B------:R-:W-:Y:S01]  /*1335f0*/  STL [R1+0x5b90], R248 ;  /* 0x005b90f801007387 */ /* 0x000fe20000100800 */
[----:B------:R-:W-:Y:S01]  /*133600*/  IMAD.X R60, R60, 0x1, R3, P3 ;  /* 0x000000013c3c7824 */ /* 0x000fe200018e0603 */
[----:B------:R-:W-:-:S04]  /*133610*/  IADD3 R245, P3, PT, R245, R162, RZ ;  /* 0x000000a2f5f57210 */ /* 0x000fc80007f7e0ff */
        /* <DEDUP_REMOVED lines=49> */
[----:B----4-:R-:W-:Y:S02]  /*133930*/  IADD3 R61, P1, PT, R61, R162, RZ ;  /* 0x000000a23d3d7210 */ /* 0x010fe40007f3e0ff */
        /* <DEDUP_REMOVED lines=63> */
[----:B------:R-:W-:Y:S02]  /*133d30*/  IADD3.X R2, PT, PT, R2, R3, RZ, P2, !PT ;  /* 0x0000000302027210 */ /* 0x000fe400017fe4ff */
[-C--:B------:R-:W-:Y:S01]  /*133d40*/  IADD3 R246, P2, PT, R246, R162.reuse, RZ ;  /* 0x000000a2f6f67210 */ /* 0x080fe20007f5e0ff */
[----:B------:R-:W-:Y:S02]  /*133d50*/  IMAD.X R244, R244, 0x1, R3, P1 ;  /* 0x00000001f4f47824 */ /* 0x000fe400008e0603 */
        /* <DEDUP_REMOVED lines=55> */
[----:B------:R-:W-:-:S05]  /*1340d0*/  IADD3.X R2, PT, PT, R2, R3, RZ, P4, !PT ;  /* 0x0000000302027210 */ /* 0x000fca00027fe4ff */
        /* <DEDUP_REMOVED lines=62> */
[----:B------:R-:W-:Y:S02]  /*1344c0*/  IADD3.X R245, PT, PT, R245, R3, RZ, P6, !PT ;  /* 0x00000003f5f57210 */ /* 0x000fe400037fe4ff */
        /* <DEDUP_REMOVED lines=60> */
[----:B---3--:R-:W-:-:S05]  /*134890*/  IADD3.X R242, PT, PT, R242, R3, RZ, P2, !PT ;  /* 0x00000003f2f27210 */ /* 0x008fca00017fe4ff */
        /* <DEDUP_REMOVED lines=54> */
[----:B---3--:R-:W-:Y:S02]  /*134c00*/  IADD3 R242, P5, PT, R242, R162, RZ ;  /* 0x000000a2f2f27210 */ /* 0x008fe40007fbe0ff */
[----:B------:R-:W-:-:S03]  /*134c10*/  IADD3.X R247, PT, PT, R247, R3, RZ, P4, !PT ;  /* 0x00000003f7f77210 */ /* 0x000fc600027fe4ff */
        /* <DEDUP_REMOVED lines=60> */
[----:B----4-:R-:W-:-:S03]  /*134fe0*/  IADD3.X R61, PT, PT, R61, R3, RZ, P6, !PT ;  /* 0x000000033d3d7210 */ /* 0x010fc600037fe4ff */
        /* <DEDUP_REMOVED lines=57> */
[-C--:B------:R-:W-:Y:S02]  /*135380*/  IADD3 R60, P3, PT, R60, R162.reuse, RZ ;  /* 0x000000a23c3c7210 */ /* 0x080fe40007f7e0ff */
[----:B------:R-:W-:Y:S02]  /*135390*/  IADD3.X R246, PT, PT, R246, R3, RZ, P2, !PT ;  /* 0x00000003f6f67210 */ /* 0x000fe400017fe4ff */
[----:B------:R-:W-:Y:S01]  /*1353a0*/  IADD3 R245, P2, PT, R245, R162, RZ ;  /* 0x000000a2f5f57210 */ /* 0x000fe20007f5e0ff */
        /* <DEDUP_REMOVED lines=60> */
[----:B------:R-:W-:-:S05]  /*135770*/  IADD3.X R2, PT, PT, R2, R3, RZ, P4, !PT ;  /* 0x0000000302027210 */ /* 0x000fca00027fe4ff */
        /* <DEDUP_REMOVED lines=57> */
[----:B------:R-:W-:-:S05]  /*135b10*/  IADD3.X R0, PT, PT, R0, R3, RZ, P6, !PT ;  /* 0x0000000300007210 */ /* 0x000fca00037fe4ff */
        /* <DEDUP_REMOVED lines=60> */
[----:B--2---:R-:W-:-:S02]  /*135ee0*/  IADD3 R243, P3, PT, R243, R162, RZ ;  /* 0x000000a2f3f37210 */ /* 0x004fc40007f7e0ff */
[----:B------:R-:W-:-:S03]  /*135ef0*/  IADD3.X R248, PT, PT, R248, R3, RZ, P2, !PT ;  /* 0x00000003f8f87210 */ /* 0x000fc600017fe4ff */
        /* <DEDUP_REMOVED lines=58> */
[----:B---3--:R-:W-:Y:S02]  /*1362a0*/  IADD3.X R242, PT, PT, R242, R3, RZ, P4, !PT ;  /* 0x00000003f2f27210 */ /* 0x008fe400027fe4ff */
[----:B------:R-:W-:-:S03]  /*1362b0*/  IADD3 R245, P4, PT, R245, R162, RZ ;  /* 0x000000a2f5f57210 */ /* 0x000fc60007f9e0ff */
        /* <DEDUP_REMOVED lines=59> */
[----:B----4-:R-:W-:-:S05]  /*136670*/  IADD3.X R61, PT, PT, R61, R3, RZ, P6, !PT ;  /* 0x000000033d3d7210 */ /* 0x010fca00037fe4ff */
        /* <DEDUP_REMOVED lines=53> */
[----:B----4-:R-:W-:Y:S01]  /*1369d0*/  IMAD.X R61, R61, 0x1, R3, P3 ;  /* 0x000000013d3d7824 */ /* 0x010fe200018e0603 */
        /* <DEDUP_REMOVED lines=66> */
[----:B------:R-:W-:-:S05]  /*136e00*/  IADD3.X R2, PT, PT, R2, R3, RZ, P4, !PT ;  /* 0x0000000302027210 */ /* 0x000fca00027fe4ff */
        /* <DEDUP_REMOVED lines=58> */
[----:B------:R-:W-:-:S05]  /*1371b0*/  IADD3.X R0, PT, PT, R0, R3, RZ, P6, !PT ;  /* 0x0000000300007210 */ /* 0x000fca00037fe4ff */
        /* <DEDUP_REMOVED lines=58> */
[-C--:B------:R-:W-:Y:S02]  /*137560*/  IADD3 R248, P3, PT, R248, R162.reuse, RZ ;  /* 0x000000a2f8f87210 */ /* 0x080fe40007f7e0ff */
[----:B--2---:R-:W-:Y:S02]  /*137570*/  IADD3.X R243, PT, PT, R243, R3, RZ, P2, !PT ;  /* 0x00000003f3f37210 */ /* 0x004fe400017fe4ff */
[----:B------:R-:W-:-:S03]  /*137580*/  IADD3 R247, P2, PT, R247, R162, RZ ;  /* 0x000000a2f7f77210 */ /* 0x000fc60007f5e0ff */
        /* <DEDUP_REMOVED lines=54> */
[----:B--2---:R-:W-:Y:S02]  /*1378f0*/  IADD3 R243, P5, PT, R243, R162, RZ ;  /* 0x000000a2f3f37210 */ /* 0x004fe40007fbe0ff */
[----:B------:R-:W-:-:S03]  /*137900*/  IADD3.X R244, PT, PT, R244, R3, RZ, P4, !PT ;  /* 0x00000003f4f47210 */ /* 0x000fc600027fe4ff */
        /* <DEDUP_REMOVED lines=62> */
[----:B----4-:R-:W-:Y:S02]  /*137cf0*/  IADD3.X R61, PT, PT, R61, R3, RZ, P6, !PT ;  /* 0x000000033d3d7210 */ /* 0x010fe400037fe4ff */
        /* <DEDUP_REMOVED lines=57> */
[----:B----4-:R-:W-:-:S05]  /*138090*/  IADD3.X R61, PT, PT, R61, R3, RZ, P2, !PT ;  /* 0x000000033d3d7210 */ /* 0x010fca00017fe4ff */
        /* <DEDUP_REMOVED lines=21> */
[----:B---3--:R-:W-:Y:S01]  /*1381f0*/  IMAD.X R242, R242, 0x1, R3, P5 ;  /* 0x00000001f2f27824 */ /* 0x008fe200028e0603 */
[----:B------:R-:W-:-:S04]  /*138200*/  IADD3 R248, P5, PT, R248, R162, RZ ;  /* 0x000000a2f8f87210 */ /* 0x000fc80007fbe0ff */
[----:B------:R1:W-:Y:S04]  /*138210*/  STL [R1+0x5300], R242 ;  /* 0x005300f201007387 */ /* 0x0003e80000100800 */
        /* <DEDUP_REMOVED lines=37> */
[----:B------:R-:W-:-:S03]  /*138470*/  IADD3.X R245, PT, PT, R245, R3, RZ, P4, !PT ;  /* 0x00000003f5f57210 */ /* 0x000fc600027fe4ff */
        /* <DEDUP_REMOVED lines=61> */
[----:B------:R-:W-:-:S05]  /*138850*/  IADD3.X R0, PT, PT, R0, R3, RZ, P6, !PT ;  /* 0x0000000300007210 */ /* 0x000fca00037fe4ff */
        /* <DEDUP_REMOVED lines=57> */
[----:B------:R-:W-:-:S03]  /*138bf0*/  IADD3.X R247, PT, PT, R247, R3, RZ, P2, !PT ;  /* 0x00000003f7f77210 */ /* 0x000fc600017fe4ff */
        /* <DEDUP_REMOVED lines=59> */
[----:B--2---:R-:W-:-:S05]  /*138fb0*/  IADD3.X R243, PT, PT, R243, R3, RZ, P4, !PT ;  /* 0x00000003f3f37210 */ /* 0x004fca00027fe4ff */
        /* <DEDUP_REMOVED lines=56> */
[-C--:B---3--:R-:W-:Y:S02]  /*139340*/  IADD3 R242, P1, PT, R242, R162.reuse, RZ ;  /* 0x000000a2f2f27210 */ /* 0x088fe40007f3e0ff */
[----:B------:R-:W-:Y:S02]  /*139350*/  IADD3.X R246, PT, PT, R246, R3, RZ, P6, !PT ;  /* 0x00000003f6f67210 */ /* 0x000fe400037fe4ff */
[----:B------:R-:W-:Y:S01]  /*139360*/  IADD3 R245, P6, PT, R245, R162, RZ ;  /* 0x000000a2f5f57210 */ /* 0x000fe20007fde0ff */
        /* <DEDUP_REMOVED lines=60> */
[----:B----4-:R-:W-:-:S05]  /*139730*/  IADD3.X R61, PT, PT, R61, R3, RZ, P2, !PT ;  /* 0x000000033d3d7210 */ /* 0x010fca00017fe4ff */
        /* <DEDUP_REMOVED lines=58> */
[----:B------:R-:W-:-:S05]  /*139ae0*/  IADD3.X R60, PT, PT, R60, R3, RZ, P4, !PT ;  /* 0x000000033c3c7210 */ /* 0x000fca00027fe4ff */
        /* <DEDUP_REMOVED lines=39> */
[----:B------:R1:W-:Y:S04]  /*139d60*/  STL [R1+0x4d3c], R244 ;  /* 0x004d3cf401007387 */ /* 0x0003e80000100800 */
[----:B-1----:R-:W4:Y:S04]  /*139d70*/  LDL.LU R0, [R1+0x4d90] ;  /* 0x004d900001007983 */ /* 0x002f280000300800 */
[----:B------:R-:W4:Y:S04]  /*139d80*/  LDL.LU R247, [R1+0x4d64] ;  /* 0x004d640001f77983 */ /* 0x000f280000300800 */
[----:B------:R-:W4:Y:S01]  /*139d90*/  LDL.LU R244, [R1+0x4d98] ;  /* 0x004d980001f47983 */ /* 0x000f220000300800 */
[----:B--2---:R-:W-:-:S05]  /*139da0*/  IMAD.X R243, R243, 0x1, R3, P3 ;  /* 0x00000001f3f37824 */ /* 0x004fca00018e0603 */
[----:B------:R1:W-:Y:S04]  /*139db0*/  STL [R1+0x4d44], R243 ;  /* 0x004d44f301007387 */ /* 0x0003e80000100800 */
[----:B-1----:R-:W2:Y:S01]  /*139dc0*/  LDL.LU R243, [R1+0x4d6c] ;  /* 0x004d6c0001f37983 */ /* 0x002ea20000300800 */
        /* <DEDUP_REMOVED lines=13> */
[----:B------:R-:W-:-:S02]  /*139ea0*/  IADD3 R2, P1, PT, R2, R162, RZ ;  /* 0x000000a202027210 */ /* 0x000fc40007f3e0ff */
[----:B------:R-:W-:-:S03]  /*139eb0*/  IADD3.X R248, PT, PT, R248, R3, RZ, P6, !PT ;  /* 0x00000003f8f87210 */ /* 0x000fc600037fe4ff */
[----:B------:R1:W-:Y:S04]  /*139ec0*/  STL [R1+0x4d88], R2 ;  /* 0x004d880201007387 */ /* 0x0003e80000100800 */
[----:B-1----:R-:W4:Y:S01]  /*139ed0*/  LDL.LU R2, [R1+0x4d84] ;  /* 0x004d840001027983 */ /* 0x002f220000300800 */
[----:B------:R-:W-:-:S05]  /*139ee0*/  IADD3 R0, P6, PT, R0, R162, RZ ;  /* 0x000000a200007210 */ /* 0x000fca0007fde0ff */
[----:B------:R1:W-:Y:S04]  /*139ef0*/  STL [R1+0x4d90], R0 ;  /* 0x004d900001007387 */ /* 0x0003e80000100800 */
[----:B-1----:R-:W4:Y:S01]  /*139f00*/  LDL.LU R0, [R1+0x4d8c] ;  /* 0x004d8c0001007983 */ /* 0x002f220000300800 */
[--C-:B------:R-:W-:Y:S01]  /*139f10*/  IMAD.X R247, R247, 0x1, R3.reuse, P5 ;  /* 0x00000001f7f77824 */ /* 0x100fe200028e0603 */
[----:B------:R-:W-:Y:S02]  /*139f20*/  IADD3 R244, P5, PT, R244, R162, RZ ;  /* 0x000000a2f4f47210 */ /* 0x000fe40007fbe0ff */
[----:B------:R-:W-:Y:S04]  /*139f30*/  STL [R1+0x4d5c], R248 ;  /* 0x004d5cf801007387 */ /* 0x000fe80000100800 */
[----:B------:R1:W-:Y:S04]  /*139f40*/  STL [R1+0x4d98], R244 ;  /* 0x004d98f401007387 */ /* 0x0003e80000100800 */
[----:B-1----:R-:W4:Y:S01]  /*139f50*/  LDL.LU R244, [R1+0x4d94] ;  /* 0x004d940001f47983 */ /* 0x002f220000300800 */
[----:B--2---:R-:W-:-:S03]  /*139f60*/  IMAD.X R243, R243, 0x1, R3, P4 ;  /* 0x00000001f3f37824 */ /* 0x004fc600020e0603 */
[----:B------:R-:W-:Y:S04]  /*139f70*/  STL [R1+0x4d64], R247 ;  /* 0x004d64f701007387 */ /* 0x000fe80000100800 */
[----:B------:R1:W-:Y:S04]  /*139f80*/  STL [R1+0x4d6c], R243 ;  /* 0x004d6cf301007387 */ /* 0x0003e80000100800 */
[----:B-1----:R-:W2:Y:S01]  /*139f90*/  LDL.LU R243, [R1+0x4d9c] ;  /* 0x004d9c0001f37983 */ /* 0x002ea20000300800 */
[----:B---3--:R-:W-:-:S05]  /*139fa0*/  IADD3 R242, P4, PT, R242, R162, RZ ;  /* 0x000000a2f2f27210 */ /* 0x008fca0007f9e0ff */
[----:B------:R1:W-:Y:S04]  /*139fb0*/  STL [R1+0x4da0], R242 ;  /* 0x004da0f201007387 */ /* 0x0003e80000100800 */
[----:B-1----:R-:W3:Y:S01]  /*139fc0*/  LDL.LU R242, [R1+0x4da4] ;  /* 0x004da40001f27983 */ /* 0x002ee20000300800 */
[----:B----4-:R-:W-:-:S05]  /*139fd0*/  IMAD.X R61, R61, 0x1, R3, P3 ;  /* 0x000000013d3d7824 */ /* 0x010fca00018e0603 */
[----:B------:R1:W-:Y:S04]  /*139fe0*/  STL [R1+0x4d74], R61 ;  /* 0x004d743d01007387 */ /* 0x0003e80000100800 */
[----:B-1----:R-:W4:Y:S01]  /*139ff0*/  LDL.LU R61, [R1+0x4dac] ;  /* 0x004dac00013d7983 */ /* 0x002f220000300800 */
[----:B------:R-:W-:Y:S01]  /*13a000*/  IADD3 R60, P3, PT, R60, R162, RZ ;  /* 0x000000a23c3c7210 */ /* 0x000fe20007f7e0ff */
[----:B------:R-:W-:-:S04]  /*13a010*/  IMAD.X R246, R246, 0x1, R3, P2 ;  /* 0x00000001f6f67824 */ /* 0x000fc800010e0603 */
[----:B------:R1:W-:Y:S01]  /*13a020*/  STL [R1+0x4da8], R60 ;  /* 0x004da83c01007387 */ /* 0x0003e20000100800 */
[----:B------:R-:W-:-:S03]  /*13a030*/  IADD3 R245, P2, PT, R245, R162, RZ ;  /* 0x000000a2f5f57210 */ /* 0x000fc60007f5e0ff */
[----:B-1----:R-:W4:Y:S01]  /*13a040*/  LDL.LU R60, [R1+0x4db4] ;  /* 0x004db400013c7983 */ /* 0x002f220000300800 */
[----:B------:R-:W-:-:S05]  /*13a050*/  IMAD.X R2, R2, 0x1, R3, P1 ;  /* 0x0000000102027824 */ /* 0x000fca00008e0603 */
[----:B------:R1:W-:Y:S04]  /*13a060*/  STL [R1+0x4d84], R2 ;  /* 0x004d840201007387 */ /* 0x0003e80000100800 */
[----:B------:R-:W-:Y:S04]  /*13a070*/  STL [R1+0x4d7c], R246 ;  /* 0x004d7cf601007387 */ /* 0x000fe80000100800 */
[----:B-1----:R-:W4:Y:S04]  /*13a080*/  LDL.LU R2, [R1+0x4de8] ;  /* 0x004de80001027983 */ /* 0x002f280000300800 */
[----:B------:R-:W-:Y:S01]  /*13a090*/  STL [R1+0x4db0], R245 ;  /* 0x004db0f501007387 */ /* 0x000fe20000100800 */
[----:B------:R-:W-:-:S05]  /*13a0a0*/  IMAD.X R0, R0, 0x1, R3, P6 ;  /* 0x0000000100007824 */ /* 0x000fca00030e0603 */
[----:B------:R1:W-:Y:S04]  /*13a0b0*/  STL [R1+0x4d8c], R0 ;  /* 0x004d8c0001007387 */ /* 0x0003e80000100800 */
[----:B-1----:R-:W4:Y:S01]  /*13a0c0*/  LDL.LU R0, [R1+0x4df0] ;  /* 0x004df00001007983 */ /* 0x002f220000300800 */
[-C--:B------:R-:W-:Y:S01]  /*13a0d0*/  IADD3 R175, P1, PT, R175, R162.reuse, RZ ;  /* 0x000000a2afaf7210 */ /* 0x080fe20007f3e0ff */
[--C-:B------:R-:W-:Y:S01]  /*13a0e0*/  IMAD.X R244, R244, 0x1, R3.reuse, P5 ;  /* 0x00000001f4f47824 */ /* 0x100fe200028e0603 */
[-C--:B------:R-:W-:Y:S01]  /*13a0f0*/  IADD3 R173, P6, PT, R173, R162.reuse, RZ ;  /* 0x000000a2adad7210 */ /* 0x080fe20007fde0ff */
[----:B------:R-:W4:Y:S04]  /*13a100*/  LDL.LU R245, [R1+0x4df8] ;  /* 0x004df80001f57983 */ /* 0x000f280000300800 */
[----:B------:R-:W-:Y:S04]  /*13a110*/  STL [R1+0x4db8], R175 ;  /* 0x004db8af01007387 */ /* 0x000fe80000100800 */
[----:B------:R1:W-:Y:S04]  /*13a120*/  STL [R1+0x4d94], R244 ;  /* 0x004d94f401007387 */ /* 0x0003e80000100800 */
[----:B------:R-:W-:Y:S01]  /*13a130*/  STL [R1+0x4dc0], R173 ;  /* 0x004dc0ad01007387 */ /* 0x000fe20000100800 */
[-C--:B------:R-:W-:Y:S01]  /*13a140*/  IADD3 R171, P5, PT, R171, R162.reuse, RZ ;  /* 0x000000a2abab7210 */ /* 0x080fe20007fbe0ff */
[----:B--2---:R-:W-:Y:S01]  /*13a150*/  IMAD.X R243, R243, 0x1, R3, P4 ;  /* 0x00000001f3f37824 */ /* 0x004fe200020e0603 */
[----:B------:R-:W-:-:S04]  /*13a160*/  IADD3 R169, P4, PT, R169, R162, RZ ;  /* 0x000000a2a9a97210 */ /* 0x000fc80007f9e0ff */
[----:B------:R2:W-:Y:S04]  /*13a170*/  STL [R1+0x4d9c], R243 ;  /* 0x004d9cf301007387 */ /* 0x0005e80000100800 */
[----:B-1----:R-:W4:Y:S04]  /*13a180*/  LDL.LU R244, [R1+0x4e00] ;  /* 0x004e000001f47983 */ /* 0x002f280000300800 */
[----:B------:R-:W-:Y:S01]  /*13a190*/  STL [R1+0x4dc8], R171 ;  /* 0x004dc8ab01007387 */ /* 0x000fe20000100800 */
[--C-:B------:R-:W-:Y:S02]  /*13a1a0*/  IMAD.X R174, R174, 0x1, R3.reuse, P6 ;  /* 0x00000001aeae7824 */ /* 0x100fe400030e0603 */
[----:B---3--:R-:W-:Y:S01]  /*13a1b0*/  IMAD.X R242, R242, 0x1, R3, P3 ;  /* 0x00000001f2f27824 */ /* 0x008fe200018e0603 */
[----:B------:R-:W-:-:S04]  /*13a1c0*/  IADD3 R167, P3, PT, R167, R162, RZ ;  /* 0x000000a2a7a77210 */ /* 0x000fc80007f7e0ff */
[----:B------:R1:W-:Y:S04]  /*13a1d0*/  STL [R1+0x4da4], R242 ;  /* 0x004da4f201007387 */ /* 0x0003e80000100800 */
[----:B--2---:R-:W2:Y:S04]  /*13a1e0*/  LDL.LU R243, [R1+0x4e08] ;  /* 0x004e080001f37983 */ /* 0x004ea80000300800 */
[----:B------:R-:W-:Y:S01]  /*13a1f0*/  STL [R1+0x4dd0], R169 ;  /* 0x004dd0a901007387 */ /* 0x000fe20000100800 */
[----:B----4-:R-:W-:-:S05]  /*13a200*/  IADD3.X R61, PT, PT, R61, R3, RZ, P2, !PT ;  /* 0x000000033d3d7210 */ /* 0x010fca00017fe4ff */
[----:B------:R3:W-:Y:S04]  /*13a210*/  STL [R1+0x4dac], R61 ;  /* 0x004dac3d01007387 */ /* 0x0007e80000100800 */
[----:B-1----:R-:W4:Y:S01]  /*13a220*/  LDL.LU R242, [R1+0x4e10] ;  /* 0x004e100001f27983 */ /* 0x002f220000300800 */
[----:B------:R-:W-:-:S03]  /*13a230*/  IADD3 R165, P2, PT, R165, R162, RZ ;  /* 0x000000a2a5a57210 */ /* 0x000fc60007f5e0ff */
[----:B---3--:R-:W3:Y:S01]  /*13a240*/  LDL.LU R61, [R1+0x4ff4] ;  /* 0x004ff400013d7983 */ /* 0x008ee20000300800 */
[----:B------:R-:W-:-:S05]  /*13a250*/  IMAD.X R60, R60, 0x1, R3, P1 ;  /* 0x000000013c3c7824 */ /* 0x000fca00008e0603 */
[----:B------:R1:W-:Y:S04]  /*13a260*/  STL [R1+0x4db4], R60 ;  /* 0x004db43c01007387 */ /* 0x0003e80000100800 */
[----:B-1----:R-:W3:Y:S04]  /*13a270*/  LDL.LU R60, [R1+0x4ff8] ;  /* 0x004ff800013c7983 */ /* 0x002ee80000300800 */
[----:B------:R-:W-:Y:S01]  /*13a280*/  STL [R1+0x4dd8], R167 ;  /* 0x004dd8a701007387 */ /* 0x000fe20000100800 */
[----:B------:R-:W-:-:S05]  /*13a290*/  IADD3 R2, P1, PT, R2, R162, RZ ;  /* 0x000000a202027210 */ /* 0x000fca0007f3e0ff */
[----:B------:R1:W-:Y:S04]  /*13a2a0*/  STL [R1+0x4de8], R2 ;  /* 0x004de80201007387 */ /* 0x0003e80000100800 */
[----:B-1----:R-:W3:Y:S04]  /*13a2b0*/  LDL.LU R2, [R1+0x4de4] ;  /* 0x004de40001027983 */ /* 0x002ee80000300800 */
[----:B------:R-:W-:Y:S01]  /*13a2c0*/  STL [R1+0x4de0], R165 ;  /* 0x004de0a501007387 */ /* 0x000fe20000100800 */
[----:B------:R-:W-:-:S05]  /*13a2d0*/  IADD3 R0, P6, PT, R0, R162, RZ ;  /* 0x000000a200007210 */ /* 0x000fca0007fde0ff */
[----:B------:R1:W-:Y:S04]  /*13a2e0*/  STL [R1+0x4df0], R0 ;  /* 0x004df00001007387 */ /* 0x0003e80000100800 */
[----:B-1----:R-:W3:Y:S01]  /*13a2f0*/  LDL.LU R0, [R1+0x4e18] ;  /* 0x004e180001007983 */ /* 0x002ee20000300800 */
[--C-:B------:R-:W-:Y:S01]  /*13a300*/  IMAD.X R172, R172, 0x1, R3.reuse, P5 ;  /* 0x00000001acac7824 */ /* 0x100fe200028e0603 */
[----:B------:R-:W-:Y:S02]  /*13a310*/  IADD3 R245, P5, PT, R245, R162, RZ ;  /* 0x000000a2f5f57210 */ /* 0x000fe40007fbe0ff */
[----:B------:R-:W-:Y:S01]  /*13a320*/  STL [R1+0x4dbc], R174 ;  /* 0x004dbcae01007387 */ /* 0x000fe20000100800 */
[----:B------:R-:W-:-:S03]  /*13a330*/  IMAD.X R170, R170, 0x1, R3, P4 ;  /* 0x00000001aaaa7824 */ /* 0x000fc600020e0603 */
[----:B------:R-:W3:Y:S04]  /*13a340*/  LDL.LU R246, [R1+0x4dec] ;  /* 0x004dec0001f67983 */ /* 0x000ee80000300800 */
[----:B------:R1:W-:Y:S01]  /*13a350*/  STL [R1+0x4df8], R245 ;  /* 0x004df8f501007387 */ /* 0x0003e20000100800 */
[----:B------:R-:W-:Y:S01]  /*13a360*/  IADD3 R244, P4, PT, R244, R162, RZ ;  /* 0x000000a2f4f47210 */ /* 0x000fe20007f9e0ff */
[--C-:B------:R-:W-:Y:S02]  /*13a370*/  IMAD.X R168, R168, 0x1, R3.reuse, P3 ;  /* 0x00000001a8a87824 */ /* 0x100fe400018e0603 */
[----:B-1----:R-:W3:Y:S04]  /*13a380*/  LDL.LU R245, [R1+0x4e20] ;  /* 0x004e200001f57983 */ /* 0x002ee80000300800 */
[----:B------:R1:W-:Y:S01]  /*13a390*/  STL [R1+0x4e00], R244 ;  /* 0x004e00f401007387 */ /* 0x0003e20000100800 */
[----:B------:R-:W-:-:S03]  /*13a3a0*/  IMAD.X R166, R166, 0x1, R3, P2 ;  /* 0x00000001a6a67824 */ /* 0x000fc600010e0603 */
[----:B-1----:R-:W3:Y:S04]  /*13a3b0*/  LDL.LU R244, [R1+0x4df4] ;  /* 0x004df40001f47983 */ /* 0x002ee80000300800 */
[----:B------:R-:W-:Y:S01]  /*13a3c0*/  STL [R1+0x4dc4], R172 ;  /* 0x004dc4ac01007387 */ /* 0x000fe20000100800 */
[----:B--2---:R-:W-:-:S05]  /*13a3d0*/  IADD3 R243, P3, PT, R243, R162, RZ ;  /* 0x000000a2f3f37210 */ /* 0x004fca0007f7e0ff */
[----:B------:R1:W-:Y:S04]  /*13a3e0*/  STL [R1+0x4e08], R243 ;  /* 0x004e08f301007387 */ /* 0x0003e80000100800 */
[----:B-1----:R-:W2:Y:S04]  /*13a3f0*/  LDL.LU R243, [R1+0x4e40] ;  /* 0x004e400001f37983 */ /* 0x002ea80000300800 */
[----:B------:R-:W-:Y:S01]  /*13a400*/  STL [R1+0x4dcc], R170 ;  /* 0x004dccaa01007387 */ /* 0x000fe20000100800 */
[----:B----4-:R-:W-:-:S05]  /*13a410*/  IADD3 R242, P2, PT, R242, R162, RZ ;  /* 0x000000a2f2f27210 */ /* 0x010fca0007f5e0ff */
[----:B------:R1:W-:Y:S04]  /*13a420*/  STL [R1+0x4e10], R242 ;  /* 0x004e10f201007387 */ /* 0x0003e80000100800 */
[----:B-1----:R-:W4:Y:S04]  /*13a430*/  LDL.LU R242, [R1+0x4dfc] ;  /* 0x004dfc0001f27983 */ /* 0x002f280000300800 */
[----:B------:R-:W-:Y:S01]  /*13a440*/  STL [R1+0x4dd4], R168 ;  /* 0x004dd4a801007387 */ /* 0x000fe20000100800 */
[----:B---3--:R-:W-:-:S05]  /*13a450*/  IMAD.X R2, R2, 0x1, R3, P1 ;  /* 0x0000000102027824 */ /* 0x008fca00008e0603 */
[----:B------:R1:W-:Y:S04]  /*13a460*/  STL [R1+0x4de4], R2 ;  /* 0x004de40201007387 */ /* 0x0003e80000100800 */
[----:B-1----:R-:W3:Y:S01]  /*13a470*/  LDL.LU R2, [R1+0x4e48] ;  /* 0x004e480001027983 */ /* 0x002ee20000300800 */
[----:B------:R-:W-:-:S05]  /*13a480*/  IADD3 R0, P1, PT, R0, R162, RZ ;  /* 0x000000a200007210 */ /* 0x000fca0007f3e0ff */
[----:B------:R1:W-:Y:S04]  /*13a490*/  STL [R1+0x4e18], R0 ;  /* 0x004e180001007387 */ /* 0x0003e80000100800 */
[----:B-1----:R-:W3:Y:S01]  /*13a4a0*/  LDL.LU R0, [R1+0x4e04] ;  /* 0x004e040001007983 */ /* 0x002ee20000300800 */
[--C-:B------:R-:W-:Y:S01]  /*13a4b0*/  IMAD.X R246, R246, 0x1, R3.reuse, P6 ;  /* 0x00000001f6f67824 */ /* 0x100fe200030e0603 */
[----:B------:R-:W-:Y:S02]  /*13a4c0*/  IADD3 R245, P6, PT, R245, R162, RZ ;  /* 0x000000a2f5f57210 */ /* 0x000fe40007fde0ff */
[----:B------:R-:W-:Y:S04]  /*13a4d0*/  STL [R1+0x4ddc], R166 ;  /* 0x004ddca601007387 */ /* 0x000fe80000100800 */
[----:B------:R-:W3:Y:S04]  /*13a4e0*/  LDL.LU R251, [R1+0x4e50] ;  /* 0x004e500001fb7983 */ /* 0x000ee80000300800 */
[----:B------:R1:W-:Y:S04]  /*13a4f0*/  STL [R1+0x4e20], R245 ;  /* 0x004e20f501007387 */ /* 0x0003e80000100800 */
[----:B------:R-:W-:Y:S01]  /*13a500*/  STL [R1+0x4dec], R246 ;  /* 0x004decf601007387 */ /* 0x000fe20000100800 */
[----:B------:R-:W-:-:S03]  /*13a510*/  IMAD.X R244, R244, 0x1, R3, P5 ;  /* 0x00000001f4f47824 */ /* 0x000fc600028e0603 */
[----:B-1----:R-:W3:Y:S04]  /*13a520*/  LDL.LU R245, [R1+0x4e0c] ;  /* 0x004e0c0001f57983 */ /* 0x002ee80000300800 */
[----:B------:R1:W-:Y:S04]  /*13a530*/  STL [R1+0x4df4], R244 ;  /* 0x004df4f401007387 */ /* 0x0003e80000100800 */
[----:B-1----:R-:W3:Y:S04]  /*13a540*/  LDL.LU R244, [R1+0x4e58] ;  /* 0x004e580001f47983 */ /* 0x002ee80000300800 */
[----:B------:R-:W3:Y:S04]  /*13a550*/  LDL.LU R250, [R1+0x4e14] ;  /* 0x004e140001fa7983 */ /* 0x000ee80000300800 */
[----:B------:R-:W3:Y:S01]  /*13a560*/  LDL.LU R249, [R1+0x4e60] ;  /* 0x004e600001f97983 */ /* 0x000ee20000300800 */
[----:B--2---:R-:W-:-:S05]  /*13a570*/  IADD3 R243, P5, PT, R243, R162, RZ ;  /* 0x000000a2f3f37210 */ /* 0x004fca0007fbe0ff */
[----:B------:R1:W-:Y:S04]  /*13a580*/  STL [R1+0x4e40], R243 ;  /* 0x004e40f301007387 */ /* 0x0003e80000100800 */
[----:B-1----:R-:W2:Y:S04]  /*13a590*/  LDL.LU R243, [R1+0x4e1c] ;  /* 0x004e1c0001f37983 */ /* 0x002ea80000300800 */
[----:B------:R-:W2:Y:S01]  /*13a5a0*/  LDL.LU R248, [R1+0x4e68] ;  /* 0x004e680001f87983 */ /* 0x000ea20000300800 */
[----:B----4-:R-:W-:-:S05]  /*13a5b0*/  IADD3.X R242, PT, PT, R242, R3, RZ, P4, !PT ;  /* 0x00000003f2f27210 */ /* 0x010fca00027fe4ff */
[----:B------:R1:W-:Y:S04]  /*13a5c0*/  STL [R1+0x4dfc], R242 ;  /* 0x004dfcf201007387 */ /* 0x0003e80000100800 */
[----:B-1----:R-:W4:Y:S01]  /*13a5d0*/  LDL.LU R242, [R1+0x4e3c] ;  /* 0x004e3c0001f27983 */ /* 0x002f220000300800 */
[----:B---3--:R-:W-:-:S05]  /*13a5e0*/  IADD3 R2, P4, PT, R2, R162, RZ ;  /* 0x000000a202027210 */ /* 0x008fca0007f9e0ff */
[----:B------:R1:W-:Y:S04]  /*13a5f0*/  STL [R1+0x4e48], R2 ;  /* 0x004e480201007387 */ /* 0x0003e80000100800 */
[----:B-1----:R-:W3:Y:S04]  /*13a600*/  LDL.LU R2, [R1+0x4e70] ;  /* 0x004e700001027983 */ /* 0x002ee80000300800 */
[----:B------:R-:W3:Y:S04]  /*13a610*/  LDL.LU R247, [R1+0x4e44] ;  /* 0x004e440001f77983 */ /* 0x000ee80000300800 */
[----:B------:R-:W3:Y:S01]  /*13a620*/  LDL.LU R246, [R1+0x4e78] ;  /* 0x004e780001f67983 */ /* 0x000ee20000300800 */
[----:B------:R-:W-:-:S05]  /*13a630*/  IMAD.X R0, R0, 0x1, R3, P3 ;  /* 0x0000000100007824 */ /* 0x000fca00018e0603 */
[----:B------:R1:W-:Y:S04]  /*13a640*/  STL [R1+0x4e04], R0 ;  /* 0x004e040001007387 */ /* 0x0003e80000100800 */
[----:B-1----:R-:W3:Y:S01]  /*13a650*/  LDL.LU R0, [R1+0x4e4c] ;  /* 0x004e4c0001007983 */ /* 0x002ee20000300800 */
[----:B------:R-:W-:Y:S01]  /*13a660*/  IMAD.X R245, R245, 0x1, R3, P2 ;  /* 0x00000001f5f57824 */ /* 0x000fe200010e0603 */
[----:B------:R-:W-:-:S04]  /*13a670*/  IADD3 R251, P3, PT, R251, R162, RZ ;  /* 0x000000a2fbfb7210 */ /* 0x000fc80007f7e0ff */
[----:B------:R1:W-:Y:S01]  /*13a680*/  STL [R1+0x4e0c], R245 ;  /* 0x004e0cf501007387 */ /* 0x0003e20000100800 */
[----:B------:R-:W-:-:S03]  /*13a690*/  IADD3 R244, P2, PT, R244, R162, RZ ;  /* 0x000000a2f4f47210 */ /* 0x000fc60007f5e0ff */
[----:B-1----:R-:W3:Y:S04]  /*13a6a0*/  LDL.LU R245, [R1+0x4e54] ;  /* 0x004e540001f57983 */ /* 0x002ee80000300800 */
[----:B------:R-:W-:Y:S04]  /*13a6b0*/  STL [R1+0x4e50], R251 ;  /* 0x004e50fb01007387 */ /* 0x000fe80000100800 */
[----:B------:R1:W-:Y:S01]  /*13a6c0*/  STL [R1+0x4e58], R244 ;  /* 0x004e58f401007387 */ /* 0x0003e20000100800 */
[----:B------:R-:W-:Y:S01]  /*13a6d0*/  IMAD.X R250, R250, 0x1, R3, P1 ;  /* 0x00000001fafa7824 */ /* 0x000fe200008e0603 */
[----:B------:R-:W-:-:S02]  /*13a6e0*/  IADD3 R249, P1, PT, R249, R162, RZ ;  /* 0x000000a2f9f97210 */ /* 0x000fc40007f3e0ff */
[----:B-1----:R-:W3:Y:S01]  /*13a6f0*/  LDL.LU R244, [R1+0x4e5c] ;  /* 0x004e5c0001f47983 */ /* 0x002ee20000300800 */
[----:B--2---:R-:W-:Y:S01]  /*13a700*/  IMAD.X R243, R243, 0x1, R3, P6 ;  /* 0x00000001f3f37824 */ /* 0x004fe200030e0603 */
[----:B------:R-:W-:-:S04]  /*13a710*/  IADD3 R248, P6, PT, R248, R162, RZ ;  /* 0x000000a2f8f87210 */ /* 0x000fc80007fde0ff */
[----:B------:R1:W-:Y:S04]  /*13a720*/  STL [R1+0x4e1c], R243 ;  /* 0x004e1cf301007387 */ /* 0x0003e80000100800 */
[----:B------:R-:W-:Y:S04]  /*13a730*/  STL [R1+0x4e14], R250 ;  /* 0x004e14fa01007387 */ /* 0x000fe80000100800 */
[----:B-1----:R-:W2:Y:S04]  /*13a740*/  LDL.LU R243, [R1+0x4e64] ;  /* 0x004e640001f37983 */ /* 0x002ea80000300800 */
[----:B------:R-:W-:Y:S01]  /*13a750*/  STL [R1+0x4e60], R249 ;  /* 0x004e60f901007387 */ /* 0x000fe20000100800 */
[----:B----4-:R-:W-:-:S05]  /*13a760*/  IMAD.X R242, R242, 0x1, R3, P5 ;  /* 0x00000001f2f27824 */ /* 0x010fca00028e0603 */
[----:B------:R1:W-:Y:S04]  /*13a770*/  STL [R1+0x4e3c], R242 ;  /* 0x004e3cf201007387 */ /* 0x0003e80000100800 */
[----:B-1----:R-:W4:Y:S04]  /*13a780*/  LDL.LU R242, [R1+0x4e6c] ;  /* 0x004e6c0001f27983 */ /* 0x002f280000300800 */
[----:B------:R-:W-:Y:S01]  /*13a790*/  STL [R1+0x4e68], R248 ;  /* 0x004e68f801007387 */ /* 0x000fe20000100800 */
[----:B---3--:R-:W-:Y:S01]  /*13a7a0*/  IADD3 R2, P5, PT, R2, R162, RZ ;  /* 0x000000a202027210 */ /* 0x008fe20007fbe0ff */
[----:B------:R-:W-:-:S04]  /*13a7b0*/  IMAD.X R247, R247, 0x1, R3, P4 ;  /* 0x00000001f7f77824 */ /* 0x000fc800020e0603 */
[----:B------:R1:W-:Y:S04]  /*13a7c0*/  STL [R1+0x4e70], R2 ;  /* 0x004e700201007387 */ /* 0x0003e80000100800 */
[----:B-1----:R-:W3:Y:S01]  /*13a7d0*/  LDL.LU R2, [R1+0x4e74] ;  /* 0x004e740001027983 */ /* 0x002ee20000300800 */
[----:B------:R-:W-:-:S05]  /*13a7e0*/  IMAD.X R0, R0, 0x1, R3, P3 ;  /* 0x0000000100007824 */ /* 0x000fca00018e0603 */
[----:B------:R1:W-:Y:S04]  /*13a7f0*/  STL [R1+0x4e4c], R0 ;  /* 0x004e4c0001007387 */ /* 0x0003e80000100800 */
[----:B------:R-:W-:Y:S04]  /*13a800*/  STL [R1+0x4e44], R247 ;  /* 0x004e44f701007387 */ /* 0x000fe80000100800 */
[----:B-1----:R-:W3:Y:S01]  /*13a810*/  LDL.LU R0, [R1+0x4e80] ;  /* 0x004e800001007983 */ /* 0x002ee20000300800 */
[-C--:B------:R-:W-:Y:S01]  /*13a820*/  IADD3 R246, P4, PT, R246, R162.reuse, RZ ;  /* 0x000000a2f6f67210 */ /* 0x080fe20007f9e0ff */
[----:B------:R-:W-:Y:S01]  /*13a830*/  IMAD.X R245, R245, 0x1, R3, P2 ;  /* 0x00000001f5f57824 */ /* 0x000fe200010e0603 */
[----:B------:R-:W-:-:S03]  /*13a840*/  IADD3 R163, P3, PT, R163, R162, RZ ;  /* 0x000000a2a3a37210 */ /* 0x000fc60007f7e0ff */
[----:B------:R-:W-:Y:S01]  /*13a850*/  STL [R1+0x4e78], R246 ;  /* 0x004e78f601007387 */ /* 0x000fe20000100800 */
[----:B------:R-:W-:Y:S01]  /*13a860*/  IMAD.X R244, R244, 0x1, R3, P1 ;  /* 0x00000001f4f47824 */ /* 0x000fe200008e0603 */
[----:B------:R-:W-:-:S04]  /*13a870*/  IADD3 R160, P2, PT, R160, R162, RZ ;  /* 0x000000a2a0a07210 */ /* 0x000fc80007f5e0ff */
[----:B------:R1:W-:Y:S04]  /*13a880*/  STL [R1+0x4e5c], R244 ;  /* 0x004e5cf401007387 */ /* 0x0003e80000100800 */
[----:B------:R2:W-:Y:S01]  /*13a890*/  STL [R1+0x4e54], R245 ;  /* 0x004e54f501007387 */ /* 0x0005e20000100800 */
[----:B------:R-:W-:-:S03]  /*13a8a0*/  IADD3 R158, P1, PT, R158, R162, RZ ;  /* 0x000000a29e9e7210 */ /* 0x000fc60007f3e0ff */
[----:B-1----:R-:W3:Y:S04]  /*13a8b0*/  LDL.LU R244, [R1+0x4e88] ;  /* 0x004e880001f47983 */ /* 0x002ee80000300800 */
[----:B------:R-:W-:Y:S04]  /*13a8c0*/  STL [R1+0x4f00], R163 ;  /* 0x004f00a301007387 */ /* 0x000fe80000100800 */
[----:B--2---:R-:W2:Y:S01]  /*13a8d0*/  LDL.LU R245, [R1+0x4e90] ;  /* 0x004e900001f57983 */ /* 0x004ea20000300800 */
[----:B------:R-:W-:-:S03]  /*13a8e0*/  IADD3.X R243, PT, PT, R243, R3, RZ, P6, !PT ;  /* 0x00000003f3f37210 */ /* 0x000fc600037fe4ff */
[----:B------:R-:W-:Y:S04]  /*13a8f0*/  STL [R1+0x4f08], R160 ;  /* 0x004f08a001007387 */ /* 0x000fe80000100800 */
[----:B------:R1:W-:Y:S01]  /*13a900*/  STL [R1+0x4e64], R243 ;  /* 0x004e64f301007387 */ /* 0x0003e20000100800 */
[-C--:B------:R-:W-:Y:S01]  /*13a910*/  IADD3 R156, P6, PT, R156, R162.reuse, RZ ;  /* 0x000000a29c9c7210 */ /* 0x080fe20007fde0ff */
[--C-:B------:R-:W-:Y:S02]  /*13a920*/  IMAD.X R164, R164, 0x1, R3.reuse, P3 ;  /* 0x00000001a4a47824 */ /* 0x100fe400018e0603 */
[----:B-1----:R-:W2:Y:S04]  /*13a930*/  LDL.LU R243, [R1+0x4e98] ;  /* 0x004e980001f37983 */ /* 0x002ea80000300800 */
[----:B------:R-:W-:Y:S01]  /*13a940*/  STL [R1+0x4f10], R158 ;  /* 0x004f109e01007387 */ /* 0x000fe20000100800 */
[----:B----4-:R-:W-:Y:S01]  /*13a950*/  IMAD.X R242, R242, 0x1, R3, P5 ;  /* 0x00000001f2f27824 */ /* 0x010fe200028e0603 */
[----:B------:R-:W-:-:S04]  /*13a960*/  IADD3 R154, P5, PT, R154, R162, RZ ;  /* 0x000000a29a9a7210 */ /* 0x000fc80007fbe0ff */
[----:B------:R1:W-:Y:S01]  /*13a970*/  STL [R1+0x4e6c], R242 ;  /* 0x004e6cf201007387 */ /* 0x0003e20000100800 */
[--C-:B------:R-:W-:Y:S01]  /*13a980*/  IMAD.X R161, R161, 0x1, R3.reuse, P2 ;  /* 0x00000001a1a17824 */ /* 0x100fe200010e0603 */
[-C--:B------:R-:W-:Y:S01]  /*13a990*/  IADD3 R150, P3, PT, R150, R162.reuse, RZ ;  /* 0x000000a296967210 */ /* 0x080fe20007f7e0ff */
[--C-:B------:R-:W-:Y:S01]  /*13a9a0*/  IMAD.X R159, R159, 0x1, R3.reuse, P1 ;  /* 0x000000019f9f7824 */ /* 0x100fe200008e0603 */
[----:B-1----:R-:W4:Y:S01]  /*13a9b0*/  LDL.LU R242, [R1+0x4ea0] ;  /* 0x004ea00001f27983 */ /* 0x002f220000300800 */
[----:B---3--:R-:W-:Y:S01]  /*13a9c0*/  IMAD.X R2, R2, 0x1, R3, P4 ;  /* 0x0000000102027824 */ /* 0x008fe200020e0603 */
[----:B------:R-:W-:-:S04]  /*13a9d0*/  IADD3 R152, P4, PT, R152, R162, RZ ;  /* 0x000000a298987210 */ /* 0x000fc80007f9e0ff */
[----:B------:R1:W-:Y:S04]  /*13a9e0*/  STL [R1+0x4e74], R2 ;  /* 0x004e740201007387 */ /* 0x0003e80000100800 */
[----:B-1----:R-:W3:Y:S04]  /*13a9f0*/  LDL.LU R2, [R1+0x4ea8] ;  /* 0x004ea80001027983 */ /* 0x002ee80000300800 */
[----:B------:R-:W-:Y:S04]  /*13aa00*/  STL [R1+0x4f18], R156 ;  /* 0x004f189c01007387 */ /* 0x000fe80000100800 */
[----:B------:R-:W-:Y:S04]  /*13aa10*/  STL [R1+0x4f20], R154 ;  /* 0x004f209a01007387 */ /* 0x000fe80000100800 */
[----:B------:R-:W-:Y:S04]  /*13aa20*/  STL [R1+0x4efc], R164 ;  /* 0x004efca401007387 */ /* 0x000fe80000100800 */
[----:B------:R-:W-:Y:S04]  /*13aa30*/  STL [R1+0x4f28], R152 ;  /* 0x004f289801007387 */ /* 0x000fe80000100800 */
[----:B------:R-:W-:Y:S04]  /*13aa40*/  STL [R1+0x4f04], R161 ;  /* 0x004f04a101007387 */ /* 0x000fe80000100800 */
[----:B------:R-:W-:Y:S01]  /*13aa50*/  STL [R1+0x4f30], R150 ;  /* 0x004f309601007387 */ /* 0x000fe20000100800 */
[----:B------:R-:W-:-:S05]  /*13aa60*/  IADD3 R0, P1, PT, R0, R162, RZ ;  /* 0x000000a200007210 */ /* 0x000fca0007f3e0ff */
[----:B------:R1:W-:Y:S04]  /*13aa70*/  STL [R1+0x4e80], R0 ;  /* 0x004e800001007387 */ /* 0x0003e80000100800 */
[----:B-1----:R-:W3:Y:S01]  /*13aa80*/  LDL.LU R0, [R1+0x4e7c] ;  /* 0x004e7c0001007983 */ /* 0x002ee20000300800 */
[----:B------:R-:W-:Y:S01]  /*13aa90*/  IADD3 R148, P2, PT, R148, R162, RZ ;  /* 0x000000a294947210 */ /* 0x000fe20007f5e0ff */
[--C-:B------:R-:W-:Y:S02]  /*13aaa0*/  IMAD.X R157, R157, 0x1, R3.reuse, P6 ;  /* 0x000000019d9d7824 */ /* 0x100fe400030e0603 */
[----:B------:R-:W-:Y:S01]  /*13aab0*/  STL [R1+0x4f0c], R159 ;  /* 0x004f0c9f01007387 */ /* 0x000fe20000100800 */
[----:B------:R-:W-:-:S03]  /*13aac0*/  IMAD.X R155, R155, 0x1, R3, P5 ;  /* 0x000000019b9b7824 */ /* 0x000fc600028e0603 */
[----:B------:R-:W-:Y:S01]  /*13aad0*/  STL [R1+0x4f38], R148 ;  /* 0x004f389401007387 */ /* 0x000fe20000100800 */
[----:B------:R-:W-:Y:S01]  /*13aae0*/  IMAD.X R153, R153, 0x1, R3, P4 ;  /* 0x0000000199997824 */ /* 0x000fe200020e0603 */
[-C--:B------:R-:W-:Y:S02]  /*13aaf0*/  IADD3 R244, P6, PT, R244, R162.reuse, RZ ;  /* 0x000000a2f4f47210 */ /* 0x080fe40007fde0ff */
[----:B--2---:R-:W-:-:S03]  /*13ab00*/  IADD3 R245, P5, PT, R245, R162, RZ ;  /* 0x000000a2f5f57210 */ /* 0x004fc60007fbe0ff */
[----:B------:R1:W-:Y:S01]  /*13ab10*/  STL [R1+0x4e88], R244 ;  /* 0x004e88f401007387 */ /* 0x0003e20000100800 */
[----:B------:R-:W-:-:S03]  /*13ab20*/  IMAD.X R151, R151, 0x1, R3, P3 ;  /* 0x0000000197977824 */ /* 0x000fc600018e0603 */
[----:B-1----:R-:W2:Y:S04]  /*13ab30*/  LDL.LU R244, [R1+0x4eb0] ;  /* 0x004eb00001f47983 */ /* 0x002ea80000300800 */
[----:B------:R-:W-:Y:S04]  /*13ab40*/  STL [R1+0x4f14], R157 ;  /* 0x004f149d01007387 */ /* 0x000fe80000100800 */
[----:B------:R-:W2:Y:S04]  /*13ab50*/  LDL.LU R246, [R1+0x4e84] ;  /* 0x004e840001f67983 */ /* 0x000ea80000300800 */
[----:B------:R1:W-:Y:S01]  /*13ab60*/  STL [R1+0x4e90], R245 ;  /* 0x004e90f501007387 */ /* 0x0003e20000100800 */
[----:B------:R-:W-:-:S03]  /*13ab70*/  IADD3 R243, P4, PT, R243, R162, RZ ;  /* 0x000000a2f3f37210 */ /* 0x000fc60007f9e0ff */
[----:B-1----:R-:W2:Y:S04]  /*13ab80*/  LDL.LU R245, [R1+0x4eb8] ;  /* 0x004eb80001f57983 */ /* 0x002ea80000300800 */
[----:B------:R1:W-:Y:S01]  /*13ab90*/  STL [R1+0x4e98], R243 ;  /* 0x004e98f301007387 */ /* 0x0003e20000100800 */
[----:B------:R-:W-:-:S03]  /*13aba0*/  IADD3.X R149, PT, PT, R149, R3, RZ, P2, !PT ;  /* 0x0000000395957210 */ /* 0x000fc600017fe4ff */
[----:B-1----:R-:W2:Y:S01]  /*13abb0*/  LDL.LU R243, [R1+0x4e8c] ;  /* 0x004e8c0001f37983 */ /* 0x002ea20000300800 */
[----:B----4-:R-:W-:-:S03]  /*13abc0*/  IADD3 R242, P3, PT, R242, R162, RZ ;  /* 0x000000a2f2f27210 */ /* 0x010fc60007f7e0ff */
[----:B------:R-:W-:Y:S04]  /*13abd0*/  STL [R1+0x4f1c], R155 ;  /* 0x004f1c9b01007387 */ /* 0x000fe80000100800 */
[----:B------:R1:W-:Y:S04]  /*13abe0*/  STL [R1+0x4ea0], R242 ;  /* 0x004ea0f201007387 */ /* 0x0003e80000100800 */
[----:B-1----:R-:W4:Y:S04]  /*13abf0*/  LDL.LU R242, [R1+0x4f40] ;  /* 0x004f400001f27983 */ /* 0x002f280000300800 */
[----:B------:R-:W-:Y:S01]  /*13ac00*/  STL [R1+0x4f24], R153 ;  /* 0x004f249901007387 */ /* 0x000fe20000100800 */
[----:B---3--:R-:W-:-:S05]  /*13ac10*/  IADD3 R2, P2, PT, R2, R162, RZ ;  /* 0x000000a202027210 */ /* 0x008fca0007f5e0ff */
[----:B------:R1:W-:Y:S04]  /*13ac20*/  STL [R1+0x4ea8], R2 ;  /* 0x004ea80201007387 */ /* 0x0003e80000100800 */
[----:B-1----:R-:W3:Y:S04]  /*13ac30*/  LDL.LU R2, [R1+0x4e94] ;  /* 0x004e940001027983 */ /* 0x002ee80000300800 */
[----:B------:R-:W-:Y:S01]  /*13ac40*/  STL [R1+0x4f2c], R151 ;  /* 0x004f2c9701007387 */ /* 0x000fe20000100800 */
[----:B------:R-:W-:-:S05]  /*13ac50*/  IMAD.X R0, R0, 0x1, R3, P1 ;  /* 0x0000000100007824 */ /* 0x000fca00008e0603 */
[----:B------:R1:W-:Y:S04]  /*13ac60*/  STL [R1+0x4e7c], R0 ;  /* 0x004e7c0001007387 */ /* 0x0003e80000100800 */
[----:B-1----:R-:W3:Y:S01]  /*13ac70*/  LDL.LU R0, [R1+0x4f48] ;  /* 0x004f480001007983 */ /* 0x002ee20000300800 */
[----:B--2---:R-:W-:Y:S01]  /*13ac80*/  IADD3 R244, P1, PT, R244, R162, RZ ;  /* 0x000000a2f4f47210 */ /* 0x004fe20007f3e0ff */
[----:B------:R-:W-:-:S04]  /*13ac90*/  IMAD.X R246, R246, 0x1, R3, P6 ;  /* 0x00000001f6f67824 */ /* 0x000fc800030e0603 */
[----:B------:R1:W-:Y:S01]  /*13aca0*/  STL [R1+0x4eb0], R244 ;  /* 0x004eb0f401007387 */ /* 0x0003e20000100800 */
[----:B------:R-:W-:-:S03]  /*13acb0*/  IADD3 R245, P6, PT, R245, R162, RZ ;  /* 0x000000a2f5f57210 */ /* 0x000fc60007fde0ff */
[----:B-1----:R-:W2:Y:S04]  /*13acc0*/  LDL.LU R244, [R1+0x4e9c] ;  /* 0x004e9c0001f47983 */ /* 0x002ea80000300800 */
[----:B------:R-:W-:Y:S04]  /*13acd0*/  STL [R1+0x4f34], R149 ;  /* 0x004f349501007387 */ /* 0x000fe80000100800 */
[----:B------:R-:W2:Y:S04]  /*13ace0*/  LDL.LU R251, [R1+0x4f50] ;  /* 0x004f500001fb7983 */ /* 0x000ea80000300800 */
[----:B------:R1:W-:Y:S04]  /*13acf0*/  STL [R1+0x4eb8], R245 ;  /* 0x004eb8f501007387 */ /* 0x0003e80000100800 */
[----:B------:R-:W-:Y:S01]  /*13ad00*/  STL [R1+0x4e84], R246 ;  /* 0x004e84f601007387 */ /* 0x000fe20000100800 */
[----:B------:R-:W-:-:S03]  /*13ad10*/  IMAD.X R243, R243, 0x1, R3, P5 ;  /* 0x00000001f3f37824 */ /* 0x000fc600028e0603 */
[----:B-1----:R-:W2:Y:S04]  /*13ad20*/  LDL.LU R245, [R1+0x4ea4] ;  /* 0x004ea40001f57983 */ /* 0x002ea80000300800 */
[----:B------:R1:W-:Y:S04]  /*13ad30*/  STL [R1+0x4e8c], R243 ;  /* 0x004e8cf301007387 */ /* 0x0003e80000100800 */
[----:B-1----:R-:W2:Y:S04]  /*13ad40*/  LDL.LU R243, [R1+0x4f58] ;  /* 0x004f580001f37983 */ /* 0x002ea80000300800 */
[----:B------:R-:W2:Y:S04]  /*13ad50*/  LDL.LU R250, [R1+0x4eac] ;  /* 0x004eac0001fa7983 */ /* 0x000ea80000300800 */
[----:B------:R-:W2:Y:S01]  /*13ad60*/  LDL.LU R249, [R1+0x4f60] ;  /* 0x004f600001f97983 */ /* 0x000ea20000300800 */
[----:B----4-:R-:W-:-:S05]  /*13ad70*/  IADD3 R242, P5, PT, R242, R162, RZ ;  /* 0x000000a2f2f27210 */ /* 0x010fca0007fbe0ff */
[----:B------:R1:W-:Y:S04]  /*13ad80*/  STL [R1+0x4f40], R242 ;  /* 0x004f40f201007387 */ /* 0x0003e80000100800 */
[----:B-1----:R-:W4:Y:S04]  /*13ad90*/  LDL.LU R242, [R1+0x4eb4] ;  /* 0x004eb40001f27983 */ /* 0x002f280000300800 */
[----:B------:R-:W4:Y:S01]  /*13ada0*/  LDL.LU R248, [R1+0x4f68] ;  /* 0x004f680001f87983 */ /* 0x000f220000300800 */
[----:B---3--:R-:W-:-:S05]  /*13adb0*/  IMAD.X R2, R2, 0x1, R3, P4 ;  /* 0x0000000102027824 */ /* 0x008fca00020e0603 */
[----:B------:R1:W-:Y:S04]  /*13adc0*/  STL [R1+0x4e94], R2 ;  /* 0x004e940201007387 */ /* 0x0003e80000100800 */
[----:B-1----:R-:W3:Y:S01]  /*13add0*/  LDL.LU R2, [R1+0x4f3c] ;  /* 0x004f3c0001027983 */ /* 0x002ee20000300800 */
[----:B------:R-:W-:-:S05]  /*13ade0*/  IADD3 R0, P4, PT, R0, R162, RZ ;  /* 0x000000a200007210 */ /* 0x000fca0007f9e0ff */
[----:B------:R1:W-:Y:S04]  /*13adf0*/  STL [R1+0x4f48], R0 ;  /* 0x004f480001007387 */ /* 0x0003e80000100800 */
[----:B-1----:R-:W3:Y:S04]  /*13ae00*/  LDL.LU R0, [R1+0x4f70] ;  /* 0x004f700001007983 */ /* 0x002ee80000300800 */
[----:B------:R-:W3:Y:S04]  /*13ae10*/  LDL.LU R247, [R1+0x4f44] ;  /* 0x004f440001f77983 */ /* 0x000ee80000300800 */
[----:B------:R-:W3:Y:S01]  /*13ae20*/  LDL.LU R246, [R1+0x4f78] ;  /* 0x004f780001f67983 */ /* 0x000ee20000300800 */
[----:B--2---:R-:W-:Y:S01]  /*13ae30*/  IMAD.X R244, R244, 0x1, R3, P3 ;  /* 0x00000001f4f47824 */ /* 0x004fe200018e0603 */
[----:B------:R-:W-:-:S04]  /*13ae40*/  IADD3 R251, P3, PT, R251, R162, RZ ;  /* 0x000000a2fbfb7210 */ /* 0x000fc80007f7e0ff */
[----:B------:R1:W-:Y:S01]  /*13ae50*/  STL [R1+0x4e9c], R244 ;  /* 0x004e9cf401007387 */ /* 0x0003e20000100800 */
[----:B------:R-:W-:-:S03]  /*13ae60*/  IMAD.X R245, R245, 0x1, R3, P2 ;  /* 0x00000001f5f57824 */ /* 0x000fc600010e0603 */
[----:B-1----:R-:W2:Y:S04]  /*13ae70*/  LDL.LU R244, [R1+0x4f4c] ;  /* 0x004f4c0001f47983 */ /* 0x002ea80000300800 */
[----:B------:R1:W-:Y:S01]  /*13ae80*/  STL [R1+0x4ea4], R245 ;  /* 0x004ea4f501007387 */ /* 0x0003e20000100800 */
[-C--:B------:R-:W-:Y:S01]  /*13ae90*/  IADD3 R243, P2, PT, R243, R162.reuse, RZ ;  /* 0x000000a2f3f37210 */ /* 0x080fe20007f5e0ff */
[----:B------:R-:W-:Y:S02]  /*13aea0*/  IMAD.X R250, R250, 0x1, R3, P1 ;  /* 0x00000001fafa7824 */ /* 0x000fe400008e0603 */
[----:B-1----:R-:W2:Y:S04]  /*13aeb0*/  LDL.LU R245, [R1+0x4f54] ;  /* 0x004f540001f57983 */ /* 0x002ea80000300800 */
[----:B------:R-:W-:Y:S04]  /*13aec0*/  STL [R1+0x4f50], R251 ;  /* 0x004f50fb01007387 */ /* 0x000fe80000100800 */
[----:B------:R1:W-:Y:S01]  /*13aed0*/  STL [R1+0x4f58], R243 ;  /* 0x004f58f301007387 */ /* 0x0003e20000100800 */
[----:B------:R-:W-:-:S03]  /*13aee0*/  IADD3 R249, P1, PT, R249, R162, RZ ;  /* 0x000000a2f9f97210 */ /* 0x000fc60007f3e0ff */
[----:B-1----:R-:W2:Y:S01]  /*13aef0*/  LDL.LU R243, [R1+0x4f5c] ;  /* 0x004f5c0001f37983 */ /* 0x002ea20000300800 */
[----:B----4-:R-:W-:-:S05]  /*13af00*/  IMAD.X R242, R242, 0x1, R3, P6 ;  /* 0x00000001f2f27824 */ /* 0x010fca00030e0603 */
[----:B------:R1:W-:Y:S04]  /*13af10*/  STL [R1+0x4eb4], R242 ;  /* 0x004eb4f201007387 */ /* 0x0003e80000100800 */
[----:B------:R-:W-:Y:S01]  /*13af20*/  STL [R1+0x4eac], R250 ;  /* 0x004eacfa01007387 */ /* 0x000fe20000100800 */
[----:B------:R-:W-:-:S03]  /*13af30*/  IADD3 R248, P6, PT, R248, R162, RZ ;  /* 0x000000a2f8f87210 */ /* 0x000fc60007fde0ff */
[----:B-1----:R-:W4:Y:S04]  /*13af40*/  LDL.LU R242, [R1+0x4f64] ;  /* 0x004f640001f27983 */ /* 0x002f280000300800 */
[----:B------:R-:W-:Y:S01]  /*13af50*/  STL [R1+0x4f60], R249 ;  /* 0x004f60f901007387 */ /* 0x000fe20000100800 */
[----:B---3--:R-:W-:-:S05]  /*13af60*/  IMAD.X R2, R2, 0x1, R3, P5 ;  /* 0x0000000102027824 */ /* 0x008fca00028e0603 */
[----:B------:R1:W-:Y:S04]  /*13af70*/  STL [R1+0x4f3c], R2 ;  /* 0x004f3c0201007387 */ /* 0x0003e80000100800 */
[----:B-1----:R-:W3:Y:S04]  /*13af80*/  LDL.LU R2, [R1+0x4f6c] ;  /* 0x004f6c0001027983 */ /* 0x002ee80000300800 */
[----:B------:R-:W-:Y:S01]  /*13af90*/  STL [R1+0x4f68], R248 ;  /* 0x004f68f801007387 */ /* 0x000fe20000100800 */
[----:B------:R-:W-:-:S05]  /*13afa0*/  IADD3 R0, P5, PT, R0, R162, RZ ;  /* 0x000000a200007210 */ /* 0x000fca0007fbe0ff */
[----:B------:R1:W-:Y:S04]  /*13afb0*/  STL [R1+0x4f70], R0 ;  /* 0x004f700001007387 */ /* 0x0003e80000100800 */
[----:B-1----:R-:W3:Y:S01]  /*13afc0*/  LDL.LU R0, [R1+0x4f74] ;  /* 0x004f740001007983 */ /* 0x002ee20000300800 */
[----:B------:R-:W-:Y:S02]  /*13afd0*/  IADD3.X R247, PT, PT, R247, R3, RZ, P4, !PT ;  /* 0x00000003f7f77210 */ /* 0x000fe400027fe4ff */
[-C--:B------:R-:W-:Y:S01]  /*13afe0*/  IADD3 R246, P4, PT, R246, R162.reuse, RZ ;  /* 0x000000a2f6f67210 */ /* 0x080fe20007f9e0ff */
[----:B--2---:R-:W-:Y:S01]  /*13aff0*/  IMAD.X R244, R244, 0x1, R3, P3 ;  /* 0x00000001f4f47824 */ /* 0x004fe200018e0603 */
[----:B------:R-:W-:-:S04]  /*13b000*/  IADD3 R146, P3, PT, R146, R162, RZ ;  /* 0x000000a292927210 */ /* 0x000fc80007f7e0ff */
[----:B------:R1:W-:Y:S04]  /*13b010*/  STL [R1+0x4f4c], R244 ;  /* 0x004f4cf401007387 */ /* 0x0003e80000100800 */
[----:B------:R-:W-:Y:S01]  /*13b020*/  STL [R1+0x4f44], R247 ;  /* 0x004f44f701007387 */ /* 0x000fe20000100800 */
[----:B------:R-:W-:-:S03]  /*13b030*/  IMAD.X R245, R245, 0x1, R3, P2 ;  /* 0x00000001f5f57824 */ /* 0x000fc600010e0603 */
[----:B-1----:R-:W2:Y:S04]  /*13b040*/  LDL.LU R244, [R1+0x4ec0] ;  /* 0x004ec00001f47983 */ /* 0x002ea80000300800 */
[----:B------:R-:W-:Y:S01]  /*13b050*/  STL [R1+0x4f78], R246 ;  /* 0x004f78f601007387 */ /* 0x000fe20000100800 */
[----:B------:R-:W-:-:S05]  /*13b060*/  IMAD.X R243, R243, 0x1, R3, P1 ;  /* 0x00000001f3f37824 */ /* 0x000fca00008e0603 */
[----:B------:R1:W-:Y:S04]  /*13b070*/  STL [R1+0x4f5c], R243 ;  /* 0x004f5cf301007387 */ /* 0x0003e80000100800 */
[----:B------:R-:W-:Y:S01]  /*13b080*/  STL [R1+0x4f54], R245 ;  /* 0x004f54f501007387 */ /* 0x000fe20000100800 */
[-C--:B------:R-:W-:Y:S02]  /*13b090*/  IADD3 R144, P2, PT, R144, R162.reuse, RZ ;  /* 0x000000a290907210 */ /* 0x080fe40007f5e0ff */
[----:B------:R-:W-:Y:S01]  /*13b0a0*/  IADD3 R134, P1, PT, R134, R162, RZ ;  /* 0x000000a286867210 */ /* 0x000fe20007f3e0ff */
[----:B-1----:R-:W2:Y:S04]  /*13b0b0*/  LDL.LU R243, [R1+0x4ec8] ;  /* 0x004ec80001f37983 */ /* 0x002ea80000300800 */
[----:B------:R-:W-:Y:S01]  /*13b0c0*/  STL [R1+0x4f80], R146 ;  /* 0x004f809201007387 */ /* 0x000fe20000100800 */
[----:B----4-:R-:W-:-:S05]  /*13b0d0*/  IMAD.X R242, R242, 0x1, R3, P6 ;  /* 0x00000001f2f27824 */ /* 0x010fca00030e0603 */
[----:B------:R1:W-:Y:S04]  /*13b0e0*/  STL [R1+0x4f64], R242 ;  /* 0x004f64f201007387 */ /* 0x0003e80000100800 */
[----:B-1----:R-:W4:Y:S04]  /*13b0f0*/  LDL.LU R242, [R1+0x4ed0] ;  /* 0x004ed00001f27983 */ /* 0x002f280000300800 */
[----:B------:R-:W-:Y:S01]  /*13b100*/  STL [R1+0x4f88], R144 ;  /* 0x004f889001007387 */ /* 0x000fe20000100800 */
[----:B---3--:R-:W-:-:S05]  /*13b110*/  IMAD.X R2, R2, 0x1, R3, P5 ;  /* 0x0000000102027824 */ /* 0x008fca00028e0603 */
[----:B------:R1:W-:Y:S04]  /*13b120*/  STL [R1+0x4f6c], R2 ;  /* 0x004f6c0201007387 */ /* 0x0003e80000100800 */
[----:B-1----:R-:W3:Y:S04]  /*13b130*/  LDL.LU R2, [R1+0x4ed8] ;  /* 0x004ed80001027983 */ /* 0x002ee80000300800 */
[----:B------:R-:W-:Y:S01]  /*13b140*/  STL [R1+0x4f90], R134 ;  /* 0x004f908601007387 */ /* 0x000fe20000100800 */
[----:B------:R-:W-:-:S05]  /*13b150*/  IMAD.X R0, R0, 0x1, R3, P4 ;  /* 0x0000000100007824 */ /* 0x000fca00020e0603 */
[----:B------:R1:W-:Y:S04]  /*13b160*/  STL [R1+0x4f74], R0 ;  /* 0x004f740001007387 */ /* 0x0003e80000100800 */
[----:B-1----:R-:W3:Y:S01]  /*13b170*/  LDL.LU R0, [R1+0x4ee0] ;  /* 0x004ee00001007983 */ /* 0x002ee20000300800 */
[-C--:B------:R-:W-:Y:S02]  /*13b180*/  IADD3 R132, P6, PT, R132, R162.reuse, RZ ;  /* 0x000000a284847210 */ /* 0x080fe40007fde0ff */
[-C--:B------:R-:W-:Y:S01]  /*13b190*/  IADD3 R130, P5, PT, R130, R162.reuse, RZ ;  /* 0x000000a282827210 */ /* 0x080fe20007fbe0ff */
[--C-:B------:R-:W-:Y:S01]  /*13b1a0*/  IMAD.X R147, R147, 0x1, R3.reuse, P3 ;  /* 0x0000000193937824 */ /* 0x100fe200018e0603 */
[----:B------:R-:W-:Y:S01]  /*13b1b0*/  IADD3 R128, P4, PT, R128, R162, RZ ;  /* 0x000000a280807210 */ /* 0x000fe20007f9e0ff */
[----:B------:R-:W3:Y:S01]  /*13b1c0*/  LDL.LU R245, [R1+0x4ee8] ;  /* 0x004ee80001f57983 */ /* 0x000ee20000300800 */
[----:B------:R-:W-:-:S03]  /*13b1d0*/  IMAD.X R145, R145, 0x1, R3, P2 ;  /* 0x0000000191917824 */ /* 0x000fc600010e0603 */
[----:B------:R-:W-:Y:S01]  /*13b1e0*/  STL [R1+0x4f98], R132 ;  /* 0x004f988401007387 */ /* 0x000fe20000100800 */
[----:B------:R-:W-:-:S03]  /*13b1f0*/  IADD3 R126, P3, PT, R126, R162, RZ ;  /* 0x000000a27e7e7210 */ /* 0x000fc60007f7e0ff */
[----:B------:R-:W-:Y:S01]  /*13b200*/  STL [R1+0x4fa0], R130 ;  /* 0x004fa08201007387 */ /* 0x000fe20000100800 */
[----:B------:R-:W-:-:S03]  /*13b210*/  IMAD.X R135, R135, 0x1, R3, P1 ;  /* 0x0000000187877824 */ /* 0x000fc600008e0603 */
[----:B------:R-:W-:Y:S04]  /*13b220*/  STL [R1+0x4f7c], R147 ;  /* 0x004f7c9301007387 */ /* 0x000fe80000100800 */
[----:B------:R-:W-:Y:S01]  /*13b230*/  STL [R1+0x4fa8], R128 ;  /* 0x004fa88001007387 */ /* 0x000fe20000100800 */
[----:B--2---:R-:W-:-:S03]  /*13b240*/  IADD3 R244, P1, PT, R244, R162, RZ ;  /* 0x000000a2f4f47210 */ /* 0x004fc60007f3e0ff */
[----:B------:R-:W-:Y:S01]  /*13b250*/  STL [R1+0x4f84], R145 ;  /* 0x004f849101007387 */ /* 0x000fe20000100800 */
[----:B------:R-:W-:-:S03]  /*13b260*/  IADD3 R124, P2, PT, R124, R162, RZ ;  /* 0x000000a27c7c7210 */ /* 0x000fc60007f5e0ff */
[----:B------:R-:W-:Y:S01]  /*13b270*/  STL [R1+0x4fb0], R126 ;  /* 0x004fb07e01007387 */ /* 0x000fe20000100800 */
[----:B------:R-:W-:-:S03]  /*13b280*/  IADD3.X R133, PT, PT, R133, R3, RZ, P6, !PT ;  /* 0x0000000385857210 */ /* 0x000fc600037fe4ff */
[----:B------:R-:W2:Y:S04]  /*13b290*/  LDL.LU R246, [R1+0x4ebc] ;  /* 0x004ebc0001f67983 */ /* 0x000ea80000300800 */
[----:B------:R1:W-:Y:S01]  /*13b2a0*/  STL [R1+0x4ec0], R244 ;  /* 0x004ec0f401007387 */ /* 0x0003e20000100800 */
[--C-:B------:R-:W-:Y:S02]  /*13b2b0*/  IMAD.X R131, R131, 0x1, R3.reuse, P5 ;  /* 0x0000000183837824 */ /* 0x100fe400028e0603 */
[----:B------:R-:W-:Y:S01]  /*13b2c0*/  IMAD.X R129, R129, 0x1, R3, P4 ;  /* 0x0000000181817824 */ /* 0x000fe200020e0603 */
[----:B-1----:R-:W2:Y:S04]  /*13b2d0*/  LDL.LU R244, [R1+0x4ef0] ;  /* 0x004ef00001f47983 */ /* 0x002ea80000300800 */
[----:B------:R-:W-:Y:S04]  /*13b2e0*/  STL [R1+0x4f8c], R135 ;  /* 0x004f8c8701007387 */ /* 0x000fe80000100800 */
[----:B------:R-:W-:Y:S01]  /*13b2f0*/  STL [R1+0x4fb8], R124 ;  /* 0x004fb87c01007387 */ /* 0x000fe20000100800 */
[----:B------:R-:W-:-:S05]  /*13b300*/  IADD3 R243, P6, PT, R243, R162, RZ ;  /* 0x000000a2f3f37210 */ /* 0x000fca0007fde0ff */
[----:B------:R1:W-:Y:S01]  /*13b310*/  STL [R1+0x4ec8], R243 ;  /* 0x004ec8f301007387 */ /* 0x0003e20000100800 */
[----:B------:R-:W-:-:S03]  /*13b320*/  IMAD.X R127, R127, 0x1, R3, P3 ;  /* 0x000000017f7f7824 */ /* 0x000fc600018e0603 */
[----:B-1----:R-:W2:Y:S04]  /*13b330*/  LDL.LU R243, [R1+0x4ec4] ;  /* 0x004ec40001f37983 */ /* 0x002ea80000300800 */
[----:B------:R-:W-:Y:S01]  /*13b340*/  STL [R1+0x4f94], R133 ;  /* 0x004f948501007387 */ /* 0x000fe20000100800 */
[----:B----4-:R-:W-:-:S05]  /*13b350*/  IADD3 R242, P5, PT, R242, R162, RZ ;  /* 0x000000a2f2f27210 */ /* 0x010fca0007fbe0ff */
[----:B------:R1:W-:Y:S04]  /*13b360*/  STL [R1+0x4ed0], R242 ;  /* 0x004ed0f201007387 */ /* 0x0003e80000100800 */
[----:B-1----:R-:W4:Y:S01]  /*13b370*/  LDL.LU R242, [R1+0x4ef8] ;  /* 0x004ef80001f27983 */ /* 0x002f220000300800 */
[----:B---3--:R-:W-:-:S05]  /*13b380*/  IADD3 R2, P4, PT, R2, R162, RZ ;  /* 0x000000a202027210 */ /* 0x008fca0007f9e0ff */
        /* <DEDUP_REMOVED lines=9> */
[----:B--2---:R-:W-:-:S03]  /*13b420*/  IMAD.X R246, R246, 0x1, R3, P1 ;  /* 0x00000001f6f67824 */ /* 0x004fc600008e0603 */
[----:B------:R1:W-:Y:S01]  /*13b430*/  STL [R1+0x4ee8], R245 ;  /* 0x004ee8f501007387 */ /* 0x0003e20000100800 */
[----:B------:R-:W-:-:S03]  /*13b440*/  IADD3 R244, P1, PT, R244, R162, RZ ;  /* 0x000000a2f4f47210 */ /* 0x000fc60007f3e0ff */
[----:B-1----:R-:W2:Y:S04]  /*13b450*/  LDL.LU R245, [R1+0x4ed4] ;  /* 0x004ed40001f57983 */ /* 0x002ea80000300800 */
[----:B------:R-:W-:Y:S04]  /*13b460*/  STL [R1+0x4fac], R127 ;  /* 0x004fac7f01007387 */ /* 0x000fe80000100800 */
[----:B------:R-:W2:Y:S04]  /*13b470*/  LDL.LU R249, [R1+0x4fc8] ;  /* 0x004fc80001f97983 */ /* 0x000ea80000300800 */
[----:B------:R-:W-:Y:S04]  /*13b480*/  STL [R1+0x4fb4], R125 ;  /* 0x004fb47d01007387 */ /* 0x000fe80000100800 */
[----:B------:R-:W-:Y:S04]  /*13b490*/  STL [R1+0x4ebc], R246 ;  /* 0x004ebcf601007387 */ /* 0x000fe80000100800 */
[----:B------:R-:W-:Y:S04]  /*13b4a0*/  STL [R1+0x4ef0], R244 ;  /* 0x004ef0f401007387 */ /* 0x000fe80000100800 */
[----:B------:R-:W2:Y:S01]  /*13b4b0*/  LDL.LU R250, [R1+0x4edc] ;  /* 0x004edc0001fa7983 */ /* 0x000ea20000300800 */
[----:B------:R-:W-:Y:S01]  /*13b4c0*/  IMAD.X R243, R243, 0x1, R3, P6 ;  /* 0x00000001f3f37824 */ /* 0x000fe200030e0603 */
[----:B----4-:R-:W-:-:S05]  /*13b4d0*/  IADD3 R242, P6, PT, R242, R162, RZ ;  /* 0x000000a2f2f27210 */ /* 0x010fca0007fde0ff */
[----:B------:R1:W-:Y:S04]  /*13b4e0*/  STL [R1+0x4ef8], R242 ;  /* 0x004ef8f201007387 */ /* 0x0003e80000100800 */
[----:B------:R4:W-:Y:S04]  /*13b4f0*/  STL [R1+0x4ec4], R243 ;  /* 0x004ec4f301007387 */ /* 0x0009e80000100800 */
[----:B-1----:R-:W2:Y:S04]  /*13b500*/  LDL.LU R242, [R1+0x4fd0] ;  /* 0x004fd00001f27983 */ /* 0x002ea80000300800 */
[----:B------:R-:W2:Y:S04]  /*13b510*/  LDL.LU R251, [R1+0x4ee4] ;  /* 0x004ee40001fb7983 */ /* 0x000ea80000300800 */
[----:B----4-:R-:W4:Y:S01]  /*13b520*/  LDL.LU R243, [R1+0x4fd8] ;  /* 0x004fd80001f37983 */ /* 0x010f220000300800 */
[----:B---3--:R-:W-:-:S05]  /*13b530*/  IMAD.X R2, R2, 0x1, R3, P5 ;  /* 0x0000000102027824 */ /* 0x008fca00028e0603 */
[----:B------:R1:W-:Y:S04]  /*13b540*/  STL [R1+0x4ecc], R2 ;  /* 0x004ecc0201007387 */ /* 0x0003e80000100800 */
[----:B-1----:R-:W3:Y:S04]  /*13b550*/  LDL.LU R2, [R1+0x4eec] ;  /* 0x004eec0001027983 */ /* 0x002ee80000300800 */
[----:B------:R-:W3:Y:S01]  /*13b560*/  LDL.LU R244, [R1+0x4fe0] ;  /* 0x004fe00001f47983 */ /* 0x000ee20000300800 */
[----:B------:R-:W-:-:S05]  /*13b570*/  IADD3 R0, P5, PT, R0, R162, RZ ;  /* 0x000000a200007210 */ /* 0x000fca0007fbe0ff */
[----:B------:R1:W-:Y:S04]  /*13b580*/  STL [R1+0x4fc0], R0 ;  /* 0x004fc00001007387 */ /* 0x0003e80000100800 */
[----:B-1----:R-:W3:Y:S01]  /*13b590*/  LDL.LU R0, [R1+0x4ef4] ;  /* 0x004ef40001007983 */ /* 0x002ee20000300800 */
[----:B--2---:R-:W-:Y:S01]  /*13b5a0*/  IMAD.X R245, R245, 0x1, R3, P4 ;  /* 0x00000001f5f57824 */ /* 0x004fe200020e0603 */
[----:B------:R-:W-:-:S04]  /*13b5b0*/  IADD3 R249, P4, PT, R249, R162, RZ ;  /* 0x000000a2f9f97210 */ /* 0x000fc80007f9e0ff */
[----:B------:R1:W-:Y:S01]  /*13b5c0*/  STL [R1+0x4ed4], R245 ;  /* 0x004ed4f501007387 */ /* 0x0003e20000100800 */
[----:B------:R-:W-:-:S03]  /*13b5d0*/  IMAD.X R250, R250, 0x1, R3, P3 ;  /* 0x00000001fafa7824 */ /* 0x000fc600018e0603 */
[----:B-1----:R-:W2:Y:S04]  /*13b5e0*/  LDL.LU R245, [R1+0x4fe8] ;  /* 0x004fe80001f57983 */ /* 0x002ea80000300800 */
[----:B------:R-:W2:Y:S04]  /*13b5f0*/  LDL.LU R246, [R1+0x4fbc] ;  /* 0x004fbc0001f67983 */ /* 0x000ea80000300800 */
[----:B------:R-:W2:Y:S04]  /*13b600*/  LDL.LU R247, [R1+0x4ff0] ;  /* 0x004ff00001f77983 */ /* 0x000ea80000300800 */
[----:B------:R-:W2:Y:S04]  /*13b610*/  LDL.LU R248, [R1+0x4fc4] ;  /* 0x004fc40001f87983 */ /* 0x000ea80000300800 */
[----:B------:R1:W-:Y:S04]  /*13b620*/  STL [R1+0x4fc8], R249 ;  /* 0x004fc8f901007387 */ /* 0x0003e80000100800 */
[----:B-1----:R-:W2:Y:S04]  /*13b630*/  LDL.LU R249, [R1+0x4fcc] ;  /* 0x004fcc0001f97983 */ /* 0x002ea80000300800 */
[----:B------:R1:W-:Y:S04]  /*13b640*/  STL [R1+0x4edc], R250 ;  /* 0x004edcfa01007387 */ /* 0x0003e80000100800 */
[----:B-1----:R-:W2:Y:S01]  /*13b650*/  LDL.LU R250, [R1+0x4fd4] ;  /* 0x004fd40001fa7983 */ /* 0x002ea20000300800 */
[----:B------:R-:W-:-:S02]  /*13b660*/  IADD3 R242, P3, PT, R242, R162, RZ ;  /* 0x000000a2f2f27210 */ /* 0x000fc40007f7e0ff */
[----:B------:R-:W-:Y:S02]  /*13b670*/  IADD3.X R251, PT, PT, R251, R3, RZ, P2, !PT ;  /* 0x00000003fbfb7210 */ /* 0x000fe400017fe4ff */
[-C--:B----4-:R-:W-:Y:S01]  /*13b680*/  IADD3 R243, P2, PT, R243, R162.reuse, RZ ;  /* 0x000000a2f3f37210 */ /* 0x090fe20007f5e0ff */
[----:B------:R1:W-:Y:S04]  /*13b690*/  STL [R1+0x4fd0], R242 ;  /* 0x004fd0f201007387 */ /* 0x0003e80000100800 */
[----:B-1----:R-:W5:Y:S04]  /*13b6a0*/  LDL.LU R242, [R1+0x6f18] ;  /* 0x006f180001f27983 */ /* 0x002f680000300800 */
[----:B------:R1:W-:Y:S04]  /*13b6b0*/  STL [R1+0x4ee4], R251 ;  /* 0x004ee4fb01007387 */ /* 0x0003e80000100800 */
[----:B-1----:R-:W4:Y:S04]  /*13b6c0*/  LDL.LU R251, [R1+0x4fdc] ;  /* 0x004fdc0001fb7983 */ /* 0x002f280000300800 */
[----:B------:R1:W-:Y:S04]  /*13b6d0*/  STL [R1+0x4fd8], R243 ;  /* 0x004fd8f301007387 */ /* 0x0003e80000100800 */
[----:B-1----:R-:W5:Y:S01]  /*13b6e0*/  LDL.LU R243, [R1+0x6f14] ;  /* 0x006f140001f37983 */ /* 0x002f620000300800 */
[----:B---3--:R-:W-:Y:S01]  /*13b6f0*/  IMAD.X R2, R2, 0x1, R3, P1 ;  /* 0x0000000102027824 */ /* 0x008fe200008e0603 */
[----:B------:R-:W-:-:S04]  /*13b700*/  IADD3 R244, P1, PT, R244, R162, RZ ;  /* 0x000000a2f4f47210 */ /* 0x000fc80007f3e0ff */
[----:B------:R1:W-:Y:S04]  /*13b710*/  STL [R1+0x4eec], R2 ;  /* 0x004eec0201007387 */ /* 0x0003e80000100800 */
[----:B-1----:R-:W3:Y:S04]  /*13b720*/  LDL.LU R2, [R1+0x4fe4] ;  /* 0x004fe40001027983 */ /* 0x002ee80000300800 */
[----:B------:R1:W-:Y:S04]  /*13b730*/  STL [R1+0x4fe0], R244 ;  /* 0x004fe0f401007387 */ /* 0x0003e80000100800 */
[----:B-1----:R-:W5:Y:S01]  /*13b740*/  LDL.LU R244, [R1+0x6f10] ;  /* 0x006f100001f47983 */ /* 0x002f620000300800 */
[----:B------:R-:W-:-:S05]  /*13b750*/  IMAD.X R0, R0, 0x1, R3, P6 ;  /* 0x0000000100007824 */ /* 0x000fca00030e0603 */
[----:B------:R1:W-:Y:S04]  /*13b760*/  STL [R1+0x4ef4], R0 ;  /* 0x004ef40001007387 */ /* 0x0003e80000100800 */
[----:B-1----:R-:W3:Y:S01]  /*13b770*/  LDL.LU R0, [R1+0x4fec] ;  /* 0x004fec0001007983 */ /* 0x002ee20000300800 */
[-C--:B--2---:R-:W-:Y:S01]  /*13b780*/  IADD3 R245, P6, PT, R245, R162.reuse, RZ ;  /* 0x000000a2f5f57210 */ /* 0x084fe20007fde0ff */
[--C-:B------:R-:W-:Y:S01]  /*13b790*/  IMAD.X R246, R246, 0x1, R3.reuse, P5 ;  /* 0x00000001f6f67824 */ /* 0x100fe200028e0603 */
[-C--:B------:R-:W-:Y:S01]  /*13b7a0*/  IADD3 R247, P5, PT, R247, R162.reuse, RZ ;  /* 0x000000a2f7f77210 */ /* 0x080fe20007fbe0ff */
[----:B------:R-:W-:Y:S02]  /*13b7b0*/  IMAD.X R248, R248, 0x1, R3, P4 ;  /* 0x00000001f8f87824 */ /* 0x000fe400020e0603 */
[----:B------:R1:W-:Y:S01]  /*13b7c0*/  STL [R1+0x4fe8], R245 ;  /* 0x004fe8f501007387 */ /* 0x0003e20000100800 */
[----:B------:R-:W-:-:S03]  /*13b7d0*/  IADD3 R60, P4, PT, R60, R162, RZ ;  /* 0x000000a23c3c7210 */ /* 0x000fc60007f9e0ff */
[----:B-1----:R-:W5:Y:S04]  /*13b7e0*/  LDL.LU R245, [R1+0x6f0c] ;  /* 0x006f0c0001f57983 */ /* 0x002f680000300800 */
[----:B------:R1:W-:Y:S01]  /*13b7f0*/  STL [R1+0x4fbc], R246 ;  /* 0x004fbcf601007387 */ /* 0x0003e20000100800 */
[--C-:B------:R-:W-:Y:S01]  /*13b800*/  IMAD.X R249, R249, 0x1, R3.reuse, P3 ;  /* 0x00000001f9f97824 */ /* 0x100fe200018e0603 */
[-C--:B------:R-:W-:Y:S02]  /*13b810*/  IADD3 R122, P3, PT, R122, R162.reuse, RZ ;  /* 0x000000a27a7a7210 */ /* 0x080fe40007f7e0ff */
[----:B-1----:R-:W5:Y:S04]  /*13b820*/  LDL.LU R246, [R1+0x6f08] ;  /* 0x006f080001f67983 */ /* 0x002f680000300800 */
[----:B------:R1:W-:Y:S01]  /*13b830*/  STL [R1+0x4ff0], R247 ;  /* 0x004ff0f701007387 */ /* 0x0003e20000100800 */
[----:B------:R-:W-:Y:S01]  /*13b840*/  IMAD.X R250, R250, 0x1, R3, P2 ;  /* 0x00000001fafa7824 */ /* 0x000fe200010e0603 */
[----:B------:R-:W-:-:S02]  /*13b850*/  IADD3 R120, P2, PT, R120, R162, RZ ;  /* 0x000000a278787210 */ /* 0x000fc40007f5e0ff */
[----:B-1----:R-:W5:Y:S04]  /*13b860*/  LDL.LU R247, [R1+0x6f04] ;  /* 0x006f040001f77983 */ /* 0x002f680000300800 */
[----:B------:R1:W-:Y:S04]  /*13b870*/  STL [R1+0x4fc4], R248 ;  /* 0x004fc4f801007387 */ /* 0x0003e80000100800 */
[----:B-1----:R-:W5:Y:S04]  /*13b880*/  LDL.LU R248, [R1+0x6f00] ;  /* 0x006f000001f87983 */ /* 0x002f680000300800 */
[----:B------:R1:W-:Y:S04]  /*13b890*/  STL [R1+0x4fcc], R249 ;  /* 0x004fccf901007387 */ /* 0x0003e80000100800 */
[----:B-1----:R-:W5:Y:S04]  /*13b8a0*/  LDL.LU R249, [R1+0x6efc] ;  /* 0x006efc0001f97983 */ /* 0x002f680000300800 */
[----:B------:R1:W-:Y:S01]  /*13b8b0*/  STL [R1+0x4fd4], R250 ;  /* 0x004fd4fa01007387 */ /* 0x0003e20000100800 */
[----:B----4-:R-:W-:Y:S01]  /*13b8c0*/  IMAD.X R251, R251, 0x1, R3, P1 ;  /* 0x00000001fbfb7824 */ /* 0x010fe200008e0603 */
[----:B------:R-:W-:-:S02]  /*13b8d0*/  IADD3 R118, P1, PT, R118, R162, RZ ;  /* 0x000000a276767210 */ /* 0x000fc40007f3e0ff */
[----:B-1----:R-:W5:Y:S04]  /*13b8e0*/  LDL.LU R250, [R1+0x6ef8] ;  /* 0x006ef80001fa7983 */ /* 0x002f680000300800 */
[----:B------:R-:W-:Y:S04]  /*13b8f0*/  STL [R1+0x4ff8], R60 ;  /* 0x004ff83c01007387 */ /* 0x000fe80000100800 */
[----:B------:R1:W-:Y:S04]  /*13b900*/  STL [R1+0x4fdc], R251 ;  /* 0x004fdcfb01007387 */ /* 0x0003e80000100800 */
[----:B-1----:R-:W5:Y:S04]  /*13b910*/  LDL.LU R251, [R1+0x6ef4] ;  /* 0x006ef40001fb7983 */ /* 0x002f680000300800 */
[----:B------:R-:W-:Y:S01]  /*13b920*/  STL [R1+0x5000], R122 ;  /* 0x0050007a01007387 */ /* 0x000fe20000100800 */
[----:B------:R-:W-:Y:S01]  /*13b930*/  IADD3.X R61, PT, PT, R61, R3, RZ, P4, !PT ;  /* 0x000000033d3d7210 */ /* 0x000fe200027fe4ff */
[--C-:B------:R-:W-:Y:S01]  /*13b940*/  IMAD.X R123, R123, 0x1, R3.reuse, P3 ;  /* 0x000000017b7b7824 */ /* 0x100fe200018e0603 */
[-C--:B------:R-:W-:Y:S01]  /*13b950*/  IADD3 R112, P4, PT, R112, R162.reuse, RZ ;  /* 0x000000a270707210 */ /* 0x080fe20007f9e0ff */
[--C-:B------:R-:W-:Y:S01]  /*13b960*/  IMAD.X R121, R121, 0x1, R3.reuse, P2 ;  /* 0x0000000179797824 */ /* 0x100fe200010e0603 */
[-C--:B------:R-:W-:Y:S01]  /*13b970*/  IADD3 R110, P3, PT, R110, R162.reuse, RZ ;  /* 0x000000a26e6e7210 */ /* 0x080fe20007f7e0ff */
[--C-:B------:R-:W-:Y:S01]  /*13b980*/  IMAD.X R119, R119, 0x1, R3.reuse, P1 ;  /* 0x0000000177777824 */ /* 0x100fe200008e0603 */
[----:B------:R-:W-:Y:S01]  /*13b990*/  IADD3 R108, P2, PT, R108, R162, RZ ;  /* 0x000000a26c6c7210 */ /* 0x000fe20007f5e0ff */
[----:B------:R-:W-:-:S02]  /*13b9a0*/  IMAD.X R113, R113, 0x1, R3, P4 ;  /* 0x0000000171717824 */ /* 0x000fc400020e0603 */
[----:B---3--:R-:W-:-:S05]  /*13b9b0*/  IMAD.X R2, R2, 0x1, R3, P6 ;  /* 0x0000000102027824 */ /* 0x008fca00030e0603 */
[----:B------:R1:W-:Y:S01]  /*13b9c0*/  STL [R1+0x4fe4], R2 ;  /* 0x004fe40201007387 */ /* 0x0003e20000100800 */
[----:B------:R-:W-:-:S03]  /*13b9d0*/  IADD3 R116, P6, PT, R116, R162, RZ ;  /* 0x000000a274747210 */ /* 0x000fc60007fde0ff */
[----:B-1----:R-:W2:Y:S04]  /*13b9e0*/  LDL.LU R2, [R1+0x6ef0] ;  /* 0x006ef00001027983 */ /* 0x002ea80000300800 */
[----:B------:R-:W-:Y:S04]  /*13b9f0*/  STL [R1+0x5008], R120 ;  /* 0x0050087801007387 */ /* 0x000fe80000100800 */
[----:B------:R-:W-:Y:S01]  /*13ba00*/  STL [R1+0x5010], R118 ;  /* 0x0050107601007387 */ /* 0x000fe20000100800 */
[--C-:B------:R-:W-:Y:S02]  /*13ba10*/  IMAD.X R117, R117, 0x1, R3.reuse, P6 ;  /* 0x0000000175757824 */ /* 0x100fe400030e0603 */
[----:B------:R-:W-:-:S02]  /*13ba20*/  IMAD.X R111, R111, 0x1, R3, P3 ;  /* 0x000000016f6f7824 */ /* 0x000fc400018e0603 */
[--C-:B------:R-:W-:Y:S02]  /*13ba30*/  IMAD.X R109, R109, 0x1, R3.reuse, P2 ;  /* 0x000000016d6d7824 */ /* 0x100fe400010e0603 */
[----:B------:R-:W-:-:S05]  /*13ba40*/  IMAD.X R0, R0, 0x1, R3, P5 ;  /* 0x0000000100007824 */ /* 0x000fca00028e0603 */
[----:B------:R1:W-:Y:S01]  /*13ba50*/  STL [R1+0x4fec], R0 ;  /* 0x004fec0001007387 */ /* 0x0003e20000100800 */
[----:B------:R-:W-:Y:S01]  /*13ba60*/  IADD3 R114, P5, PT, R114, R162, RZ ;  /* 0x000000a272727210 */ /* 0x000fe20007fbe0ff */
[----:B-1----:R-:W1:Y:S02]  /*13ba70*/  S2R R0, SR_TID.X ;  /* 0x0000000000007919 */ /* 0x002e640000002100 */
[----:B------:R-:W-:Y:S04]  /*13ba80*/  STL [R1+0x5018], R116 ;  /* 0x0050187401007387 */ /* 0x000fe80000100800 */
[----:B------:R-:W-:Y:S04]  /*13ba90*/  STL [R1+0x4ff4], R61 ;  /* 0x004ff43d01007387 */ /* 0x000fe80000100800 */
[----:B------:R-:W-:Y:S04]  /*13baa0*/  STL [R1+0x5020], R114 ;  /* 0x0050207201007387 */ /* 0x000fe80000100800 */
[----:B------:R-:W-:Y:S04]  /*13bab0*/  STL [R1+0x4ffc], R123 ;  /* 0x004ffc7b01007387 */ /* 0x000fe80000100800 */
[----:B------:R-:W-:Y:S04]  /*13bac0*/  STL [R1+0x5028], R112 ;  /* 0x0050287001007387 */ /* 0x000fe80000100800 */
[----:B------:R-:W-:Y:S01]  /*13bad0*/  STL [R1+0x5004], R121 ;  /* 0x0050047901007387 */ /* 0x000fe20000100800 */
[----:B------:R-:W-:-:S03]  /*13bae0*/  IMAD.X R115, R115, 0x1, R3, P5 ;  /* 0x0000000173737824 */ /* 0x000fc600028e0603 */
[----:B------:R-:W-:Y:S04]  /*13baf0*/  STL [R1+0x5030], R110 ;  /* 0x0050306e01007387 */ /* 0x000fe80000100800 */
[----:B------:R-:W-:Y:S04]  /*13bb00*/  STL [R1+0x500c], R119 ;  /* 0x00500c7701007387 */ /* 0x000fe80000100800 */
[----:B------:R-:W-:Y:S04]  /*13bb10*/  STL [R1+0x5038], R108 ;  /* 0x0050386c01007387 */ /* 0x000fe80000100800 */
[----:B------:R-:W-:Y:S04]  /*13bb20*/  STL [R1+0x5014], R117 ;  /* 0x0050147501007387 */ /* 0x000fe80000100800 */
[----:B------:R-:W-:Y:S04]  /*13bb30*/  STL [R1+0x501c], R115 ;  /* 0x00501c7301007387 */ /* 0x000fe80000100800 */
[----:B------:R-:W-:Y:S04]  /*13bb40*/  STL [R1+0x5024], R113 ;  /* 0x0050247101007387 */ /* 0x000fe80000100800 */
[----:B------:R-:W-:Y:S04]  /*13bb50*/  STL [R1+0x502c], R111 ;  /* 0x00502c6f01007387 */ /* 0x000fe80000100800 */
[----:B------:R-:W-:Y:S01]  /*13bb60*/  STL [R1+0x5034], R109 ;  /* 0x0050346d01007387 */ /* 0x000fe20000100800 */
[----:B-1----:R-:W-:-:S05]  /*13bb70*/  LOP3.LUT R0, R0, 0x3f, RZ, 0xc0, !PT ;  /* 0x0000003f00007812 */ /* 0x002fca00078ec0ff */
[----:B------:R-:W-:-:S05]  /*13bb80*/  IMAD.SHL.U32 R0, R0, 0x4, RZ ;  /* 0x0000000400007824 */ /* 0x000fca00078e00ff */
[----:B------:R-:W-:Y:S01]  /*13bb90*/  LOP3.LUT R0, R0, 0x40, RZ, 0x3c, !PT ;  /* 0x0000004000007812 */ /* 0x000fe200078e3cff */
[----:B------:R1:W-:Y:S04]  /*13bba0*/  STL.64 [R1+0x6f98], R46 ;  /* 0x006f982e01007387 */ /* 0x0003e80000100a00 */
[----:B------:R3:W-:Y:S04]  /*13bbb0*/  LDGSTS.E [R56+0xad00], desc[UR40][R58.64], P0 ;  /* 0x0ad000003a387fae */ /* 0x0007e800081a1028 */
[----:B-1----:R-:W4:Y:S04]  /*13bbc0*/  LDL R46, [R1+0x62f4] ;  /* 0x0062f400012e7983 */ /* 0x002f280000100800 */
[----:B------:R-:W2:Y:S04]  /*13bbd0*/  LDL R47, [R1+0x621c] ;  /* 0x00621c00012f7983 */ /* 0x000ea80000100800 */
[----:B------:R1:W-:Y:S04]  /*13bbe0*/  STL.64 [R1+0x6f90], R44 ;  /* 0x006f902c01007387 */ /* 0x0003e80000100a00 */
[----:B-1----:R-:W3:Y:S04]  /*13bbf0*/  LDL R44, [R1+0x6228] ;  /* 0x00622800012c7983 */ /* 0x002ee80000100800 */
[----:B------:R-:W4:Y:S04]  /*13bc00*/  LDL R45, [R1+0x6300] ;  /* 0x00630000012d7983 */ /* 0x000f280000100800 */
[----:B------:R1:W-:Y:S04]  /*13bc10*/  STL.64 [R1+0x6f88], R42 ;  /* 0x006f882a01007387 */ /* 0x0003e80000100a00 */
[----:B-1----:R-:W4:Y:S04]  /*13bc20*/  LDL R42, [R1+0x6214] ;  /* 0x00621400012a7983 */ /* 0x002f280000100800 */
[----:B------:R-:W4:Y:S04]  /*13bc30*/  LDL R43, [R1+0x6220] ;  /* 0x00622000012b7983 */ /* 0x000f280000100800 */
[----:B------:R1:W-:Y:S04]  /*13bc40*/  STL.64 [R1+0x6f80], R40 ;  /* 0x006f802801007387 */ /* 0x0003e80000100a00 */
[----:B-1----:R-:W4:Y:S04]  /*13bc50*/  LDL R40, [R1+0x6204] ;  /* 0x0062040001287983 */ /* 0x002f280000100800 */
[----:B------:R-:W4:Y:S04]  /*13bc60*/  LDL R41, [R1+0x6210] ;  /* 0x0062100001297983 */ /* 0x000f280000100800 */
[----:B------:R2:W-:Y:S02]  /*13bc70*/  STL.64 [R1+0x6f78], R38 ;  /* 0x006f782601007387 */ /* 0x0005e40000100a00 */
[----:B--2---:R-:W-:-:S02]  /*13bc80*/  IMAD.MOV.U32 R38, RZ, RZ, R47 ;  /* 0x000000ffff267224 */ /* 0x004fc400078e002f */
[----:B------:R-:W2:Y:S01]  /*13bc90*/  LDL R47, [R1+0x6230] ;  /* 0x00623000012f7983 */ /* 0x000ea20000100800 */
[----:B---3--:R-:W-:Y:S01]  /*13bca0*/  MOV R39, R44 ;  /* 0x0000002c00277202 */ /* 0x008fe20000000f00 */
[----:B----4-:R-:W-:Y:S02]  /*13bcb0*/  IMAD.MOV.U32 R44, RZ, RZ, R46 ;  /* 0x000000ffff2c7224 */ /* 0x010fe400078e002e */
[----:B------:R-:W3:Y:S04]  /*13bcc0*/  LDL R46, [R1+0x6224] ;  /* 0x00622400012e7983 */ /* 0x000ee80000100800 */
[----:B------:R1:W-:Y:S04]  /*13bcd0*/  STL.64 [R1+0x6f70], R36 ;  /* 0x006f702401007387 */ /* 0x0003e80000100a00 */
[----:B-1----:R-:W4:Y:S04]  /*13bce0*/  LDL R36, [R1+0x62ec] ;  /* 0x0062ec0001247983 */ /* 0x002f280000100800 */
[----:B------:R-:W2:Y:S04]  /*13bcf0*/  LDL R37, [R1+0x62f8] ;  /* 0x0062f80001257983 */ /* 0x000ea80000100800 */
[----:B------:R1:W-:Y:S04]  /*13bd00*/  STL.64 [R1+0x6f68], R34 ;  /* 0x006f682201007387 */ /* 0x0003e80000100a00 */
[----:B-1----:R-:W3:Y:S04]  /*13bd10*/  LDL R34, [R1+0x620c] ;  /* 0x00620c0001227983 */ /* 0x002ee80000100800 */
[----:B------:R-:W3:Y:S04]  /*13bd20*/  LDL R35, [R1+0x6218] ;  /* 0x0062180001237983 */ /* 0x000ee80000100800 */
[----:B------:R-:W-:Y:S04]  /*13bd30*/  STL.64 [R1+0x6f60], R32 ;  /* 0x006f602001007387 */ /* 0x000fe80000100a00 */
[----:B------:R1:W-:Y:S04]  /*13bd40*/  STL.64 [R1+0x6f58], R30 ;  /* 0x006f581e01007387 */ /* 0x0003e80000100a00 */
        /* <DEDUP_REMOVED lines=13> */
[----:B------:R-:W-:-:S02]  /*13be20*/  IMAD.MOV.U32 R58, RZ, RZ, R45 ;  /* 0x000000ffff3a7224 */ /* 0x000fc400078e002d */
[----:B------:R-:W-:Y:S01]  /*13be30*/  IMAD.MOV.U32 R59, RZ, RZ, R44 ;  /* 0x000000ffff3b7224 */ /* 0x000fe200078e002c */
[----:B------:R-:W3:Y:S04]  /*13be40*/  LDL R45, [R1+0x6200] ;  /* 0x00620000012d7983 */ /* 0x000ee80000100800 */
[----:B------:R-:W3:Y:S04]  /*13be50*/  LDL R44, [R1+0x61f4] ;  /* 0x0061f400012c7983 */ /* 0x000ee80000100800 */
[----:B------:R2:W-:Y:S01]  /*13be60*/  LDGSTS.E [R56+0xae00], desc[UR40][R58.64], P0 ;  /* 0x0ae000003a387fae */ /* 0x0005e200081a1028 */
[----:B------:R-:W-:-:S03]  /*13be70*/  UISETP.GT.AND UP1, UPT, UR13, 0x19, UPT ;  /* 0x000000190d00788c */ /* 0x000fc6000bf24270 */
[----:B-1----:R-:W3:Y:S01]  /*13be80*/  LDL R30, [R1+0x5a1c] ;  /* 0x005a1c00011e7983 */ /* 0x002ee20000100800 */
[----:B----4-:R-:W-:-:S03]  /*13be90*/  IMAD.MOV.U32 R32, RZ, RZ, R36 ;  /* 0x000000ffff207224 */ /* 0x010fc600078e0024 */
[----:B------:R-:W4:Y:S01]  /*13bea0*/  LDL R31, [R1+0x5a28] ;  /* 0x005a2800011f7983 */ /* 0x000f220000100800 */
[----:B--2---:R-:W-:-:S03]  /*13beb0*/  IMAD.MOV.U32 R33, RZ, RZ, R37 ;  /* 0x000000ffff217224 */ /* 0x004fc600078e0025 */
[----:B------:R-:W2:Y:S04]  /*13bec0*/  LDL R36, [R1+0x61fc] ;  /* 0x0061fc0001247983 */ /* 0x000ea80000100800 */
[----:B------:R-:W4:Y:S01]  /*13bed0*/  LDL R37, [R1+0x6208] ;  /* 0x0062080001257983 */ /* 0x000f220000100800 */
[----:B------:R-:W-:Y:S02]  /*13bee0*/  IMAD.MOV.U32 R58, RZ, RZ, R33 ;  /* 0x000000ffff3a7224 */ /* 0x000fe400078e0021 */
[----:B------:R-:W-:Y:S01]  /*13bef0*/  IMAD.MOV.U32 R59, RZ, RZ, R32 ;  /* 0x000000ffff3b7224 */ /* 0x000fe200078e0020 */
[----:B------:R-:W4:Y:S04]  /*13bf00*/  LDL R33, [R1+0x61f8] ;  /* 0x0061f80001217983 */ /* 0x000f280000100800 */
[----:B------:R-:W4:Y:S04]  /*13bf10*/  LDL R32, [R1+0x61ec] ;  /* 0x0061ec0001207983 */ /* 0x000f280000100800 */
[----:B------:R1:W-:Y:S04]  /*13bf20*/  LDGSTS.E [R56+0xaf00], desc[UR40][R58.64], P0 ;  /* 0x0af000003a387fae */ /* 0x0003e800081a1028 */
[----:B------:R-:W4:Y:S04]  /*13bf30*/  LDL R26, [R1+0x52f0] ;  /* 0x0052f000011a7983 */ /* 0x000f280000100800 */
[----:B------:R-:W4:Y:S01]  /*13bf40*/  LDL R27, [R1+0x52f4] ;  /* 0x0052f400011b7983 */ /* 0x000f220000100800 */
[----:B-1----:R-:W-:Y:S01]  /*13bf50*/  IMAD.MOV.U32 R58, RZ, RZ, R47 ;  /* 0x000000ffff3a7224 */ /* 0x002fe200078e002f */
[----:B---3--:R-:W-:-:S02]  /*13bf60*/  MOV R59, R46 ;  /* 0x0000002e003b7202 */ /* 0x008fc40000000f00 */
[----:B------:R-:W3:Y:S04]  /*13bf70*/  LDL R47, [R1+0x6130] ;  /* 0x00613000012f7983 */ /* 0x000ee80000100800 */
[----:B------:R-:W3:Y:S01]  /*13bf80*/  LDL R46, [R1+0x6124] ;  /* 0x00612400012e7983 */ /* 0x000ee20000100800 */
[----:B------:R-:W-:-:S03]  /*13bf90*/  USEL UR10, URZ, 0x4, !UP1 ;  /* 0x00000004ff0a7887 */ /* 0x000fc6000c800000 */
[----:B------:R-:W3:Y:S01]  /*13bfa0*/  LDL R28, [R1+0x52f8] ;  /* 0x0052f800011c7983 */ /* 0x000ee20000100800 */
[----:B------:R-:W-:-:S03]  /*13bfb0*/  USEL UR10, UR10, URZ, !UP0 ;  /* 0x000000ff0a0a7287 */ /* 0x000fc6000c000000 */
[----:B------:R-:W3:Y:S03]  /*13bfc0*/  LDL R29, [R1+0x52fc] ;  /* 0x0052fc00011d7983 */ /* 0x000ee60000100800 */
[----:B------:R-:W-:Y:S01]  /*13bfd0*/  ISETP.NE.U32.AND P1, PT, RZ, UR10, PT ;  /* 0x0000000aff007c0c */ /* 0x000fe2000bf25070 */
[----:B------:R-:W3:Y:S04]  /*13bfe0*/  LDL R24, [R1+0x5228] ;  /* 0x0052280001187983 */ /* 0x000ee80000100800 */
[----:B------:R-:W3:Y:S04]  /*13bff0*/  LDL R25, [R1+0x522c] ;  /* 0x00522c0001197983 */ /* 0x000ee80000100800 */
[----:B------:R-:W3:Y:S04]  /*13c000*/  LDL R22, [R1+0x4d4c] ;  /* 0x004d4c0001167983 */ /* 0x000ee80000100800 */
[----:B------:R1:W-:Y:S04]  /*13c010*/  LDGSTS.E [R56+0xc800], desc[UR40][R58.64], P1 ;  /* 0x0c8000003a387fae */ /* 0x0003e800089a1028 */
[----:B------:R-:W3:Y:S04]  /*13c020*/  LDL R23, [R1+0x4d50] ;  /* 0x004d500001177983 */ /* 0x000ee80000100800 */
[----:B------:R-:W3:Y:S01]  /*13c030*/  LDL R20, [R1+0x4e8c] ;  /* 0x004e8c0001147983 */ /* 0x000ee20000100800 */
[----:B-1----:R-:W-:-:S03]  /*13c040*/  IMAD.MOV.U32 R58, RZ, RZ, R39 ;  /* 0x000000ffff3a7224 */ /* 0x002fc600078e0027 */
[----:B------:R-:W3:Y:S01]  /*13c050*/  LDL R21, [R1+0x4e90] ;  /* 0x004e900001157983 */ /* 0x000ee20000100800 */
[----:B------:R-:W-:-:S03]  /*13c060*/  IMAD.MOV.U32 R59, RZ, RZ, R38 ;  /* 0x000000ffff3b7224 */ /* 0x000fc600078e0026 */
[----:B------:R-:W3:Y:S04]  /*13c070*/  LDL R38, [R1+0x611c] ;  /* 0x00611c0001267983 */ /* 0x000ee80000100800 */
[----:B------:R-:W3:Y:S04]  /*13c080*/  LDL R39, [R1+0x6128] ;  /* 0x0061280001277983 */ /* 0x000ee80000100800 */
[----:B------:R1:W-:Y:S02]  /*13c090*/  LDGSTS.E [R56+0xc900], desc[UR40][R58.64], P1 ;  /* 0x0c9000003a387fae */ /* 0x0003e400089a1028 */
[----:B-1----:R-:W-:-:S02]  /*13c0a0*/  IMAD.MOV.U32 R58, RZ, RZ, R43 ;  /* 0x000000ffff3a7224 */ /* 0x002fc400078e002b */
[----:B------:R-:W-:Y:S01]  /*13c0b0*/  IMAD.MOV.U32 R59, RZ, RZ, R42 ;  /* 0x000000ffff3b7224 */ /* 0x000fe200078e002a */
        /* <DEDUP_REMOVED lines=13> */
[----:B--2---:R-:W-:-:S02]  /*13c190*/  MOV R59, R36 ;  /* 0x00000024003b7202 */ /* 0x004fc40000000f00 */
[----:B------:R-:W2:Y:S01]  /*13c1a0*/  LDL R36, [R1+0x60fc] ;  /* 0x0060fc0001247983 */ /* 0x000ea20000100800 */
[----:B----4-:R-:W-:-:S03]  /*13c1b0*/  IMAD.MOV.U32 R58, RZ, RZ, R37 ;  /* 0x000000ffff3a7224 */ /* 0x010fc600078e0025 */
[----:B------:R-:W4:Y:S04]  /*13c1c0*/  LDL R37, [R1+0x6108] ;  /* 0x0061080001257983 */ /* 0x000f280000100800 */
[----:B------:R1:W-:Y:S02]  /*13c1d0*/  LDGSTS.E [R56+0xcd00], desc[UR40][R58.64], P1 ;  /* 0x0cd000003a387fae */ /* 0x0003e400089a1028 */
[----:B-1----:R-:W-:Y:S02]  /*13c1e0*/  IMAD.MOV.U32 R58, RZ, RZ, R45 ;  /* 0x000000ffff3a7224 */ /* 0x002fe400078e002d */
[----:B------:R-:W-:Y:S01]  /*13c1f0*/  IMAD.MOV.U32 R59, RZ, RZ, R44 ;  /* 0x000000ffff3b7224 */ /* 0x000fe200078e002c */
[----:B------:R-:W4:Y:S04]  /*13c200*/  LDL R45, [R1+0x6100] ;  /* 0x00610000012d7983 */ /* 0x000f280000100800 */
[----:B------:R-:W4:Y:S04]  /*13c210*/  LDL R44, [R1+0x60f4] ;  /* 0x0060f400012c7983 */ /* 0x000f280000100800 */
[----:B------:R1:W-:Y:S02]  /*13c220*/  LDGSTS.E [R56+0xce00], desc[UR40][R58.64], P1 ;  /* 0x0ce000003a387fae */ /* 0x0003e400089a1028 */
[----:B-1----:R-:W-:-:S02]  /*13c230*/  IMAD.MOV.U32 R58, RZ, RZ, R33 ;  /* 0x000000ffff3a7224 */ /* 0x002fc400078e0021 */
[----:B------:R-:W-:Y:S01]  /*13c240*/  IMAD.MOV.U32 R59, RZ, RZ, R32 ;  /* 0x000000ffff3b7224 */ /* 0x000fe200078e0020 */
[----:B------:R-:W4:Y:S04]  /*13c250*/  LDL R33, [R1+0x60f8] ;  /* 0x0060f80001217983 */ /* 0x000f280000100800 */
[----:B------:R-:W4:Y:S04]  /*13c260*/  LDL R32, [R1+0x60ec] ;  /* 0x0060ec0001207983 */ /* 0x000f280000100800 */
[----:B------:R3:W-:Y:S02]  /*13c270*/  LDGSTS.E [R56+0xcf00], desc[UR40][R58.64], P1 ;  /* 0x0cf000003a387fae */ /* 0x0007e400089a1028 */
[----:B---3--:R-:W-:-:S02]  /*13c280*/  IMAD.MOV.U32 R58, RZ, RZ, R47 ;  /* 0x000000ffff3a7224 */ /* 0x008fc400078e002f */
[----:B------:R-:W-:Y:S01]  /*13c290*/  IMAD.MOV.U32 R59, RZ, RZ, R46 ;  /* 0x000000ffff3b7224 */ /* 0x000fe200078e002e */
[----:B------:R-:W3:Y:S04]  /*13c2a0*/  LDL R47, [R1+0x6030] ;  /* 0x00603000012f7983 */ /* 0x000ee80000100800 */
[----:B------:R-:W3:Y:S01]  /*13c2b0*/  LDL R46, [R1+0x6024] ;  /* 0x00602400012e7983 */ /* 0x000ee20000100800 */
[----:B------:R-:W-:-:S04]  /*13c2c0*/  UISETP.GT.AND UP1, UPT, UR13, 0x1d, UPT ;  /* 0x0000001d0d00788c */ /* 0x000fc8000bf24270 */
[----:B------:R-:W-:-:S04]  /*13c2d0*/  USEL UR10, URZ, 0x4, !UP1 ;  /* 0x00000004ff0a7887 */ /* 0x000fc8000c800000 */
[----:B------:R-:W-:-:S06]  /*13c2e0*/  USEL UR10, UR10, URZ, !UP0 ;  /* 0x000000ff0a0a7287 */ /* 0x000fcc000c000000 */
[----:B------:R-:W-:-:S13]  /*13c2f0*/  ISETP.NE.U32.AND P0, PT, RZ, UR10, PT ;  /* 0x0000000aff007c0c */ /* 0x000fda000bf05070 */
[----:B------:R1:W-:Y:S02]  /*13c300*/  LDGSTS.E [R56+0xe800], desc[UR40][R58.64], P0 ;  /* 0x0e8000003a387fae */ /* 0x0003e400081a1028 */
[----:B-1----:R-:W-:Y:S02]  /*13c310*/  IMAD.MOV.U32 R58, RZ, RZ, R39 ;  /* 0x000000ffff3a7224 */ /* 0x002fe400078e0027 */
[----:B------:R-:W-:Y:S01]  /*13c320*/  IMAD.MOV.U32 R59, RZ, RZ, R38 ;  /* 0x000000ffff3b7224 */ /* 0x000fe200078e0026 */
[----:B------:R-:W3:Y:S04]  /*13c330*/  LDL R39, [R1+0x6028] ;  /* 0x0060280001277983 */ /* 0x000ee80000100800 */
[----:B------:R-:W3:Y:S04]  /*13c340*/  LDL R38, [R1+0x601c] ;  /* 0x00601c0001267983 */ /* 0x000ee80000100800 */
[----:B------:R1:W-:Y:S02]  /*13c350*/  LDGSTS.E [R56+0xe900], desc[UR40][R58.64], P0 ;  /* 0x0e9000003a387fae */ /* 0x0003e400081a1028 */
[----:B-1----:R-:W-:Y:S01]  /*13c360*/  IMAD.MOV.U32 R58, RZ, RZ, R43 ;  /* 0x000000ffff3a7224 */ /* 0x002fe200078e002b */
[----:B------:R-:W-:Y:S01]  /*13c370*/  MOV R59, R42 ;  /* 0x0000002a003b7202 */ /* 0x000fe20000000f00 */
        /* <DEDUP_REMOVED lines=13> */
[----:B--2---:R-:W-:-:S02]  /*13c450*/  IMAD.MOV.U32 R59, RZ, RZ, R36 ;  /* 0x000000ffff3b7224 */ /* 0x004fc400078e0024 */
[----:B------:R-:W2:Y:S01]  /*13c460*/  LDL R36, [R1+0x5ffc] ;  /* 0x005ffc0001247983 */ /* 0x000ea20000100800 */
[----:B----4-:R-:W-:-:S03]  /*13c470*/  IMAD.MOV.U32 R58, RZ, RZ, R37 ;  /* 0x000000ffff3a7224 */ /* 0x010fc600078e0025 */
[----:B------:R-:W4:Y:S04]  /*13c480*/  LDL R37, [R1+0x6008] ;  /* 0x0060080001257983 */ /* 0x000f280000100800 */
[----:B------:R1:W-:Y:S02]  /*13c490*/  LDGSTS.E [R56+0xed00], desc[UR40][R58.64], P0 ;  /* 0x0ed000003a387fae */ /* 0x0003e400081a1028 */
[----:B-1----:R-:W-:Y:S02]  /*13c4a0*/  IMAD.MOV.U32 R58, RZ, RZ, R45 ;  /* 0x000000ffff3a7224 */ /* 0x002fe400078e002d */
[----:B------:R-:W4:Y:S01]  /*13c4b0*/  LDL R45, [R1+0x6000] ;  /* 0x00600000012d7983 */ /* 0x000f220000100800 */
[----:B------:R-:W-:-:S03]  /*13c4c0*/  IMAD.MOV.U32 R59, RZ, RZ, R44 ;  /* 0x000000ffff3b7224 */ /* 0x000fc600078e002c */
[----:B------:R-:W4:Y:S04]  /*13c4d0*/  LDL R44, [R1+0x5ff4] ;  /* 0x005ff400012c7983 */ /* 0x000f280000100800 */
[----:B------:R1:W-:Y:S02]  /*13c4e0*/  LDGSTS.E [R56+0xee00], desc[UR40][R58.64], P0 ;  /* 0x0ee000003a387fae */ /* 0x0003e400081a1028 */
[----:B-1----:R-:W-:Y:S02]  /*13c4f0*/  IMAD.MOV.U32 R58, RZ, RZ, R33 ;  /* 0x000000ffff3a7224 */ /* 0x002fe400078e0021 */
[----:B------:R-:W4:Y:S01]  /*13c500*/  LDL R33, [R1+0x5ff8] ;  /* 0x005ff80001217983 */ /* 0x000f220000100800 */
[----:B------:R-:W-:-:S03]  /*13c510*/  MOV R59, R32 ;  /* 0x00000020003b7202 */ /* 0x000fc60000000f00 */
[----:B------:R-:W4:Y:S04]  /*13c520*/  LDL R32, [R1+0x5fec] ;  /* 0x005fec0001207983 */ /* 0x000f280000100800 */
[----:B------:R3:W-:Y:S02]  /*13c530*/  LDGSTS.E [R56+0xef00], desc[UR40][R58.64], P0 ;  /* 0x0ef000003a387fae */ /* 0x0007e400081a1028 */
[----:B---3--:R-:W-:Y:S02]  /*13c540*/  IMAD.MOV.U32 R58, RZ, RZ, R47 ;  /* 0x000000ffff3a7224 */ /* 0x008fe400078e002f */
[----:B------:R-:W3:Y:S01]  /*13c550*/  LDL R47, [R1+0x5f30] ;  /* 0x005f3000012f7983 */ /* 0x000ee20000100800 */
[----:B------:R-:W-:-:S03]  /*13c560*/  IMAD.MOV.U32 R59, RZ, RZ, R46 ;  /* 0x000000ffff3b7224 */ /* 0x000fc600078e002e */
[----:B------:R-:W3:Y:S01]  /*13c570*/  LDL R46, [R1+0x5f24] ;  /* 0x005f2400012e7983 */ /* 0x000ee20000100800 */
[----:B------:R-:W-:-:S04]  /*13c580*/  UISETP.GT.AND UP1, UPT, UR13, 0x21, UPT ;  /* 0x000000210d00788c */ /* 0x000fc8000bf24270 */
[----:B------:R-:W-:-:S04]  /*13c590*/  USEL UR10, URZ, 0x4, !UP1 ;  /* 0x00000004ff0a7887 */ /* 0x000fc8000c800000 */
[----:B------:R-:W-:-:S06]  /*13c5a0*/  USEL UR10, UR10, URZ, !UP0 ;  /* 0x000000ff0a0a7287 */ /* 0x000fcc000c000000 */
[----:B------:R-:W-:-:S13]  /*13c5b0*/  ISETP.NE.U32.AND P1, PT, RZ, UR10, PT ;  /* 0x0000000aff007c0c */ /* 0x000fda000bf25070 */
[----:B------:R1:W-:Y:S02]  /*13c5c0*/  LDGSTS.E [R56+0x10800], desc[UR40][R58.64], P1 ;  /* 0x108000003a387fae */ /* 0x0003e400089a1028 */
[----:B-1----:R-:W-:Y:S02]  /*13c5d0*/  IMAD.MOV.U32 R58, RZ, RZ, R39 ;  /* 0x000000ffff3a7224 */ /* 0x002fe400078e0027 */
[----:B------:R-:W3:Y:S01]  /*13c5e0*/  LDL R39, [R1+0x5f28] ;  /* 0x005f280001277983 */ /* 0x000ee20000100800 */
[----:B------:R-:W-:-:S03]  /*13c5f0*/  IMAD.MOV.U32 R59, RZ, RZ, R38 ;  /* 0x000000ffff3b7224 */ /* 0x000fc600078e0026 */
[----:B------:R-:W3:Y:S04]  /*13c600*/  LDL R38, [R1+0x5f1c] ;  /* 0x005f1c0001267983 */ /* 0x000ee80000100800 */
        /* <DEDUP_REMOVED lines=13> */
[----:B------:R-:W-:-:S03]  /*13c6e0*/  MOV R59, R40 ;  /* 0x00000028003b7202 */ /* 0x000fc60000000f00 */
[----:B------:R-:W3:Y:S04]  /*13c6f0*/  LDL R40, [R1+0x5f04] ;  /* 0x005f040001287983 */ /* 0x000ee80000100800 */
[----:B------:R2:W-:Y:S02]  /*13c700*/  LDGSTS.E [R56+0x10c00], desc[UR40][R58.64], P1 ;  /* 0x10c000003a387fae */ /* 0x0005e400089a1028 */
[----:B--2---:R-:W-:Y:S02]  /*13c710*/  IMAD.MOV.U32 R59, RZ, RZ, R36 ;  /* 0x000000ffff3b7224 */ /* 0x004fe400078e0024 */
        /* <DEDUP_REMOVED lines=11> */
[----:B------:R-:W-:-:S03]  /*13c7d0*/  IMAD.MOV.U32 R59, RZ, RZ, R32 ;  /* 0x000000ffff3b7224 */ /* 0x000fc600078e0020 */
        /* <DEDUP_REMOVED lines=13> */
[----:B------:R-:W-:-:S03]  /*13c8b0*/  MOV R59, R38 ;  /* 0x00000026003b7202 */ /* 0x000fc60000000f00 */
        /* <DEDUP_REMOVED lines=24> */
[----:B------:R-:W-:-:S03]  /*13ca40*/  MOV R59, R44 ;  /* 0x0000002c003b7202 */ /* 0x000fc60000000f00 */
        /* <DEDUP_REMOVED lines=53> */
[----:B------:R-:W-:-:S03]  /*13cda0*/  MOV R59, R46 ;  /* 0x0000002e003b7202 */ /* 0x000fc60000000f00 */
        /* <DEDUP_REMOVED lines=26> */
[----:B--2---:R-:W-:Y:S02]  /*13cf50*/  MOV R59, R36 ;  /* 0x00000024003b7202 */ /* 0x004fe40000000f00 */
        /* <DEDUP_REMOVED lines=53> */
[----:B-1----:R-:W-:Y:S01]  /*13d2b0*/  IMAD.MOV.U32 R58, RZ, RZ, R33 ;  /* 0x000000ffff3a7224 */ /* 0x002fe200078e0021 */
[----:B------:R-:W-:Y:S01]  /*13d2c0*/  UISETP.GT.AND UP1, UPT, UR13, 0x35, UPT ;  /* 0x000000350d00788c */ /* 0x000fe2000bf24270 */
[----:B------:R-:W4:Y:S01]  /*13d2d0*/  LDL R33, [R1+0x5a08] ;  /* 0x005a080001217983 */ /* 0x000f220000100800 */
[----:B------:R-:W-:Y:S02]  /*13d2e0*/  MOV R59, R32 ;  /* 0x00000020003b7202 */ /* 0x000fe40000000f00 */
[----:B------:R-:W-:Y:S01]  /*13d2f0*/  USEL UR10, URZ, 0x4, !UP1 ;  /* 0x00000004ff0a7887 */ /* 0x000fe2000c800000 */
[----:B------:R-:W4:Y:S04]  /*13d300*/  LDL R32, [R1+0x59fc] ;  /* 0x0059fc0001207983 */ /* 0x000f280000100800 */
[----:B------:R3:W-:Y:S02]  /*13d310*/  LDGSTS.E [R56+0x18f00], desc[UR40][R58.64], P1 ;  /* 0x18f000003a387fae */ /* 0x0007e400089a1028 */
[----:B---3--:R-:W-:-:S02]  /*13d320*/  IMAD.MOV.U32 R58, RZ, RZ, R47 ;  /* 0x000000ffff3a7224 */ /* 0x008fc400078e002f */
[----:B------:R-:W3:Y:S01]  /*13d330*/  LDL R47, [R1+0x5af8] ;  /* 0x005af800012f7983 */ /* 0x000ee20000100800 */
[----:B------:R-:W-:-:S03]  /*13d340*/  IMAD.MOV.U32 R59, RZ, RZ, R46 ;  /* 0x000000ffff3b7224 */ /* 0x000fc600078e002e */
[----:B------:R-:W3:Y:S01]  /*13d350*/  LDL R46, [R1+0x5aec] ;  /* 0x005aec00012e7983 */ /* 0x000ee20000100800 */
        /* <DEDUP_REMOVED lines=23> */
[----:B--2---:R-:W-:Y:S01]  /*13d4d0*/  IMAD.MOV.U32 R59, RZ, RZ, R36 ;  /* 0x000000ffff3b7224 */ /* 0x004fe200078e0024 */
[----:B------:R-:W-:Y:S01]  /*13d4e0*/  UISETP.GT.AND UP1, UPT, UR13, 0x39, UPT ;  /* 0x000000390d00788c */ /* 0x000fe2000bf24270 */
[----:B------:R-:W2:Y:S01]  /*13d4f0*/  LDL R36, [R1+0x5924] ;  /* 0x0059240001247983 */ /* 0x000ea20000100800 */
[----:B----4-:R-:W-:Y:S02]  /*13d500*/  IMAD.MOV.U32 R58, RZ, RZ, R37 ;  /* 0x000000ffff3a7224 */ /* 0x010fe400078e0025 */
[----:B------:R-:W-:Y:S01]  /*13d510*/  USEL UR10, URZ, 0x4, !UP1 ;  /* 0x00000004ff0a7887 */ /* 0x000fe2000c800000 */
[----:B------:R-:W4:Y:S04]  /*13d520*/  LDL R37, [R1+0x5970] ;  /* 0x0059700001257983 */ /* 0x000f280000100800 */
[----:B------:R1:W-:Y:S02]  /*13d530*/  LDGSTS.E [R56+0x1ad00], desc[UR40][R58.64], P0 ;  /* 0x1ad000003a387fae */ /* 0x0003e400081a1028 */
[----:B-1----:R-:W-:-:S02]  /*13d540*/  IMAD.MOV.U32 R58, RZ, RZ, R45 ;  /* 0x000000ffff3a7224 */ /* 0x002fc400078e002d */
[----:B------:R-:W2:Y:S01]  /*13d550*/  LDL R45, [R1+0x5a00] ;  /* 0x005a0000012d7983 */ /* 0x000ea20000100800 */
[----:B------:R-:W-:-:S03]  /*13d560*/  IMAD.MOV.U32 R59, RZ, RZ, R44 ;  /* 0x000000ffff3b7224 */ /* 0x000fc600078e002c */
[----:B------:R-:W4:Y:S04]  /*13d570*/  LDL R44, [R1+0x59f4] ;  /* 0x0059f400012c7983 */ /* 0x000f280000100800 */
[----:B------:R3:W-:Y:S02]  /*13d580*/  LDGSTS.E [R56+0x1ae00], desc[UR40][R58.64], P0 ;  /* 0x1ae000003a387fae */ /* 0x0007e400081a1028 */
[----:B---3--:R-:W-:Y:S02]  /*13d590*/  IMAD.MOV.U32 R58, RZ, RZ, R47 ;  /* 0x000000ffff3a7224 */ /* 0x008fe400078e002f */
[----:B------:R-:W3:Y:S01]  /*13d5a0*/  LDL R47, [R1+0x59f8] ;  /* 0x0059f800012f7983 */ /* 0x000ee20000100800 */
[----:B------:R-:W-:-:S03]  /*13d5b0*/  IMAD.MOV.U32 R59, RZ, RZ, R46 ;  /* 0x000000ffff3b7224 */ /* 0x000fc600078e002e */
[----:B------:R-:W3:Y:S01]  /*13d5c0*/  LDL R46, [R1+0x59ec] ;  /* 0x0059ec00012e7983 */ /* 0x000ee20000100800 */
[----:B------:R-:W-:-:S03]  /*13d5d0*/  USEL UR10, UR10, URZ, !UP0 ;  /* 0x000000ff0a0a7287 */ /* 0x000fc6000c000000 */
[----:B------:R1:W-:Y:S03]  /*13d5e0*/  LDGSTS.E [R56+0x1af00], desc[UR40][R58.64], P0 ;  /* 0x1af000003a387fae */ /* 0x0003e600081a1028 */
[----:B------:R-:W-:Y:S01]  /*13d5f0*/  ISETP.NE.U32.AND P1, PT, RZ, UR10, PT ;  /* 0x0000000aff007c0c */ /* 0x000fe2000bf25070 */
[----:B-1----:R-:W-:Y:S02]  /*13d600*/  IMAD.MOV.U32 R58, RZ, RZ, R43 ;  /* 0x000000ffff3a7224 */ /* 0x002fe400078e002b */
[----:B------:R-:W3:Y:S01]  /*13d610*/  LDL R43, [R1+0x5928] ;  /* 0x00592800012b7983 */ /* 0x000ee20000100800 */
[----:B------:R-:W-:-:S03]  /*13d620*/  IMAD.MOV.U32 R59, RZ, RZ, R42 ;  /* 0x000000ffff3b7224 */ /* 0x000fc600078e002a */
[----:B------:R-:W3:Y:S06]  /*13d630*/  LDL R42, [R1+0x591c] ;  /* 0x00591c00012a7983 */ /* 0x000eec0000100800 */
[----:B------:R1:W-:Y:S02]  /*13d640*/  LDGSTS.E [R56+0x1c800], desc[UR40][R58.64], P1 ;  /* 0x1c8000003a387fae */ /* 0x0003e400089a1028 */
[----:B-1----:R-:W-:Y:S01]  /*13d650*/  IMAD.MOV.U32 R58, RZ, RZ, R31 ;  /* 0x000000ffff3a7224 */ /* 0x002fe200078e001f */
[----:B------:R-:W-:Y:S01]  /*13d660*/  MOV R59, R30 ;  /* 0x0000001e003b7202 */ /* 0x000fe20000000f00 */
[----:B------:R-:W-:Y:S01]  /*13d670*/  UISETP.GT.AND UP1, UPT, UR13, 0x3d, UPT ;  /* 0x0000003d0d00788c */ /* 0x000fe2000bf24270 */
[----:B------:R-:W3:Y:S04]  /*13d680*/  LDL R30, [R1+0x5838] ;  /* 0x00583800011e7983 */ /* 0x000ee80000100800 */
[----:B------:R1:W-:Y:S04]  /*13d690*/  LDGSTS.E [R56+0x1c900], desc[UR40][R58.64], P1 ;  /* 0x1c9000003a387fae */ /* 0x0003e800089a1028 */
[----:B------:R-:W3:Y:S01]  /*13d6a0*/  LDL R31, [R1+0x583c] ;  /* 0x00583c00011f7983 */ /* 0x000ee20000100800 */
        /* <DEDUP_REMOVED lines=17> */
[----:B------:R-:W-:Y:S01]  /*13d7c0*/  USEL UR10, URZ, 0x4, !UP1 ;  /* 0x00000004ff0a7887 */ /* 0x000fe2000c800000 */
[----:B------:R-:W3:Y:S04]  /*13d7d0*/  LDL R32, [R1+0x5848] ;  /* 0x0058480001207983 */ /* 0x000ee80000100800 */
[----:B------:R2:W-:Y:S04]  /*13d7e0*/  LDGSTS.E [R56+0x1cd00], desc[UR40][R58.64], P1 ;  /* 0x1cd000003a387fae */ /* 0x0005e800089a1028 */
[----:B------:R-:W3:Y:S01]  /*13d7f0*/  LDL R33, [R1+0x584c] ;  /* 0x00584c0001217983 */ /* 0x000ee20000100800 */
[----:B--2---:R-:W-:-:S03]  /*13d800*/  IMAD.MOV.U32 R58, RZ, RZ, R45 ;  /* 0x000000ffff3a7224 */ /* 0x004fc600078e002d */
[----:B------:R-:W2:Y:S01]  /*13d810*/  LDL R45, [R1+0x5908] ;  /* 0x00590800012d7983 */ /* 0x000ea20000100800 */
[----:B----4-:R-:W-:-:S03]  /*13d820*/  MOV R59, R44 ;  /* 0x0000002c003b7202 */ /* 0x010fc60000000f00 */
        /* <DEDUP_REMOVED lines=10> */
[----:B------:R-:W-:Y:S01]  /*13d8d0*/  IMAD.MOV.U32 R59, RZ, RZ, R36 ;  /* 0x000000ffff3b7224 */ /* 0x000fe200078e0024 */
[----:B------:R-:W3:Y:S04]  /*13d8e0*/  LDL R37, [R1+0x58f8] ;  /* 0x0058f80001257983 */ /* 0x000ee80000100800 */
[----:B------:R-:W3:Y:S05]  /*13d8f0*/  LDL R36, [R1+0x58ec] ;  /* 0x0058ec0001247983 */ /* 0x000eea0000100800 */
[----:B------:R1:W-:Y:S02]  /*13d900*/  LDGSTS.E [R56+0x1e800], desc[UR40][R58.64], P0 ;  /* 0x1e8000003a387fae */ /* 0x0003e400081a1028 */
[----:B-1----:R-:W-:-:S02]  /*13d910*/  IMAD.MOV.U32 R58, RZ, RZ, R43 ;  /* 0x000000ffff3a7224 */ /* 0x002fc400078e002b */
        /* <DEDUP_REMOVED lines=24> */
[----:B---3--:R-:W-:Y:S02]  /*13daa0*/  IMAD.MOV.U32 R58, RZ, RZ, R47 ;  /* 0x000000ffff3a7224 */ /* 0x008fe400078e002f */
[----:B------:R-:W3:Y:S01]  /*13dab0*/  LDL R47, [R1+0x586c] ;  /* 0x00586c00012f7983 */ /* 0x000ee20000100800 */
[----:B------:R-:W-:-:S03]  /*13dac0*/  IMAD.MOV.U32 R59, RZ, RZ, R46 ;  /* 0x000000ffff3b7224 */ /* 0x000fc600078e002e */
[----:B------:R-:W3:Y:S01]  /*13dad0*/  LDL R46, [R1+0x5868] ;  /* 0x00586800012e7983 */ /* 0x000ee20000100800 */
[----:B------:R-:W-:-:S03]  /*13dae0*/  UISETP.GT.AND UP1, UPT, UR13, 0x41, UPT ;  /* 0x000000410d00788c */ /* 0x000fc6000bf24270 */
[----:B------:R1:W-:Y:S01]  /*13daf0*/  LDGSTS.E [R56+0x1ee00], desc[UR40][R58.64], P0 ;  /* 0x1ee000003a387fae */ /* 0x0003e200081a1028 */
[----:B------:R-:W-:-:S04]  /*13db00*/  USEL UR10, URZ, 0x4, !UP1 ;  /* 0x00000004ff0a7887 */ /* 0x000fc8000c800000 */
[----:B------:R-:W-:-:S06]  /*13db10*/  USEL UR10, UR10, URZ, !UP0 ;  /* 0x000000ff0a0a7287 */ /* 0x000fcc000c000000 */
[----:B------:R-:W-:Y:S01]  /*13db20*/  ISETP.NE.U32.AND P1, PT, RZ, UR10, PT ;  /* 0x0000000aff007c0c */ /* 0x000fe2000bf25070 */
        /* <DEDUP_REMOVED lines=11> */
[----:B------:R-:W-:Y:S01]  /*13dbe0*/  IMAD.MOV.U32 R59, RZ, RZ, R30 ;  /* 0x000000ffff3b7224 */ /* 0x000fe200078e001e */
[----:B------:R-:W-:Y:S01]  /*13dbf0*/  UISETP.GT.AND UP1, UPT, UR13, 0x45, UPT ;  /* 0x000000450d00788c */ /* 0x000fe2000bf24270 */
[----:B------:R-:W3:Y:S04]  /*13dc00*/  LDL R30, [R1+0x5768] ;  /* 0x00576800011e7983 */ /* 0x000ee80000100800 */
[----:B------:R1:W-:Y:S04]  /*13dc10*/  LDGSTS.E [R56+0x20900], desc[UR40][R58.64], P1 ;  /* 0x209000003a387fae */ /* 0x0003e800089a1028 */
[----:B------:R-:W3:Y:S01]  /*13dc20*/  LDL R31, [R1+0x576c] ;  /* 0x00576c00011f7983 */ /* 0x000ee20000100800 */
[----:B-1----:R-:W-:-:S03]  /*13dc30*/  IMAD.MOV.U32 R58, RZ, RZ, R39 ;  /* 0x000000ffff3a7224 */ /* 0x002fc600078e0027 */
[----:B------:R-:W3:Y:S01]  /*13dc40*/  LDL R39, [R1+0x5744] ;  /* 0x0057440001277983 */ /* 0x000ee20000100800 */
[----:B------:R-:W-:-:S03]  /*13dc50*/  IMAD.MOV.U32 R59, RZ, RZ, R38 ;  /* 0x000000ffff3b7224 */ /* 0x000fc600078e0026 */
[----:B------:R-:W3:Y:S04]  /*13dc60*/  LDL R38, [R1+0x5740] ;  /* 0x0057400001267983 */ /* 0x000ee80000100800 */
[----:B------:R1:W-:Y:S02]  /*13dc70*/  LDGSTS.E [R56+0x20a00], desc[UR40][R58.64], P1 ;  /* 0x20a000003a387fae */ /* 0x0003e400089a1028 */
[----:B-1----:R-:W-:Y:S02]  /*13dc80*/  IMAD.MOV.U32 R58, RZ, RZ, R33 ;  /* 0x000000ffff3a7224 */ /* 0x002fe400078e0021 */
[----:B------:R-:W-:Y:S01]  /*13dc90*/  IMAD.MOV.U32 R59, RZ, RZ, R32 ;  /* 0x000000ffff3b7224 */ /* 0x000fe200078e0020 */
[----:B------:R-:W-:Y:S01]  /*13dca0*/  USEL UR10, URZ, 0x4, !UP1 ;  /* 0x00000004ff0a7887 */ /* 0x000fe2000c800000 */
        /* <DEDUP_REMOVED lines=8> */
[----:B--2---:R-:W-:Y:S02]  /*13dd30*/  IMAD.MOV.U32 R58, RZ, RZ, R45 ;  /* 0x000000ffff3a7224 */ /* 0x004fe400078e002d */
[----:B------:R-:W2:Y:S01]  /*13dd40*/  LDL R45, [R1+0x5754] ;  /* 0x00575400012d7983 */ /* 0x000ea20000100800 */
[----:B----4-:R-:W-:-:S03]  /*13dd50*/  MOV R59, R44 ;  /* 0x0000002c003b7202 */ /* 0x010fc60000000f00 */
[----:B------:R-:W4:Y:S04]  /*13dd60*/  LDL R44, [R1+0x5750] ;  /* 0x00575000012c7983 */ /* 0x000f280000100800 */
[----:B------:R1:W-:Y:S02]  /*13dd70*/  LDGSTS.E [R56+0x20d00], desc[UR40][R58.64], P1 ;  /* 0x20d000003a387fae */ /* 0x0003e400089a1028 */
[----:B-1----:R-:W-:Y:S02]  /*13dd80*/  IMAD.MOV.U32 R58, RZ, RZ, R35 ;  /* 0x000000ffff3a7224 */ /* 0x002fe400078e0023 */
[----:B------:R-:W-:Y:S01]  /*13dd90*/  IMAD.MOV.U32 R59, RZ, RZ, R34 ;  /* 0x000000ffff3b7224 */ /* 0x000fe200078e0022 */
[----:B------:R-:W4:Y:S04]  /*13dda0*/  LDL R35, [R1+0x575c] ;  /* 0x00575c0001237983 */ /* 0x000f280000100800 */
[----:B------:R-:W4:Y:S04]  /*13ddb0*/  LDL R34, [R1+0x5758] ;  /* 0x0057580001227983 */ /* 0x000f280000100800 */
[----:B------:R3:W-:Y:S02]  /*13ddc0*/  LDGSTS.E [R56+0x20e00], desc[UR40][R58.64], P1 ;  /* 0x20e000003a387fae */ /* 0x0007e400089a1028 */
[----:B---3--:R-:W-:-:S02]  /*13ddd0*/  IMAD.MOV.U32 R58, RZ, RZ, R47 ;  /* 0x000000ffff3a7224 */ /* 0x008fc400078e002f */
        /* <DEDUP_REMOVED lines=43> */
[----:B------:R-:W-:Y:S01]  /*13e090*/  USEL UR10, UR10, URZ, !UP0 ;  /* 0x000000ff0a0a7287 */ /* 0x000fe2000c000000 */
[----:B-1----:R-:W-:Y:S01]  /*13e0a0*/  IMAD.MOV.U32 R58, RZ, RZ, R31 ;  /* 0x000000ffff3a7224 */ /* 0x002fe200078e001f */
[----:B------:R-:W-:Y:S01]  /*13e0b0*/  MOV R59, R30 ;  /* 0x0000001e003b7202 */ /* 0x000fe20000000f00 */
[----:B------:R-:W3:Y:S03]  /*13e0c0*/  LDL R31, [R1+0x555c] ;  /* 0x00555c00011f7983 */ /* 0x000ee60000100800 */
[----:B------:R-:W-:Y:S01]  /*13e0d0*/  ISETP.NE.U32.AND P1, PT, RZ, UR10, PT ;  /* 0x0000000aff007c0c */ /* 0x000fe2000bf25070 */
        /* <DEDUP_REMOVED lines=33> */
[----:B-1----:R-:W-:Y:S01]  /*13e2f0*/  IMAD.MOV.U32 R58, RZ, RZ, R35 ;  /* 0x000000ffff3a7224 */ /* 0x002fe200078e0023 */
[----:B------:R-:W-:Y:S01]  /*13e300*/  USEL UR10, URZ, 0x4, !UP1 ;  /* 0x00000004ff0a7887 */ /* 0x000fe2000c800000 */
[----:B------:R-:W4:Y:S01]  /*13e310*/  LDL R35, [R1+0x53fc] ;  /* 0x0053fc0001237983 */ /* 0x000f220000100800 */
[----:B------:R-:W-:Y:S02]  /*13e320*/  IMAD.MOV.U32 R59, RZ, RZ, R34 ;  /* 0x000000ffff3b7224 */ /* 0x000fe400078e0022 */
[----:B------:R-:W-:Y:S01]  /*13e330*/  USEL UR10, UR10, URZ, !UP0 ;  /* 0x000000ff0a0a7287 */ /* 0x000fe2000c000000 */
[----:B------:R-:W4:Y:S04]  /*13e340*/  LDL R34, [R1+0x53f8] ;  /* 0x0053f80001227983 */ /* 0x000f280000100800 */
[----:B------:R3:W-:Y:S02]  /*13e350*/  LDGSTS.E [R56+0x24e00], desc[UR40][R58.64], P1 ;  /* 0x24e000003a387fae */ /* 0x0007e400089a1028 */
[----:B---3--:R-:W-:-:S02]  /*13e360*/  IMAD.MOV.U32 R58, RZ, RZ, R47 ;  /* 0x000000ffff3a7224 */ /* 0x008fc400078e002f */
[----:B------:R-:W3:Y:S01]  /*13e370*/  LDL R47, [R1+0x5564] ;  /* 0x00556400012f7983 */ /* 0x000ee20000100800 */
[----:B------:R-:W-:-:S03]  /*13e380*/  IMAD.MOV.U32 R59, RZ, RZ, R46 ;  /* 0x000000ffff3b7224 */ /* 0x000fc600078e002e */
[----:B------:R-:W3:Y:S04]  /*13e390*/  LDL R46, [R1+0x5560] ;  /* 0x00556000012e7983 */ /* 0x000ee80000100800 */
[----:B------:R1:W-:Y:S01]  /*13e3a0*/  LDGSTS.E [R56+0x24f00], desc[UR40][R58.64], P1 ;  /* 0x24f000003a387fae */ /* 0x0003e200089a1028 */
        /* <DEDUP_REMOVED lines=27> */
[----:B------:R-:W-:Y:S01]  /*13e560*/  IMAD.MOV.U32 R59, RZ, RZ, R30 ;  /* 0x000000ffff3b7224 */ /* 0x000fe200078e001e */
[----:B------:R-:W-:Y:S01]  /*13e570*/  UISETP.GT.AND UP1, UPT, UR13, 0x51, UPT ;  /* 0x000000510d00788c */ /* 0x000fe2000bf24270 */
[----:B------:R-:W4:Y:S04]  /*13e580*/  LDL R30, [R1+0x5308] ;  /* 0x00530800011e7983 */ /* 0x000f280000100800 */
[----:B------:R3:W-:Y:S04]  /*13e590*/  LDGSTS.E [R56+0x26d00], desc[UR40][R58.64], P0 ;  /* 0x26d000003a387fae */ /* 0x0007e800081a1028 */
[----:B------:R-:W4:Y:S01]  /*13e5a0*/  LDL R31, [R1+0x530c] ;  /* 0x00530c00011f7983 */ /* 0x000f220000100800 */
[----:B---3--:R-:W-:-:S03]  /*13e5b0*/  IMAD.MOV.U32 R58, RZ, RZ, R47 ;  /* 0x000000ffff3a7224 */ /* 0x008fc600078e002f */
[----:B------:R-:W3:Y:S01]  /*13e5c0*/  LDL R47, [R1+0x5424] ;  /* 0x00542400012f7983 */ /* 0x000ee20000100800 */
[----:B------:R-:W-:-:S03]  /*13e5d0*/  MOV R59, R46 ;  /* 0x0000002e003b7202 */ /* 0x000fc60000000f00 */
[----:B------:R-:W3:Y:S01]  /*13e5e0*/  LDL R46, [R1+0x5420] ;  /* 0x00542000012e7983 */ /* 0x000ee20000100800 */
[----:B------:R-:W-:-:S03]  /*13e5f0*/  USEL UR10, URZ, 0x4, !UP1 ;  /* 0x00000004ff0a7887 */ /* 0x000fc6000c800000 */
[----:B------:R1:W-:Y:S01]  /*13e600*/  LDGSTS.E [R56+0x26e00], desc[UR40][R58.64], P0 ;  /* 0x26e000003a387fae */ /* 0x0003e200081a1028 */
[----:B------:R-:W-:-:S06]  /*13e610*/  USEL UR10, UR10, URZ, !UP0 ;  /* 0x000000ff0a0a7287 */ /* 0x000fcc000c000000 */
[----:B------:R-:W-:Y:S01]  /*13e620*/  ISETP.NE.U32.AND P1, PT, RZ, UR10, PT ;  /* 0x0000000aff007c0c */ /* 0x000fe2000bf25070 */
[----:B-1----:R-:W-:Y:S02]  /*13e630*/  IMAD.MOV.U32 R58, RZ, RZ, R33 ;  /* 0x000000ffff3a7224 */ /* 0x002fe400078e0021 */
[----:B------:R-:W-:Y:S01]  /*13e640*/  IMAD.MOV.U32 R59, RZ, RZ, R32 ;  /* 0x000000ffff3b7224 */ /* 0x000fe200078e0020 */
        /* <DEDUP_REMOVED lines=10> */
[----:B------:R-:W3:Y:S04]  /*13e6f0*/  LDL R35, [R1+0x532c] ;  /* 0x00532c0001237983 */ /* 0x000ee80000100800 */
[----:B------:R1:W-:Y:S04]  /*13e700*/  LDGSTS.E [R56+0x28900], desc[UR40][R58.64], P1 ;  /* 0x289000003a387fae */ /* 0x0003e800089a1028 */
[----:B------:R-:W3:Y:S01]  /*13e710*/  LDL R34, [R1+0x5328] ;  /* 0x0053280001227983 */ /* 0x000ee20000100800 */
[----:B-1----:R-:W-:Y:S01]  /*13e720*/  IMAD.MOV.U32 R58, RZ, RZ, R37 ;  /* 0x000000ffff3a7224 */ /* 0x002fe200078e0025 */
[----:B------:R-:W-:-:S02]  /*13e730*/  UISETP.GT.AND UP1, UPT, UR13, 0x55, UPT ;  /* 0x000000550d00788c */ /* 0x000fc4000bf24270 */
        /* <DEDUP_REMOVED lines=9> */
[----:B-1----:R-:W-:Y:S01]  /*13e7d0*/  IMAD.MOV.U32 R58, RZ, RZ, R39 ;  /* 0x000000ffff3a7224 */ /* 0x002fe200078e0027 */
[----:B------:R-:W-:Y:S01]  /*13e7e0*/  USEL UR10, URZ, 0x4, !UP1 ;  /* 0x00000004ff0a7887 */ /* 0x000fe2000c800000 */
        /* <DEDUP_REMOVED lines=19> */
[----:B------:R-:W3:Y:S04]  /*13e920*/  LDL R42, [R1+0x4e24] ;  /* 0x004e2400012a7983 */ /* 0x000ee80000100800 */
        /* <DEDUP_REMOVED lines=20> */
[----:B------:R-:W-:Y:S01]  /*13ea70*/  USEL UR10, UR10, URZ, !UP0 ;  /* 0x000000ff0a0a7287 */ /* 0x000fe2000c000000 */
[----:B------:R-:W3:Y:S04]  /*13ea80*/  LDL R30, [R1+0x4c74] ;  /* 0x004c7400011e7983 */ /* 0x000ee80000100800 */
[----:B------:R2:W-:Y:S04]  /*13ea90*/  LDGSTS.E [R56+0x2ab00], desc[UR40][R58.64], P0 ;  /* 0x2ab000003a387fae */ /* 0x0005e800081a1028 */
[----:B------:R-:W3:Y:S01]  /*13eaa0*/  LDL R31, [R1+0x4c78] ;  /* 0x004c7800011f7983 */ /* 0x000ee20000100800 */
[----:B--2---:R-:W-:-:S03]  /*13eab0*/  IMAD.MOV.U32 R58, RZ, RZ, R45 ;  /* 0x000000ffff3a7224 */ /* 0x004fc600078e002d */
[----:B------:R-:W2:Y:S01]  /*13eac0*/  LDL R45, [R1+0x4e38] ;  /* 0x004e3800012d7983 */ /* 0x000ea20000100800 */
[----:B----4-:R-:W-:-:S03]  /*13ead0*/  IMAD.MOV.U32 R59, RZ, RZ, R44 ;  /* 0x000000ffff3b7224 */ /* 0x010fc600078e002c */
[----:B------:R-:W4:Y:S04]  /*13eae0*/  LDL R44, [R1+0x4e34] ;  /* 0x004e3400012c7983 */ /* 0x000f280000100800 */
[----:B------:R1:W-:Y:S02]  /*13eaf0*/  LDGSTS.E [R56+0x2ac00], desc[UR40][R58.64], P0 ;  /* 0x2ac000003a387fae */ /* 0x0003e400081a1028 */
[----:B-1----:R-:W-:Y:S01]  /*13eb00*/  IMAD.MOV.U32 R58, RZ, RZ, R33 ;  /* 0x000000ffff3a7224 */ /* 0x002fe200078e0021 */
[----:B------:R-:W-:Y:S01]  /*13eb10*/  MOV R59, R32 ;  /* 0x00000020003b7202 */ /* 0x000fe20000000f00 */
[----:B------:R-:W4:Y:S04]  /*13eb20*/  LDL R33, [R1+0x4c80] ;  /* 0x004c800001217983 */ /* 0x000f280000100800 */
[----:B------:R3:W-:Y:S01]  /*13eb30*/  LDGSTS.E [R56+0x2ad00], desc[UR40][R58.64], P0 ;  /* 0x2ad000003a387fae */ /* 0x0007e200081a1028 */
[----:B------:R-:W-:-:S03]  /*13eb40*/  ISETP.NE.U32.AND P1, PT, RZ, UR10, PT ;  /* 0x0000000aff007c0c */ /* 0x000fc6000bf25070 */
[----:B------:R-:W4:Y:S01]  /*13eb50*/  LDL R32, [R1+0x4c7c] ;  /* 0x004c7c0001207983 */ /* 0x000f220000100800 */
[----:B---3--:R-:W-:-:S03]  /*13eb60*/  IMAD.MOV.U32 R58, RZ, RZ, R47 ;  /* 0x000000ffff3a7224 */ /* 0x008fc600078e002f */
        /* <DEDUP_REMOVED lines=9> */
[----:B-1----:R-:W-:-:S02]  /*13ec00*/  IMAD.MOV.U32 R58, RZ, RZ, R37 ;  /* 0x000000ffff3a7224 */ /* 0x002fc400078e0025 */
        /* <DEDUP_REMOVED lines=9> */
[----:B-1----:R-:W-:Y:S01]  /*13eca0*/  IMAD.MOV.U32 R58, RZ, RZ, R43 ;  /* 0x000000ffff3a7224 */ /* 0x002fe200078e002b */
[----:B------:R-:W-:-:S02]  /*13ecb0*/  MOV R59, R42 ;  /* 0x0000002a003b7202 */ /* 0x000fc40000000f00 */
        /* <DEDUP_REMOVED lines=22> */
[----:B------:R-:W-:-:S04]  /*13ee20*/  UISETP.GT.AND UP1, UPT, UR13, 0x61, UPT ;  /* 0x000000610d00788c */ /* 0x000fc8000bf24270 */
[----:B------:R-:W-:-:S04]  /*13ee30*/  USEL UR10, URZ, 0x4, !UP1 ;  /* 0x00000004ff0a7887 */ /* 0x000fc8000c800000 */
[----:B------:R-:W-:Y:S01]  /*13ee40*/  USEL UR10, UR10, URZ, !UP0 ;  /* 0x000000ff0a0a7287 */ /* 0x000fe2000c000000 */
        /* <DEDUP_REMOVED lines=8> */
[----:B------:R1:W-:Y:S04]  /*13eed0*/  LDGSTS.E [R56+0x2cf00], desc[UR40][R58.64], P1 ;  /* 0x2cf000003a387fae */ /* 0x0003e800089a1028 */
[----:B------:R-:W3:Y:S01]  /*13eee0*/  LDL R24, [R1+0x4d54] ;  /* 0x004d540001187983 */ /* 0x000ee20000100800 */
[----:B-1----:R-:W-:-:S02]  /*13eef0*/  IMAD.MOV.U32 R58, RZ, RZ, R27 ;  /* 0x000000ffff3a7224 */ /* 0x002fc400078e001b */
[----:B------:R-:W-:Y:S01]  /*13ef00*/  IMAD.MOV.U32 R59, RZ, RZ, R26 ;  /* 0x000000ffff3b7224 */ /* 0x000fe200078e001a */
[----:B------:R-:W-:Y:S01]  /*13ef10*/  ISETP.NE.U32.AND P1, PT, RZ, UR10, PT ;  /* 0x0000000aff007c0c */ /* 0x000fe2000bf25070 */
        /* <DEDUP_REMOVED lines=23> */
[----:B-1----:R-:W-:Y:S02]  /*13f090*/  IMAD.MOV.U32 R58, RZ, RZ, R35 ;  /* 0x000000ffff3a7224 */ /* 0x002fe400078e0023 */
[----:B------:R-:W-:Y:S01]  /*13f0a0*/  IMAD.MOV.U32 R59, RZ, RZ, R34 ;  /* 0x000000ffff3b7224 */ /* 0x000fe200078e0022 */
[----:B------:R-:W4:Y:S04]  /*13f0b0*/  LDL R35, [R1+0x4e00] ;  /* 0x004e000001237983 */ /* 0x000f280000100800 */
[----:B------:R1:W-:Y:S04]  /*13f0c0*/  LDGSTS.E [R56+0x2ed00], desc[UR40][R58.64], P0 ;  /* 0x2ed000003a387fae */ /* 0x0003e800081a1028 */
[----:B------:R-:W4:Y:S01]  /*13f0d0*/  LDL R34, [R1+0x4dfc] ;  /* 0x004dfc0001227983 */ /* 0x000f220000100800 */
[----:B-1----:R-:W-:-:S02]  /*13f0e0*/  IMAD.MOV.U32 R58, RZ, RZ, R37 ;  /* 0x000000ffff3a7224 */ /* 0x002fc400078e0025 */
        /* <DEDUP_REMOVED lines=14> */
[----:B---3--:R-:W-:Y:S01]  /*13f1d0*/  IMAD.MOV.U32 R58, RZ, RZ, R47 ;  /* 0x000000ffff3a7224 */ /* 0x008fe200078e002f */
        /* <DEDUP_REMOVED lines=22> */
[----:B-1----:R-:W-:Y:S02]  /*13f340*/  IMAD.MOV.U32 R58, RZ, RZ, R23 ;  /* 0x000000ffff3a7224 */ /* 0x002fe400078e0017 */
[----:B------:R-:W-:Y:S01]  /*13f350*/  IMAD.MOV.U32 R59, RZ, RZ, R22 ;  /* 0x000000ffff3b7224 */ /* 0x000fe200078e0016 */
[----:B------:R-:W3:Y:S04]  /*13f360*/  LDL R23, [R1+0x4e98] ;  /* 0x004e980001177983 */ /* 0x000ee80000100800 */
[----:B------:R-:W3:Y:S04]  /*13f370*/  LDL R22, [R1+0x4e94] ;  /* 0x004e940001167983 */ /* 0x000ee80000100800 */
[----:B------:R1:W-:Y:S01]  /*13f380*/  LDGSTS.E [R56+0x30d00], desc[UR40][R58.64], P1 ;  /* 0x30d000003a387fae */ /* 0x0003e200089a1028 */
[----:B------:R-:W-:Y:S01]  /*13f390*/  ISETP.NE.U32.AND P0, PT, RZ, UR10, PT ;  /* 0x0000000aff007c0c */ /* 0x000fe2000bf05070 */
        /* <DEDUP_REMOVED lines=24> */
[----:B------:R1:W-:Y:S01]  /*13f520*/  LDGSTS.E [R56+0x32a00], desc[UR40][R58.64], P0 ;  /* 0x32a000003a387fae */ /* 0x0003e200081a1028 */
[----:B------:R-:W-:Y:S01]  /*13f530*/  UISETP.GT.AND UP1, UPT, UR13, 0x69, UPT ;  /* 0x000000690d00788c */ /* 0x000fe2000bf24270 */
[----:B-1----:R-:W-:Y:S01]  /*13f540*/  IMAD.MOV.U32 R58, RZ, RZ, R35 ;  /* 0x000000ffff3a7224 */ /* 0x002fe200078e0023 */
[----:B------:R-:W-:Y:S01]  /*13f550*/  MOV R59, R34 ;  /* 0x00000022003b7202 */ /* 0x000fe20000000f00 */
[----:B------:R-:W3:Y:S04]  /*13f560*/  LDL R35, [R1+0x4ec8] ;  /* 0x004ec80001237983 */ /* 0x000ee80000100800 */
[----:B------:R-:W3:Y:S04]  /*13f570*/  LDL R34, [R1+0x4ec4] ;  /* 0x004ec40001227983 */ /* 0x000ee80000100800 */
[----:B------:R1:W-:Y:S01]  /*13f580*/  LDGSTS.E [R56+0x32b00], desc[UR40][R58.64], P0 ;  /* 0x32b000003a387fae */ /* 0x0003e200081a1028 */
[----:B------:R-:W-:Y:S01]  /*13f590*/  USEL UR10, URZ, 0x4, !UP1 ;  /* 0x00000004ff0a7887 */ /* 0x000fe2000c800000 */
[----:B-1----:R-:W-:-:S02]  /*13f5a0*/  IMAD.MOV.U32 R58, RZ, RZ, R37 ;  /* 0x000000ffff3a7224 */ /* 0x002fc400078e0025 */
[----:B------:R-:W-:Y:S01]  /*13f5b0*/  IMAD.MOV.U32 R59, RZ, RZ, R36 ;  /* 0x000000ffff3b7224 */ /* 0x000fe200078e0024 */
[----:B------:R-:W3:Y:S04]  /*13f5c0*/  LDL R37, [R1+0x4ed0] ;  /* 0x004ed00001257983 */ /* 0x000ee80000100800 */
[----:B------:R-:W3:Y:S04]  /*13f5d0*/  LDL R36, [R1+0x4ecc] ;  /* 0x004ecc0001247983 */ /* 0x000ee80000100800 */
[----:B------:R1:W-:Y:S01]  /*13f5e0*/  LDGSTS.E [R56+0x32c00], desc[UR40][R58.64], P0 ;  /* 0x32c000003a387fae */ /* 0x0003e200081a1028 */
[----:B------:R-:W-:Y:S01]  /*13f5f0*/  USEL UR10, UR10, URZ, !UP0 ;  /* 0x000000ff0a0a7287 */ /* 0x000fe2000c000000 */
[----:B-1----:R-:W-:-:S02]  /*13f600*/  IMAD.MOV.U32 R58, RZ, RZ, R39 ;  /* 0x000000ffff3a7224 */ /* 0x002fc400078e0027 */
[----:B------:R-:W-:Y:S01]  /*13f610*/  IMAD.MOV.U32 R59, RZ, RZ, R38 ;  /* 0x000000ffff3b7224 */ /* 0x000fe200078e0026 */
[----:B------:R-:W3:Y:S04]  /*13f620*/  LDL R39, [R1+0x4ed8] ;  /* 0x004ed80001277983 */ /* 0x000ee80000100800 */
[----:B------:R-:W3:Y:S04]  /*13f630*/  LDL R38, [R1+0x4ed4] ;  /* 0x004ed40001267983 */ /* 0x000ee80000100800 */
[----:B------:R1:W-:Y:S01]  /*13f640*/  LDGSTS.E [R56+0x32d00], desc[UR40][R58.64], P0 ;  /* 0x32d000003a387fae */ /* 0x0003e200081a1028 */
[----:B------:R-:W-:Y:S01]  /*13f650*/  ISETP.NE.U32.AND P1, PT, RZ, UR10, PT ;  /* 0x0000000aff007c0c */ /* 0x000fe2000bf25070 */
        /* <DEDUP_REMOVED lines=10> */
[----:B--2---:R-:W-:Y:S01]  /*13f700*/  IMAD.MOV.U32 R58, RZ, RZ, R45 ;  /* 0x000000ffff3a7224 */ /* 0x004fe200078e002d */
[----:B----4-:R-:W-:Y:S01]  /*13f710*/  MOV R59, R44 ;  /* 0x0000002c003b7202 */ /* 0x010fe20000000f00 */
[----:B------:R-:W2:Y:S04]  /*13f720*/  LDL R45, [R1+0x4ef0] ;  /* 0x004ef000012d7983 */ /* 0x000ea80000100800 */
[----:B------:R-:W4:Y:S04]  /*13f730*/  LDL R44, [R1+0x4eec] ;  /* 0x004eec00012c7983 */ /* 0x000f280000100800 */
[----:B------:R3:W-:Y:S02]  /*13f740*/  LDGSTS.E [R56+0x34800], desc[UR40][R58.64], P1 ;  /* 0x348000003a387fae */ /* 0x0007e400089a1028 */
[----:B---3--:R-:W-:-:S02]  /*13f750*/  IMAD.MOV.U32 R58, RZ, RZ, R47 ;  /* 0x000000ffff3a7224 */ /* 0x008fc400078e002f */
[----:B------:R-:W3:Y:S01]  /*13f760*/  LDL R47, [R1+0x4ef8] ;  /* 0x004ef800012f7983 */ /* 0x000ee20000100800 */
[----:B------:R-:W-:-:S03]  /*13f770*/  IMAD.MOV.U32 R59, RZ, RZ, R46 ;  /* 0x000000ffff3b7224 */ /* 0x000fc600078e002e */
[----:B------:R-:W3:Y:S04]  /*13f780*/  LDL R46, [R1+0x4ef4] ;  /* 0x004ef400012e7983 */ /* 0x000ee80000100800 */
[----:B------:R1:W-:Y:S02]  /*13f790*/  LDGSTS.E [R56+0x34900], desc[UR40][R58.64], P1 ;  /* 0x349000003a387fae */ /* 0x0003e400089a1028 */
[----:B-1----:R-:W-:Y:S02]  /*13f7a0*/  IMAD.MOV.U32 R58, RZ, RZ, R21 ;  /* 0x000000ffff3a7224 */ /* 0x002fe400078e0015 */
[----:B------:R-:W-:-:S05]  /*13f7b0*/  IMAD.MOV.U32 R59, RZ, RZ, R20 ;  /* 0x000000ffff3b7224 */ /* 0x000fca00078e0014 */
[----:B------:R1:W-:Y:S01]  /*13f7c0*/  LDGSTS.E [R56+0x34a00], desc[UR40][R58.64], P1 ;  /* 0x34a000003a387fae */ /* 0x0003e200089a1028 */
[----:B------:R-:W-:Y:S01]  /*13f7d0*/  UISETP.GT.AND UP1, UPT, UR13, 0x6d, UPT ;  /* 0x0000006d0d00788c */ /* 0x000fe2000bf24270 */
[----:B-1----:R-:W-:Y:S02]  /*13f7e0*/  IMAD.MOV.U32 R58, RZ, RZ, R23 ;  /* 0x000000ffff3a7224 */ /* 0x002fe400078e0017 */
[----:B------:R-:W-:-:S05]  /*13f7f0*/  IMAD.MOV.U32 R59, RZ, RZ, R22 ;  /* 0x000000ffff3b7224 */ /* 0x000fca00078e0016 */
[----:B------:R1:W-:Y:S01]  /*13f800*/  LDGSTS.E [R56+0x34b00], desc[UR40][R58.64], P1 ;  /* 0x34b000003a387fae */ /* 0x0003e200089a1028 */
[----:B------:R-:W-:Y:S01]  /*13f810*/  USEL UR10, URZ, 0x4, !UP1 ;  /* 0x00000004ff0a7887 */ /* 0x000fe2000c800000 */
[----:B-1----:R-:W-:Y:S02]  /*13f820*/  IMAD.MOV.U32 R58, RZ, RZ, R25 ;  /* 0x000000ffff3a7224 */ /* 0x002fe400078e0019 */
[----:B------:R-:W-:-:S05]  /*13f830*/  IMAD.MOV.U32 R59, RZ, RZ, R24 ;  /* 0x000000ffff3b7224 */ /* 0x000fca00078e0018 */
[----:B------:R1:W-:Y:S01]  /*13f840*/  LDGSTS.E [R56+0x34c00], desc[UR40][R58.64], P1 ;  /* 0x34c000003a387fae */ /* 0x0003e200089a1028 */
[----:B------:R-:W-:Y:S01]  /*13f850*/  USEL UR10, UR10, URZ, !UP0 ;  /* 0x000000ff0a0a7287 */ /* 0x000fe2000c000000 */
[----:B-1----:R-:W-:Y:S01]  /*13f860*/  IMAD.MOV.U32 R58, RZ, RZ, R27 ;  /* 0x000000ffff3a7224 */ /* 0x002fe200078e001b */
[----:B------:R-:W-:-:S05]  /*13f870*/  MOV R59, R26 ;  /* 0x0000001a003b7202 */ /* 0x000fca0000000f00 */
[----:B------:R1:W-:Y:S01]  /*13f880*/  LDGSTS.E [R56+0x34d00], desc[UR40][R58.64], P1 ;  /* 0x34d000003a387fae */ /* 0x0003e200089a1028 */
[----:B------:R-:W-:Y:S01]  /*13f890*/  ISETP.NE.U32.AND P0, PT, RZ, UR10, PT ;  /* 0x0000000aff007c0c */ /* 0x000fe2000bf05070 */
[----:B-1----:R-:W-:Y:S02]  /*13f8a0*/  IMAD.MOV.U32 R58, RZ, RZ, R29 ;  /* 0x000000ffff3a7224 */ /* 0x002fe400078e001d */
[----:B------:R-:W-:-:S05]  /*13f8b0*/  IMAD.MOV.U32 R59, RZ, RZ, R28 ;  /* 0x000000ffff3b7224 */ /* 0x000fca00078e001c */
[----:B------:R1:W-:Y:S02]  /*13f8c0*/  LDGSTS.E [R56+0x34e00], desc[UR40][R58.64], P1 ;  /* 0x34e000003a387fae */ /* 0x0003e400089a1028 */
        /* <DEDUP_REMOVED lines=9> */
[----:B-1----:R-:W-:Y:S01]  /*13f960*/  IMAD.MOV.U32 R58, RZ, RZ, R37 ;  /* 0x000000ffff3a7224 */ /* 0x002fe200078e0025 */
[----:B------:R-:W-:-:S05]  /*13f970*/  MOV R59, R36 ;  /* 0x00000024003b7202 */ /* 0x000fca0000000f00 */
[----:B------:R1:W-:Y:S01]  /*13f980*/  LDGSTS.E [R56+0x36a00], desc[UR40][R58.64], P0 ;  /* 0x36a000003a387fae */ /* 0x0003e200081a1028 */
[----:B------:R-:W-:Y:S01]  /*13f990*/  LOP3.LUT R185, R185, R184, RZ, 0x3c, !PT ;  /* 0x000000b8b9b97212 */ /* 0x000fe200078e3cff */
[----:B-1----:R-:W-:Y:S02]  /*13f9a0*/  IMAD.MOV.U32 R58, RZ, RZ, R39 ;  /* 0x000000ffff3a7224 */ /* 0x002fe400078e0027 */
[----:B------:R-:W-:-:S05]  /*13f9b0*/  IMAD.MOV.U32 R59, RZ, RZ, R38 ;  /* 0x000000ffff3b7224 */ /* 0x000fca00078e0026 */
[----:B------:R1:W-:Y:S01]  /*13f9c0*/  LDGSTS.E [R56+0x36b00], desc[UR40][R58.64], P0 ;  /* 0x36b000003a387fae */ /* 0x0003e200081a1028 */
[----:B------:R-:W-:Y:S02]  /*13f9d0*/  LOP3.LUT R177, R177, R176, RZ, 0x3c, !PT ;  /* 0x000000b0b1b17212 */ /* 0x000fe400078e3cff */
[----:B------:R-:W-:Y:S02]  /*13f9e0*/  LOP3.LUT R179, R179, R178, RZ, 0x3c, !PT ;  /* 0x000000b2b3b37212 */ /* 0x000fe400078e3cff */
[----:B------:R-:W-:Y:S01]  /*13f9f0*/  LOP3.LUT R181, R181, R180, RZ, 0x3c, !PT ;  /* 0x000000b4b5b57212 */ /* 0x000fe200078e3cff */
[----:B-1----:R-:W-:Y:S02]  /*13fa00*/  IMAD.MOV.U32 R58, RZ, RZ, R41 ;  /* 0x000000ffff3a7224 */ /* 0x002fe400078e0029 */
[----:B------:R-:W-:Y:S01]  /*13fa10*/  IMAD.MOV.U32 R59, RZ, RZ, R40 ;  /* 0x000000ffff3b7224 */ /* 0x000fe200078e0028 */
[----:B------:R-:W-:-:S04]  /*13fa20*/  LOP3.LUT R184, R185, R184, RZ, 0x3c, !PT ;  /* 0x000000b8b9b87212 */ /* 0x000fc800078e3cff */
[----:B------:R1:W-:Y:S01]  /*13fa30*/  LDGSTS.E [R56+0x36c00], desc[UR40][R58.64], P0 ;  /* 0x36c000003a387fae */ /* 0x0003e200081a1028 */
[----:B------:R-:W-:Y:S01]  /*13fa40*/  LOP3.LUT R183, R183, R182, RZ, 0x3c, !PT ;  /* 0x000000b6b7b77212 */ /* 0x000fe200078e3cff */
[----:B------:R-:W-:Y:S01]  /*13fa50*/  UISETP.GT.AND UP1, UPT, UR13, 0x71, UPT ;  /* 0x000000710d00788c */ /* 0x000fe2000bf24270 */
[----:B------:R-:W-:Y:S02]  /*13fa60*/  LOP3.LUT R176, R177, R176, RZ, 0x3c, !PT ;  /* 0x000000b0b1b07212 */ /* 0x000fe400078e3cff */
[----:B------:R-:W-:Y:S02]  /*13fa70*/  LOP3.LUT R139, R139, R138, RZ, 0x3c, !PT ;  /* 0x0000008a8b8b7212 */ /* 0x000fe400078e3cff */
[----:B------:R-:W-:Y:S02]  /*13fa80*/  LOP3.LUT R178, R179, R178, RZ, 0x3c, !PT ;  /* 0x000000b2b3b27212 */ /* 0x000fe400078e3cff */
[----:B------:R-:W-:Y:S01]  /*13fa90*/  LOP3.LUT R141, R141, R140, RZ, 0x3c, !PT ;  /* 0x0000008c8d8d7212 */ /* 0x000fe200078e3cff */
[----:B-1----:R-:W-:-:S02]  /*13faa0*/  IMAD.MOV.U32 R58, RZ, RZ, R43 ;  /* 0x000000ffff3a7224 */ /* 0x002fc400078e002b */
[----:B------:R-:W-:Y:S01]  /*13fab0*/  IMAD.MOV.U32 R59, RZ, RZ, R42 ;  /* 0x000000ffff3b7224 */ /* 0x000fe200078e002a */
[----:B------:R-:W-:Y:S02]  /*13fac0*/  LOP3.LUT R180, R181, R180, RZ, 0x3c, !PT ;  /* 0x000000b4b5b47212 */ /* 0x000fe400078e3cff */
[----:B------:R-:W-:Y:S02]  /*13fad0*/  LOP3.LUT R143, R143, R142, RZ, 0x3c, !PT ;  /* 0x0000008e8f8f7212 */ /* 0x000fe400078e3cff */
[----:B------:R2:W-:Y:S01]  /*13fae0*/  LDGSTS.E [R56+0x36d00], desc[UR40][R58.64], P0 ;  /* 0x36d000003a387fae */ /* 0x0005e200081a1028 */
[----:B------:R-:W-:Y:S01]  /*13faf0*/  LOP3.LUT R185, R185, R184, RZ, 0x3c, !PT ;  /* 0x000000b8b9b97212 */ /* 0x000fe200078e3cff */
[----:B------:R-:W-:Y:S01]  /*13fb00*/  USEL UR10, URZ, 0x4, !UP1 ;  /* 0x00000004ff0a7887 */ /* 0x000fe2000c800000 */
[----:B------:R-:W-:Y:S02]  /*13fb10*/  LOP3.LUT R182, R183, R182, RZ, 0x3c, !PT ;  /* 0x000000b6b7b67212 */ /* 0x000fe400078e3cff */
[----:B------:R-:W-:-:S02]  /*13fb20*/  LOP3.LUT R137, R137, R136, RZ, 0x3c, !PT ;  /* 0x0000008889897212 */ /* 0x000fc400078e3cff */
[----:B------:R-:W-:Y:S02]  /*13fb30*/  LOP3.LUT R177, R177, R176, RZ, 0x3c, !PT ;  /* 0x000000b0b1b17212 */ /* 0x000fe400078e3cff */
[----:B------:R-:W-:Y:S02]  /*13fb40*/  LOP3.LUT R138, R139, R138, RZ, 0x3c, !PT ;  /* 0x0000008a8b8a7212 */ /* 0x000fe400078e3cff */
[----:B------:R-:W-:Y:S01]  /*13fb50*/  LOP3.LUT R101, R101, R100, RZ, 0x3c, !PT ;  /* 0x0000006465657212 */ /* 0x000fe200078e3cff */
[----:B--2---:R-:W-:Y:S01]  /*13fb60*/  IMAD.MOV.U32 R58, RZ, RZ, R45 ;  /* 0x000000ffff3a7224 */ /* 0x004fe200078e002d */
[----:B------:R-:W-:Y:S01]  /*13fb70*/  LOP3.LUT R179, R179, R178, RZ, 0x3c, !PT ;  /* 0x000000b2b3b37212 */ /* 0x000fe200078e3cff */
[----:B----4-:R-:W-:Y:S01]  /*13fb80*/  IMAD.MOV.U32 R59, RZ, RZ, R44 ;  /* 0x000000ffff3b7224 */ /* 0x010fe200078e002c */
[----:B------:R-:W-:Y:S02]  /*13fb90*/  LOP3.LUT R140, R141, R140, RZ, 0x3c, !PT ;  /* 0x0000008c8d8c7212 */ /* 0x000fe400078e3cff */
[----:B------:R-:W-:-:S02]  /*13fba0*/  LOP3.LUT R181, R181, R180, RZ, 0x3c, !PT ;  /* 0x000000b4b5b57212 */ /* 0x000fc400078e3cff */
[----:B------:R-:W-:Y:S01]  /*13fbb0*/  LOP3.LUT R142, R143, R142, RZ, 0x3c, !PT ;  /* 0x0000008e8f8e7212 */ /* 0x000fe200078e3cff */
[----:B------:R3:W-:Y:S01]  /*13fbc0*/  LDGSTS.E [R56+0x36e00], desc[UR40][R58.64], P0 ;  /* 0x36e000003a387fae */ /* 0x0007e200081a1028 */
[----:B------:R-:W-:Y:S01]  /*13fbd0*/  LOP3.LUT R183, R183, R182, RZ, 0x3c, !PT ;  /* 0x000000b6b7b77212 */ /* 0x000fe200078e3cff */
[----:B------:R-:W-:Y:S01]  /*13fbe0*/  UISETP.GT.AND UP2, UPT, UR13, 0x75, UPT ;  /* 0x000000750d00788c */ /* 0x000fe2000bf44270 */
[----:B------:R-:W-:Y:S01]  /*13fbf0*/  LOP3.LUT R136, R137, R136, RZ, 0x3c, !PT ;  /* 0x0000008889887212 */ /* 0x000fe200078e3cff */
[----:B------:R-:W-:Y:S01]  /*13fc00*/  STL.64 [R1+0x3b00], R184 ;  /* 0x003b00b801007387 */ /* 0x000fe20000100a00 */
[----:B------:R-:W-:Y:S01]  /*13fc10*/  LOP3.LUT R139, R139, R138, RZ, 0x3c, !PT ;  /* 0x0000008a8b8b7212 */ /* 0x000fe200078e3cff */
[----:B------:R-:W-:Y:S01]  /*13fc20*/  USEL UR10, UR10, URZ, !UP0 ;  /* 0x000000ff0a0a7287 */ /* 0x000fe2000c000000 */
[----:B------:R-:W-:Y:S01]  /*13fc30*/  LOP3.LUT R100, R101, R100, RZ, 0x3c, !PT ;  /* 0x0000006465647212 */ /* 0x000fe200078e3cff */
[----:B------:R-:W-:Y:S01]  /*13fc40*/  STL.64 [R1+0x3af8], R176 ;  /* 0x003af8b001007387 */ /* 0x000fe20000100a00 */
[----:B------:R-:W-:-:S02]  /*13fc50*/  LOP3.LUT R141, R141, R140, RZ, 0x3c, !PT ;  /* 0x0000008c8d8d7212 */ /* 0x000fc400078e3cff */
[----:B------:R-:W-:Y:S01]  /*13fc60*/  LOP3.LUT R143, R143, R142, RZ, 0x3c, !PT ;  /* 0x0000008e8f8f7212 */ /* 0x000fe200078e3cff */
[----:B------:R-:W-:Y:S01]  /*13fc70*/  STL.64 [R1+0x3af0], R178 ;  /* 0x003af0b201007387 */ /* 0x000fe20000100a00 */
[----:B------:R-:W-:Y:S01]  /*13fc80*/  LOP3.LUT R137, R137, R136, RZ, 0x3c, !PT ;  /* 0x0000008889897212 */ /* 0x000fe200078e3cff */
[----:B------:R-:W-:Y:S01]  /*13fc90*/  USEL UR11, URZ, 0x4, !UP2 ;  /* 0x00000004ff0b7887 */ /* 0x000fe2000d000000 */
[----:B------:R-:W-:Y:S01]  /*13fca0*/  LOP3.LUT R101, R101, R100, RZ, 0x3c, !PT ;  /* 0x0000006465657212 */ /* 0x000fe200078e3cff */
[----:B------:R-:W-:Y:S01]  /*13fcb0*/  STL.64 [R1+0x3ae8], R180 ;  /* 0x003ae8b401007387 */ /* 0x000fe20000100a00 */
[----:B---3--:R-:W-:Y:S01]  /*13fcc0*/  IMAD.MOV.U32 R58, RZ, RZ, R47 ;  /* 0x000000ffff3a7224 */ /* 0x008fe200078e002f */
[----:B------:R-:W-:Y:S02]  /*13fcd0*/  MOV R59, R46 ;  /* 0x0000002e003b7202 */ /* 0x000fe40000000f00 */
[----:B------:R-:W-:Y:S01]  /*13fce0*/  STL.64 [R1+0x3ae0], R182 ;  /* 0x003ae0b601007387 */ /* 0x000fe20000100a00 */
[----:B------:R-:W-:-:S02]  /*13fcf0*/  IMAD.MOV.U32 R46, RZ, RZ, R103 ;  /* 0x000000ffff2e7224 */ /* 0x000fc400078e0067 */
[----:B------:R-:W-:Y:S01]  /*13fd00*/  IMAD.MOV.U32 R47, RZ, RZ, R102 ;  /* 0x000000ffff2f7224 */ /* 0x000fe200078e0066 */
[----:B------:R-:W-:Y:S01]  /*13fd10*/  LDGSTS.E [R56+0x36f00], desc[UR40][R58.64], P0 ;  /* 0x36f000003a387fae */ /* 0x000fe200081a1028 */
[----:B------:R-:W-:Y:S01]  /*13fd20*/  IMAD.MOV.U32 R44, RZ, RZ, R105 ;  /* 0x000000ffff2c7224 */ /* 0x000fe200078e0069 */
[----:B------:R-:W-:Y:S01]  /*13fd30*/  ISETP.NE.U32.AND P0, PT, RZ, UR10, PT ;  /* 0x0000000aff007c0c */ /* 0x000fe2000bf05070 */
[----:B------:R-:W-:Y:S01]  /*13fd40*/  IMAD.MOV.U32 R45, RZ, RZ, R104 ;  /* 0x000000ffff2d7224 */ /* 0x000fe200078e0068 */
[----:B------:R-:W-:Y:S01]  /*13fd50*/  STL.64 [R1+0x3ad8], R138 ;  /* 0x003ad88a01007387 */ /* 0x000fe20000100a00 */
[----:B------:R-:W-:Y:S01]  /*13fd60*/  IMAD.MOV.U32 R42, RZ, RZ, R107 ;  /* 0x000000ffff2a7224 */ /* 0x000fe200078e006b */
[----:B------:R-:W-:Y:S01]  /*13fd70*/  USEL UR11, UR11, URZ, !UP0 ;  /* 0x000000ff0b0b7287 */ /* 0x000fe2000c000000 */
[----:B------:R-:W-:Y:S01]  /*13fd80*/  IMAD.MOV.U32 R43, RZ, RZ, R106 ;  /* 0x000000ffff2b7224 */ /* 0x000fe200078e006a */
[----:B------:R-:W-:Y:S01]  /*13fd90*/  STL.64 [R1+0x3ad0], R140 ;  /* 0x003ad08c01007387 */ /* 0x000fe20000100a00 */
[----:B------:R-:W-:Y:S01]  /*13fda0*/  IMAD.MOV.U32 R40, RZ, RZ, R95 ;  /* 0x000000ffff287224 */ /* 0x000fe200078e005f */
[----:B------:R-:W-:Y:S01]  /*13fdb0*/  MOV R39, R96 ;  /* 0x0000006000277202 */ /* 0x000fe20000000f00 */
[----:B------:R-:W-:Y:S01]  /*13fdc0*/  IMAD.MOV.U32 R41, RZ, RZ, R94 ;  /* 0x000000ffff297224 */ /* 0x000fe200078e005e */
[----:B------:R-:W-:Y:S01]  /*13fdd0*/  STL.64 [R1+0x3ac8], R142 ;  /* 0x003ac88e01007387 */ /* 0x000fe20000100a00 */
[----:B------:R-:W-:-:S03]  /*13fde0*/  IMAD.MOV.U32 R38, RZ, RZ, R97 ;  /* 0x000000ffff267224 */ /* 0x000fc600078e0061 */
[----:B------:R-:W-:Y:S01]  /*13fdf0*/  STL.64 [R1+0x3ac0], R136 ;  /* 0x003ac08801007387 */ /* 0x000fe20000100a00 */
[----:B------:R-:W-:Y:S02]  /*13fe00*/  IMAD.MOV.U32 R36, RZ, RZ, R99 ;  /* 0x000000ffff247224 */ /* 0x000fe400078e0063 */
[----:B------:R-:W-:Y:S01]  /*13fe10*/  IMAD.MOV.U32 R37, RZ, RZ, R98 ;  /* 0x000000ffff257224 */ /* 0x000fe200078e0062 */
[----:B------:R-:W-:Y:S01]  /*13fe20*/  STL.64 [R1+0x3ab8], R100 ;  /* 0x003ab86401007387 */ /* 0x000fe20000100a00 */
[----:B------:R-:W-:Y:S02]  /*13fe30*/  IMAD.MOV.U32 R34, RZ, RZ, R93 ;  /* 0x000000ffff227224 */ /* 0x000fe400078e005d */
[----:B------:R-:W-:Y:S01]  /*13fe40*/  IMAD.MOV.U32 R35, RZ, RZ, R92 ;  /* 0x000000ffff237224 */ /* 0x000fe200078e005c */
[----:B------:R-:W-:Y:S01]  /*13fe50*/  STL.64 [R1+0x3ab0], R46 ;  /* 0x003ab02e01007387 */ /* 0x000fe20000100a00 */
[----:B------:R-:W-:Y:S02]  /*13fe60*/  IMAD.MOV.U32 R32, RZ, RZ, R85 ;  /* 0x000000ffff207224 */ /* 0x000fe400078e0055 */
[----:B------:R-:W-:Y:S01]  /*13fe70*/  IMAD.MOV.U32 R33, RZ, RZ, R84 ;  /* 0x000000ffff217224 */ /* 0x000fe200078e0054 */
[----:B------:R1:W-:Y:S01]  /*13fe80*/  STL.64 [R1+0x3aa8], R44 ;  /* 0x003aa82c01007387 */ /* 0x0003e20000100a00 */
[----:B------:R-:W-:Y:S01]  /*13fe90*/  IMAD.MOV.U32 R30, RZ, RZ, R87 ;  /* 0x000000ffff1e7224 */ /* 0x000fe200078e0057 */
[----:B------:R-:W-:Y:S01]  /*13fea0*/  MOV R29, R88 ;  /* 0x00000058001d7202 */ /* 0x000fe20000000f00 */
[----:B------:R-:W-:Y:S01]  /*13feb0*/  IMAD.MOV.U32 R31, RZ, RZ, R86 ;  /* 0x000000ffff1f7224 */ /* 0x000fe200078e0056 */
[----:B------:R2:W-:Y:S01]  /*13fec0*/  STL.64 [R1+0x3aa0], R42 ;  /* 0x003aa02a01007387 */ /* 0x0005e20000100a00 */
[----:B------:R-:W-:Y:S01]  /*13fed0*/  IMAD.MOV.U32 R28, RZ, RZ, R89 ;  /* 0x000000ffff1c7224 */ /* 0x000fe200078e0059 */
[----:B------:R-:W-:-:S02]  /*13fee0*/  ISETP.NE.U32.AND P1, PT, RZ, UR11, PT ;  /* 0x0000000bff007c0c */ /* 0x000fc4000bf25070 */
[----:B------:R3:W-:Y:S01]  /*13fef0*/  STL.64 [R1+0x3a98], R40 ;  /* 0x003a982801007387 */ /* 0x0007e20000100a00 */
[----:B------:R-:W-:Y:S02]  /*13ff00*/  IMAD.MOV.U32 R26, RZ, RZ, R91 ;  /* 0x000000ffff1a7224 */ /* 0x000fe400078e005b */
[----:B------:R-:W-:Y:S01]  /*13ff10*/  IMAD.MOV.U32 R27, RZ, RZ, R90 ;  /* 0x000000ffff1b7224 */ /* 0x000fe200078e005a */
[----:B------:R4:W-:Y:S01]  /*13ff20*/  STL.64 [R1+0x3a90], R38 ;  /* 0x003a902601007387 */ /* 0x0009e20000100a00 */
[----:B------:R-:W-:Y:S02]  /*13ff30*/  IMAD.MOV.U32 R24, RZ, RZ, R79 ;  /* 0x000000ffff187224 */ /* 0x000fe400078e004f */
[----:B------:R-:W-:Y:S01]  /*13ff40*/  IMAD.MOV.U32 R25, RZ, RZ, R78 ;  /* 0x000000ffff197224 */ /* 0x000fe200078e004e */
[----:B------:R1:W-:Y:S01]  /*13ff50*/  STL.64 [R1+0x3a88], R36 ;  /* 0x003a882401007387 */ /* 0x0003e20000100a00 */
[----:B------:R-:W-:Y:S02]  /*13ff60*/  IMAD.MOV.U32 R22, RZ, RZ, R81 ;  /* 0x000000ffff167224 */ /* 0x000fe400078e0051 */
[----:B------:R-:W-:Y:S01]  /*13ff70*/  IMAD.MOV.U32 R23, RZ, RZ, R80 ;  /* 0x000000ffff177224 */ /* 0x000fe200078e0050 */
[----:B------:R1:W-:Y:S01]  /*13ff80*/  STL.64 [R1+0x3a80], R34 ;  /* 0x003a802201007387 */ /* 0x0003e20000100a00 */
[----:B------:R-:W-:Y:S01]  /*13ff90*/  IMAD.MOV.U32 R20, RZ, RZ, R83 ;  /* 0x000000ffff147224 */ /* 0x000fe200078e0053 */
[----:B------:R-:W-:Y:S01]  /*13ffa0*/  MOV R19, R76 ;  /* 0x0000004c00137202 */ /* 0x000fe20000000f00 */
[----:B------:R-:W-:Y:S01]  /*13ffb0*/  IMAD.MOV.U32 R21, RZ, RZ, R82 ;  /* 0x000000ffff157224 */ /* 0x000fe200078e0052 */
[----:B------:R1:W-:Y:S01]  /*13ffc0*/  STL.64 [R1+0x3a78], R32 ;  /* 0x003a782001007387 */ /* 0x0003e20000100a00 */
[----:B------:R-:W-:-:S03]  /*13ffd0*/  IMAD.MOV.U32 R18, RZ, RZ, R77 ;  /* 0x000000ffff127224 */ /* 0x000fc600078e004d */
[----:B------:R1:W-:Y:S01]  /*13ffe0*/  STL.64 [R1+0x3a70], R30 ;  /* 0x003a701e01007387 */ /* 0x0003e20000100a00 */
[----:B------:R-:W-:Y:S02]  /*13fff0*/  IMAD.MOV.U32 R16, RZ, RZ, R68 ;  /* 0x000000ffff107224 */ /* 0x000fe400078e0044 */
[----:B------:R-:W-:Y:S01]  /*140000*/  IMAD.MOV.U32 R17, RZ, RZ, R67 ;  /* 0x000000ffff117224 */ /* 0x000fe200078e0043 */
[----:B------:R1:W-:Y:S01]  /*140010*/  STL.64 [R1+0x3a68], R28 ;  /* 0x003a681c01007387 */ /* 0x0003e20000100a00 */
[----:B------:R-:W-:-:S03]  /*140020*/  IMAD.MOV.U32 R14, RZ, RZ, R70 ;  /* 0x000000ffff0e7224 */ /* 0x000fc600078e0046 */
[----:B------:R-:W-:Y:S01]  /*140030*/  LDGSTS.E [R56+0x38800], desc[UR40][R184.64], P0 ;  /* 0x38800000b8387fae */ /* 0x000fe200081a1028 */
[----:B------:R-:W-:-:S03]  /*140040*/  IMAD.MOV.U32 R15, RZ, RZ, R69 ;  /* 0x000000ffff0f7224 */ /* 0x000fc600078e0045 */
[----:B------:R1:W-:Y:S01]  /*140050*/  STL.64 [R1+0x3a60], R26 ;  /* 0x003a601a01007387 */ /* 0x0003e20000100a00 */
[----:B------:R-:W-:-:S03]  /*140060*/  IMAD.MOV.U32 R12, RZ, RZ, R72 ;  /* 0x000000ffff0c7224 */ /* 0x000fc600078e0048 */
[----:B------:R-:W-:Y:S01]  /*140070*/  LDGSTS.E [R56+0x38900], desc[UR40][R176.64], P0 ;  /* 0x38900000b0387fae */ /* 0x000fe200081a1028 */
[----:B------:R-:W-:-:S03]  /*140080*/  IMAD.MOV.U32 R13, RZ, RZ, R71 ;  /* 0x000000ffff0d7224 */ /* 0x000fc600078e0047 */
[----:B------:R-:W-:Y:S01]  /*140090*/  STL.64 [R1+0x3a58], R24 ;  /* 0x003a581801007387 */ /* 0x000fe20000100a00 */
[----:B------:R-:W-:-:S03]  /*1400a0*/  IMAD.MOV.U32 R10, RZ, RZ, R74 ;  /* 0x000000ffff0a7224 */ /* 0x000fc600078e004a */
[----:B------:R-:W-:Y:S01]  /*1400b0*/  LDGSTS.E [R56+0x38a00], desc[UR40][R178.64], P0 ;  /* 0x38a00000b2387fae */ /* 0x000fe200081a1028 */
[----:B------:R-:W-:Y:S01]  /*1400c0*/  IMAD.MOV.U32 R11, RZ, RZ, R73 ;  /* 0x000000ffff0b7224 */ /* 0x000fe200078e0049 */
[----:B------:R-:W-:Y:S02]  /*1400d0*/  MOV R9, R62 ;  /* 0x0000003e00097202 */ /* 0x000fe40000000f00 */
[----:B------:R-:W-:Y:S01]  /*1400e0*/  STL.64 [R1+0x3a50], R22 ;  /* 0x003a501601007387 */ /* 0x000fe20000100a00 */
[----:B------:R-:W-:-:S03]  /*1400f0*/  IMAD.MOV.U32 R8, RZ, RZ, R75 ;  /* 0x000000ffff087224 */ /* 0x000fc600078e004b */
[----:B------:R-:W-:Y:S01]  /*140100*/  LDGSTS.E [R56+0x38b00], desc[UR40][R180.64], P0 ;  /* 0x38b00000b4387fae */ /* 0x000fe200081a1028 */
[----:B------:R-:W-:-:S03]  /*140110*/  IMAD.MOV.U32 R6, RZ, RZ, R64 ;  /* 0x000000ffff067224 */ /* 0x000fc600078e0040 */
[----:B------:R-:W-:Y:S01]  /*140120*/  STL.64 [R1+0x3a48], R20 ;  /* 0x003a481401007387 */ /* 0x000fe20000100a00 */
[----:B------:R-:W-:-:S03]  /*140130*/  IMAD.MOV.U32 R7, RZ, RZ, R63 ;  /* 0x000000ffff077224 */ /* 0x000fc600078e003f */
[----:B------:R-:W-:Y:S01]  /*140140*/  LDGSTS.E [R56+0x38c00], desc[UR40][R182.64], P0 ;  /* 0x38c00000b6387fae */ /* 0x000fe200081a1028 */
[----:B------:R-:W-:-:S03]  /*140150*/  IMAD.MOV.U32 R4, RZ, RZ, R66 ;  /* 0x000000ffff047224 */ /* 0x000fc600078e0042 */
[----:B------:R-:W-:Y:S01]  /*140160*/  STL.64 [R1+0x3a40], R18 ;  /* 0x003a401201007387 */ /* 0x000fe20000100a00 */
[----:B------:R-:W-:-:S03]  /*140170*/  IMAD.MOV.U32 R5, RZ, RZ, R65 ;  /* 0x000000ffff057224 */ /* 0x000fc600078e0041 */
[----:B------:R-:W-:Y:S04]  /*140180*/  LDGSTS.E [R56+0x38d00], desc[UR40][R138.64], P0 ;  /* 0x38d000008a387fae */ /* 0x000fe800081a1028 */
[----:B------:R-:W-:Y:S04]  /*140190*/  STL.64 [R1+0x3a38], R16 ;  /* 0x003a381001007387 */ /* 0x000fe80000100a00 */
[----:B------:R-:W-:Y:S04]  /*1401a0*/  LDGSTS.E [R56+0x38e00], desc[UR40][R140.64], P0 ;  /* 0x38e000008c387fae */ /* 0x000fe800081a1028 */
[----:B------:R-:W-:Y:S04]  /*1401b0*/  STL.64 [R1+0x3a30], R14 ;  /* 0x003a300e01007387 */ /* 0x000fe80000100a00 */
[----:B------:R-:W-:Y:S04]  /*1401c0*/  LDGSTS.E [R56+0x38f00], desc[UR40][R142.64], P0 ;  /* 0x38f000008e387fae */ /* 0x000fe800081a1028 */
[----:B------:R-:W-:Y:S04]  /*1401d0*/  STL.64 [R1+0x3a28], R12 ;  /* 0x003a280c01007387 */ /* 0x000fe80000100a00 */
[----:B------:R-:W-:Y:S04]  /*1401e0*/  LDGSTS.E [R56+0x3a800], desc[UR40][R136.64], P1 ;  /* 0x3a80000088387fae */ /* 0x000fe800089a1028 */
[----:B------:R1:W-:Y:S04]  /*1401f0*/  STL.64 [R1+0x3a20], R10 ;  /* 0x003a200a01007387 */ /* 0x0003e80000100a00 */
[----:B------:R-:W-:Y:S04]  /*140200*/  LDGSTS.E [R56+0x3a900], desc[UR40][R100.64], P1 ;  /* 0x3a90000064387fae */ /* 0x000fe800089a1028 */
[----:B------:R1:W-:Y:S04]  /*140210*/  STL.64 [R1+0x3a18], R8 ;  /* 0x003a180801007387 */ /* 0x0003e80000100a00 */
[----:B------:R-:W-:Y:S04]  /*140220*/  LDGSTS.E [R56+0x3aa00], desc[UR40][R46.64], P1 ;  /* 0x3aa000002e387fae */ /* 0x000fe800089a1028 */
[----:B------:R1:W-:Y:S04]  /*140230*/  STL.64 [R1+0x3a10], R6 ;  /* 0x003a100601007387 */ /* 0x0003e80000100a00 */
[----:B------:R-:W-:Y:S04]  /*140240*/  LDGSTS.E [R56+0x3ab00], desc[UR40][R44.64], P1 ;  /* 0x3ab000002c387fae */ /* 0x000fe800089a1028 */
[----:B------:R1:W-:Y:S04]  /*140250*/  STL.64 [R1+0x3b08], R4 ;  /* 0x003b080401007387 */ /* 0x0003e80000100a00 */
[----:B------:R-:W-:Y:S01]  /*140260*/  LDGSTS.E [R56+0x3ac00], desc[UR40][R42.64], P1 ;  /* 0x3ac000002a387fae */ /* 0x000fe200089a1028 */
[----:B------:R-:W-:-:S03]  /*140270*/  UISETP.GT.AND UP3, UPT, UR13, 0x79, UPT ;  /* 0x000000790d00788c */ /* 0x000fc6000bf64270 */
[----:B------:R-:W-:Y:S04]  /*140280*/  LDGSTS.E [R56+0x3ad00], desc[UR40][R40.64], P1 ;  /* 0x3ad0000028387fae */ /* 0x000fe800089a1028 */
[----:B-1----:R-:W4:Y:S04]  /*140290*/  LDL R44, [R1+0x67d4] ;  /* 0x0067d400012c7983 */ /* 0x002f280000100800 */
[----:B--2---:R-:W2:Y:S04]  /*1402a0*/  LDL R42, [R1+0x67e4] ;  /* 0x0067e400012a7983 */ /* 0x004ea80000100800 */
[----:B---3--:R-:W3:Y:S04]  /*1402b0*/  LDL R40, [R1+0x67dc] ;  /* 0x0067dc0001287983 */ /* 0x008ee80000100800 */
[----:B------:R-:W3:Y:S01]  /*1402c0*/  LDL R43, [R1+0x67e8] ;  /* 0x0067e800012b7983 */ /* 0x000ee20000100800 */
[----:B------:R-:W-:-:S03]  /*1402d0*/  USEL UR12, URZ, 0x4, !UP3 ;  /* 0x00000004ff0c7887 */ /* 0x000fc6000d800000 */
[----:B------:R-:W3:Y:S01]  /*1402e0*/  LDL R45, [R1+0x67e0] ;  /* 0x0067e000012d7983 */ /* 0x000ee20000100800 */
[----:B------:R-:W-:-:S03]  /*1402f0*/  USEL UR12, UR12, URZ, !UP0 ;  /* 0x000000ff0c0c7287 */ /* 0x000fc6000c000000 */
[----:B------:R-:W-:Y:S03]  /*140300*/  LDGSTS.E [R56+0x3ae00], desc[UR40][R38.64], P1 ;  /* 0x3ae0000026387fae */ /* 0x000fe600089a1028 */
[----:B------:R-:W-:Y:S01]  /*140310*/  ISETP.NE.U32.AND P2, PT, RZ, UR12, PT ;  /* 0x0000000cff007c0c */ /* 0x000fe2000bf45070 */
[----:B------:R-:W-:Y:S04]  /*140320*/  LDGSTS.E [R56+0x3af00], desc[UR40][R36.64], P1 ;  /* 0x3af0000024387fae */ /* 0x000fe800089a1028 */
[----:B------:R-:W3:Y:S04]  /*140330*/  LDL R46, [R1+0x67b4] ;  /* 0x0067b400012e7983 */ /* 0x000ee80000100800 */
[----:B----4-:R-:W4:Y:S04]  /*140340*/  LDL R38, [R1+0x67c4] ;  /* 0x0067c40001267983 */ /* 0x010f280000100800 */
[----:B------:R-:W-:Y:S04]  /*140350*/  LDGSTS.E [R56+0x3c800], desc[UR40][R34.64], P2 ;  /* 0x3c80000022387fae */ /* 0x000fe800091a1028 */
[----:B------:R-:W4:Y:S04]  /*140360*/  LDL R39, [R1+0x67d0] ;  /* 0x0067d00001277983 */ /* 0x000f280000100800 */
[----:B------:R-:W4:Y:S04]  /*140370*/  LDL R36, [R1+0x67bc] ;  /* 0x0067bc0001247983 */ /* 0x000f280000100800 */
[----:B------:R-:W4:Y:S04]  /*140380*/  LDL R34, [R1+0x67cc] ;  /* 0x0067cc0001227983 */ /* 0x000f280000100800 */
[----:B------:R-:W4:Y:S04]  /*140390*/  LDL R35, [R1+0x67d8] ;  /* 0x0067d80001237983 */ /* 0x000f280000100800 */
[----:B------:R-:W4:Y:S04]  /*1403a0*/  LDL R37, [R1+0x67c8] ;  /* 0x0067c80001257983 */ /* 0x000f280000100800 */
[----:B------:R-:W4:Y:S01]  /*1403b0*/  LDL R47, [R1+0x67c0] ;  /* 0x0067c000012f7983 */ /* 0x000f220000100800 */
[----:B------:R-:W-:-:S02]  /*1403c0*/  UISETP.GT.AND UP4, UPT, UR13, 0x7d, UPT ;  /* 0x0000007d0d00788c */ /* 0x000fc4000bf84270 */
[----:B------:R-:W-:Y:S01]  /*1403d0*/  UISETP.GT.AND UP5, UPT, UR13, 0x2, UPT ;  /* 0x000000020d00788c */ /* 0x000fe2000bfa4270 */
[----:B------:R-:W-:Y:S01]  /*1403e0*/  LDGSTS.E [R56+0x3c900], desc[UR40][R32.64], P2 ;  /* 0x3c90000020387fae */ /* 0x000fe200091a1028 */
[----:B------:R-:W-:-:S03]  /*1403f0*/  USEL UR14, URZ, 0x4, !UP4 ;  /* 0x00000004ff0e7887 */ /* 0x000fc6000e000000 */
[----:B------:R-:W-:Y:S01]  /*140400*/  LDGSTS.E [R56+0x3ca00], desc[UR40][R30.64], P2 ;  /* 0x3ca000001e387fae */ /* 0x000fe200091a1028 */
[----:B------:R-:W-:-:S03]  /*140410*/  USEL UR14, UR14, URZ, !UP0 ;  /* 0x000000ff0e0e7287 */ /* 0x000fc6000c000000 */
[----:B------:R-:W-:Y:S03]  /*140420*/  LDGSTS.E [R56+0x3cb00], desc[UR40][R28.64], P2 ;  /* 0x3cb000001c387fae */ /* 0x000fe600091a1028 */
[----:B------:R-:W-:Y:S01]  /*140430*/  ISETP.NE.U32.AND P3, PT, RZ, UR14, PT ;  /* 0x0000000eff007c0c */ /* 0x000fe2000bf65070 */
[----:B------:R-:W-:Y:S01]  /*140440*/  LDGSTS.E [R56+0x3cc00], desc[UR40][R26.64], P2 ;  /* 0x3cc000001a387fae */ /* 0x000fe200091a1028 */
[----:B------:R-:W-:-:S03]  /*140450*/  USEL UR16, URZ, 0x4, !UP5 ;  /* 0x00000004ff107887 */ /* 0x000fc6000e800000 */
[----:B------:R-:W-:Y:S01]  /*140460*/  LDGSTS.E [R56+0x3cd00], desc[UR40][R24.64], P2 ;  /* 0x3cd0000018387fae */ /* 0x000fe200091a1028 */
[----:B------:R-:W-:-:S03]  /*140470*/  USEL UR16, UR16, URZ, !UP0 ;  /* 0x000000ff10107287 */ /* 0x000fc6000c000000 */
[----:B------:R-:W-:Y:S04]  /*140480*/  LDGSTS.E [R56+0x3ce00], desc[UR40][R22.64], P2 ;  /* 0x3ce0000016387fae */ /* 0x000fe800091a1028 */
[----:B------:R-:W-:Y:S04]  /*140490*/  LDGSTS.E [R56+0x3cf00], desc[UR40][R20.64], P2 ;  /* 0x3cf0000014387fae */ /* 0x000fe800091a1028 */
[----:B------:R-:W-:Y:S04]  /*1404a0*/  LDGSTS.E [R56+0x3e800], desc[UR40][R18.64], P3 ;  /* 0x3e80000012387fae */ /* 0x000fe800099a1028 */
[----:B------:R-:W-:Y:S04]  /*1404b0*/  LDGSTS.E [R56+0x3e900], desc[UR40][R16.64], P3 ;  /* 0x3e90000010387fae */ /* 0x000fe800099a1028 */
[----:B------:R-:W-:Y:S04]  /*1404c0*/  LDGSTS.E [R56+0x3ea00], desc[UR40][R14.64], P3 ;  /* 0x3ea000000e387fae */ /* 0x000fe800099a1028 */
[----:B------:R-:W-:Y:S01]  /*1404d0*/  LDGSTS.E [R56+0x3eb00], desc[UR40][R12.64], P3 ;  /* 0x3eb000000c387fae */ /* 0x000fe200099a1028 */
[----:B------:R-:W-:-:S03]  /*1404e0*/  ISETP.NE.U32.AND P4, PT, RZ, UR16, PT ;  /* 0x00000010ff007c0c */ /* 0x000fc6000bf85070 */
[----:B------:R-:W-:Y:S04]  /*1404f0*/  LDGSTS.E [R56+0x3ec00], desc[UR40][R10.64], P3 ;  /* 0x3ec000000a387fae */ /* 0x000fe800099a1028 */
[----:B------:R-:W4:Y:S04]  /*140500*/  LDL R32, [R1+0x67ac] ;  /* 0x0067ac0001207983 */ /* 0x000f280000100800 */
[----:B------:R-:W4:Y:S04]  /*140510*/  LDL R33, [R1+0x67b8] ;  /* 0x0067b80001217983 */ /* 0x000f280000100800 */
[----:B------:R-:W-:Y:S04]  /*140520*/  LDGSTS.E [R56+0x3ed00], desc[UR40][R8.64], P3 ;  /* 0x3ed0000008387fae */ /* 0x000fe800099a1028 */
[----:B------:R-:W-:Y:S04]  /*140530*/  LDGSTS.E [R56+0x3ee00], desc[UR40][R6.64], P3 ;  /* 0x3ee0000006387fae */ /* 0x000fe800099a1028 */
[----:B------:R1:W-:Y:S04]  /*140540*/  LDGSTS.E [R56+0x3ef00], desc[UR40][R4.64], P3 ;  /* 0x3ef0000004387fae */ /* 0x0003e800099a1028 */
[----:B------:R-:W4:Y:S01]  /*140550*/  LDL R41, [R1+0x66e4] ;  /* 0x0066e40001297983 */ /* 0x000f220000100800 */
[----:B------:R-:W-:Y:S01]  /*140560*/  VIADD R0, R0, UR15 ;  /* 0x0000000f00007c36 */ /* 0x000fe20008000000 */
[----:B------:R-:W-:-:S02]  /*140570*/  UISETP.GT.AND UP1, UPT, UR13, 0x6, UPT ;  /* 0x000000060d00788c */ /* 0x000fc4000bf24270 */
[----:B------:R-:W4:Y:S01]  /*140580*/  LDL R30, [R1+0x58dc] ;  /* 0x0058dc00011e7983 */ /* 0x000f220000100800 */
[----:B-1----:R-:W-:-:S03]  /*140590*/  IMAD.MOV.U32 R56, RZ, RZ, R57 ;  /* 0x000000ffff387224 */ /* 0x002fc600078e0039 */
[----:B------:R-:W4:Y:S04]  /*1405a0*/  LDL R31, [R1+0x58e8] ;  /* 0x0058e800011f7983 */ /* 0x000f280000100800 */
[----:B------:R-:W4:Y:S04]  /*1405b0*/  LDL R28, [R1+0x5238] ;  /* 0x00523800011c7983 */ /* 0x000f280000100800 */
[----:B------:R-:W4:Y:S04]  /*1405c0*/  LDL R29, [R1+0x523c] ;  /* 0x00523c00011d7983 */ /* 0x000f280000100800 */
[----:B------:R-:W4:Y:S04]  /*1405d0*/  LDL R26, [R1+0x4cdc] ;  /* 0x004cdc00011a7983 */ /* 0x000f280000100800 */
[----:B------:R-:W4:Y:S01]  /*1405e0*/  LDL R27, [R1+0x4ce0] ;  /* 0x004ce000011b7983 */ /* 0x000f220000100800 */
[----:B--2---:R-:W-:-:S03]  /*1405f0*/  IMAD.MOV.U32 R57, RZ, RZ, R42 ;  /* 0x000000ffff397224 */ /* 0x004fc600078e002a */
[----:B------:R-:W2:Y:S04]  /*140600*/  LDL R42, [R1+0x66f0] ;  /* 0x0066f000012a7983 */ /* 0x000ea80000100800 */
[----:B------:R3:W-:Y:S02]  /*140610*/  LDGSTS.E [R0+0x1000], desc[UR40][R56.64], P4 ;  /* 0x0100000038007fae */ /* 0x0007e4000a1a1028 */
[----:B---3--:R-:W-:Y:S02]  /*140620*/  IMAD.MOV.U32 R56, RZ, RZ, R43 ;  /* 0x000000ffff387224 */ /* 0x008fe400078e002b */
[----:B------:R-:W-:Y:S01]  /*140630*/  IMAD.MOV.U32 R57, RZ, RZ, R40 ;  /* 0x000000ffff397224 */ /* 0x000fe200078e0028 */
[----:B------:R-:W3:Y:S04]  /*140640*/  LDL R43, [R1+0x66e8] ;  /* 0x0066e800012b7983 */ /* 0x000ee80000100800 */
[----:B------:R-:W3:Y:S04]  /*140650*/  LDL R40, [R1+0x66dc] ;  /* 0x0066dc0001287983 */ /* 0x000ee80000100800 */
[----:B------:R1:W-:Y:S02]  /*140660*/  LDGSTS.E [R0+0x1100], desc[UR40][R56.64], P4 ;  /* 0x0110000038007fae */ /* 0x0003e4000a1a1028 */
[----:B-1----:R-:W-:-:S02]  /*140670*/  IMAD.MOV.U32 R57, RZ, RZ, R44 ;  /* 0x000000ffff397224 */ /* 0x002fc400078e002c */
[----:B------:R-:W3:Y:S01]  /*140680*/  LDL R44, [R1+0x66d4] ;  /* 0x0066d400012c7983 */ /* 0x000ee20000100800 */
[----:B------:R-:W-:-:S03]  /*140690*/  MOV R56, R45 ;  /* 0x0000002d00387202 */ /* 0x000fc60000000f00 */
[----:B------:R-:W3:Y:S04]  /*1406a0*/  LDL R45, [R1+0x66e0] ;  /* 0x0066e000012d7983 */ /* 0x000ee80000100800 */
[----:B------:R4:W-:Y:S02]  /*1406b0*/  LDGSTS.E [R0+0x1200], desc[UR40][R56.64], P4 ;  /* 0x0120000038007fae */ /* 0x0009e4000a1a1028 */
[----:B----4-:R-:W-:Y:S02]  /*1406c0*/  IMAD.MOV.U32 R56, RZ, RZ, R35 ;  /* 0x000000ffff387224 */ /* 0x010fe400078e0023 */
        /* <DEDUP_REMOVED lines=17> */
[----:B------:R-:W4:Y:S01]  /*1407e0*/  LDL R47, [R1+0x66c0] ;  /* 0x0066c000012f7983 */ /* 0x000f220000100800 */
[----:B------:R-:W-:-:S03]  /*1407f0*/  USEL UR10, URZ, 0x4, !UP1 ;  /* 0x00000004ff0a7887 */ /* 0x000fc6000c800000 */
[----:B------:R1:W-:Y:S01]  /*140800*/  LDGSTS.E [R0+0x1600], desc[UR40][R56.64], P4 ;  /* 0x0160000038007fae */ /* 0x0003e2000a1a1028 */
[----:B------:R-:W-:-:S06]  /*140810*/  USEL UR10, UR10, URZ, !UP0 ;  /* 0x000000ff0a0a7287 */ /* 0x000fcc000c000000 */
[----:B------:R-:W-:Y:S02]  /*140820*/  ISETP.NE.U32.AND P0, PT, RZ, UR10, PT ;  /* 0x0000000aff007c0c */ /* 0x000fe4000bf05070 */
[----:B-1----:R-:W-:Y:S01]  /*140830*/  MOV R56, R33 ;  /* 0x0000002100387202 */ /* 0x002fe20000000f00 */
[----:B------:R-:W-:Y:S01]  /*140840*/  IMAD.MOV.U32 R57, RZ, RZ, R32 ;  /* 0x000000ffff397224 */ /* 0x000fe200078e0020 */
[----:B------:R-:W4:Y:S04]  /*140850*/  LDL R33, [R1+0x66b8] ;  /* 0x0066b80001217983 */ /* 0x000f280000100800 */
[----:B------:R-:W4:Y:S04]  /*140860*/  LDL R32, [R1+0x66ac] ;  /* 0x0066ac0001207983 */ /* 0x000f280000100800 */
[----:B------:R1:W-:Y:S02]  /*140870*/  LDGSTS.E [R0+0x1700], desc[UR40][R56.64], P4 ;  /* 0x0170000038007fae */ /* 0x0003e4000a1a1028 */
[----:B-1----:R-:W-:-:S02]  /*140880*/  IMAD.MOV.U32 R57, RZ, RZ, R41 ;  /* 0x000000ffff397224 */ /* 0x002fc400078e0029 */
[----:B------:R-:W4:Y:S01]  /*140890*/  LDL R41, [R1+0x65e4] ;  /* 0x0065e40001297983 */ /* 0x000f220000100800 */
[----:B--2---:R-:W-:-:S03]  /*1408a0*/  IMAD.MOV.U32 R56, RZ, RZ, R42 ;  /* 0x000000ffff387224 */ /* 0x004fc600078e002a */
[----:B------:R-:W2:Y:S04]  /*1408b0*/  LDL R42, [R1+0x65f0] ;  /* 0x0065f000012a7983 */ /* 0x000ea80000100800 */
[----:B------:R3:W-:Y:S02]  /*1408c0*/  LDGSTS.E [R0+0x3000], desc[UR40][R56.64], P0 ;  /* 0x0300000038007fae */ /* 0x0007e400081a1028 */
[----:B---3--:R-:W-:Y:S02]  /*1408d0*/  IMAD.MOV.U32 R56, RZ, RZ, R43 ;  /* 0x000000ffff387224 */ /* 0x008fe400078e002b */
        /* <DEDUP_REMOVED lines=9> */
[----:B----4-:R-:W-:Y:S02]  /*140970*/  IMAD.MOV.U32 R56, RZ, RZ, R35 ;  /* 0x000000ffff387224 */ /* 0x010fe400078e0023 */
[----:B------:R-:W4:Y:S01]  /*140980*/  LDL R35, [R1+0x65d8] ;  /* 0x0065d80001237983 */ /* 0x000f220000100800 */
[----:B------:R-:W-:-:S03]  /*140990*/  IMAD.MOV.U32 R57, RZ, RZ, R34 ;  /* 0x000000ffff397224 */ /* 0x000fc600078e0022 */
[----:B------:R-:W4:Y:S04]  /*1409a0*/  LDL R34, [R1+0x65cc] ;  /* 0x0065cc0001227983 */ /* 0x000f280000100800 */
[----:B------:R1:W-:Y:S02]  /*1409b0*/  LDGSTS.E [R0+0x3300], desc[UR40][R56.64], P0 ;  /* 0x0330000038007fae */ /* 0x0003e400081a1028 */
[----:B-1----:R-:W-:Y:S02]  /*1409c0*/  MOV R56, R39 ;  /* 0x0000002700387202 */ /* 0x002fe40000000f00 */
        /* <DEDUP_REMOVED lines=12> */
[----:B------:R-:W4:Y:S01]  /*140a90*/  LDL R47, [R1+0x65c0] ;  /* 0x0065c000012f7983 */ /* 0x000f220000100800 */
[----:B------:R-:W-:-:S03]  /*140aa0*/  UISETP.GT.AND UP1, UPT, UR13, 0xa, UPT ;  /* 0x0000000a0d00788c */ /* 0x000fc6000bf24270 */
[----:B------:R1:W-:Y:S01]  /*140ab0*/  LDGSTS.E [R0+0x3600], desc[UR40][R56.64], P0 ;  /* 0x0360000038007fae */ /* 0x0003e200081a1028 */
[----:B------:R-:W-:-:S04]  /*140ac0*/  USEL UR10, URZ, 0x4, !UP1 ;  /* 0x00000004ff0a7887 */ /* 0x000fc8000c800000 */
[----:B------:R-:W-:Y:S01]  /*140ad0*/  USEL UR10, UR10, URZ, !UP0 ;  /* 0x000000ff0a0a7287 */ /* 0x000fe2000c000000 */
[----:B-1----:R-:W-:Y:S02]  /*140ae0*/  IMAD.MOV.U32 R56, RZ, RZ, R33 ;  /* 0x000000ffff387224 */ /* 0x002fe400078e0021 */
[----:B------:R-:W4:Y:S01]  /*140af0*/  LDL R33, [R1+0x65b8] ;  /* 0x0065b80001217983 */ /* 0x000f220000100800 */
[----:B------:R-:W-:-:S03]  /*140b00*/  IMAD.MOV.U32 R57, RZ, RZ, R32 ;  /* 0x000000ffff397224 */ /* 0x000fc600078e0020 */
[----:B------:R-:W4:Y:S01]  /*140b10*/  LDL R32, [R1+0x65ac] ;  /* 0x0065ac0001207983 */ /* 0x000f220000100800 */
[----:B------:R-:W-:-:S03]  /*140b20*/  ISETP.NE.U32.AND P1, PT, RZ, UR10, PT ;  /* 0x0000000aff007c0c */ /* 0x000fc6000bf25070 */
[----:B------:R1:W-:Y:S02]  /*140b30*/  LDGSTS.E [R0+0x3700], desc[UR40][R56.64], P0 ;  /* 0x0370000038007fae */ /* 0x0003e400081a1028 */
[----:B-1----:R-:W-:Y:S02]  /*140b40*/  IMAD.MOV.U32 R57, RZ, RZ, R41 ;  /* 0x000000ffff397224 */ /* 0x002fe400078e0029 */
[----:B------:R-:W4:Y:S01]  /*140b50*/  LDL R41, [R1+0x64e4] ;  /* 0x0064e40001297983 */ /* 0x000f220000100800 */
[----:B--2---:R-:W-:-:S03]  /*140b60*/  IMAD.MOV.U32 R56, RZ, RZ, R42 ;  /* 0x000000ffff387224 */ /* 0x004fc600078e002a */
[----:B------:R-:W2:Y:S04]  /*140b70*/  LDL R42, [R1+0x64f0] ;  /* 0x0064f000012a7983 */ /* 0x000ea80000100800 */
[----:B------:R3:W-:Y:S02]  /*140b80*/  LDGSTS.E [R0+0x5000], desc[UR40][R56.64], P1 ;  /* 0x0500000038007fae */ /* 0x0007e400089a1028 */
[----:B---3--:R-:W-:Y:S02]  /*140b90*/  MOV R56, R43 ;  /* 0x0000002b00387202 */ /* 0x008fe40000000f00 */
        /* <DEDUP_REMOVED lines=53> */
[----:B----4-:R-:W-:Y:S02]  /*140ef0*/  MOV R56, R35 ;  /* 0x0000002300387202 */ /* 0x010fe40000000f00 */
        /* <DEDUP_REMOVED lines=30> */
[----:B--2---:R-:W-:-:S03]  /*1410e0*/  MOV R56, R42 ;  /* 0x0000002a00387202 */ /* 0x004fc60000000f00 */
        /* <DEDUP_REMOVED lines=79> */
[----:B-1----:R-:W-:Y:S02]  /*1415e0*/  MOV R56, R33 ;  /* 0x0000002100387202 */ /* 0x002fe40000000f00 */
        /* <DEDUP_REMOVED lines=310> */
[----:B------:R-:W4:Y:S04]  /*142950*/  LDL R32, [R1+0x5aac] ;  /* 0x005aac0001207983 */ /* 0x000f280000100800 */
[----:B------:R1:W-:Y:S01]  /*142960*/  LDGSTS.E [R0+0x19700], desc[UR40][R56.64], P1 ;  /* 0x1970000038007fae */ /* 0x0003e200089a1028 */
[----:B------:R-:W-:Y:S01]  /*142970*/  ISETP.NE.U32.AND P0, PT, RZ, UR10, PT ;  /* 0x0000000aff007c0c */ /* 0x000fe2000bf05070 */
[----:B-1----:R-:W-:Y:S02]  /*142980*/  IMAD.MOV.U32 R57, RZ, RZ, R41 ;  /* 0x000000ffff397224 */ /* 0x002fe400078e0029 */
[----:B------:R-:W4:Y:S01]  /*142990*/  LDL R41, [R1+0x59e4] ;  /* 0x0059e40001297983 */ /* 0x000f220000100800 */
[----:B--2---:R-:W-:-:S03]  /*1429a0*/  IMAD.MOV.U32 R56, RZ, RZ, R42 ;  /* 0x000000ffff387224 */ /* 0x004fc600078e002a */
[----:B------:R-:W2:Y:S06]  /*1429b0*/  LDL R42, [R1+0x59f0] ;  /* 0x0059f000012a7983 */ /* 0x000eac0000100800 */
[----:B------:R3:W-:Y:S02]  /*1429c0*/  LDGSTS.E [R0+0x1b000], desc[UR40][R56.64], P0 ;  /* 0x1b00000038007fae */ /* 0x0007e400081a1028 */
[----:B---3--:R-:W-:Y:S02]  /*1429d0*/  IMAD.MOV.U32 R57, RZ, RZ, R43 ;  /* 0x000000ffff397224 */ /* 0x008fe400078e002b */
[----:B------:R-:W3:Y:S01]  /*1429e0*/  LDL R43, [R1+0x59dc] ;  /* 0x0059dc00012b7983 */ /* 0x000ee20000100800 */
[----:B------:R-:W-:-:S03]  /*1429f0*/  IMAD.MOV.U32 R56, RZ, RZ, R44 ;  /* 0x000000ffff387224 */ /* 0x000fc600078e002c */
[----:B------:R-:W3:Y:S04]  /*142a00*/  LDL R44, [R1+0x59e8] ;  /* 0x0059e800012c7983 */ /* 0x000ee80000100800 */
[----:B------:R1:W-:Y:S02]  /*142a10*/  LDGSTS.E [R0+0x1b100], desc[UR40][R56.64], P0 ;  /* 0x1b10000038007fae */ /* 0x0003e400081a1028 */
[----:B-1----:R-:W-:Y:S02]  /*142a20*/  IMAD.MOV.U32 R56, RZ, RZ, R45 ;  /* 0x000000ffff387224 */ /* 0x002fe400078e002d */
[----:B------:R-:W-:Y:S01]  /*142a30*/  IMAD.MOV.U32 R57, RZ, RZ, R40 ;  /* 0x000000ffff397224 */ /* 0x000fe200078e0028 */
[----:B------:R-:W3:Y:S04]  /*142a40*/  LDL R45, [R1+0x59e0] ;  /* 0x0059e000012d7983 */ /* 0x000ee80000100800 */
[----:B------:R-:W3:Y:S04]  /*142a50*/  LDL R40, [R1+0x59d4] ;  /* 0x0059d40001287983 */ /* 0x000ee80000100800 */
[----:B------:R4:W-:Y:S02]  /*142a60*/  LDGSTS.E [R0+0x1b200], desc[UR40][R56.64], P0 ;  /* 0x1b20000038007fae */ /* 0x0009e400081a1028 */
[----:B----4-:R-:W-:Y:S01]  /*142a70*/  MOV R56, R35 ;  /* 0x0000002300387202 */ /* 0x010fe20000000f00 */
        /* <DEDUP_REMOVED lines=18> */
[----:B------:R-:W-:-:S03]  /*142ba0*/  UISETP.GT.AND UP1, UPT, UR13, 0x3a, UPT ;  /* 0x0000003a0d00788c */ /* 0x000fc6000bf24270 */
[----:B------:R1:W-:Y:S01]  /*142bb0*/  LDGSTS.E [R0+0x1b600], desc[UR40][R56.64], P0 ;  /* 0x1b60000038007fae */ /* 0x0003e200081a1028 */
[----:B------:R-:W-:-:S04]  /*142bc0*/  USEL UR10, URZ, 0x4, !UP1 ;  /* 0x00000004ff0a7887 */ /* 0x000fc8000c800000 */
[----:B------:R-:W-:Y:S01]  /*142bd0*/  USEL UR10, UR10, URZ, !UP0 ;  /* 0x000000ff0a0a7287 */ /* 0x000fe2000c000000 */
[----:B-1----:R-:W-:Y:S02]  /*142be0*/  IMAD.MOV.U32 R56, RZ, RZ, R33 ;  /* 0x000000ffff387224 */ /* 0x002fe400078e0021 */
[----:B------:R-:W-:-:S03]  /*142bf0*/  IMAD.MOV.U32 R57, RZ, RZ, R32 ;  /* 0x000000ffff397224 */ /* 0x000fc600078e0020 */
[----:B------:R-:W-:Y:S01]  /*142c00*/  ISETP.NE.U32.AND P1, PT, RZ, UR10, PT ;  /* 0x0000000aff007c0c */ /* 0x000fe2000bf25070 */
[----:B------:R-:W4:Y:S04]  /*142c10*/  LDL R32, [R1+0x58bc] ;  /* 0x0058bc0001207983 */ /* 0x000f280000100800 */
[----:B------:R1:W-:Y:S04]  /*142c20*/  LDGSTS.E [R0+0x1b700], desc[UR40][R56.64], P0 ;  /* 0x1b70000038007fae */ /* 0x0003e800081a1028 */
[----:B------:R-:W4:Y:S01]  /*142c30*/  LDL R33, [R1+0x58c8] ;  /* 0x0058c80001217983 */ /* 0x000f220000100800 */
[----:B-1----:R-:W-:-:S03]  /*142c40*/  IMAD.MOV.U32 R57, RZ, RZ, R41 ;  /* 0x000000ffff397224 */ /* 0x002fc600078e0029 */
        /* <DEDUP_REMOVED lines=24> */
[----:B-1----:R-:W-:Y:S01]  /*142dd0*/  MOV R56, R37 ;  /* 0x0000002500387202 */ /* 0x002fe20000000f00 */
[----:B------:R-:W-:Y:S01]  /*142de0*/  UISETP.GT.AND UP1, UPT, UR13, 0x3e, UPT ;  /* 0x0000003e0d00788c */ /* 0x000fe2000bf24270 */
[----:B------:R-:W4:Y:S01]  /*142df0*/  LDL R37, [R1+0x5870] ;  /* 0x0058700001257983 */ /* 0x000f220000100800 */
[----:B------:R-:W-:Y:S02]  /*142e00*/  IMAD.MOV.U32 R57, RZ, RZ, R36 ;  /* 0x000000ffff397224 */ /* 0x000fe400078e0024 */
[----:B------:R-:W-:Y:S01]  /*142e10*/  USEL UR10, URZ, 0x4, !UP1 ;  /* 0x00000004ff0a7887 */ /* 0x000fe2000c800000 */
[----:B------:R-:W4:Y:S04]  /*142e20*/  LDL R36, [R1+0x57e4] ;  /* 0x0057e40001247983 */ /* 0x000f280000100800 */
[----:B------:R1:W-:Y:S02]  /*142e30*/  LDGSTS.E [R0+0x1d500], desc[UR40][R56.64], P1 ;  /* 0x1d50000038007fae */ /* 0x0003e400089a1028 */
[----:B-1----:R-:W-:-:S02]  /*142e40*/  IMAD.MOV.U32 R57, RZ, RZ, R46 ;  /* 0x000000ffff397224 */ /* 0x002fc400078e002e */
[----:B------:R-:W4:Y:S01]  /*142e50*/  LDL R46, [R1+0x58b4] ;  /* 0x0058b400012e7983 */ /* 0x000f220000100800 */
[----:B------:R-:W-:-:S03]  /*142e60*/  IMAD.MOV.U32 R56, RZ, RZ, R47 ;  /* 0x000000ffff387224 */ /* 0x000fc600078e002f */
[----:B------:R-:W4:Y:S04]  /*142e70*/  LDL R47, [R1+0x58c0] ;  /* 0x0058c000012f7983 */ /* 0x000f280000100800 */
[----:B------:R1:W-:Y:S01]  /*142e80*/  LDGSTS.E [R0+0x1d600], desc[UR40][R56.64], P1 ;  /* 0x1d60000038007fae */ /* 0x0003e200089a1028 */
[----:B------:R-:W-:-:S06]  /*142e90*/  USEL UR10, UR10, URZ, !UP0 ;  /* 0x000000ff0a0a7287 */ /* 0x000fcc000c000000 */
[----:B------:R-:W-:Y:S01]  /*142ea0*/  ISETP.NE.U32.AND P0, PT, RZ, UR10, PT ;  /* 0x0000000aff007c0c */ /* 0x000fe2000bf05070 */
        /* <DEDUP_REMOVED lines=16> */
[----:B-1----:R-:W-:Y:S01]  /*142fb0*/  MOV R56, R45 ;  /* 0x0000002d00387202 */ /* 0x002fe20000000f00 */
[----:B------:R-:W-:-:S02]  /*142fc0*/  IMAD.MOV.U32 R57, RZ, RZ, R40 ;  /* 0x000000ffff397224 */ /* 0x000fc400078e0028 */
[----:B------:R-:W3:Y:S04]  /*142fd0*/  LDL R45, [R1+0x57e0] ;  /* 0x0057e000012d7983 */ /* 0x000ee80000100800 */
[----:B------:R-:W3:Y:S04]  /*142fe0*/  LDL R40, [R1+0x57d4] ;  /* 0x0057d40001287983 */ /* 0x000ee80000100800 */
[----:B------:R4:W-:Y:S02]  /*142ff0*/  LDGSTS.E [R0+0x1f200], desc[UR40][R56.64], P0 ;  /* 0x1f20000038007fae */ /* 0x0009e400081a1028 */
[----:B----4-:R-:W-:-:S02]  /*143000*/  IMAD.MOV.U32 R56, RZ, RZ, R35 ;  /* 0x000000ffff387224 */ /* 0x010fc400078e0023 */
        /* <DEDUP_REMOVED lines=11> */
[----:B------:R-:W-:Y:S01]  /*1430c0*/  USEL UR10, URZ, 0x4, !UP1 ;  /* 0x00000004ff0a7887 */ /* 0x000fe2000c800000 */
[----:B------:R-:W4:Y:S04]  /*1430d0*/  LDL R32, [R1+0x56cc] ;  /* 0x0056cc0001207983 */ /* 0x000f280000100800 */
[----:B------:R1:W-:Y:S04]  /*1430e0*/  LDGSTS.E [R0+0x1f500], desc[UR40][R56.64], P0 ;  /* 0x1f50000038007fae */ /* 0x0003e800081a1028 */
[----:B------:R-:W4:Y:S01]  /*1430f0*/  LDL R33, [R1+0x56d8] ;  /* 0x0056d80001217983 */ /* 0x000f220000100800 */
[----:B-1----:R-:W-:-:S02]  /*143100*/  IMAD.MOV.U32 R57, RZ, RZ, R46 ;  /* 0x000000ffff397224 */ /* 0x002fc400078e002e */
[----:B------:R-:W-:Y:S01]  /*143110*/  IMAD.MOV.U32 R56, RZ, RZ, R47 ;  /* 0x000000ffff387224 */ /* 0x000fe200078e002f */
[----:B------:R-:W4:Y:S04]  /*143120*/  LDL R46, [R1+0x57bc] ;  /* 0x0057bc00012e7983 */ /* 0x000f280000100800 */
[----:B------:R-:W4:Y:S01]  /*143130*/  LDL R47, [R1+0x57c8] ;  /* 0x0057c800012f7983 */ /* 0x000f220000100800 */
[----:B------:R-:W-:-:S03]  /*143140*/  USEL UR10, UR10, URZ, !UP0 ;  /* 0x000000ff0a0a7287 */ /* 0x000fc6000c000000 */
[----:B------:R1:W-:Y:S03]  /*143150*/  LDGSTS.E [R0+0x1f600], desc[UR40][R56.64], P0 ;  /* 0x1f60000038007fae */ /* 0x0003e600081a1028 */
[----:B------:R-:W-:Y:S01]  /*143160*/  ISETP.NE.U32.AND P1, PT, RZ, UR10, PT ;  /* 0x0000000aff007c0c */ /* 0x000fe2000bf25070 */
[----:B-1----:R-:W-:Y:S02]  /*143170*/  IMAD.MOV.U32 R57, RZ, RZ, R41 ;  /* 0x000000ffff397224 */ /* 0x002fe400078e0029 */
[----:B------:R-:W4:Y:S01]  /*143180*/  LDL R41, [R1+0x57b4] ;  /* 0x0057b40001297983 */ /* 0x000f220000100800 */
[----:B--2---:R-:W-:-:S03]  /*143190*/  MOV R56, R42 ;  /* 0x0000002a00387202 */ /* 0x004fc60000000f00 */
[----:B------:R-:W2:Y:S04]  /*1431a0*/  LDL R42, [R1+0x57c0] ;  /* 0x0057c000012a7983 */ /* 0x000ea80000100800 */
[----:B------:R1:W-:Y:S02]  /*1431b0*/  LDGSTS.E [R0+0x1f700], desc[UR40][R56.64], P0 ;  /* 0x1f70000038007fae */ /* 0x0003e400081a1028 */
[----:B-1----:R-:W-:Y:S02]  /*1431c0*/  IMAD.MOV.U32 R56, RZ, RZ, R37 ;  /* 0x000000ffff387224 */ /* 0x002fe400078e0025 */
[----:B------:R-:W-:Y:S01]  /*1431d0*/  IMAD.MOV.U32 R57, RZ, RZ, R36 ;  /* 0x000000ffff397224 */ /* 0x000fe200078e0024 */
[----:B------:R-:W2:Y:S04]  /*1431e0*/  LDL R37, [R1+0x56e8] ;  /* 0x0056e80001257983 */ /* 0x000ea80000100800 */
[----:B------:R3:W-:Y:S04]  /*1431f0*/  LDGSTS.E [R0+0x21000], desc[UR40][R56.64], P1 ;  /* 0x2100000038007fae */ /* 0x0007e800089a1028 */
[----:B------:R-:W2:Y:S01]  /*143200*/  LDL R36, [R1+0x56dc] ;  /* 0x0056dc0001247983 */ /* 0x000ea20000100800 */
[----:B---3--:R-:W-:-:S03]  /*143210*/  IMAD.MOV.U32 R57, RZ, RZ, R43 ;  /* 0x000000ffff397224 */ /* 0x008fc600078e002b */
        /* <DEDUP_REMOVED lines=28> */
[----:B------:R-:W4:Y:S03]  /*1433e0*/  LDL R41, [R1+0x56ac] ;  /* 0x0056ac0001297983 */ /* 0x000f260000100800 */
[----:B------:R-:W-:Y:S01]  /*1433f0*/  ISETP.NE.U32.AND P0, PT, RZ, UR10, PT ;  /* 0x0000000aff007c0c */ /* 0x000fe2000bf05070 */
[----:B--2---:R-:W-:Y:S02]  /*143400*/  IMAD.MOV.U32 R56, RZ, RZ, R42 ;  /* 0x000000ffff387224 */ /* 0x004fe400078e002a */
[----:B------:R-:W2:Y:S04]  /*143410*/  LDL R42, [R1+0x56b8] ;  /* 0x0056b800012a7983 */ /* 0x000ea80000100800 */
[----:B------:R1:W-:Y:S02]  /*143420*/  LDGSTS.E [R0+0x21600], desc[UR40][R56.64], P1 ;  /* 0x2160000038007fae */ /* 0x0003e400089a1028 */
[----:B-1----:R-:W-:-:S02]  /*143430*/  IMAD.MOV.U32 R56, RZ, RZ, R31 ;  /* 0x000000ffff387224 */ /* 0x002fc400078e001f */
        /* <DEDUP_REMOVED lines=9> */
[----:B-1----:R-:W-:Y:S01]  /*1434d0*/  MOV R56, R37 ;  /* 0x0000002500387202 */ /* 0x002fe20000000f00 */
        /* <DEDUP_REMOVED lines=11> */
[----:B------:R-:W-:Y:S01]  /*143590*/  UISETP.GT.AND UP1, UPT, UR13, 0x4a, UPT ;  /* 0x0000004a0d00788c */ /* 0x000fe2000bf24270 */
[----:B------:R-:W3:Y:S04]  /*1435a0*/  LDL R32, [R1+0x54dc] ;  /* 0x0054dc0001207983 */ /* 0x000ee80000100800 */
[----:B------:R4:W-:Y:S04]  /*1435b0*/  LDGSTS.E [R0+0x23300], desc[UR40][R56.64], P0 ;  /* 0x2330000038007fae */ /* 0x0009e800081a1028 */
[----:B------:R-:W3:Y:S01]  /*1435c0*/  LDL R33, [R1+0x54e8] ;  /* 0x0054e80001217983 */ /* 0x000ee20000100800 */
[----:B----4-:R-:W-:-:S03]  /*1435d0*/  IMAD.MOV.U32 R56, RZ, RZ, R39 ;  /* 0x000000ffff387224 */ /* 0x010fc600078e0027 */
        /* <DEDUP_REMOVED lines=10> */
[----:B------:R-:W-:Y:S01]  /*143680*/  IMAD.MOV.U32 R57, RZ, RZ, R34 ;  /* 0x000000ffff397224 */ /* 0x000fe200078e0022 */
[----:B------:R-:W-:Y:S01]  /*143690*/  USEL UR10, URZ, 0x4, !UP1 ;  /* 0x00000004ff0a7887 */ /* 0x000fe2000c800000 */
[----:B------:R-:W4:Y:S04]  /*1436a0*/  LDL R34, [R1+0x55ac] ;  /* 0x0055ac0001227983 */ /* 0x000f280000100800 */
[----:B------:R1:W-:Y:S01]  /*1436b0*/  LDGSTS.E [R0+0x23600], desc[UR40][R56.64], P0 ;  /* 0x2360000038007fae */ /* 0x0003e200081a1028 */
[----:B------:R-:W-:-:S03]  /*1436c0*/  USEL UR10, UR10, URZ, !UP0 ;  /* 0x000000ff0a0a7287 */ /* 0x000fc6000c000000 */
[----:B------:R-:W4:Y:S01]  /*1436d0*/  LDL R35, [R1+0x55b8] ;  /* 0x0055b80001237983 */ /* 0x000f220000100800 */
[----:B-1----:R-:W-:-:S03]  /*1436e0*/  IMAD.MOV.U32 R57, RZ, RZ, R41 ;  /* 0x000000ffff397224 */ /* 0x002fc600078e0029 */
[----:B------:R-:W4:Y:S01]  /*1436f0*/  LDL R41, [R1+0x55b4] ;  /* 0x0055b40001297983 */ /* 0x000f220000100800 */
[----:B------:R-:W-:Y:S01]  /*143700*/  ISETP.NE.U32.AND P1, PT, RZ, UR10, PT ;  /* 0x0000000aff007c0c */ /* 0x000fe2000bf25070 */
[----:B--2---:R-:W-:Y:S02]  /*143710*/  IMAD.MOV.U32 R56, RZ, RZ, R42 ;  /* 0x000000ffff387224 */ /* 0x004fe400078e002a */
[----:B------:R-:W2:Y:S04]  /*143720*/  LDL R42, [R1+0x55c0] ;  /* 0x0055c000012a7983 */ /* 0x000ea80000100800 */
[----:B------:R3:W-:Y:S02]  /*143730*/  LDGSTS.E [R0+0x23700], desc[UR40][R56.64], P0 ;  /* 0x2370000038007fae */ /* 0x0007e400081a1028 */
[----:B---3--:R-:W-:-:S02]  /*143740*/  IMAD.MOV.U32 R57, RZ, RZ, R43 ;  /* 0x000000ffff397224 */ /* 0x008fc400078e002b */
        /* <DEDUP_REMOVED lines=23> */
[----:B------:R1:W-:Y:S01]  /*1438c0*/  LDGSTS.E [R0+0x25400], desc[UR40][R56.64], P1 ;  /* 0x2540000038007fae */ /* 0x0003e200089a1028 */
[----:B------:R-:W-:Y:S01]  /*1438d0*/  UISETP.GT.AND UP1, UPT, UR13, 0x4e, UPT ;  /* 0x0000004e0d00788c */ /* 0x000fe2000bf24270 */
[----:B-1----:R-:W-:Y:S02]  /*1438e0*/  IMAD.MOV.U32 R56, RZ, RZ, R31 ;  /* 0x000000ffff387224 */ /* 0x002fe400078e001f */
        /* <DEDUP_REMOVED lines=12> */
[----:B-1----:R-:W-:-:S02]  /*1439b0*/  IMAD.MOV.U32 R56, RZ, RZ, R35 ;  /* 0x000000ffff387224 */ /* 0x002fc400078e0023 */
[----:B------:R-:W-:Y:S01]  /*1439c0*/  IMAD.MOV.U32 R57, RZ, RZ, R34 ;  /* 0x000000ffff397224 */ /* 0x000fe200078e0022 */
[----:B------:R-:W2:Y:S04]  /*1439d0*/  LDL R35, [R1+0x54b8] ;  /* 0x0054b80001237983 */ /* 0x000ea80000100800 */
[----:B------:R-:W2:Y:S04]  /*1439e0*/  LDL R34, [R1+0x54ac] ;  /* 0x0054ac0001227983 */ /* 0x000ea80000100800 */
[----:B------:R3:W-:Y:S02]  /*1439f0*/  LDGSTS.E [R0+0x25700], desc[UR40][R56.64], P1 ;  /* 0x2570000038007fae */ /* 0x0007e400089a1028 */
[----:B---3--:R-:W-:Y:S01]  /*143a00*/  MOV R56, R44 ;  /* 0x0000002c00387202 */ /* 0x008fe20000000f00 */
[----:B------:R-:W-:Y:S01]  /*143a10*/  IMAD.MOV.U32 R57, RZ, RZ, R43 ;  /* 0x000000ffff397224 */ /* 0x000fe200078e002b */
[----:B------:R-:W3:Y:S04]  /*143a20*/  LDL R44, [R1+0x5434] ;  /* 0x00543400012c7983 */ /* 0x000ee80000100800 */
[----:B------:R-:W3:Y:S04]  /*143a30*/  LDL R43, [R1+0x5430] ;  /* 0x00543000012b7983 */ /* 0x000ee80000100800 */
[----:B------:R1:W-:Y:S02]  /*143a40*/  LDGSTS.E [R0+0x27000], desc[UR40][R56.64], P0 ;  /* 0x2700000038007fae */ /* 0x0003e400081a1028 */
[----:B-1----:R-:W-:-:S02]  /*143a50*/  IMAD.MOV.U32 R56, RZ, RZ, R33 ;  /* 0x000000ffff387224 */ /* 0x002fc400078e0021 */
[----:B------:R-:W-:Y:S01]  /*143a60*/  IMAD.MOV.U32 R57, RZ, RZ, R32 ;  /* 0x000000ffff397224 */ /* 0x000fe200078e0020 */
[----:B------:R-:W3:Y:S04]  /*143a70*/  LDL R33, [R1+0x546c] ;  /* 0x00546c0001217983 */ /* 0x000ee80000100800 */
[----:B------:R1:W-:Y:S01]  /*143a80*/  LDGSTS.E [R0+0x27100], desc[UR40][R56.64], P0 ;  /* 0x2710000038007fae */ /* 0x0003e200081a1028 */
[----:B------:R-:W-:-:S03]  /*143a90*/  UISETP.GT.AND UP1, UPT, UR13, 0x52, UPT ;  /* 0x000000520d00788c */ /* 0x000fc6000bf24270 */
[----:B------:R-:W3:Y:S01]  /*143aa0*/  LDL R32, [R1+0x5468] ;  /* 0x0054680001207983 */ /* 0x000ee20000100800 */
[----:B-1----:R-:W-:-:S03]  /*143ab0*/  IMAD.MOV.U32 R56, RZ, RZ, R45 ;  /* 0x000000ffff387224 */ /* 0x002fc600078e002d */
        /* <DEDUP_REMOVED lines=10> */
[----:B------:R-:W-:Y:S01]  /*143b60*/  IMAD.MOV.U32 R57, RZ, RZ, R36 ;  /* 0x000000ffff397224 */ /* 0x000fe200078e0024 */
[----:B------:R-:W4:Y:S04]  /*143b70*/  LDL R37, [R1+0x545c] ;  /* 0x00545c0001257983 */ /* 0x000f280000100800 */
[----:B------:R1:W-:Y:S04]  /*143b80*/  LDGSTS.E [R0+0x27400], desc[UR40][R56.64], P0 ;  /* 0x2740000038007fae */ /* 0x0003e800081a1028 */
[----:B------:R-:W4:Y:S01]  /*143b90*/  LDL R36, [R1+0x5458] ;  /* 0x0054580001247983 */ /* 0x000f220000100800 */
[----:B-1----:R-:W-:-:S03]  /*143ba0*/  IMAD.MOV.U32 R57, RZ, RZ, R46 ;  /* 0x000000ffff397224 */ /* 0x002fc600078e002e */
[----:B------:R-:W4:Y:S01]  /*143bb0*/  LDL R46, [R1+0x5450] ;  /* 0x00545000012e7983 */ /* 0x000f220000100800 */
[----:B------:R-:W-:-:S03]  /*143bc0*/  MOV R56, R47 ;  /* 0x0000002f00387202 */ /* 0x000fc60000000f00 */
[----:B------:R-:W4:Y:S04]  /*143bd0*/  LDL R47, [R1+0x5454] ;  /* 0x00545400012f7983 */ /* 0x000f280000100800 */
        /* <DEDUP_REMOVED lines=10> */
[----:B------:R-:W2:Y:S01]  /*143c80*/  LDL R35, [R1+0x5334] ;  /* 0x0053340001237983 */ /* 0x000ea20000100800 */
[----:B------:R-:W-:-:S03]  /*143c90*/  IMAD.MOV.U32 R57, RZ, RZ, R34 ;  /* 0x000000ffff397224 */ /* 0x000fc600078e0022 */
        /* <DEDUP_REMOVED lines=23> */
[----:B-1----:R-:W-:-:S03]  /*143e10*/  IMAD.MOV.U32 R57, RZ, RZ, R46 ;  /* 0x000000ffff397224 */ /* 0x002fc600078e002e */
[----:B------:R-:W4:Y:S01]  /*143e20*/  LDL R46, [R1+0x5350] ;  /* 0x00535000012e7983 */ /* 0x000f220000100800 */
[----:B------:R-:W-:-:S03]  /*143e30*/  IMAD.MOV.U32 R56, RZ, RZ, R47 ;  /* 0x000000ffff387224 */ /* 0x000fc600078e002f */
[----:B------:R-:W4:Y:S01]  /*143e40*/  LDL R47, [R1+0x5354] ;  /* 0x00535400012f7983 */ /* 0x000f220000100800 */
[----:B------:R-:W-:-:S03]  /*143e50*/  USEL UR10, URZ, 0x4, !UP1 ;  /* 0x00000004ff0a7887 */ /* 0x000fc6000c800000 */
[----:B------:R1:W-:Y:S01]  /*143e60*/  LDGSTS.E [R0+0x29400], desc[UR40][R56.64], P1 ;  /* 0x2940000038007fae */ /* 0x0003e200089a1028 */
[----:B------:R-:W-:Y:S01]  /*143e70*/  USEL UR10, UR10, URZ, !UP0 ;  /* 0x000000ff0a0a7287 */ /* 0x000fe2000c000000 */
[----:B-1----:R-:W-:Y:S02]  /*143e80*/  IMAD.MOV.U32 R56, RZ, RZ, R37 ;  /* 0x000000ffff387224 */ /* 0x002fe400078e0025 */
[----:B------:R-:W-:Y:S01]  /*143e90*/  IMAD.MOV.U32 R57, RZ, RZ, R36 ;  /* 0x000000ffff397224 */ /* 0x000fe200078e0024 */
[----:B------:R-:W4:Y:S04]  /*143ea0*/  LDL R37, [R1+0x535c] ;  /* 0x00535c0001257983 */ /* 0x000f280000100800 */
[----:B------:R1:W-:Y:S01]  /*143eb0*/  LDGSTS.E [R0+0x29500], desc[UR40][R56.64], P1 ;  /* 0x2950000038007fae */ /* 0x0003e200089a1028 */
[----:B------:R-:W-:-:S03]  /*143ec0*/  ISETP.NE.U32.AND P0, PT, RZ, UR10, PT ;  /* 0x0000000aff007c0c */ /* 0x000fc6000bf05070 */
[----:B------:R-:W4:Y:S01]  /*143ed0*/  LDL R36, [R1+0x5358] ;  /* 0x0053580001247983 */ /* 0x000f220000100800 */
[----:B-1----:R-:W-:-:S03]  /*143ee0*/  IMAD.MOV.U32 R57, RZ, RZ, R41 ;  /* 0x000000ffff397224 */ /* 0x002fc600078e0029 */
[----:B------:R-:W4:Y:S01]  /*143ef0*/  LDL R41, [R1+0x5360] ;  /* 0x0053600001297983 */ /* 0x000f220000100800 */
[----:B--2---:R-:W-:-:S03]  /*143f00*/  IMAD.MOV.U32 R56, RZ, RZ, R42 ;  /* 0x000000ffff387224 */ /* 0x004fc600078e002a */
[----:B------:R-:W2:Y:S04]  /*143f10*/  LDL R42, [R1+0x5364] ;  /* 0x00536400012a7983 */ /* 0x000ea80000100800 */
[----:B------:R1:W-:Y:S02]  /*143f20*/  LDGSTS.E [R0+0x29600], desc[UR40][R56.64], P1 ;  /* 0x2960000038007fae */ /* 0x0003e400089a1028 */
[----:B-1----:R-:W-:Y:S01]  /*143f30*/  MOV R56, R33 ;  /* 0x0000002100387202 */ /* 0x002fe20000000f00 */
[----:B------:R-:W-:Y:S01]  /*143f40*/  IMAD.MOV.U32 R57, RZ, RZ, R32 ;  /* 0x000000ffff397224 */ /* 0x000fe200078e0020 */
[----:B------:R-:W2:Y:S04]  /*143f50*/  LDL R33, [R1+0x525c] ;  /* 0x00525c0001217983 */ /* 0x000ea80000100800 */
[----:B------:R1:W-:Y:S04]  /*143f60*/  LDGSTS.E [R0+0x29700], desc[UR40][R56.64], P1 ;  /* 0x2970000038007fae */ /* 0x0003e800089a1028 */
[----:B------:R-:W2:Y:S01]  /*143f70*/  LDL R32, [R1+0x5258] ;  /* 0x0052580001207983 */ /* 0x000ea20000100800 */
[----:B-1----:R-:W-:-:S02]  /*143f80*/  IMAD.MOV.U32 R56, RZ, RZ, R35 ;  /* 0x000000ffff387224 */ /* 0x002fc400078e0023 */
[----:B------:R-:W-:Y:S01]  /*143f90*/  IMAD.MOV.U32 R57, RZ, RZ, R34 ;  /* 0x000000ffff397224 */ /* 0x000fe200078e0022 */
[----:B------:R-:W2:Y:S04]  /*143fa0*/  LDL R35, [R1+0x5264] ;  /* 0x0052640001237983 */ /* 0x000ea80000100800 */
[----:B------:R3:W-:Y:S04]  /*143fb0*/  LDGSTS.E [R0+0x2b000], desc[UR40][R56.64], P0 ;  /* 0x2b00000038007fae */ /* 0x0007e800081a1028 */
[----:B------:R-:W2:Y:S01]  /*143fc0*/  LDL R34, [R1+0x5260] ;  /* 0x0052600001227983 */ /* 0x000ea20000100800 */
[----:B---3--:R-:W-:-:S02]  /*143fd0*/  IMAD.MOV.U32 R56, RZ, RZ, R44 ;  /* 0x000000ffff387224 */ /* 0x008fc400078e002c */
        /* <DEDUP_REMOVED lines=19> */
[----:B-1----:R-:W-:Y:S01]  /*144110*/  IMAD.MOV.U32 R56, RZ, RZ, R37 ;  /* 0x000000ffff387224 */ /* 0x002fe200078e0025 */
[----:B------:R-:W-:Y:S01]  /*144120*/  UISETP.GT.AND UP1, UPT, UR13, 0x5a, UPT ;  /* 0x0000005a0d00788c */ /* 0x000fe2000bf24270 */
[----:B------:R-:W4:Y:S01]  /*144130*/  LDL R37, [R1+0x4ca8] ;  /* 0x004ca80001257983 */ /* 0x000f220000100800 */
[----:B------:R-:W-:-:S03]  /*144140*/  IMAD.MOV.U32 R57, RZ, RZ, R36 ;  /* 0x000000ffff397224 */ /* 0x000fc600078e0024 */
[----:B------:R-:W4:Y:S04]  /*144150*/  LDL R36, [R1+0x4ca4] ;  /* 0x004ca40001247983 */ /* 0x000f280000100800 */
[----:B------:R1:W-:Y:S02]  /*144160*/  LDGSTS.E [R0+0x2b500], desc[UR40][R56.64], P0 ;  /* 0x2b50000038007fae */ /* 0x0003e400081a1028 */
[----:B-1----:R-:W-:Y:S02]  /*144170*/  IMAD.MOV.U32 R57, RZ, RZ, R41 ;  /* 0x000000ffff397224 */ /* 0x002fe400078e0029 */
[----:B------:R-:W4:Y:S01]  /*144180*/  LDL R41, [R1+0x5268] ;  /* 0x0052680001297983 */ /* 0x000f220000100800 */
[----:B------:R-:W-:-:S04]  /*144190*/  USEL UR10, URZ, 0x4, !UP1 ;  /* 0x00000004ff0a7887 */ /* 0x000fc8000c800000 */
[----:B------:R-:W-:-:S06]  /*1441a0*/  USEL UR10, UR10, URZ, !UP0 ;  /* 0x000000ff0a0a7287 */ /* 0x000fcc000c000000 */
[----:B------:R-:W-:Y:S01]  /*1441b0*/  ISETP.NE.U32.AND P1, PT, RZ, UR10, PT ;  /* 0x0000000aff007c0c */ /* 0x000fe2000bf25070 */
[----:B--2---:R-:W-:Y:S02]  /*1441c0*/  IMAD.MOV.U32 R56, RZ, RZ, R42 ;  /* 0x000000ffff387224 */ /* 0x004fe400078e002a */
        /* <DEDUP_REMOVED lines=12> */
[----:B-1----:R-:W-:Y:S01]  /*144290*/  MOV R56, R29 ;  /* 0x0000001d00387202 */ /* 0x002fe20000000f00 */
[----:B------:R-:W-:Y:S01]  /*1442a0*/  IMAD.MOV.U32 R57, RZ, RZ, R28 ;  /* 0x000000ffff397224 */ /* 0x000fe200078e001c */
        /* <DEDUP_REMOVED lines=10> */
[----:B----4-:R-:W-:-:S02]  /*144350*/  IMAD.MOV.U32 R56, RZ, RZ, R39 ;  /* 0x000000ffff387224 */ /* 0x010fc400078e0027 */
[----:B------:R-:W-:Y:S01]  /*144360*/  IMAD.MOV.U32 R57, RZ, RZ, R38 ;  /* 0x000000ffff397224 */ /* 0x000fe200078e0026 */
[----:B------:R-:W4:Y:S04]  /*144370*/  LDL R39, [R1+0x4cc0] ;  /* 0x004cc00001277983 */ /* 0x000f280000100800 */
[----:B------:R-:W4:Y:S04]  /*144380*/  LDL R38, [R1+0x4cbc] ;  /* 0x004cbc0001267983 */ /* 0x000f280000100800 */
[----:B------:R1:W-:Y:S02]  /*144390*/  LDGSTS.E [R0+0x2d300], desc[UR40][R56.64], P1 ;  /* 0x2d30000038007fae */ /* 0x0003e400089a1028 */
[----:B-1----:R-:W-:-:S02]  /*1443a0*/  IMAD.MOV.U32 R57, RZ, RZ, R46 ;  /* 0x000000ffff397224 */ /* 0x002fc400078e002e */
[----:B------:R-:W4:Y:S01]  /*1443b0*/  LDL R46, [R1+0x4cc4] ;  /* 0x004cc400012e7983 */ /* 0x000f220000100800 */
[----:B------:R-:W-:-:S03]  /*1443c0*/  IMAD.MOV.U32 R56, RZ, RZ, R47 ;  /* 0x000000ffff387224 */ /* 0x000fc600078e002f */
[----:B------:R-:W4:Y:S04]  /*1443d0*/  LDL R47, [R1+0x4cc8] ;  /* 0x004cc800012f7983 */ /* 0x000f280000100800 */
[----:B------:R1:W-:Y:S01]  /*1443e0*/  LDGSTS.E [R0+0x2d400], desc[UR40][R56.64], P1 ;  /* 0x2d40000038007fae */ /* 0x0003e200089a1028 */
[----:B------:R-:W-:Y:S01]  /*1443f0*/  USEL UR10, UR10, URZ, !UP0 ;  /* 0x000000ff0a0a7287 */ /* 0x000fe2000c000000 */
[----:B-1----:R-:W-:Y:S02]  /*144400*/  IMAD.MOV.U32 R56, RZ, RZ, R33 ;  /* 0x000000ffff387224 */ /* 0x002fe400078e0021 */
[----:B------:R-:W-:-:S03]  /*144410*/  IMAD.MOV.U32 R57, RZ, RZ, R32 ;  /* 0x000000ffff397224 */ /* 0x000fc600078e0020 */
[----:B------:R-:W-:Y:S01]  /*144420*/  ISETP.NE.U32.AND P0, PT, RZ, UR10, PT ;  /* 0x0000000aff007c0c */ /* 0x000fe2000bf05070 */
[----:B------:R-:W4:Y:S04]  /*144430*/  LDL R32, [R1+0x4d7c] ;  /* 0x004d7c0001207983 */ /* 0x000f280000100800 */
[----:B------:R1:W-:Y:S04]  /*144440*/  LDGSTS.E [R0+0x2d500], desc[UR40][R56.64], P1 ;  /* 0x2d50000038007fae */ /* 0x0003e800089a1028 */
[----:B------:R-:W4:Y:S01]  /*144450*/  LDL R33, [R1+0x4d80] ;  /* 0x004d800001217983 */ /* 0x000f220000100800 */
[----:B-1----:R-:W-:Y:S01]  /*144460*/  MOV R56, R35 ;  /* 0x0000002300387202 */ /* 0x002fe20000000f00 */
[----:B------:R-:W-:-:S02]  /*144470*/  IMAD.MOV.U32 R57, RZ, RZ, R34 ;  /* 0x000000ffff397224 */ /* 0x000fc400078e0022 */
[----:B------:R-:W4:Y:S04]  /*144480*/  LDL R35, [R1+0x4d88] ;  /* 0x004d880001237983 */ /* 0x000f280000100800 */
[----:B------:R1:W-:Y:S04]  /*144490*/  LDGSTS.E [R0+0x2d600], desc[UR40][R56.64], P1 ;  /* 0x2d60000038007fae */ /* 0x0003e800089a1028 */
[----:B------:R-:W4:Y:S01]  /*1444a0*/  LDL R34, [R1+0x4d84] ;  /* 0x004d840001227983 */ /* 0x000f220000100800 */
[----:B-1----:R-:W-:-:S03]  /*1444b0*/  IMAD.MOV.U32 R57, RZ, RZ, R41 ;  /* 0x000000ffff397224 */ /* 0x002fc600078e0029 */
[----:B------:R-:W4:Y:S01]  /*1444c0*/  LDL R41, [R1+0x4ccc] ;  /* 0x004ccc0001297983 */ /* 0x000f220000100800 */
[----:B--2---:R-:W-:-:S03]  /*1444d0*/  IMAD.MOV.U32 R56, RZ, RZ, R42 ;  /* 0x000000ffff387224 */ /* 0x004fc600078e002a */
        /* <DEDUP_REMOVED lines=17> */
[----:B----4-:R-:W-:Y:S01]  /*1445f0*/  MOV R56, R39 ;  /* 0x0000002700387202 */ /* 0x010fe20000000f00 */
        /* <DEDUP_REMOVED lines=30> */
[----:B------:R-:W-:Y:S01]  /*1447e0*/  IMAD.MOV.U32 R57, RZ, RZ, R28 ;  /* 0x000000ffff397224 */ /* 0x000fe200078e001c */
[----:B------:R-:W-:Y:S01]  /*1447f0*/  USEL UR10, URZ, 0x4, !UP1 ;  /* 0x00000004ff0a7887 */ /* 0x000fe2000c800000 */
[----:B------:R-:W3:Y:S04]  /*144800*/  LDL R28, [R1+0x4e6c] ;  /* 0x004e6c00011c7983 */ /* 0x000ee80000100800 */
[----:B------:R1:W-:Y:S04]  /*144810*/  LDGSTS.E [R0+0x31000], desc[UR40][R56.64], P1 ;  /* 0x3100000038007fae */ /* 0x0003e800089a1028 */
[----:B------:R-:W3:Y:S01]  /*144820*/  LDL R29, [R1+0x4e70] ;  /* 0x004e7000011d7983 */ /* 0x000ee20000100800 */
[----:B-1----:R-:W-:-:S02]  /*144830*/  IMAD.MOV.U32 R56, RZ, RZ, R31 ;  /* 0x000000ffff387224 */ /* 0x002fc400078e001f */
[----:B------:R-:W-:Y:S01]  /*144840*/  IMAD.MOV.U32 R57, RZ, RZ, R30 ;  /* 0x000000ffff397224 */ /* 0x000fe200078e001e */
[----:B------:R-:W-:Y:S01]  /*144850*/  USEL UR10, UR10, URZ, !UP0 ;  /* 0x000000ff0a0a7287 */ /* 0x000fe2000c000000 */
        /* <DEDUP_REMOVED lines=19> */
[----:B----4-:R-:W-:Y:S01]  /*144990*/  IMAD.MOV.U32 R57, RZ, RZ, R46 ;  /* 0x000000ffff397224 */ /* 0x010fe200078e002e */
[----:B------:R-:W-:-:S02]  /*1449a0*/  MOV R56, R47 ;  /* 0x0000002f00387202 */ /* 0x000fc40000000f00 */
[----:B------:R-:W4:Y:S04]  /*1449b0*/  LDL R46, [R1+0x4e54] ;  /* 0x004e5400012e7983 */ /* 0x000f280000100800 */
[----:B------:R-:W4:Y:S04]  /*1449c0*/  LDL R47, [R1+0x4e58] ;  /* 0x004e5800012f7983 */ /* 0x000f280000100800 */
[----:B------:R1:W-:Y:S02]  /*1449d0*/  LDGSTS.E [R0+0x31500], desc[UR40][R56.64], P1 ;  /* 0x3150000038007fae */ /* 0x0003e400089a1028 */
[----:B-1----:R-:W-:-:S02]  /*1449e0*/  IMAD.MOV.U32 R56, RZ, RZ, R37 ;  /* 0x000000ffff387224 */ /* 0x002fc400078e0025 */
[----:B------:R-:W-:Y:S01]  /*1449f0*/  IMAD.MOV.U32 R57, RZ, RZ, R36 ;  /* 0x000000ffff397224 */ /* 0x000fe200078e0024 */
        /* <DEDUP_REMOVED lines=10> */
[----:B------:R-:W-:Y:S01]  /*144aa0*/  UISETP.GT.AND UP1, UPT, UR13, 0x6a, UPT ;  /* 0x0000006a0d00788c */ /* 0x000fe2000bf24270 */
        /* <DEDUP_REMOVED lines=8> */
[----:B-1----:R-:W-:Y:S02]  /*144b30*/  MOV R56, R45 ;  /* 0x0000002d00387202 */ /* 0x002fe40000000f00 */
[----:B------:R-:W3:Y:S01]  /*144b40*/  LDL R45, [R1+0x4f60] ;  /* 0x004f6000012d7983 */ /* 0x000ee20000100800 */
[----:B------:R-:W-:Y:S01]  /*144b50*/  IMAD.MOV.U32 R57, RZ, RZ, R40 ;  /* 0x000000ffff397224 */ /* 0x000fe200078e0028 */
[----:B------:R-:W-:-:S02]  /*144b60*/  USEL UR10, URZ, 0x4, !UP1 ;  /* 0x00000004ff0a7887 */ /* 0x000fc4000c800000 */
[----:B------:R-:W3:Y:S04]  /*144b70*/  LDL R40, [R1+0x4f70] ;  /* 0x004f700001287983 */ /* 0x000ee80000100800 */
[----:B------:R4:W-:Y:S02]  /*144b80*/  LDGSTS.E [R0+0x33200], desc[UR40][R56.64], P0 ;  /* 0x3320000038007fae */ /* 0x0009e400081a1028 */
[----:B----4-:R-:W-:Y:S02]  /*144b90*/  IMAD.MOV.U32 R57, RZ, RZ, R46 ;  /* 0x000000ffff397224 */ /* 0x010fe400078e002e */
        /* <DEDUP_REMOVED lines=21> */
[----:B-1----:R-:W-:Y:S01]  /*144cf0*/  MOV R56, R31 ;  /* 0x0000001f00387202 */ /* 0x002fe20000000f00 */
[----:B------:R-:W-:-:S02]  /*144d00*/  IMAD.MOV.U32 R57, RZ, RZ, R30 ;  /* 0x000000ffff397224 */ /* 0x000fc400078e001e */
[----:B------:R-:W2:Y:S04]  /*144d10*/  LDL R31, [R1+0x4fe4] ;  /* 0x004fe400011f7983 */ /* 0x000ea80000100800 */
[----:B------:R3:W-:Y:S04]  /*144d20*/  LDGSTS.E [R0+0x33700], desc[UR40][R56.64], P0 ;  /* 0x3370000038007fae */ /* 0x0007e800081a1028 */
[----:B------:R-:W2:Y:S01]  /*144d30*/  LDL R30, [R1+0x4fe0] ;  /* 0x004fe000011e7983 */ /* 0x000ea20000100800 */
[----:B---3--:R-:W-:Y:S02]  /*144d40*/  IMAD.MOV.U32 R56, RZ, RZ, R44 ;  /* 0x000000ffff387224 */ /* 0x008fe400078e002c */
[----:B------:R-:W-:Y:S01]  /*144d50*/  IMAD.MOV.U32 R57, RZ, RZ, R43 ;  /* 0x000000ffff397224 */ /* 0x000fe200078e002b */
[----:B------:R-:W3:Y:S04]  /*144d60*/  LDL R44, [R1+0x4fc0] ;  /* 0x004fc000012c7983 */ /* 0x000ee80000100800 */
[----:B------:R1:W-:Y:S04]  /*144d70*/  LDGSTS.E [R0+0x35000], desc[UR40][R56.64], P1 ;  /* 0x3500000038007fae */ /* 0x0003e800089a1028 */
[----:B------:R-:W3:Y:S01]  /*144d80*/  LDL R43, [R1+0x4fbc] ;  /* 0x004fbc00012b7983 */ /* 0x000ee20000100800 */
[----:B-1----:R-:W-:-:S02]  /*144d90*/  IMAD.MOV.U32 R56, RZ, RZ, R33 ;  /* 0x000000ffff387224 */ /* 0x002fc400078e0021 */
        /* <DEDUP_REMOVED lines=9> */
[----:B------:R1:W-:Y:S02]  /*144e30*/  LDGSTS.E [R0+0x35200], desc[UR40][R56.64], P1 ;  /* 0x3520000038007fae */ /* 0x0003e400089a1028 */
[----:B-1----:R-:W-:Y:S02]  /*144e40*/  IMAD.MOV.U32 R56, RZ, RZ, R37 ;  /* 0x000000ffff387224 */ /* 0x002fe400078e0025 */
[----:B------:R-:W-:-:S05]  /*144e50*/  IMAD.MOV.U32 R57, RZ, RZ, R36 ;  /* 0x000000ffff397224 */ /* 0x000fca00078e0024 */
[----:B------:R1:W-:Y:S02]  /*144e60*/  LDGSTS.E [R0+0x35300], desc[UR40][R56.64], P1 ;  /* 0x3530000038007fae */ /* 0x0003e400089a1028 */
[----:B-1----:R-:W-:Y:S01]  /*144e70*/  MOV R56, R45 ;  /* 0x0000002d00387202 */ /* 0x002fe20000000f00 */
[----:B------:R-:W-:Y:S01]  /*144e80*/  IMAD.MOV.U32 R57, RZ, RZ, R38 ;  /* 0x000000ffff397224 */ /* 0x000fe200078e0026 */
[----:B------:R-:W3:Y:S04]  /*144e90*/  LDL R45, [R1+0x4fc8] ;  /* 0x004fc800012d7983 */ /* 0x000ee80000100800 */
[----:B------:R4:W-:Y:S02]  /*144ea0*/  LDGSTS.E [R0+0x35400], desc[UR40][R56.64], P1 ;  /* 0x3540000038007fae */ /* 0x0009e400089a1028 */
[----:B----4-:R-:W-:-:S02]  /*144eb0*/  IMAD.MOV.U32 R57, RZ, RZ, R46 ;  /* 0x000000ffff397224 */ /* 0x010fc400078e002e */
[----:B------:R-:W4:Y:S01]  /*144ec0*/  LDL R46, [R1+0x4fcc] ;  /* 0x004fcc00012e7983 */ /* 0x000f220000100800 */
[----:B------:R-:W-:-:S03]  /*144ed0*/  IMAD.MOV.U32 R56, RZ, RZ, R47 ;  /* 0x000000ffff387224 */ /* 0x000fc600078e002f */
[----:B------:R-:W4:Y:S01]  /*144ee0*/  LDL R47, [R1+0x4fd0] ;  /* 0x004fd000012f7983 */ /* 0x000f220000100800 */
[----:B------:R-:W-:-:S03]  /*144ef0*/  USEL UR10, UR10, URZ, !UP0 ;  /* 0x000000ff0a0a7287 */ /* 0x000fc6000c000000 */
[----:B------:R1:W-:Y:S03]  /*144f00*/  LDGSTS.E [R0+0x35500], desc[UR40][R56.64], P1 ;  /* 0x3550000038007fae */ /* 0x0003e600089a1028 */
[----:B------:R-:W-:Y:S01]  /*144f10*/  ISETP.NE.U32.AND P0, PT, RZ, UR10, PT ;  /* 0x0000000aff007c0c */ /* 0x000fe2000bf05070 */
[----:B------:R-:W4:Y:S04]  /*144f20*/  LDL.LU.64 R10, [R1+0x4c50] ;  /* 0x004c5000010a7983 */ /* 0x000f280000300a00 */
[----:B------:R-:W4:Y:S01]  /*144f30*/  LDL.LU.64 R8, [R1+0x4c48] ;  /* 0x004c480001087983 */ /* 0x000f220000300a00 */
[----:B-1----:R-:W-:-:S03]  /*144f40*/  IMAD.MOV.U32 R56, RZ, RZ, R40 ;  /* 0x000000ffff387224 */ /* 0x002fc600078e0028 */
[----:B------:R-:W4:Y:S01]  /*144f50*/  LDL.LU.64 R6, [R1+0x4c40] ;  /* 0x004c400001067983 */ /* 0x000f220000300a00 */
[----:B------:R-:W-:-:S03]  /*144f60*/  IMAD.MOV.U32 R57, RZ, RZ, R39 ;  /* 0x000000ffff397224 */ /* 0x000fc600078e0027 */
[----:B------:R-:W4:Y:S04]  /*144f70*/  LDL.LU.64 R4, [R1+0x4c58] ;  /* 0x004c580001047983 */ /* 0x000f280000300a00 */
[----:B------:R1:W-:Y:S04]  /*144f80*/  LDGSTS.E [R0+0x35600], desc[UR40][R56.64], P1 ;  /* 0x3560000038007fae */ /* 0x0003e800089a1028 */
[----:B------:R-:W4:Y:S04]  /*144f90*/  LDL.LU R35, [R1+0xbc] ;  /* 0x0000bc0001237983 */ /* 0x000f280000300800 */
[----:B------:R-:W4:Y:S01]  /*144fa0*/  LDL.LU R36, [R1+0xc0] ;  /* 0x0000c00001247983 */ /* 0x000f220000300800 */
[----:B-1----:R-:W-:-:S03]  /*144fb0*/  IMAD.MOV.U32 R57, RZ, RZ, R41 ;  /* 0x000000ffff397224 */ /* 0x002fc600078e0029 */
[----:B------:R-:W4:Y:S04]  /*144fc0*/  LDL.LU R37, [R1+0x9c] ;  /* 0x00009c0001257983 */ /* 0x000f280000300800 */
[----:B------:R-:W4:Y:S04]  /*144fd0*/  LDL.LU R38, [R1+0xa0] ;  /* 0x0000a00001267983 */ /* 0x000f280000300800 */
[----:B------:R-:W4:Y:S04]  /*144fe0*/  LDL.LU R39, [R1+0xa4] ;  /* 0x0000a40001277983 */ /* 0x000f280000300800 */
[----:B------:R-:W4:Y:S04]  /*144ff0*/  LDL.LU R40, [R1+0xa8] ;  /* 0x0000a80001287983 */ /* 0x000f280000300800 */
[----:B------:R-:W4:Y:S01]  /*145000*/  LDL.LU R41, [R1+0xac] ;  /* 0x0000ac0001297983 */ /* 0x000f220000300800 */
[----:B--2---:R-:W-:-:S03]  /*145010*/  IMAD.MOV.U32 R56, RZ, RZ, R42 ;  /* 0x000000ffff387224 */ /* 0x004fc600078e002a */
[----:B------:R-:W2:Y:S04]  /*145020*/  LDL.LU R42, [R1+0xb0] ;  /* 0x0000b000012a7983 */ /* 0x000ea80000300800 */
[----:B------:R3:W-:Y:S02]  /*145030*/  LDGSTS.E [R0+0x35700], desc[UR40][R56.64], P1 ;  /* 0x3570000038007fae */ /* 0x0007e400089a1028 */
[----:B---3--:R-:W-:Y:S02]  /*145040*/  IMAD.MOV.U32 R56, RZ, RZ, R44 ;  /* 0x000000ffff387224 */ /* 0x008fe400078e002c */
[----:B------:R-:W-:Y:S02]  /*145050*/  IMAD.MOV.U32 R57, RZ, RZ, R43 ;  /* 0x000000ffff397224 */ /* 0x000fe400078e002b */
[----:B------:R-:W3:Y:S04]  /*145060*/  LDL.LU R43, [R1+0xb4] ;  /* 0x0000b400012b7983 */ /* 0x000ee80000300800 */
[----:B------:R1:W-:Y:S04]  /*145070*/  LDGSTS.E [R0+0x37000], desc[UR40][R56.64], P0 ;  /* 0x3700000038007fae */ /* 0x0003e800081a1028 */
[----:B------:R-:W3:Y:S01]  /*145080*/  LDL.LU R44, [R1+0xb8] ;  /* 0x0000b800012c7983 */ /* 0x000ee20000300800 */
[----:B-1----:R-:W-:Y:S01]  /*145090*/  IMAD.MOV.U32 R57, RZ, RZ, R26 ;  /* 0x000000ffff397224 */ /* 0x002fe200078e001a */
[----:B------:R-:W-:-:S02]  /*1450a0*/  MOV R56, R45 ;  /* 0x0000002d00387202 */ /* 0x000fc40000000f00 */
[----:B------:R-:W3:Y:S04]  /*1450b0*/  LDL.LU R45, [R1+0x90] ;  /* 0x00009000012d7983 */ /* 0x000ee80000300800 */
[----:B------:R4:W-:Y:S02]  /*1450c0*/  LDGSTS.E [R0+0x37100], desc[UR40][R56.64], P0 ;  /* 0x3710000038007fae */ /* 0x0009e400081a1028 */
[----:B----4-:R-:W-:Y:S02]  /*1450d0*/  IMAD.MOV.U32 R57, RZ, RZ, R46 ;  /* 0x000000ffff397224 */ /* 0x010fe400078e002e */
[----:B------:R-:W4:Y:S01]  /*1450e0*/  LDL.LU R46, [R1+0x94] ;  /* 0x00009400012e7983 */ /* 0x000f220000300800 */
[----:B------:R-:W-:-:S03]  /*1450f0*/  IMAD.MOV.U32 R56, RZ, RZ, R47 ;  /* 0x000000ffff387224 */ /* 0x000fc600078e002f */
[----:B------:R-:W4:Y:S04]  /*145100*/  LDL.LU R47, [R1+0x98] ;  /* 0x00009800012f7983 */ /* 0x000f280000300800 */
        /* <DEDUP_REMOVED lines=10> */
[----:B-1----:R-:W-:Y:S01]  /*1451b0*/  MOV R56, R34 ;  /* 0x0000002200387202 */ /* 0x002fe20000000f00 */
[----:B------:R-:W-:-:S05]  /*1451c0*/  IMAD.MOV.U32 R57, RZ, RZ, R33 ;  /* 0x000000ffff397224 */ /* 0x000fca00078e0021 */
[----:B------:R1:W-:Y:S02]  /*1451d0*/  LDGSTS.E [R0+0x37600], desc[UR40][R56.64], P0 ;  /* 0x3760000038007fae */ /* 0x0003e400081a1028 */
[----:B-1----:R-:W-:Y:S02]  /*1451e0*/  IMAD.MOV.U32 R56, RZ, RZ, R60 ;  /* 0x000000ffff387224 */ /* 0x002fe400078e003c */
[----:B------:R-:W-:-:S05]  /*1451f0*/  IMAD.MOV.U32 R57, RZ, RZ, R61 ;  /* 0x000000ffff397224 */ /* 0x000fca00078e003d */
[----:B------:R1:W-:Y:S01]  /*145200*/  LDGSTS.E [R0+0x37700], desc[UR40][R56.64], P0 ;  /* 0x3770000038007fae */ /* 0x0003e200081a1028 */
[----:B------:R-:W-:Y:S01]  /*145210*/  UISETP.GT.AND UP1, UPT, UR13, 0x72, UPT ;  /* 0x000000720d00788c */ /* 0x000fe2000bf24270 */
[----:B-1----:R-:W-:-:S05]  /*145220*/  IADD3 R57, P0, PT, R10, R162, RZ ;  /* 0x000000a20a397210 */ /* 0x002fca0007f1e0ff */
[----:B------:R-:W-:Y:S01]  /*145230*/  IMAD.X R56, R11, 0x1, R3, P0 ;  /* 0x000000010b387824 */ /* 0x000fe200000e0603 */
[----:B------:R-:W-:Y:S01]  /*145240*/  IADD3 R59, P0, PT, R8, R162, RZ ;  /* 0x000000a2083b7210 */ /* 0x000fe20007f1e0ff */
[----:B------:R-:W-:Y:S01]  /*145250*/  IMAD.MOV.U32 R82, RZ, RZ, R36 ;  /* 0x000000ffff527224 */ /* 0x000fe200078e0024 */
[----:B------:R-:W-:Y:S01]  /*145260*/  MOV R80, R38 ;  /* 0x0000002600507202 */ /* 0x000fe20000000f00 */
[----:B------:R-:W-:Y:S02]  /*145270*/  IMAD.MOV.U32 R83, RZ, RZ, R35 ;  /* 0x000000ffff537224 */ /* 0x000fe400078e0023 */
[----:B------:R-:W-:Y:S01]  /*145280*/  IMAD.X R58, R9, 0x1, R3, P0 ;  /* 0x00000001093a7824 */ /* 0x000fe200000e0603 */
[----:B------:R-:W-:Y:S01]  /*145290*/  IADD3 R61, P0, PT, R6, R162, RZ ;  /* 0x000000a2063d7210 */ /* 0x000fe20007f1e0ff */
[----:B------:R-:W-:Y:S01]  /*1452a0*/  IMAD.MOV.U32 R81, RZ, RZ, R37 ;  /* 0x000000ffff517224 */ /* 0x000fe200078e0025 */
[----:B------:R-:W-:Y:S01]  /*1452b0*/  USEL UR10, URZ, 0x4, !UP1 ;  /* 0x00000004ff0a7887 */ /* 0x000fe2000c800000 */
[----:B------:R-:W-:-:S02]  /*1452c0*/  IMAD.MOV.U32 R78, RZ, RZ, R40 ;  /* 0x000000ffff4e7224 */ /* 0x000fc400078e0028 */
[----:B------:R-:W-:Y:S02]  /*1452d0*/  IMAD.MOV.U32 R79, RZ, RZ, R39 ;  /* 0x000000ffff4f7224 */ /* 0x000fe400078e0027 */
[----:B--2---:R-:W-:Y:S02]  /*1452e0*/  IMAD.MOV.U32 R76, RZ, RZ, R42 ;  /* 0x000000ffff4c7224 */ /* 0x004fe400078e002a */
[----:B------:R-:W-:Y:S01]  /*1452f0*/  IMAD.MOV.U32 R77, RZ, RZ, R41 ;  /* 0x000000ffff4d7224 */ /* 0x000fe200078e0029 */
[----:B------:R-:W-:Y:S01]  /*145300*/  STL.64 [R1+0x3968], R82 ;  /* 0x0039685201007387 */ /* 0x000fe20000100a00 */
[----:B------:R-:W-:Y:S01]  /*145310*/  IMAD.X R60, R7, 0x1, R3, P0 ;  /* 0x00000001073c7824 */ /* 0x000fe200000e0603 */
[----:B------:R-:W-:Y:S01]  /*145320*/  IADD3 R63, P0, PT, R4, R162, RZ ;  /* 0x000000a2043f7210 */ /* 0x000fe20007f1e0ff */
[----:B------:R-:W-:Y:S01]  /*145330*/  IMAD.MOV.U32 R72, RZ, RZ, R227 ;  /* 0x000000ffff487224 */ /* 0x000fe200078e00e3 */
[----:B------:R-:W-:Y:S01]  /*145340*/  UISETP.GT.AND UP2, UPT, UR13, 0x76, UPT ;  /* 0x000000760d00788c */ /* 0x000fe2000bf44270 */
[----:B------:R-:W-:Y:S01]  /*145350*/  IMAD.MOV.U32 R73, RZ, RZ, R226 ;  /* 0x000000ffff497224 */ /* 0x000fe200078e00e2 */
[----:B------:R-:W-:Y:S01]  /*145360*/  USEL UR10, UR10, URZ, !UP0 ;  /* 0x000000ff0a0a7287 */ /* 0x000fe2000c000000 */
[----:B------:R-:W-:Y:S01]  /*145370*/  STL.64 [R1+0x3960], R80 ;  /* 0x0039605001007387 */ /* 0x000fe20000100a00 */
[----:B------:R-:W-:Y:S01]  /*145380*/  IMAD.MOV.U32 R71, RZ, RZ, R252 ;  /* 0x000000ffff477224 */ /* 0x000fe200078e00fc */
[----:B------:R-:W-:Y:S01]  /*145390*/  USEL UR11, URZ, 0x4, !UP2 ;  /* 0x00000004ff0b7887 */ /* 0x000fe2000d000000 */
[----:B------:R-:W-:Y:S01]  /*1453a0*/  IMAD.MOV.U32 R66, RZ, RZ, R225 ;  /* 0x000000ffff427224 */ /* 0x000fe200078e00e1 */
[----:B------:R-:W-:Y:S01]  /*1453b0*/  STL.64 [R1+0x3958], R78 ;  /* 0x0039584e01007387 */ /* 0x000fe20000100a00 */
[----:B------:R-:W-:-:S02]  /*1453c0*/  IMAD.MOV.U32 R67, RZ, RZ, R224 ;  /* 0x000000ffff437224 */ /* 0x000fc400078e00e0 */
[----:B------:R-:W-:Y:S01]  /*1453d0*/  IMAD.MOV.U32 R64, RZ, RZ, R217 ;  /* 0x000000ffff407224 */ /* 0x000fe200078e00d9 */
[----:B------:R-:W-:Y:S01]  /*1453e0*/  STL.64 [R1+0x3950], R76 ;  /* 0x0039504c01007387 */ /* 0x000fe20000100a00 */
[----:B------:R-:W-:Y:S02]  /*1453f0*/  IMAD.MOV.U32 R65, RZ, RZ, R216 ;  /* 0x000000ffff417224 */ /* 0x000fe400078e00d8 */
[----:B------:R-:W-:Y:S01]  /*145400*/  IMAD.X R62, R5, 0x1, R3, P0 ;  /* 0x00000001053e7824 */ /* 0x000fe200000e0603 */
[----:B------:R-:W-:Y:S01]  /*145410*/  ISETP.NE.U32.AND P0, PT, RZ, UR10, PT ;  /* 0x0000000aff007c0c */ /* 0x000fe2000bf05070 */
[----:B------:R-:W-:Y:S01]  /*145420*/  IMAD.MOV.U32 R42, RZ, RZ, R223 ;  /* 0x000000ffff2a7224 */ /* 0x000fe200078e00df */
[----:B------:R-:W-:Y:S01]  /*145430*/  USEL UR11, UR11, URZ, !UP0 ;  /* 0x000000ff0b0b7287 */ /* 0x000fe2000c000000 */
[----:B------:R-:W-:Y:S01]  /*145440*/  IMAD.MOV.U32 R40, RZ, RZ, R211 ;  /* 0x000000ffff287224 */ /* 0x000fe200078e00d3 */
[----:B------:R-:W-:Y:S01]  /*145450*/  UISETP.GT.AND UP3, UPT, UR13, 0x7a, UPT ;  /* 0x0000007a0d00788c */ /* 0x000fe2000bf64270 */
[----:B------:R-:W-:-:S02]  /*145460*/  IMAD.MOV.U32 R41, RZ, RZ, R210 ;  /* 0x000000ffff297224 */ /* 0x000fc400078e00d2 */
[----:B------:R-:W-:Y:S02]  /*145470*/  IMAD.MOV.U32 R38, RZ, RZ, R213 ;  /* 0x000000ffff267224 */ /* 0x000fe400078e00d5 */
[----:B------:R-:W-:Y:S01]  /*145480*/  IMAD.MOV.U32 R39, RZ, RZ, R212 ;  /* 0x000000ffff277224 */ /* 0x000fe200078e00d4 */
[----:B------:R-:W-:Y:S01]  /*145490*/  MOV R34, R209 ;  /* 0x000000d100227202 */ /* 0x000fe20000000f00 */
[----:B------:R-:W-:Y:S02]  /*1454a0*/  IMAD.MOV.U32 R36, RZ, RZ, R215 ;  /* 0x000000ffff247224 */ /* 0x000fe400078e00d7 */
[----:B------:R-:W-:Y:S02]  /*1454b0*/  IMAD.MOV.U32 R37, RZ, RZ, R214 ;  /* 0x000000ffff257224 */ /* 0x000fe400078e00d6 */
[----:B------:R-:W-:Y:S01]  /*1454c0*/  IMAD.MOV.U32 R35, RZ, RZ, R208 ;  /* 0x000000ffff237224 */ /* 0x000fe200078e00d0 */
[----:B------:R-:W-:Y:S01]  /*1454d0*/  USEL UR12, URZ, 0x4, !UP3 ;  /* 0x00000004ff0c7887 */ /* 0x000fe2000d800000 */
[----:B------:R-:W-:-:S02]  /*1454e0*/  IMAD.MOV.U32 R32, RZ, RZ, R201 ;  /* 0x000000ffff207224 */ /* 0x000fc400078e00c9 */
[----:B------:R-:W-:Y:S02]  /*1454f0*/  IMAD.MOV.U32 R33, RZ, RZ, R200 ;  /* 0x000000ffff217224 */ /* 0x000fe400078e00c8 */
[----:B---3--:R-:W-:Y:S01]  /*145500*/  IMAD.MOV.U32 R75, RZ, RZ, R43 ;  /* 0x000000ffff4b7224 */ /* 0x008fe200078e002b */
[----:B------:R-:W-:Y:S01]  /*145510*/  MOV R24, R195 ;  /* 0x000000c300187202 */ /* 0x000fe20000000f00 */
[----:B------:R-:W-:Y:S01]  /*145520*/  IMAD.MOV.U32 R74, RZ, RZ, R44 ;  /* 0x000000ffff4a7224 */ /* 0x000fe200078e002c */
[----:B------:R-:W-:Y:S01]  /*145530*/  MOV R44, R221 ;  /* 0x000000dd002c7202 */ /* 0x000fe20000000f00 */
[----:B------:R-:W-:Y:S01]  /*145540*/  IMAD.MOV.U32 R43, RZ, RZ, R222 ;  /* 0x000000ffff2b7224 */ /* 0x000fe200078e00de */
[----:B------:R-:W-:Y:S04]  /*145550*/  LDGSTS.E [R0+0x39000], desc[UR40][R82.64], P0 ;  /* 0x3900000052007fae */ /* 0x000fe800081a1028 */
[----:B------:R-:W-:Y:S04]  /*145560*/  STL.64 [R1+0x3948], R74 ;  /* 0x0039484a01007387 */ /* 0x000fe80000100a00 */
[----:B------:R-:W-:Y:S01]  /*145570*/  STL.64 [R1+0x3940], R72 ;  /* 0x0039404801007387 */ /* 0x000fe20000100a00 */
[----:B------:R-:W-:Y:S01]  /*145580*/  IMAD.MOV.U32 R30, RZ, RZ, R203 ;  /* 0x000000ffff1e7224 */ /* 0x000fe200078e00cb */
[----:B------:R-:W-:Y:S01]  /*145590*/  ISETP.NE.U32.AND P1, PT, RZ, UR11, PT ;  /* 0x0000000bff007c0c */ /* 0x000fe2000bf25070 */
[----:B------:R-:W-:-:S02]  /*1455a0*/  IMAD.MOV.U32 R31, RZ, RZ, R202 ;  /* 0x000000ffff1f7224 */ /* 0x000fc400078e00ca */
[----:B------:R-:W-:Y:S02]  /*1455b0*/  IMAD.MOV.U32 R28, RZ, RZ, R205 ;  /* 0x000000ffff1c7224 */ /* 0x000fe400078e00cd */
[----:B------:R-:W-:Y:S02]  /*1455c0*/  IMAD.MOV.U32 R29, RZ, RZ, R204 ;  /* 0x000000ffff1d7224 */ /* 0x000fe400078e00cc */
[----:B------:R-:W-:Y:S02]  /*1455d0*/  IMAD.MOV.U32 R26, RZ, RZ, R207 ;  /* 0x000000ffff1a7224 */ /* 0x000fe400078e00cf */
[----:B------:R-:W-:Y:S01]  /*1455e0*/  IMAD.MOV.U32 R27, RZ, RZ, R206 ;  /* 0x000000ffff1b7224 */ /* 0x000fe200078e00ce */
[----:B------:R-:W-:Y:S01]  /*1455f0*/  USEL UR12, UR12, URZ, !UP0 ;  /* 0x000000ff0c0c7287 */ /* 0x000fe2000c000000 */
[----:B------:R-:W-:Y:S01]  /*145600*/  IMAD.MOV.U32 R25, RZ, RZ, R194 ;  /* 0x000000ffff197224 */ /* 0x000fe200078e00c2 */
[----:B------:R-:W-:Y:S01]  /*145610*/  LDGSTS.E [R0+0x39100], desc[UR40][R80.64], P0 ;  /* 0x3910000050007fae */ /* 0x000fe200081a1028 */
        /* <DEDUP_REMOVED lines=8> */
[----:B------:R-:W-:Y:S01]  /*1456a0*/  LDGSTS.E [R0+0x39200], desc[UR40][R78.64], P0 ;  /* 0x392000004e007fae */ /* 0x000fe200081a1028 */
[----:B------:R-:W-:Y:S01]  /*1456b0*/  IMAD.MOV.U32 R17, RZ, RZ, R190 ;  /* 0x000000ffff117224 */ /* 0x000fe200078e00be */
[----:B------:R-:W-:Y:S01]  /*1456c0*/  MOV R70, R45 ;  /* 0x0000002d00467202 */ /* 0x000fe20000000f00 */
[----:B------:R-:W-:Y:S01]  /*1456d0*/  IMAD.MOV.U32 R45, RZ, RZ, R220 ;  /* 0x000000ffff2d7224 */ /* 0x000fe200078e00dc */
[----:B------:R-:W-:Y:S04]  /*1456e0*/  LDGSTS.E [R0+0x39300], desc[UR40][R76.64], P0 ;  /* 0x393000004c007fae */ /* 0x000fe800081a1028 */
[----:B------:R-:W-:Y:S01]  /*1456f0*/  STL.64 [R1+0x3938], R70 ;  /* 0x0039384601007387 */ /* 0x000fe20000100a00 */
[----:B------:R-:W-:Y:S01]  /*145700*/  IMAD.MOV.U32 R15, RZ, RZ, R192 ;  /* 0x000000ffff0f7224 */ /* 0x000fe200078e00c0 */
[----:B------:R-:W-:Y:S01]  /*145710*/  ISETP.NE.U32.AND P2, PT, RZ, UR12, PT ;  /* 0x0000000cff007c0c */ /* 0x000fe2000bf45070 */
[----:B------:R-:W-:Y:S01]  /*145720*/  IMAD.MOV.U32 R12, RZ, RZ, R187 ;  /* 0x000000ffff0c7224 */ /* 0x000fe200078e00bb */
[----:B------:R-:W-:Y:S01]  /*145730*/  LDGSTS.E [R0+0x39400], desc[UR40][R74.64], P0 ;  /* 0x394000004a007fae */ /* 0x000fe200081a1028 */
[----:B------:R-:W-:-:S02]  /*145740*/  IMAD.MOV.U32 R13, RZ, RZ, R186 ;  /* 0x000000ffff0d7224 */ /* 0x000fc400078e00ba */
[----:B------:R-:W-:Y:S01]  /*145750*/  IMAD.MOV.U32 R10, RZ, RZ, R57 ;  /* 0x000000ffff0a7224 */ /* 0x000fe200078e0039 */
[----:B------:R-:W-:Y:S01]  /*145760*/  LDGSTS.E [R0+0x39500], desc[UR40][R72.64], P0 ;  /* 0x3950000048007fae */ /* 0x000fe200081a1028 */
[----:B------:R-:W-:Y:S02]  /*145770*/  IMAD.MOV.U32 R11, RZ, RZ, R56 ;  /* 0x000000ffff0b7224 */ /* 0x000fe400078e0038 */
[----:B------:R-:W-:Y:S01]  /*145780*/  IMAD.MOV.U32 R8, RZ, RZ, R59 ;  /* 0x000000ffff087224 */ /* 0x000fe200078e003b */
[----:B------:R-:W-:Y:S01]  /*145790*/  LDGSTS.E [R0+0x39600], desc[UR40][R70.64], P0 ;  /* 0x3960000046007fae */ /* 0x000fe200081a1028 */
[----:B------:R-:W-:Y:S02]  /*1457a0*/  IMAD.MOV.U32 R9, RZ, RZ, R58 ;  /* 0x000000ffff097224 */ /* 0x000fe400078e003a */
[----:B----4-:R-:W-:Y:S02]  /*1457b0*/  IMAD.MOV.U32 R69, RZ, RZ, R46 ;  /* 0x000000ffff457224 */ /* 0x010fe400078e002e */
[----:B------:R-:W-:Y:S01]  /*1457c0*/  IMAD.MOV.U32 R68, RZ, RZ, R47 ;  /* 0x000000ffff447224 */ /* 0x000fe200078e002f */
[----:B------:R-:W-:Y:S01]  /*1457d0*/  MOV R4, R63 ;  /* 0x0000003f00047202 */ /* 0x000fe20000000f00 */
[----:B------:R-:W-:-:S02]  /*1457e0*/  IMAD.MOV.U32 R46, RZ, RZ, R219 ;  /* 0x000000ffff2e7224 */ /* 0x000fc400078e00db */
[----:B------:R-:W-:Y:S02]  /*1457f0*/  IMAD.MOV.U32 R6, RZ, RZ, R61 ;  /* 0x000000ffff067224 */ /* 0x000fe400078e003d */
[----:B------:R-:W-:Y:S02]  /*145800*/  IMAD.MOV.U32 R7, RZ, RZ, R60 ;  /* 0x000000ffff077224 */ /* 0x000fe400078e003c */
[----:B------:R-:W-:Y:S01]  /*145810*/  IMAD.MOV.U32 R5, RZ, RZ, R62 ;  /* 0x000000ffff057224 */ /* 0x000fe200078e003e */
[----:B------:R-:W1:Y:S01]  /*145820*/  S2R R227, SR_TID.X ;  /* 0x0000000000e37919 */ /* 0x000e620000002100 */
[----:B------:R-:W-:Y:S01]  /*145830*/  IMAD.MOV.U32 R47, RZ, RZ, R218 ;  /* 0x000000ffff2f7224 */ /* 0x000fe200078e00da */
[----:B------:R-:W-:Y:S01]  /*145840*/  UISETP.GT.AND UP4, UPT, UR13, 0x7e, UPT ;  /* 0x0000007e0d00788c */ /* 0x000fe2000bf84270 */
[----:B------:R-:W2:Y:S01]  /*145850*/  LDC R186, c[0x0][0x3ac] ;  /* 0x0000eb00ffba7b82 */ /* 0x000ea20000000800 */
        /* <DEDUP_REMOVED lines=9> */
[----:B------:R-:W-:Y:S04]  /*1458f0*/  STL.64 [R1+0x39e8], R34 ;  /* 0x0039e82201007387 */ /* 0x000fe80000100a00 */
[----:B------:R1:W-:Y:S04]  /*145900*/  STL.64 [R1+0x39e0], R32 ;  /* 0x0039e02001007387 */ /* 0x0003e80000100a00 */
[----:B------:R1:W-:Y:S04]  /*145910*/  STL.64 [R1+0x39d8], R30 ;  /* 0x0039d81e01007387 */ /* 0x0003e80000100a00 */
        /* <DEDUP_REMOVED lines=8> */
[----:B------:R-:W-:Y:S04]  /*1459a0*/  LDGSTS.E [R0+0x39700], desc[UR40][R68.64], P0 ;  /* 0x3970000044007fae */ /* 0x000fe800081a1028 */
        /* <DEDUP_REMOVED lines=10> */
[----:B------:R-:W-:Y:S04]  /*145a50*/  LDGSTS.E [R0+0x3b500], desc[UR40][R40.64], P1 ;  /* 0x3b50000028007fae */ /* 0x000fe800089a1028 */
[----:B------:R-:W-:Y:S04]  /*145a60*/  LDGSTS.E [R0+0x3b600], desc[UR40][R38.64], P1 ;  /* 0x3b60000026007fae */ /* 0x000fe800089a1028 */
[----:B---3--:R-:W3:Y:S04]  /*145a70*/  LDL R42, [R1+0x67a4] ;  /* 0x0067a400012a7983 */ /* 0x008ee80000100800 */
[----:B------:R-:W2:Y:S04]  /*145a80*/  LDL R43, [R1+0x67b0] ;  /* 0x0067b000012b7983 */ /* 0x000ea80000100800 */
[----:B------:R-:W-:Y:S04]  /*145a90*/  LDGSTS.E [R0+0x3b700], desc[UR40][R36.64], P1 ;  /* 0x3b70000024007fae */ /* 0x000fe800089a1028 */
[----:B------:R-:W-:Y:S04]  /*145aa0*/  LDGSTS.E [R0+0x3d000], desc[UR40][R34.64], P2 ;  /* 0x3d00000022007fae */ /* 0x000fe800091a1028 */
[----:B------:R-:W-:Y:S04]  /*145ab0*/  LDGSTS.E [R0+0x3d100], desc[UR40][R32.64], P2 ;  /* 0x3d10000020007fae */ /* 0x000fe800091a1028 */
[----:B----4-:R-:W4:Y:S04]  /*145ac0*/  LDL R40, [R1+0x6794] ;  /* 0x0067940001287983 */ /* 0x010f280000100800 */
        /* <DEDUP_REMOVED lines=11> */
[----:B------:R-:W-:-:S02]  /*145b80*/  USEL UR14, URZ, 0x4, !UP4 ;  /* 0x00000004ff0e7887 */ /* 0x000fc4000e000000 */
[----:B------:R-:W-:Y:S01]  /*145b90*/  UISETP.GT.AND UP5, UPT, UR13, 0x3, UPT ;  /* 0x000000030d00788c */ /* 0x000fe2000bfa4270 */
[----:B------:R-:W-:Y:S01]  /*145ba0*/  LOP3.LUT R227, R227, 0x3f, RZ, 0xc0, !PT ;  /* 0x0000003fe3e37812 */ /* 0x000fe200078ec0ff */
[----:B------:R-:W-:Y:S01]  /*145bb0*/  USEL UR14, UR14, URZ, !UP0 ;  /* 0x000000ff0e0e7287 */ /* 0x000fe2000c000000 */
[----:B------:R-:W-:Y:S01]  /*145bc0*/  LDGSTS.E [R0+0x3d200], desc[UR40][R30.64], P2 ;  /* 0x3d2000001e007fae */ /* 0x000fe200091a1028 */
[----:B------:R-:W-:Y:S02]  /*145bd0*/  USEL UR16, URZ, 0x4, !UP5 ;  /* 0x00000004ff107887 */ /* 0x000fe4000e800000 */
[----:B------:R-:W-:Y:S01]  /*145be0*/  IMAD.SHL.U32 R226, R227, 0x4, RZ ;  /* 0x00000004e3e27824 */ /* 0x000fe200078e00ff */
[----:B------:R-:W-:Y:S01]  /*145bf0*/  LDGSTS.E [R0+0x3d300], desc[UR40][R28.64], P2 ;  /* 0x3d3000001c007fae */ /* 0x000fe200091a1028 */
[----:B------:R-:W-:Y:S01]  /*145c00*/  ISETP.NE.U32.AND P3, PT, RZ, UR14, PT ;  /* 0x0000000eff007c0c */ /* 0x000fe2000bf65070 */
[----:B------:R-:W-:Y:S02]  /*145c10*/  USEL UR16, UR16, URZ, !UP0 ;  /* 0x000000ff10107287 */ /* 0x000fe4000c000000 */
[----:B------:R-:W-:Y:S01]  /*145c20*/  LDGSTS.E [R0+0x3d400], desc[UR40][R26.64], P2 ;  /* 0x3d4000001a007fae */ /* 0x000fe200091a1028 */
[----:B------:R-:W-:-:S03]  /*145c30*/  LOP3.LUT R185, R226, 0x60, RZ, 0x3c, !PT ;  /* 0x00000060e2b97812 */ /* 0x000fc600078e3cff */
[----:B------:R-:W-:Y:S01]  /*145c40*/  ISETP.NE.U32.AND P4, PT, RZ, UR16, PT ;  /* 0x00000010ff007c0c */ /* 0x000fe2000bf85070 */
[----:B------:R-:W-:Y:S04]  /*145c50*/  LDGSTS.E [R0+0x3d500], desc[UR40][R24.64], P2 ;  /* 0x3d50000018007fae */ /* 0x000fe800091a1028 */
[----:B------:R-:W-:Y:S04]  /*145c60*/  LDGSTS.E [R0+0x3d600], desc[UR40][R22.64], P2 ;  /* 0x3d60000016007fae */ /* 0x000fe800091a1028 */
[----:B------:R-:W4:Y:S04]  /*145c70*/  LDL R38, [R1+0x676c] ;  /* 0x00676c0001267983 */ /* 0x000f280000100800 */
[----:B------:R-:W4:Y:S04]  /*145c80*/  LDL R39, [R1+0x6778] ;  /* 0x0067780001277983 */ /* 0x000f280000100800 */
[----:B------:R-:W-:Y:S01]  /*145c90*/  LDGSTS.E [R0+0x3d700], desc[UR40][R20.64], P2 ;  /* 0x3d70000014007fae */ /* 0x000fe200091a1028 */
[----:B------:R-:W-:-:S03]  /*145ca0*/  VIADD R56, R185, UR15 ;  /* 0x0000000fb9387c36 */ /* 0x000fc60008000000 */
[----:B------:R-:W-:Y:S04]  /*145cb0*/  LDGSTS.E [R0+0x3f000], desc[UR40][R18.64], P3 ;  /* 0x3f00000012007fae */ /* 0x000fe800099a1028 */
[----:B------:R-:W-:Y:S04]  /*145cc0*/  LDGSTS.E [R0+0x3f100], desc[UR40][R16.64], P3 ;  /* 0x3f10000010007fae */ /* 0x000fe800099a1028 */
[----:B------:R-:W-:Y:S04]  /*145cd0*/  LDGSTS.E [R0+0x3f200], desc[UR40][R14.64], P3 ;  /* 0x3f2000000e007fae */ /* 0x000fe800099a1028 */
[----:B------:R-:W-:Y:S04]  /*145ce0*/  LDGSTS.E [R0+0x3f300], desc[UR40][R12.64], P3 ;  /* 0x3f3000000c007fae */ /* 0x000fe800099a1028 */
[----:B------:R-:W-:Y:S04]  /*145cf0*/  LDGSTS.E [R0+0x3f400], desc[UR40][R10.64], P3 ;  /* 0x3f4000000a007fae */ /* 0x000fe800099a1028 */
[----:B------:R-:W-:Y:S04]  /*145d00*/  LDGSTS.E [R0+0x3f500], desc[UR40][R8.64], P3 ;  /* 0x3f50000008007fae */ /* 0x000fe800099a1028 */
[----:B------:R-:W-:Y:S04]  /*145d10*/  LDGSTS.E [R0+0x3f600], desc[UR40][R6.64], P3 ;  /* 0x3f60000006007fae */ /* 0x000fe800099a1028 */
[----:B------:R-:W-:Y:S01]  /*145d20*/  LDGSTS.E [R0+0x3f700], desc[UR40][R4.64], P3 ;  /* 0x3f70000004007fae */ /* 0x000fe200099a1028 */
[----:B------:R-:W-:-:S03]  /*145d30*/  UISETP.GT.AND UP1, UPT, UR13, 0x7, UPT ;  /* 0x000000070d00788c */ /* 0x000fc6000bf24270 */
[----:B------:R-:W4:Y:S01]  /*145d40*/  LDL R30, [R1+0x5b9c] ;  /* 0x005b9c00011e7983 */ /* 0x000f220000100800 */
[----:B---3--:R-:W-:-:S03]  /*145d50*/  IMAD.MOV.U32 R59, RZ, RZ, R42 ;  /* 0x000000ffff3b7224 */ /* 0x008fc600078e002a */
[----:B------:R-:W3:Y:S01]  /*145d60*/  LDL R31, [R1+0x5ba8] ;  /* 0x005ba800011f7983 */ /* 0x000ee20000100800 */
[----:B--2---:R-:W-:-:S03]  /*145d70*/  IMAD.MOV.U32 R58, RZ, RZ, R43 ;  /* 0x000000ffff3a7224 */ /* 0x004fc600078e002b */
[----:B------:R-:W2:Y:S04]  /*145d80*/  LDL R42, [R1+0x66a4] ;  /* 0x0066a400012a7983 */ /* 0x000ea80000100800 */
[----:B------:R-:W3:Y:S04]  /*145d90*/  LDL R43, [R1+0x66b0] ;  /* 0x0066b000012b7983 */ /* 0x000ee80000100800 */
[----:B------:R4:W-:Y:S04]  /*145da0*/  LDGSTS.E [R56+0x1800], desc[UR40][R58.64], P4 ;  /* 0x018000003a387fae */ /* 0x0009e8000a1a1028 */
[----:B------:R-:W3:Y:S04]  /*145db0*/  LDL R28, [R1+0x549c] ;  /* 0x00549c00011c7983 */ /* 0x000ee80000100800 */
[----:B------:R-:W3:Y:S04]  /*145dc0*/  LDL R29, [R1+0x54a8] ;  /* 0x0054a800011d7983 */ /* 0x000ee80000100800 */
[----:B------:R-:W3:Y:S01]  /*145dd0*/  LDL R24, [R1+0x52ac] ;  /* 0x0052ac0001187983 */ /* 0x000ee20000100800 */
[----:B----4-:R-:W-:-:S03]  /*145de0*/  IMAD.MOV.U32 R59, RZ, RZ, R32 ;  /* 0x000000ffff3b7224 */ /* 0x010fc600078e0020 */
[----:B------:R-:W4:Y:S01]  /*145df0*/  LDL R25, [R1+0x5378] ;  /* 0x0053780001197983 */ /* 0x000f220000100800 */
[----:B------:R-:W-:-:S03]  /*145e00*/  IMAD.MOV.U32 R58, RZ, RZ, R33 ;  /* 0x000000ffff3a7224 */ /* 0x000fc600078e0021 */
[----:B------:R-:W4:Y:S04]  /*145e10*/  LDL R32, [R1+0x669c] ;  /* 0x00669c0001207983 */ /* 0x000f280000100800 */
[----:B------:R-:W4:Y:S04]  /*145e20*/  LDL R33, [R1+0x66a8] ;  /* 0x0066a80001217983 */ /* 0x000f280000100800 */
[----:B------:R1:W-:Y:S04]  /*145e30*/  LDGSTS.E [R56+0x1900], desc[UR40][R58.64], P4 ;  /* 0x019000003a387fae */ /* 0x0003e8000a1a1028 */
[----:B------:R-:W4:Y:S04]  /*145e40*/  LDL R26, [R1+0x52a4] ;  /* 0x0052a400011a7983 */ /* 0x000f280000100800 */
[----:B------:R-:W4:Y:S01]  /*145e50*/  LDL R27, [R1+0x5370] ;  /* 0x00537000011b7983 */ /* 0x000f220000100800 */
[----:B-1----:R-:W-:-:S03]  /*145e60*/  IMAD.MOV.U32 R58, RZ, RZ, R41 ;  /* 0x000000ffff3a7224 */ /* 0x002fc600078e0029 */
[----:B------:R-:W4:Y:S01]  /*145e70*/  LDL R21, [R1+0x5044] ;  /* 0x0050440001157983 */ /* 0x000f220000100800 */
[----:B------:R-:W-:-:S03]  /*145e80*/  IMAD.MOV.U32 R59, RZ, RZ, R40 ;  /* 0x000000ffff3b7224 */ /* 0x000fc600078e0028 */
[----:B------:R-:W4:Y:S04]  /*145e90*/  LDL R40, [R1+0x6694] ;  /* 0x0066940001287983 */ /* 0x000f280000100800 */
[----:B------:R-:W4:Y:S04]  /*145ea0*/  LDL R41, [R1+0x66a0] ;  /* 0x0066a00001297983 */ /* 0x000f280000100800 */
[----:B------:R1:W-:Y:S04]  /*145eb0*/  LDGSTS.E [R56+0x1a00], desc[UR40][R58.64], P4 ;  /* 0x01a000003a387fae */ /* 0x0003e8000a1a1028 */
[----:B------:R-:W4:Y:S04]  /*145ec0*/  LDL R22, [R1+0x5050] ;  /* 0x0050500001167983 */ /* 0x000f280000100800 */
[----:B------:R-:W4:Y:S01]  /*145ed0*/  LDL R23, [R1+0x503c] ;  /* 0x00503c0001177983 */ /* 0x000f220000100800 */
[----:B-1----:R-:W-:Y:S01]  /*145ee0*/  MOV R58, R37 ;  /* 0x00000025003a7202 */ /* 0x002fe20000000f00 */
[----:B------:R-:W-:-:S02]  /*145ef0*/  IMAD.MOV.U32 R59, RZ, RZ, R36 ;  /* 0x000000ffff3b7224 */ /* 0x000fc400078e0024 */
        /* <DEDUP_REMOVED lines=14> */
[----:B------:R-:W4:Y:S01]  /*145fe0*/  LDL R46, [R1+0x6674] ;  /* 0x00667400012e7983 */ /* 0x000f220000100800 */
[----:B------:R-:W-:-:S03]  /*145ff0*/  IMAD.MOV.U32 R58, RZ, RZ, R47 ;  /* 0x000000ffff3a7224 */ /* 0x000fc600078e002f */
[----:B------:R-:W4:Y:S01]  /*146000*/  LDL R47, [R1+0x6680] ;  /* 0x00668000012f7983 */ /* 0x000f220000100800 */
[----:B------:R-:W-:-:S03]  /*146010*/  USEL UR10, URZ, 0x4, !UP1 ;  /* 0x00000004ff0a7887 */ /* 0x000fc6000c800000 */
[----:B------:R1:W-:Y:S01]  /*146020*/  LDGSTS.E [R56+0x1e00], desc[UR40][R58.64], P4 ;  /* 0x01e000003a387fae */ /* 0x0003e2000a1a1028 */
[----:B------:R-:W-:-:S06]  /*146030*/  USEL UR10, UR10, URZ, !UP0 ;  /* 0x000000ff0a0a7287 */ /* 0x000fcc000c000000 */
[----:B------:R-:W-:Y:S01]  /*146040*/  ISETP.NE.U32.AND P0, PT, RZ, UR10, PT ;  /* 0x0000000aff007c0c */ /* 0x000fe2000bf05070 */
[----:B-1----:R-:W-:Y:S02]  /*146050*/  IMAD.MOV.U32 R58, RZ, RZ, R39 ;  /* 0x000000ffff3a7224 */ /* 0x002fe400078e0027 */
[----:B------:R-:W-:Y:S01]  /*146060*/  IMAD.MOV.U32 R59, RZ, RZ, R38 ;  /* 0x000000ffff3b7224 */ /* 0x000fe200078e0026 */
[----:B------:R-:W4:Y:S04]  /*146070*/  LDL R39, [R1+0x6678] ;  /* 0x0066780001277983 */ /* 0x000f280000100800 */
[----:B------:R-:W4:Y:S04]  /*146080*/  LDL R38, [R1+0x666c] ;  /* 0x00666c0001267983 */ /* 0x000f280000100800 */
[----:B------:R2:W-:Y:S02]  /*146090*/  LDGSTS.E [R56+0x1f00], desc[UR40][R58.64], P4 ;  /* 0x01f000003a387fae */ /* 0x0005e4000a1a1028 */
[----:B--2---:R-:W-:-:S02]  /*1460a0*/  IMAD.MOV.U32 R59, RZ, RZ, R42 ;  /* 0x000000ffff3b7224 */ /* 0x004fc400078e002a */
[----:B------:R-:W2:Y:S01]  /*1460b0*/  LDL R42, [R1+0x65a4] ;  /* 0x0065a400012a7983 */ /* 0x000ea20000100800 */
[----:B---3--:R-:W-:-:S03]  /*1460c0*/  MOV R58, R43 ;  /* 0x0000002b003a7202 */ /* 0x008fc60000000f00 */
        /* <DEDUP_REMOVED lines=34> */
[----:B------:R-:W-:-:S06]  /*1462f0*/  USEL UR10, UR10, URZ, !UP0 ;  /* 0x000000ff0a0a7287 */ /* 0x000fcc000c000000 */
[----:B------:R-:W-:Y:S01]  /*146300*/  ISETP.NE.U32.AND P1, PT, RZ, UR10, PT ;  /* 0x0000000aff007c0c */ /* 0x000fe2000bf25070 */
[----:B-1----:R-:W-:Y:S02]  /*146310*/  IMAD.MOV.U32 R58, RZ, RZ, R39 ;  /* 0x000000ffff3a7224 */ /* 0x002fe400078e0027 */
[----:B------:R-:W4:Y:S01]  /*146320*/  LDL R39, [R1+0x6578] ;  /* 0x0065780001277983 */ /* 0x000f220000100800 */
[----:B------:R-:W-:-:S03]  /*146330*/  IMAD.MOV.U32 R59, RZ, RZ, R38 ;  /* 0x000000ffff3b7224 */ /* 0x000fc600078e0026 */
[----:B------:R-:W4:Y:S04]  /*146340*/  LDL R38, [R1+0x656c] ;  /* 0x00656c0001267983 */ /* 0x000f280000100800 */
[----:B------:R2:W-:Y:S02]  /*146350*/  LDGSTS.E [R56+0x3f00], desc[UR40][R58.64], P0 ;  /* 0x03f000003a387fae */ /* 0x0005e400081a1028 */
[----:B--2---:R-:W-:Y:S02]  /*146360*/  IMAD.MOV.U32 R59, RZ, RZ, R42 ;  /* 0x000000ffff3b7224 */ /* 0x004fe400078e002a */
[----:B------:R-:W2:Y:S01]  /*146370*/  LDL R42, [R1+0x64a4] ;  /* 0x0064a400012a7983 */ /* 0x000ea20000100800 */
[----:B---3--:R-:W-:-:S03]  /*146380*/  IMAD.MOV.U32 R58, RZ, RZ, R43 ;  /* 0x000000ffff3a7224 */ /* 0x008fc600078e002b */
        /* <DEDUP_REMOVED lines=35> */
[----:B------:R-:W-:Y:S02]  /*1465c0*/  ISETP.NE.U32.AND P0, PT, RZ, UR10, PT ;  /* 0x0000000aff007c0c */ /* 0x000fe4000bf05070 */
[----:B-1----:R-:W-:Y:S02]  /*1465d0*/  MOV R58, R39 ;  /* 0x00000027003a7202 */ /* 0x002fe40000000f00 */
        /* <DEDUP_REMOVED lines=361> */
[----:B----4-:R-:W-:Y:S01]  /*147c70*/  IMAD.MOV.U32 R59, RZ, RZ, R32 ;  /* 0x000000ffff3b7224 */ /* 0x010fe200078e0020 */
        /* <DEDUP_REMOVED lines=30> */
[----:B------:R-:W-:-:S03]  /*147e60*/  USEL UR10, UR10, URZ, !UP0 ;  /* 0x000000ff0a0a7287 */ /* 0x000fc6000c000000 */
[----:B------:R1:W-:Y:S03]  /*147e70*/  LDGSTS.E [R56+0x17e00], desc[UR40][R58.64], P0 ;  /* 0x17e000003a387fae */ /* 0x0003e600081a1028 */
        /* <DEDUP_REMOVED lines=17> */
[----:B----4-:R-:W-:-:S03]  /*147f90*/  IMAD.MOV.U32 R59, RZ, RZ, R40 ;  /* 0x000000ffff3b7224 */ /* 0x010fc600078e0028 */
        /* <DEDUP_REMOVED lines=30> */
[----:B------:R1:W-:Y:S04]  /*148180*/  LDGSTS.E [R56+0x19f00], desc[UR40][R58.64], P1 ;  /* 0x19f000003a387fae */ /* 0x0003e800089a1028 */
[----:B------:R-:W4:Y:S01]  /*148190*/  LDL R32, [R1+0x597c] ;  /* 0x00597c0001207983 */ /* 0x000f220000100800 */
[----:B-1----:R-:W-:-:S02]  /*1481a0*/  IMAD.MOV.U32 R58, RZ, RZ, R39 ;  /* 0x000000ffff3a7224 */ /* 0x002fc400078e0027 */
[----:B------:R-:W-:Y:S01]  /*1481b0*/  IMAD.MOV.U32 R59, RZ, RZ, R38 ;  /* 0x000000ffff3b7224 */ /* 0x000fe200078e0026 */
[----:B------:R-:W4:Y:S04]  /*1481c0*/  LDL R39, [R1+0x5a78] ;  /* 0x005a780001277983 */ /* 0x000f280000100800 */
[----:B------:R-:W4:Y:S04]  /*1481d0*/  LDL R38, [R1+0x5a2c] ;  /* 0x005a2c0001267983 */ /* 0x000f280000100800 */
[----:B------:R2:W-:Y:S02]  /*1481e0*/  LDGSTS.E [R56+0x1b800], desc[UR40][R58.64], P0 ;  /* 0x1b8000003a387fae */ /* 0x0005e400081a1028 */
[----:B--2---:R-:W-:-:S02]  /*1481f0*/  IMAD.MOV.U32 R59, RZ, RZ, R42 ;  /* 0x000000ffff3b7224 */ /* 0x004fc400078e002a */
        /* <DEDUP_REMOVED lines=65> */
[----:B------:R-:W-:Y:S01]  /*148610*/  IMAD.MOV.U32 R59, RZ, RZ, R32 ;  /* 0x000000ffff3b7224 */ /* 0x000fe200078e0020 */
[----:B------:R-:W-:Y:S01]  /*148620*/  USEL UR10, URZ, 0x4, !UP1 ;  /* 0x00000004ff0a7887 */ /* 0x000fe2000c800000 */
[----:B------:R-:W4:Y:S04]  /*148630*/  LDL R32, [R1+0x578c] ;  /* 0x00578c0001207983 */ /* 0x000f280000100800 */
[----:B------:R1:W-:Y:S04]  /*148640*/  LDGSTS.E [R56+0x1dd00], desc[UR40][R58.64], P1 ;  /* 0x1dd000003a387fae */ /* 0x0003e800089a1028 */
[----:B------:R-:W4:Y:S01]  /*148650*/  LDL R33, [R1+0x5798] ;  /* 0x0057980001217983 */ /* 0x000f220000100800 */
[----:B-1----:R-:W-:Y:S01]  /*148660*/  MOV R58, R35 ;  /* 0x00000023003a7202 */ /* 0x002fe20000000f00 */
[----:B------:R-:W-:-:S02]  /*148670*/  IMAD.MOV.U32 R59, RZ, RZ, R34 ;  /* 0x000000ffff3b7224 */ /* 0x000fc400078e0022 */
[----:B------:R-:W4:Y:S04]  /*148680*/  LDL R35, [R1+0x5888] ;  /* 0x0058880001237983 */ /* 0x000f280000100800 */
[----:B------:R-:W4:Y:S04]  /*148690*/  LDL R34, [R1+0x587c] ;  /* 0x00587c0001227983 */ /* 0x000f280000100800 */
[----:B------:R1:W-:Y:S02]  /*1486a0*/  LDGSTS.E [R56+0x1de00], desc[UR40][R58.64], P1 ;  /* 0x1de000003a387fae */ /* 0x0003e400089a1028 */
[----:B-1----:R-:W-:-:S02]  /*1486b0*/  IMAD.MOV.U32 R59, RZ, RZ, R46 ;  /* 0x000000ffff3b7224 */ /* 0x002fc400078e002e */
        /* <DEDUP_REMOVED lines=9> */
[----:B------:R-:W4:Y:S06]  /*148750*/  LDL R38, [R1+0x579c] ;  /* 0x00579c0001267983 */ /* 0x000f2c0000100800 */
        /* <DEDUP_REMOVED lines=36> */
[----:B------:R-:W-:Y:S01]  /*1489a0*/  IMAD.MOV.U32 R59, RZ, RZ, R30 ;  /* 0x000000ffff3b7224 */ /* 0x000fe200078e001e */
[----:B------:R-:W4:Y:S04]  /*1489b0*/  LDL R31, [R1+0x5688] ;  /* 0x00568800011f7983 */ /* 0x000f280000100800 */
[----:B------:R2:W-:Y:S04]  /*1489c0*/  LDGSTS.E [R56+0x1ff00], desc[UR40][R58.64], P0 ;  /* 0x1ff000003a387fae */ /* 0x0005e800081a1028 */
[----:B------:R-:W4:Y:S01]  /*1489d0*/  LDL R30, [R1+0x567c] ;  /* 0x00567c00011e7983 */ /* 0x000f220000100800 */
[----:B--2---:R-:W-:-:S03]  /*1489e0*/  IMAD.MOV.U32 R59, RZ, RZ, R42 ;  /* 0x000000ffff3b7224 */ /* 0x004fc600078e002a */
[----:B------:R-:W2:Y:S01]  /*1489f0*/  LDL R42, [R1+0x56a4] ;  /* 0x0056a400012a7983 */ /* 0x000ea20000100800 */
[----:B---3--:R-:W-:-:S03]  /*148a00*/  MOV R58, R43 ;  /* 0x0000002b003a7202 */ /* 0x008fc60000000f00 */
[----:B------:R-:W3:Y:S04]  /*148a10*/  LDL R43, [R1+0x56b0] ;  /* 0x0056b000012b7983 */ /* 0x000ee80000100800 */
[----:B------:R1:W-:Y:S02]  /*148a20*/  LDGSTS.E [R56+0x21800], desc[UR40][R58.64], P1 ;  /* 0x218000003a387fae */ /* 0x0003e400089a1028 */
[----:B-1----:R-:W-:Y:S02]  /*148a30*/  IMAD.MOV.U32 R58, RZ, RZ, R39 ;  /* 0x000000ffff3a7224 */ /* 0x002fe400078e0027 */
[----:B------:R-:W-:Y:S01]  /*148a40*/  IMAD.MOV.U32 R59, RZ, RZ, R38 ;  /* 0x000000ffff3b7224 */ /* 0x000fe200078e0026 */
[----:B------:R-:W3:Y:S04]  /*148a50*/  LDL R39, [R1+0x56a8] ;  /* 0x0056a80001277983 */ /* 0x000ee80000100800 */
[----:B------:R-:W3:Y:S04]  /*148a60*/  LDL R38, [R1+0x569c] ;  /* 0x00569c0001267983 */ /* 0x000ee80000100800 */
[----:B------:R4:W-:Y:S02]  /*148a70*/  LDGSTS.E [R56+0x21900], desc[UR40][R58.64], P1 ;  /* 0x219000003a387fae */ /* 0x0009e400089a1028 */
[----:B----4-:R-:W-:-:S02]  /*148a80*/  IMAD.MOV.U32 R59, RZ, RZ, R40 ;  /* 0x000000ffff3b7224 */ /* 0x010fc400078e0028 */
        /* <DEDUP_REMOVED lines=15> */
[----:B-1----:R-:W-:Y:S01]  /*148b80*/  MOV R58, R45 ;  /* 0x0000002d003a7202 */ /* 0x002fe20000000f00 */
[----:B------:R-:W-:Y:S01]  /*148b90*/  IMAD.MOV.U32 R59, RZ, RZ, R44 ;  /* 0x000000ffff3b7224 */ /* 0x000fe200078e002c */
[----:B------:R-:W4:Y:S04]  /*148ba0*/  LDL R45, [R1+0x5690] ;  /* 0x00569000012d7983 */ /* 0x000f280000100800 */
[----:B------:R-:W4:Y:S04]  /*148bb0*/  LDL R44, [R1+0x5684] ;  /* 0x00568400012c7983 */ /* 0x000f280000100800 */
[----:B------:R1:W-:Y:S02]  /*148bc0*/  LDGSTS.E [R56+0x21d00], desc[UR40][R58.64], P1 ;  /* 0x21d000003a387fae */ /* 0x0003e400089a1028 */
[----:B-1----:R-:W-:Y:S01]  /*148bd0*/  IMAD.MOV.U32 R58, RZ, RZ, R35 ;  /* 0x000000ffff3a7224 */ /* 0x002fe200078e0023 */
[----:B------:R-:W-:Y:S01]  /*148be0*/  USEL UR10, URZ, 0x4, !UP1 ;  /* 0x00000004ff0a7887 */ /* 0x000fe2000c800000 */
[----:B------:R-:W4:Y:S01]  /*148bf0*/  LDL R35, [R1+0x55a0] ;  /* 0x0055a00001237983 */ /* 0x000f220000100800 */
[----:B------:R-:W-:-:S02]  /*148c00*/  IMAD.MOV.U32 R59, RZ, RZ, R34 ;  /* 0x000000ffff3b7224 */ /* 0x000fc400078e0022 */
[----:B------:R-:W-:Y:S01]  /*148c10*/  USEL UR10, UR10, URZ, !UP0 ;  /* 0x000000ff0a0a7287 */ /* 0x000fe2000c000000 */
[----:B------:R-:W4:Y:S04]  /*148c20*/  LDL R34, [R1+0x5594] ;  /* 0x0055940001227983 */ /* 0x000f280000100800 */
[----:B------:R1:W-:Y:S02]  /*148c30*/  LDGSTS.E [R56+0x21e00], desc[UR40][R58.64], P1 ;  /* 0x21e000003a387fae */ /* 0x0003e400089a1028 */
[----:B-1----:R-:W-:Y:S02]  /*148c40*/  IMAD.MOV.U32 R59, RZ, RZ, R46 ;  /* 0x000000ffff3b7224 */ /* 0x002fe400078e002e */
[----:B------:R-:W4:Y:S01]  /*148c50*/  LDL R46, [R1+0x5674] ;  /* 0x00567400012e7983 */ /* 0x000f220000100800 */
[----:B------:R-:W-:-:S03]  /*148c60*/  IMAD.MOV.U32 R58, RZ, RZ, R47 ;  /* 0x000000ffff3a7224 */ /* 0x000fc600078e002f */
[----:B------:R-:W4:Y:S01]  /*148c70*/  LDL R47, [R1+0x5680] ;  /* 0x00568000012f7983 */ /* 0x000f220000100800 */
[----:B------:R-:W-:-:S03]  /*148c80*/  ISETP.NE.U32.AND P0, PT, RZ, UR10, PT ;  /* 0x0000000aff007c0c */ /* 0x000fc6000bf05070 */
[----:B------:R2:W-:Y:S02]  /*148c90*/  LDGSTS.E [R56+0x21f00], desc[UR40][R58.64], P1 ;  /* 0x21f000003a387fae */ /* 0x0005e400089a1028 */
[----:B--2---:R-:W-:Y:S02]  /*148ca0*/  IMAD.MOV.U32 R59, RZ, RZ, R42 ;  /* 0x000000ffff3b7224 */ /* 0x004fe400078e002a */
[----:B------:R-:W2:Y:S01]  /*148cb0*/  LDL R42, [R1+0x55a4] ;  /* 0x0055a400012a7983 */ /* 0x000ea20000100800 */
[----:B---3--:R-:W-:-:S03]  /*148cc0*/  IMAD.MOV.U32 R58, RZ, RZ, R43 ;  /* 0x000000ffff3a7224 */ /* 0x008fc600078e002b */
        /* <DEDUP_REMOVED lines=41> */
[----:B--2---:R-:W-:-:S03]  /*148f60*/  IMAD.MOV.U32 R59, RZ, RZ, R42 ;  /* 0x000000ffff3b7224 */ /* 0x004fc600078e002a */
        /* <DEDUP_REMOVED lines=20> */
[----:B-1----:R-:W-:Y:S01]  /*1490b0*/  MOV R58, R37 ;  /* 0x00000025003a7202 */ /* 0x002fe20000000f00 */
        /* <DEDUP_REMOVED lines=44> */
[----:B-1----:R-:W-:-:S03]  /*149380*/  IMAD.MOV.U32 R58, RZ, RZ, R45 ;  /* 0x000000ffff3a7224 */ /* 0x002fc600078e002d */
[----:B------:R-:W4:Y:S01]  /*149390*/  LDL R45, [R1+0x5390] ;  /* 0x00539000012d7983 */ /* 0x000f220000100800 */
[----:B------:R-:W-:-:S03]  /*1493a0*/  IMAD.MOV.U32 R59, RZ, RZ, R44 ;  /* 0x000000ffff3b7224 */ /* 0x000fc600078e002c */
[----:B------:R-:W4:Y:S04]  /*1493b0*/  LDL R44, [R1+0x5384] ;  /* 0x00538400012c7983 */ /* 0x000f280000100800 */
[----:B------:R1:W-:Y:S02]  /*1493c0*/  LDGSTS.E [R56+0x27c00], desc[UR40][R58.64], P0 ;  /* 0x27c000003a387fae */ /* 0x0003e400081a1028 */
[----:B-1----:R-:W-:Y:S02]  /*1493d0*/  IMAD.MOV.U32 R58, RZ, RZ, R33 ;  /* 0x000000ffff3a7224 */ /* 0x002fe400078e0021 */
[----:B------:R-:W-:Y:S01]  /*1493e0*/  IMAD.MOV.U32 R59, RZ, RZ, R32 ;  /* 0x000000ffff3b7224 */ /* 0x000fe200078e0020 */
[----:B------:R-:W-:Y:S01]  /*1493f0*/  USEL UR10, UR10, URZ, !UP0 ;  /* 0x000000ff0a0a7287 */ /* 0x000fe2000c000000 */
        /* <DEDUP_REMOVED lines=8> */
[----:B------:R-:W-:Y:S01]  /*149480*/  ISETP.NE.U32.AND P1, PT, RZ, UR10, PT ;  /* 0x0000000aff007c0c */ /* 0x000fe2000bf25070 */
        /* <DEDUP_REMOVED lines=23> */
[----:B----4-:R-:W-:Y:S01]  /*149600*/  MOV R58, R41 ;  /* 0x00000029003a7202 */ /* 0x010fe20000000f00 */
[----:B------:R-:W-:Y:S01]  /*149610*/  IMAD.MOV.U32 R59, RZ, RZ, R40 ;  /* 0x000000ffff3b7224 */ /* 0x000fe200078e0028 */
[----:B------:R-:W-:Y:S01]  /*149620*/  ISETP.NE.U32.AND P0, PT, RZ, UR10, PT ;  /* 0x0000000aff007c0c */ /* 0x000fe2000bf05070 */
        /* <DEDUP_REMOVED lines=20> */
[----:B------:R-:W3:Y:S04]  /*149770*/  LDL R25, [R1+0x4c60] ;  /* 0x004c600001197983 */ /* 0x000ee80000100800 */
[----:B------:R1:W-:Y:S04]  /*149780*/  LDGSTS.E [R56+0x29f00], desc[UR40][R58.64], P1 ;  /* 0x29f000003a387fae */ /* 0x0003e800089a1028 */
[----:B------:R-:W3:Y:S01]  /*149790*/  LDL R24, [R1+0x5048] ;  /* 0x0050480001187983 */ /* 0x000ee20000100800 */
[----:B-1----:R-:W-:Y:S01]  /*1497a0*/  MOV R58, R27 ;  /* 0x0000001b003a7202 */ /* 0x002fe20000000f00 */
[----:B------:R-:W-:-:S02]  /*1497b0*/  IMAD.MOV.U32 R59, RZ, RZ, R26 ;  /* 0x000000ffff3b7224 */ /* 0x000fc400078e001a */
[----:B------:R-:W3:Y:S04]  /*1497c0*/  LDL R27, [R1+0x4ce4] ;  /* 0x004ce400011b7983 */ /* 0x000ee80000100800 */
[----:B------:R1:W-:Y:S04]  /*1497d0*/  LDGSTS.E [R56+0x2b800], desc[UR40][R58.64], P0 ;  /* 0x2b8000003a387fae */ /* 0x0003e800081a1028 */
[----:B------:R-:W3:Y:S01]  /*1497e0*/  LDL R26, [R1+0x5040] ;  /* 0x00504000011a7983 */ /* 0x000ee20000100800 */
[----:B-1----:R-:W-:Y:S02]  /*1497f0*/  IMAD.MOV.U32 R58, RZ, RZ, R29 ;  /* 0x000000ffff3a7224 */ /* 0x002fe400078e001d */
        /* <DEDUP_REMOVED lines=25> */
[----:B------:R-:W-:-:S03]  /*149990*/  USEL UR10, UR10, URZ, !UP0 ;  /* 0x000000ff0a0a7287 */ /* 0x000fc6000c000000 */
[----:B------:R1:W-:Y:S03]  /*1499a0*/  LDGSTS.E [R56+0x2bd00], desc[UR40][R58.64], P0 ;  /* 0x2bd000003a387fae */ /* 0x0003e600081a1028 */
[----:B------:R-:W-:Y:S01]  /*1499b0*/  ISETP.NE.U32.AND P1, PT, RZ, UR10, PT ;  /* 0x0000000aff007c0c */ /* 0x000fe2000bf25070 */
        /* <DEDUP_REMOVED lines=34> */
[----:B------:R-:W4:Y:S01]  /*149be0*/  LDL.LU.64 R4, [R1+0x4c38] ;  /* 0x004c380001047983 */ /* 0x000f220000300a00 */
[----:B------:R-:W-:-:S03]  /*149bf0*/  UISETP.GT.AND UP1, UPT, UR13, 0x5f, UPT ;  /* 0x0000005f0d00788c */ /* 0x000fc6000bf24270 */
[----:B------:R1:W-:Y:S01]  /*149c00*/  LDGSTS.E [R56+0x2dc00], desc[UR40][R58.64], P1 ;  /* 0x2dc000003a387fae */ /* 0x0003e200089a1028 */
[----:B------:R-:W-:-:S03]  /*149c10*/  USEL UR10, URZ, 0x4, !UP1 ;  /* 0x00000004ff0a7887 */ /* 0x000fc6000c800000 */
[----:B------:R-:W4:Y:S01]  /*149c20*/  LDL.LU.64 R16, [R1+0x4c30] ;  /* 0x004c300001107983 */ /* 0x000f220000300a00 */
[----:B------:R-:W-:Y:S01]  /*149c30*/  USEL UR10, UR10, URZ, !UP0 ;  /* 0x000000ff0a0a7287 */ /* 0x000fe2000c000000 */
[----:B-1----:R-:W-:Y:S02]  /*149c40*/  IMAD.MOV.U32 R58, RZ, RZ, R22 ;  /* 0x000000ffff3a7224 */ /* 0x002fe400078e0016 */
[----:B------:R-:W-:Y:S01]  /*149c50*/  IMAD.MOV.U32 R59, RZ, RZ, R21 ;  /* 0x000000ffff3b7224 */ /* 0x000fe200078e0015 */
[----:B------:R-:W-:Y:S01]  /*149c60*/  UISETP.GT.AND UP1, UPT, UR13, 0x63, UPT ;  /* 0x000000630d00788c */ /* 0x000fe2000bf24270 */
[----:B------:R-:W4:Y:S04]  /*149c70*/  LDL.LU.64 R14, [R1+0x4c28] ;  /* 0x004c2800010e7983 */ /* 0x000f280000300a00 */
[----:B------:R1:W-:Y:S01]  /*149c80*/  LDGSTS.E [R56+0x2dd00], desc[UR40][R58.64], P1 ;  /* 0x2dd000003a387fae */ /* 0x0003e200089a1028 */
[----:B------:R-:W-:-:S03]  /*149c90*/  ISETP.NE.U32.AND P0, PT, RZ, UR10, PT ;  /* 0x0000000aff007c0c */ /* 0x000fc6000bf05070 */
[----:B------:R-:W4:Y:S01]  /*149ca0*/  LDL.LU.64 R12, [R1+0x4c20] ;  /* 0x004c2000010c7983 */ /* 0x000f220000300a00 */
[----:B-1----:R-:W-:Y:S02]  /*149cb0*/  IMAD.MOV.U32 R58, RZ, RZ, R24 ;  /* 0x000000ffff3a7224 */ /* 0x002fe400078e0018 */
[----:B------:R-:W-:Y:S01]  /*149cc0*/  IMAD.MOV.U32 R59, RZ, RZ, R23 ;  /* 0x000000ffff3b7224 */ /* 0x000fe200078e0017 */
[----:B------:R-:W-:Y:S01]  /*149cd0*/  USEL UR10, URZ, 0x4, !UP1 ;  /* 0x00000004ff0a7887 */ /* 0x000fe2000c800000 */
[----:B------:R-:W-:Y:S01]  /*149ce0*/  LOP3.LUT R0, R227, 0x40, RZ, 0xfc, !PT ;  /* 0x00000040e3007812 */ /* 0x000fe200078efcff */
[----:B------:R-:W4:Y:S04]  /*149cf0*/  LDL.LU.64 R10, [R1+0x4c18] ;  /* 0x004c1800010a7983 */ /* 0x000f280000300a00 */
[----:B------:R1:W-:Y:S01]  /*149d00*/  LDGSTS.E [R56+0x2de00], desc[UR40][R58.64], P1 ;  /* 0x2de000003a387fae */ /* 0x0003e200089a1028 */
[----:B------:R-:W-:-:S02]  /*149d10*/  USEL UR10, UR10, URZ, !UP0 ;  /* 0x000000ff0a0a7287 */ /* 0x000fc4000c000000 */
[----:B------:R-:W-:Y:S02]  /*149d20*/  UISETP.GT.AND UP1, UPT, UR13, 0x67, UPT ;  /* 0x000000670d00788c */ /* 0x000fe4000bf24270 */
[----:B------:R-:W-:Y:S01]  /*149d30*/  ISETP.GE.AND P2, PT, R0, UR13, PT ;  /* 0x0000000d00007c0c */ /* 0x000fe2000bf46270 */
[----:B------:R-:W4:Y:S01]  /*149d40*/  LDL.LU.64 R8, [R1+0x4c10] ;  /* 0x004c100001087983 */ /* 0x000f220000300a00 */
[----:B-1----:R-:W-:Y:S01]  /*149d50*/  MOV R58, R26 ;  /* 0x0000001a003a7202 */ /* 0x002fe20000000f00 */
[----:B------:R-:W-:Y:S01]  /*149d60*/  IMAD.MOV.U32 R59, RZ, RZ, R25 ;  /* 0x000000ffff3b7224 */ /* 0x000fe200078e0019 */
[----:B------:R-:W-:Y:S01]  /*149d70*/  SEL R0, RZ, 0x4, P2 ;  /* 0x00000004ff007807 */ /* 0x000fe20001000000 */
[----:B------:R-:W4:Y:S04]  /*149d80*/  LDL.LU.64 R6, [R1+0x4c08] ;  /* 0x004c080001067983 */ /* 0x000f280000300a00 */
[----:B------:R1:W-:Y:S02]  /*149d90*/  LDGSTS.E [R56+0x2df00], desc[UR40][R58.64], P1 ;  /* 0x2df000003a387fae */ /* 0x0003e400089a1028 */
[----:B-1----:R-:W-:-:S02]  /*149da0*/  IMAD.MOV.U32 R58, RZ, RZ, R28 ;  /* 0x000000ffff3a7224 */ /* 0x002fc400078e001c */
        /* <DEDUP_REMOVED lines=21> */
[----:B--2---:R-:W-:Y:S02]  /*149f00*/  IMAD.MOV.U32 R58, RZ, RZ, R42 ;  /* 0x000000ffff3a7224 */ /* 0x004fe400078e002a */
[----:B------:R-:W-:-:S05]  /*149f10*/  IMAD.MOV.U32 R59, RZ, RZ, R41 ;  /* 0x000000ffff3b7224 */ /* 0x000fca00078e0029 */
[----:B------:R3:W-:Y:S02]  /*149f20*/  LDGSTS.E [R56+0x2ff00], desc[UR40][R58.64], P0 ;  /* 0x2ff000003a387fae */ /* 0x0007e400081a1028 */
[----:B---3--:R-:W-:Y:S02]  /*149f30*/  IMAD.MOV.U32 R59, RZ, RZ, R43 ;  /* 0x000000ffff3b7224 */ /* 0x008fe400078e002b */
[----:B----4-:R-:W-:-:S05]  /*149f40*/  IMAD.MOV.U32 R58, RZ, RZ, R44 ;  /* 0x000000ffff3a7224 */ /* 0x010fca00078e002c */
[----:B------:R1:W-:Y:S02]  /*149f50*/  LDGSTS.E [R56+0x31800], desc[UR40][R58.64], P1 ;  /* 0x318000003a387fae */ /* 0x0003e400089a1028 */
[----:B-1----:R-:W-:Y:S01]  /*149f60*/  IMAD.MOV.U32 R59, RZ, RZ, R45 ;  /* 0x000000ffff3b7224 */ /* 0x002fe200078e002d */
[----:B------:R-:W-:-:S05]  /*149f70*/  MOV R58, R46 ;  /* 0x0000002e003a7202 */ /* 0x000fca0000000f00 */
[----:B------:R1:W-:Y:S02]  /*149f80*/  LDGSTS.E [R56+0x31900], desc[UR40][R58.64], P1 ;  /* 0x319000003a387fae */ /* 0x0003e400089a1028 */
[----:B-1----:R-:W-:Y:S02]  /*149f90*/  IMAD.MOV.U32 R58, RZ, RZ, R175 ;  /* 0x000000ffff3a7224 */ /* 0x002fe400078e00af */
[----:B------:R-:W-:-:S05]  /*149fa0*/  IMAD.MOV.U32 R59, RZ, RZ, R47 ;  /* 0x000000ffff3b7224 */ /* 0x000fca00078e002f */
[----:B------:R1:W-:Y:S02]  /*149fb0*/  LDGSTS.E [R56+0x31a00], desc[UR40][R58.64], P1 ;  /* 0x31a000003a387fae */ /* 0x0003e400089a1028 */
        /* <DEDUP_REMOVED lines=8> */
[----:B-1----:R-:W-:Y:S02]  /*14a040*/  IMAD.MOV.U32 R58, RZ, RZ, R169 ;  /* 0x000000ffff3a7224 */ /* 0x002fe400078e00a9 */
[----:B------:R-:W-:-:S05]  /*14a050*/  IMAD.MOV.U32 R59, RZ, RZ, R170 ;  /* 0x000000ffff3b7224 */ /* 0x000fca00078e00aa */
[----:B------:R1:W-:Y:S01]  /*14a060*/  LDGSTS.E [R56+0x31d00], desc[UR40][R58.64], P1 ;  /* 0x31d000003a387fae */ /* 0x0003e200089a1028 */
[----:B------:R-:W-:Y:S02]  /*14a070*/  ISETP.NE.U32.AND P0, PT, RZ, UR10, PT ;  /* 0x0000000aff007c0c */ /* 0x000fe4000bf05070 */
[----:B-1----:R-:W-:Y:S01]  /*14a080*/  MOV R58, R167 ;  /* 0x000000a7003a7202 */ /* 0x002fe20000000f00 */
        /* <DEDUP_REMOVED lines=13> */
[----:B------:R1:W-:Y:S01]  /*14a160*/  LDGSTS.E [R56+0x33a00], desc[UR40][R58.64], P0 ;  /* 0x33a000003a387fae */ /* 0x0003e200081a1028 */
[----:B------:R-:W-:Y:S01]  /*14a170*/  UISETP.GT.AND UP1, UPT, UR13, 0x6b, UPT ;  /* 0x0000006b0d00788c */ /* 0x000fe2000bf24270 */
[----:B-1----:R-:W-:Y:S01]  /*14a180*/  MOV R58, R156 ;  /* 0x0000009c003a7202 */ /* 0x002fe20000000f00 */
        /* <DEDUP_REMOVED lines=63> */
[----:B------:R-:W-:Y:S01]  /*14a580*/  ISETP.GE.AND P1, PT, R227, UR13, PT ;  /* 0x0000000de3007c0c */ /* 0x000fe2000bf26270 */
[----:B-1----:R-:W-:Y:S02]  /*14a590*/  IMAD.MOV.U32 R58, RZ, RZ, R110 ;  /* 0x000000ffff3a7224 */ /* 0x002fe400078e006e */
[----:B------:R-:W-:-:S05]  /*14a5a0*/  IMAD.MOV.U32 R59, RZ, RZ, R111 ;  /* 0x000000ffff3b7224 */ /* 0x000fca00078e006f */
[----:B------:R1:W-:Y:S01]  /*14a5b0*/  LDGSTS.E [R56+0x37e00], desc[UR40][R58.64], P0 ;  /* 0x37e000003a387fae */ /* 0x0003e200081a1028 */
[----:B------:R-:W-:Y:S02]  /*14a5c0*/  SEL R57, RZ, 0x4, P1 ;  /* 0x00000004ff397807 */ /* 0x000fe40000800000 */
[----:B-1----:R-:W-:Y:S01]  /*14a5d0*/  MOV R58, R108 ;  /* 0x0000006c003a7202 */ /* 0x002fe20000000f00 */
[----:B------:R-:W-:-:S05]  /*14a5e0*/  IMAD.MOV.U32 R59, RZ, RZ, R109 ;  /* 0x000000ffff3b7224 */ /* 0x000fca00078e006d */
[----:B------:R1:W-:Y:S01]  /*14a5f0*/  LDGSTS.E [R56+0x37f00], desc[UR40][R58.64], P0 ;  /* 0x37f000003a387fae */ /* 0x0003e200081a1028 */
[----:B------:R-:W-:-:S04]  /*14a600*/  PLOP3.LUT P0, PT, PT, PT, UP0, 0x80, 0x8 ;  /* 0x000000000008781c */ /* 0x000fc80003f0f008 */
[----:B------:R-:W-:Y:S02]  /*14a610*/  SEL R57, R57, RZ, !P0 ;  /* 0x000000ff39397207 */ /* 0x000fe40004000000 */
[----:B------:R-:W-:Y:S02]  /*14a620*/  SEL R0, R0, RZ, !P0 ;  /* 0x000000ff00007207 */ /* 0x000fe40004000000 */
[----:B------:R-:W-:Y:S02]  /*14a630*/  ISETP.NE.U32.AND P1, PT, R57, RZ, PT ;  /* 0x000000ff3900720c */ /* 0x000fe40003f25070 */
[----:B------:R-:W-:Y:S02]  /*14a640*/  IADD3 R57, P2, PT, R4, R162, RZ ;  /* 0x000000a204397210 */ /* 0x000fe40007f5e0ff */
[----:B------:R-:W-:-:S03]  /*14a650*/  ISETP.NE.U32.AND P0, PT, R0, RZ, PT ;  /* 0x000000ff0000720c */ /* 0x000fc60003f05070 */
[----:B------:R-:W-:Y:S02]  /*14a660*/  IMAD.X R0, R5, 0x1, R3, P2 ;  /* 0x0000000105007824 */ /* 0x000fe400010e0603 */
[----:B------:R-:W2:Y:S04]  /*14a670*/  LDL.LU.64 R4, [R1+0x4c00] ;  /* 0x004c000001047983 */ /* 0x000ea80000300a00 */
        /* <DEDUP_REMOVED lines=12> */
[----:B-1----:R-:W-:-:S03]  /*14a740*/  IADD3 R59, P2, PT, R16, R162, RZ ;  /* 0x000000a2103b7210 */ /* 0x002fc60007f5e0ff */
[----:B------:R-:W4:Y:S02]  /*14a750*/  LDL.LU R169, [R1+0x1ec] ;  /* 0x0001ec0001a97983 */ /* 0x000f240000300800 */
[--C-:B------:R-:W-:Y:S01]  /*14a760*/  IMAD.X R58, R17, 0x1, R3.reuse, P2 ;  /* 0x00000001113a7824 */ /* 0x100fe200010e0603 */
[-C--:B------:R-:W-:Y:S01]  /*14a770*/  IADD3 R61, P2, PT, R14, R162.reuse, RZ ;  /* 0x000000a20e3d7210 */ /* 0x080fe20007f5e0ff */
[----:B------:R-:W4:Y:S04]  /*14a780*/  LDL.LU R168, [R1+0x1f0] ;  /* 0x0001f00001a87983 */ /* 0x000f280000300800 */
        /* <DEDUP_REMOVED lines=12> */
[----:B------:R-:W-:Y:S01]  /*14a850*/  IMAD.X R68, R7, 0x1, R3, P2 ;  /* 0x0000000107447824 */ /* 0x000fe200010e0603 */
[----:B------:R-:W4:Y:S01]  /*14a860*/  LDL.LU R163, [R1+0x11c] ;  /* 0x00011c0001a37983 */ /* 0x000f220000300800 */
[----:B--2---:R-:W-:-:S03]  /*14a870*/  IADD3 R71, P2, PT, R4, R162, RZ ;  /* 0x000000a204477210 */ /* 0x004fc60007f5e0ff */
[----:B------:R-:W2:Y:S01]  /*14a880*/  LDL.LU R162, [R1+0x120] ;  /* 0x0001200001a27983 */ /* 0x000ea20000300800 */
[----:B---3--:R-:W-:-:S03]  /*14a890*/  IMAD.MOV.U32 R91, RZ, RZ, R175 ;  /* 0x000000ffff5b7224 */ /* 0x008fc600078e00af */
[----:B------:R-:W3:Y:S01]  /*14a8a0*/  LDL.LU R175, [R1+0x124] ;  /* 0x0001240001af7983 */ /* 0x000ee20000300800 */
[----:B----4-:R-:W-:-:S03]  /*14a8b0*/  MOV R90, R174 ;  /* 0x000000ae005a7202 */ /* 0x010fc60000000f00 */
[----:B------:R-:W4:Y:S01]  /*14a8c0*/  LDL.LU R174, [R1+0x128] ;  /* 0x0001280001ae7983 */ /* 0x000f220000300800 */
[----:B------:R-:W-:Y:S02]  /*14a8d0*/  IMAD.MOV.U32 R89, RZ, RZ, R159 ;  /* 0x000000ffff597224 */ /* 0x000fe400078e009f */
[----:B------:R-:W-:Y:S02]  /*14a8e0*/  IMAD.MOV.U32 R88, RZ, RZ, R158 ;  /* 0x000000ffff587224 */ /* 0x000fe400078e009e */
[----:B------:R-:W-:Y:S02]  /*14a8f0*/  IMAD.MOV.U32 R85, RZ, RZ, R173 ;  /* 0x000000ffff557224 */ /* 0x000fe400078e00ad */
[----:B------:R-:W4:Y:S01]  /*14a900*/  LDL.LU R173, [R1+0x12c] ;  /* 0x00012c0001ad7983 */ /* 0x000f220000300800 */
[----:B------:R-:W-:-:S03]  /*14a910*/  IMAD.MOV.U32 R84, RZ, RZ, R172 ;  /* 0x000000ffff547224 */ /* 0x000fc600078e00ac */
[----:B------:R-:W4:Y:S04]  /*14a920*/  LDL.LU R172, [R1+0x130] ;  /* 0x0001300001ac7983 */ /* 0x000f280000300800 */
[----:B------:R-:W-:Y:S04]  /*14a930*/  STL.64 [R1+0x3890], R90 ;  /* 0x0038905a01007387 */ /* 0x000fe80000100a00 */
[----:B------:R-:W-:Y:S01]  /*14a940*/  STL.64 [R1+0x3888], R88 ;  /* 0x0038885801007387 */ /* 0x000fe20000100a00 */
[----:B------:R-:W-:-:S03]  /*14a950*/  IMAD.MOV.U32 R81, RZ, RZ, R171 ;  /* 0x000000ffff517224 */ /* 0x000fc600078e00ab */
[----:B------:R-:W4:Y:S01]  /*14a960*/  LDL.LU R171, [R1+0x134] ;  /* 0x0001340001ab7983 */ /* 0x000f220000300800 */
[----:B------:R-:W-:-:S03]  /*14a970*/  MOV R80, R170 ;  /* 0x000000aa00507202 */ /* 0x000fc60000000f00 */
[----:B------:R-:W4:Y:S01]  /*14a980*/  LDL.LU R170, [R1+0x138] ;  /* 0x0001380001aa7983 */ /* 0x000f220000300800 */
[----:B------:R-:W-:Y:S02]  /*14a990*/  IMAD.MOV.U32 R86, RZ, RZ, R156 ;  /* 0x000000ffff567224 */ /* 0x000fe400078e009c */
[----:B------:R-:W-:Y:S02]  /*14a9a0*/  IMAD.MOV.U32 R87, RZ, RZ, R157 ;  /* 0x000000ffff577224 */ /* 0x000fe400078e009d */
[----:B------:R-:W-:-:S03]  /*14a9b0*/  IMAD.MOV.U32 R82, RZ, RZ, R154 ;  /* 0x000000ffff527224 */ /* 0x000fc600078e009a */
[----:B------:R-:W-:Y:S01]  /*14a9c0*/  STL.64 [R1+0x3880], R86 ;  /* 0x0038805601007387 */ /* 0x000fe20000100a00 */
[----:B------:R-:W-:-:S03]  /*14a9d0*/  IMAD.MOV.U32 R83, RZ, RZ, R155 ;  /* 0x000000ffff537224 */ /* 0x000fc600078e009b */
[----:B------:R-:W-:Y:S04]  /*14a9e0*/  STL.64 [R1+0x3878], R84 ;  /* 0x0038785401007387 */ /* 0x000fe80000100a00 */
        /* <DEDUP_REMOVED lines=8> */
[----:B------:R-:W-:Y:S04]  /*14aa70*/  STL.64 [R1+0x3870], R82 ;  /* 0x0038705201007387 */ /* 0x000fe80000100a00 */
[----:B------:R-:W4:Y:S04]  /*14aa80*/  LDL.LU R155, [R1+0xfc] ;  /* 0x0000fc00019b7983 */ /* 0x000f280000300800 */
[----:B------:R-:W4:Y:S01]  /*14aa90*/  LDL.LU R154, [R1+0x100] ;  /* 0x00010000019a7983 */ /* 0x000f220000300800 */
[----:B------:R-:W-:-:S03]  /*14aaa0*/  IMAD.MOV.U32 R76, RZ, RZ, R166 ;  /* 0x000000ffff4c7224 */ /* 0x000fc600078e00a6 */
[----:B------:R-:W-:Y:S01]  /*14aab0*/  STL.64 [R1+0x38a8], R80 ;  /* 0x0038a85001007387 */ /* 0x000fe20000100a00 */
[----:B------:R-:W-:-:S03]  /*14aac0*/  IMAD.MOV.U32 R77, RZ, RZ, R167 ;  /* 0x000000ffff4d7224 */ /* 0x000fc600078e00a7 */
[----:B------:R-:W4:Y:S01]  /*14aad0*/  LDL.LU R169, [R1+0xdc] ;  /* 0x0000dc0001a97983 */ /* 0x000f220000300800 */
[----:B------:R-:W-:-:S03]  /*14aae0*/  IMAD.MOV.U32 R75, RZ, RZ, R165 ;  /* 0x000000ffff4b7224 */ /* 0x000fc600078e00a5 */
[----:B------:R-:W4:Y:S01]  /*14aaf0*/  LDL.LU R168, [R1+0xe0] ;  /* 0x0000e00001a87983 */ /* 0x000f220000300800 */
[----:B------:R-:W-:-:S03]  /*14ab00*/  IMAD.MOV.U32 R74, RZ, RZ, R164 ;  /* 0x000000ffff4a7224 */ /* 0x000fc600078e00a4 */
[----:B------:R-:W-:Y:S04]  /*14ab10*/  STL.64 [R1+0x38a0], R78 ;  /* 0x0038a04e01007387 */ /* 0x000fe80000100a00 */
[----:B------:R-:W4:Y:S01]  /*14ab20*/  LDL.LU R167, [R1+0xe4] ;  /* 0x0000e40001a77983 */ /* 0x000f220000300800 */
[----:B------:R-:W-:-:S03]  /*14ab30*/  IMAD.MOV.U32 R73, RZ, RZ, R163 ;  /* 0x000000ffff497224 */ /* 0x000fc600078e00a3 */
[----:B------:R-:W4:Y:S04]  /*14ab40*/  LDL.LU R166, [R1+0xe8] ;  /* 0x0000e80001a67983 */ /* 0x000f280000300800 */
[----:B------:R-:W4:Y:S04]  /*14ab50*/  LDL.LU R165, [R1+0xec] ;  /* 0x0000ec0001a57983 */ /* 0x000f280000300800 */
[----:B------:R-:W4:Y:S04]  /*14ab60*/  LDL.LU R164, [R1+0xf0] ;  /* 0x0000f00001a47983 */ /* 0x000f280000300800 */
[----:B------:R-:W-:Y:S04]  /*14ab70*/  STL.64 [R1+0x3898], R76 ;  /* 0x0038984c01007387 */ /* 0x000fe80000100a00 */
[----:B------:R-:W4:Y:S01]  /*14ab80*/  LDL.LU R163, [R1+0xf4] ;  /* 0x0000f40001a37983 */ /* 0x000f220000300800 */
[----:B--2---:R-:W-:-:S03]  /*14ab90*/  IMAD.MOV.U32 R72, RZ, RZ, R162 ;  /* 0x000000ffff487224 */ /* 0x004fc600078e00a2 */
[----:B------:R-:W2:Y:S01]  /*14aba0*/  LDL.LU R162, [R1+0xf8] ;  /* 0x0000f80001a27983 */ /* 0x000ea20000300800 */
[----:B---3--:R-:W-:-:S03]  /*14abb0*/  IMAD.MOV.U32 R47, RZ, RZ, R175 ;  /* 0x000000ffff2f7224 */ /* 0x008fc600078e00af */
[----:B------:R-:W3:Y:S01]  /*14abc0*/  LDL.LU R175, [R1+0xc4] ;  /* 0x0000c40001af7983 */ /* 0x000ee20000300800 */
[----:B----4-:R-:W-:-:S03]  /*14abd0*/  MOV R46, R174 ;  /* 0x000000ae002e7202 */ /* 0x010fc60000000f00 */
[----:B------:R-:W4:Y:S04]  /*14abe0*/  LDL.LU R174, [R1+0xc8] ;  /* 0x0000c80001ae7983 */ /* 0x000f280000300800 */
[----:B------:R-:W-:Y:S01]  /*14abf0*/  STL.64 [R1+0x38d0], R74 ;  /* 0x0038d04a01007387 */ /* 0x000fe20000100a00 */
        /* <DEDUP_REMOVED lines=8> */
[----:B------:R-:W-:-:S04]  /*14ac80*/  UISETP.GT.AND UP1, UPT, UR13, 0x73, UPT ;  /* 0x000000730d00788c */ /* 0x000fc8000bf24270 */
[----:B------:R-:W-:Y:S02]  /*14ac90*/  USEL UR10, URZ, 0x4, !UP1 ;  /* 0x00000004ff0a7887 */ /* 0x000fe4000c800000 */
[----:B------:R-:W-:Y:S02]  /*14aca0*/  UISETP.GT.AND UP2, UPT, UR13, 0x77, UPT ;  /* 0x000000770d00788c */ /* 0x000fe4000bf44270 */
[----:B------:R-:W-:Y:S01]  /*14acb0*/  USEL UR10, UR10, URZ, !UP0 ;  /* 0x000000ff0a0a7287 */ /* 0x000fe2000c000000 */
[----:B------:R-:W-:Y:S01]  /*14acc0*/  IMAD.X R70, R5, 0x1, R3, P2 ;  /* 0x0000000105467824 */ /* 0x000fe200010e0603 */
[----:B------:R-:W-:-:S04]  /*14acd0*/  USEL UR11, URZ, 0x4, !UP2 ;  /* 0x00000004ff0b7887 */ /* 0x000fc8000d000000 */
[----:B------:R-:W-:Y:S01]  /*14ace0*/  ISETP.NE.U32.AND P2, PT, RZ, UR10, PT ;  /* 0x0000000aff007c0c */ /* 0x000fe2000bf45070 */
[----:B------:R-:W-:Y:S01]  /*14acf0*/  USEL UR11, UR11, URZ, !UP0 ;  /* 0x000000ff0b0b7287 */ /* 0x000fe2000c000000 */
[----:B------:R-:W-:Y:S01]  /*14ad00*/  IMAD.MOV.U32 R41, RZ, RZ, R161 ;  /* 0x000000ffff297224 */ /* 0x000fe200078e00a1 */
[----:B------:R-:W-:Y:S01]  /*14ad10*/  STL.64 [R1+0x38c8], R72 ;  /* 0x0038c84801007387 */ /* 0x000fe20000100a00 */
[----:B------:R-:W-:Y:S01]  /*14ad20*/  IMAD.MOV.U32 R40, RZ, RZ, R160 ;  /* 0x000000ffff287224 */ /* 0x000fe200078e00a0 */
[----:B------:R-:W-:Y:S01]  /*14ad30*/  UISETP.GT.AND UP3, UPT, UR13, 0x7b, UPT ;  /* 0x0000007b0d00788c */ /* 0x000fe2000bf64270 */
[----:B------:R-:W-:Y:S01]  /*14ad40*/  IMAD.MOV.U32 R39, RZ, RZ, R159 ;  /* 0x000000ffff277224 */ /* 0x000fe200078e009f */
[----:B------:R-:W-:Y:S01]  /*14ad50*/  STL.64 [R1+0x38c0], R46 ;  /* 0x0038c02e01007387 */ /* 0x000fe20000100a00 */
[----:B------:R-:W-:Y:S01]  /*14ad60*/  ISETP.NE.U32.AND P3, PT, RZ, UR11, PT ;  /* 0x0000000bff007c0c */ /* 0x000fe2000bf65070 */
[----:B------:R-:W-:Y:S02]  /*14ad70*/  IMAD.MOV.U32 R38, RZ, RZ, R158 ;  /* 0x000000ffff267224 */ /* 0x000fe400078e009e */
[----:B------:R-:W-:Y:S01]  /*14ad80*/  STL.64 [R1+0x38b8], R44 ;  /* 0x0038b82c01007387 */ /* 0x000fe20000100a00 */
[----:B------:R-:W-:-:S03]  /*14ad90*/  IMAD.MOV.U32 R23, RZ, RZ, R157 ;  /* 0x000000ffff177224 */ /* 0x000fc600078e009d */
[----:B------:R-:W-:Y:S01]  /*14ada0*/  STL.64 [R1+0x38b0], R42 ;  /* 0x0038b02a01007387 */ /* 0x000fe20000100a00 */
[----:B------:R-:W-:-:S03]  /*14adb0*/  MOV R22, R156 ;  /* 0x0000009c00167202 */ /* 0x000fc60000000f00 */
[----:B------:R-:W-:Y:S01]  /*14adc0*/  STL.64 [R1+0x38e8], R40 ;  /* 0x0038e82801007387 */ /* 0x000fe20000100a00 */
[----:B------:R-:W-:-:S03]  /*14add0*/  USEL UR12, URZ, 0x4, !UP3 ;  /* 0x00000004ff0c7887 */ /* 0x000fc6000d800000 */
[----:B------:R-:W-:Y:S01]  /*14ade0*/  STL.64 [R1+0x38e0], R38 ;  /* 0x0038e02601007387 */ /* 0x000fe20000100a00 */
[----:B------:R-:W-:Y:S02]  /*14adf0*/  IMAD.MOV.U32 R37, RZ, RZ, R155 ;  /* 0x000000ffff257224 */ /* 0x000fe400078e009b */
[----:B------:R-:W-:Y:S01]  /*14ae00*/  IMAD.MOV.U32 R36, RZ, RZ, R154 ;  /* 0x000000ffff247224 */ /* 0x000fe200078e009a */
[----:B------:R1:W-:Y:S01]  /*14ae10*/  STL.64 [R1+0x38d8], R22 ;  /* 0x0038d81601007387 */ /* 0x0003e20000100a00 */
[----:B------:R-:W-:Y:S01]  /*14ae20*/  USEL UR12, UR12, URZ, !UP0 ;  /* 0x000000ff0c0c7287 */ /* 0x000fe2000c000000 */
[----:B------:R-:W-:Y:S02]  /*14ae30*/  IMAD.MOV.U32 R11, RZ, RZ, R169 ;  /* 0x000000ffff0b7224 */ /* 0x000fe400078e00a9 */
[----:B------:R-:W-:Y:S01]  /*14ae40*/  IMAD.MOV.U32 R10, RZ, RZ, R168 ;  /* 0x000000ffff0a7224 */ /* 0x000fe200078e00a8 */
[----:B------:R-:W-:Y:S01]  /*14ae50*/  STL.64 [R1+0x3910], R36 ;  /* 0x0039102401007387 */ /* 0x000fe20000100a00 */
[----:B------:R-:W-:-:S03]  /*14ae60*/  IMAD.MOV.U32 R28, RZ, RZ, R57 ;  /* 0x000000ffff1c7224 */ /* 0x000fc600078e0039 */
[----:B------:R-:W-:Y:S01]  /*14ae70*/  LDGSTS.E [R56+0x39800], desc[UR40][R90.64], P2 ;  /* 0x398000005a387fae */ /* 0x000fe200091a1028 */
[----:B------:R-:W-:Y:S02]  /*14ae80*/  IMAD.MOV.U32 R35, RZ, RZ, R167 ;  /* 0x000000ffff237224 */ /* 0x000fe400078e00a7 */
[----:B------:R-:W-:Y:S01]  /*14ae90*/  IMAD.MOV.U32 R34, RZ, RZ, R166 ;  /* 0x000000ffff227224 */ /* 0x000fe200078e00a6 */
[----:B------:R1:W-:Y:S01]  /*14aea0*/  STL.64 [R1+0x3908], R10 ;  /* 0x0039080a01007387 */ /* 0x0003e20000100a00 */
[----:B------:R-:W-:-:S03]  /*14aeb0*/  IMAD.MOV.U32 R9, RZ, RZ, R165 ;  /* 0x000000ffff097224 */ /* 0x000fc600078e00a5 */
[----:B------:R-:W-:Y:S01]  /*14aec0*/  LDGSTS.E [R56+0x39900], desc[UR40][R88.64], P2 ;  /* 0x3990000058387fae */ /* 0x000fe200091a1028 */
[----:B------:R-:W-:-:S03]  /*14aed0*/  IMAD.MOV.U32 R8, RZ, RZ, R164 ;  /* 0x000000ffff087224 */ /* 0x000fc600078e00a4 */
[----:B------:R-:W-:Y:S01]  /*14aee0*/  STL.64 [R1+0x3900], R34 ;  /* 0x0039002201007387 */ /* 0x000fe20000100a00 */
[----:B------:R-:W-:Y:S01]  /*14aef0*/  IMAD.MOV.U32 R29, RZ, RZ, R0 ;  /* 0x000000ffff1d7224 */ /* 0x000fe200078e0000 */
[----:B------:R-:W-:Y:S02]  /*14af00*/  MOV R4, R59 ;  /* 0x0000003b00047202 */ /* 0x000fe40000000f00 */
[----:B------:R-:W-:Y:S01]  /*14af10*/  LDGSTS.E [R56+0x39a00], desc[UR40][R86.64], P2 ;  /* 0x39a0000056387fae */ /* 0x000fe200091a1028 */
[----:B------:R-:W-:-:S03]  /*14af20*/  IMAD.MOV.U32 R33, RZ, RZ, R163 ;  /* 0x000000ffff217224 */ /* 0x000fc600078e00a3 */
[----:B------:R1:W-:Y:S01]  /*14af30*/  STL.64 [R1+0x38f8], R8 ;  /* 0x0038f80801007387 */ /* 0x0003e20000100a00 */
[----:B------:R-:W-:-:S03]  /*14af40*/  IMAD.MOV.U32 R5, RZ, RZ, R58 ;  /* 0x000000ffff057224 */ /* 0x000fc600078e003a */
[----:B------:R-:W-:Y:S01]  /*14af50*/  LDGSTS.E [R56+0x39b00], desc[UR40][R84.64], P2 ;  /* 0x39b0000054387fae */ /* 0x000fe200091a1028 */
[----:B------:R-:W-:Y:S02]  /*14af60*/  IMAD.MOV.U32 R20, RZ, RZ, R61 ;  /* 0x000000ffff147224 */ /* 0x000fe400078e003d */
[----:B------:R-:W-:Y:S01]  /*14af70*/  IMAD.MOV.U32 R21, RZ, RZ, R60 ;  /* 0x000000ffff157224 */ /* 0x000fe200078e003c */
[----:B------:R-:W-:Y:S01]  /*14af80*/  LDGSTS.E [R56+0x39c00], desc[UR40][R82.64], P2 ;  /* 0x39c0000052387fae */ /* 0x000fe200091a1028 */
[----:B------:R-:W-:Y:S01]  /*14af90*/  IMAD.MOV.U32 R18, RZ, RZ, R63 ;  /* 0x000000ffff127224 */ /* 0x000fe200078e003f */
[----:B------:R-:W-:Y:S01]  /*14afa0*/  ISETP.NE.U32.AND P4, PT, RZ, UR12, PT ;  /* 0x0000000cff007c0c */ /* 0x000fe2000bf85070 */
[----:B------:R-:W-:Y:S01]  /*14afb0*/  IMAD.MOV.U32 R19, RZ, RZ, R62 ;  /* 0x000000ffff137224 */ /* 0x000fe200078e003e */
[----:B------:R-:W-:Y:S01]  /*14afc0*/  LDGSTS.E [R56+0x39d00], desc[UR40][R80.64], P2 ;  /* 0x39d0000050387fae */ /* 0x000fe200091a1028 */
[----:B------:R-:W-:Y:S02]  /*14afd0*/  IMAD.MOV.U32 R16, RZ, RZ, R65 ;  /* 0x000000ffff107224 */ /* 0x000fe400078e0041 */
[----:B------:R-:W-:Y:S01]  /*14afe0*/  IMAD.MOV.U32 R17, RZ, RZ, R64 ;  /* 0x000000ffff117224 */ /* 0x000fe200078e0040 */
[----:B------:R-:W-:Y:S01]  /*14aff0*/  LDGSTS.E [R56+0x39e00], desc[UR40][R78.64], P2 ;  /* 0x39e000004e387fae */ /* 0x000fe200091a1028 */
[----:B------:R-:W-:Y:S01]  /*14b000*/  IMAD.MOV.U32 R26, RZ, RZ, R67 ;  /* 0x000000ffff1a7224 */ /* 0x000fe200078e0043 */
[----:B------:R-:W-:Y:S01]  /*14b010*/  MOV R14, R69 ;  /* 0x00000045000e7202 */ /* 0x000fe20000000f00 */
[----:B------:R-:W-:Y:S01]  /*14b020*/  IMAD.MOV.U32 R27, RZ, RZ, R66 ;  /* 0x000000ffff1b7224 */ /* 0x000fe200078e0042 */
[----:B------:R-:W-:Y:S01]  /*14b030*/  LDGSTS.E [R56+0x39f00], desc[UR40][R76.64], P2 ;  /* 0x39f000004c387fae */ /* 0x000fe200091a1028 */
[----:B------:R-:W-:-:S03]  /*14b040*/  IMAD.MOV.U32 R15, RZ, RZ, R68 ;  /* 0x000000ffff0f7224 */ /* 0x000fc600078e0044 */
[----:B------:R-:W-:Y:S01]  /*14b050*/  LDGSTS.E [R56+0x3b800], desc[UR40][R74.64], P3 ;  /* 0x3b8000004a387fae */ /* 0x000fe200099a1028 */
[----:B------:R-:W-:Y:S02]  /*14b060*/  IMAD.MOV.U32 R12, RZ, RZ, R71 ;  /* 0x000000ffff0c7224 */ /* 0x000fe400078e0047 */
[----:B------:R-:W-:Y:S01]  /*14b070*/  IMAD.MOV.U32 R13, RZ, RZ, R70 ;  /* 0x000000ffff0d7224 */ /* 0x000fe200078e0046 */
[----:B------:R-:W-:Y:S04]  /*14b080*/  LDGSTS.E [R56+0x3b900], desc[UR40][R72.64], P3 ;  /* 0x3b90000048387fae */ /* 0x000fe800099a1028 */
[----:B------:R-:W-:Y:S04]  /*14b090*/  LDGSTS.E [R56+0x3ba00], desc[UR40][R46.64], P3 ;  /* 0x3ba000002e387fae */ /* 0x000fe800099a1028 */
[----:B------:R-:W-:Y:S04]  /*14b0a0*/  LDGSTS.E [R56+0x3bb00], desc[UR40][R44.64], P3 ;  /* 0x3bb000002c387fae */ /* 0x000fe800099a1028 */
[----:B------:R-:W-:Y:S01]  /*14b0b0*/  LDGSTS.E [R56+0x3bc00], desc[UR40][R42.64], P3 ;  /* 0x3bc000002a387fae */ /* 0x000fe200099a1028 */
[----:B------:R-:W-:-:S03]  /*14b0c0*/  UISETP.GT.AND UP4, UPT, UR13, 0x7f, UPT ;  /* 0x0000007f0d00788c */ /* 0x000fc6000bf84270 */
[----:B------:R-:W-:Y:S04]  /*14b0d0*/  LDGSTS.E [R56+0x3bd00], desc[UR40][R40.64], P3 ;  /* 0x3bd0000028387fae */ /* 0x000fe800099a1028 */
[----:B------:R-:W-:Y:S04]  /*14b0e0*/  LDGSTS.E [R56+0x3be00], desc[UR40][R38.64], P3 ;  /* 0x3be0000026387fae */ /* 0x000fe800099a1028 */
[----:B------:R-:W-:Y:S01]  /*14b0f0*/  LDGSTS.E [R56+0x3bf00], desc[UR40][R22.64], P3 ;  /* 0x3bf0000016387fae */ /* 0x000fe200099a1028 */
[----:B------:R-:W-:-:S03]  /*14b100*/  USEL UR13, URZ, 0x4, !UP4 ;  /* 0x00000004ff0d7887 */ /* 0x000fc6000e000000 */
[----:B------:R-:W-:Y:S01]  /*14b110*/  LDGSTS.E [R56+0x3d800], desc[UR40][R36.64], P4 ;  /* 0x3d80000024387fae */ /* 0x000fe2000a1a1028 */
[----:B------:R-:W-:-:S03]  /*14b120*/  USEL UR13, UR13, URZ, !UP0 ;  /* 0x000000ff0d0d7287 */ /* 0x000fc6000c000000 */
[----:B------:R-:W-:Y:S04]  /*14b130*/  LDGSTS.E [R56+0x3d900], desc[UR40][R10.64], P4 ;  /* 0x3d9000000a387fae */ /* 0x000fe8000a1a1028 */
[----:B------:R-:W-:Y:S01]  /*14b140*/  LDGSTS.E [R56+0x3da00], desc[UR40][R34.64], P4 ;  /* 0x3da0000022387fae */ /* 0x000fe2000a1a1028 */
[----:B------:R-:W-:-:S03]  /*14b150*/  ISETP.NE.U32.AND P5, PT, RZ, UR13, PT ;  /* 0x0000000dff007c0c */ /* 0x000fc6000bfa5070 */
[----:B------:R-:W-:Y:S01]  /*14b160*/  LDGSTS.E [R56+0x3db00], desc[UR40][R8.64], P4 ;  /* 0x3db0000008387fae */ /* 0x000fe2000a1a1028 */
[----:B--2---:R-:W-:Y:S01]  /*14b170*/  MOV R32, R162 ;  /* 0x000000a200207202 */ /* 0x004fe20000000f00 */
[----:B---3--:R-:W-:Y:S02]  /*14b180*/  IMAD.MOV.U32 R7, RZ, RZ, R175 ;  /* 0x000000ffff077224 */ /* 0x008fe400078e00af */
[----:B----4-:R-:W-:Y:S02]  /*14b190*/  IMAD.MOV.U32 R6, RZ, RZ, R174 ;  /* 0x000000ffff067224 */ /* 0x010fe400078e00ae */
[----:B------:R-:W-:Y:S04]  /*14b1a0*/  STL.64 [R1+0x38f0], R32 ;  /* 0x0038f02001007387 */ /* 0x000fe80000100a00 */
[----:B------:R2:W-:Y:S04]  /*14b1b0*/  STL.64 [R1+0x3928], R6 ;  /* 0x0039280601007387 */ /* 0x0005e80000100a00 */
[----:B------:R-:W-:Y:S04]  /*14b1c0*/  LDGSTS.E [R56+0x3dc00], desc[UR40][R32.64], P4 ;  /* 0x3dc0000020387fae */ /* 0x000fe8000a1a1028 */
[----:B------:R-:W-:Y:S01]  /*14b1d0*/  LDGSTS.E [R56+0x3dd00], desc[UR40][R6.64], P4 ;  /* 0x3dd0000006387fae */ /* 0x000fe2000a1a1028 */
[----:B------:R-:W-:-:S02]  /*14b1e0*/  IMAD.MOV.U32 R31, RZ, RZ, R173 ;  /* 0x000000ffff1f7224 */ /* 0x000fc400078e00ad */
[----:B------:R-:W-:-:S05]  /*14b1f0*/  IMAD.MOV.U32 R30, RZ, RZ, R172 ;  /* 0x000000ffff1e7224 */ /* 0x000fca00078e00ac */
[----:B------:R-:W-:Y:S04]  /*14b200*/  STL.64 [R1+0x3920], R30 ;  /* 0x0039201e01007387 */ /* 0x000fe80000100a00 */
[----:B------:R-:W-:Y:S01]  /*14b210*/  LDGSTS.E [R56+0x3de00], desc[UR40][R30.64], P4 ;  /* 0x3de000001e387fae */ /* 0x000fe2000a1a1028 */
[----:B------:R-:W-:Y:S02]  /*14b220*/  IMAD.MOV.U32 R25, RZ, RZ, R171 ;  /* 0x000000ffff197224 */ /* 0x000fe400078e00ab */
[----:B------:R-:W-:-:S05]  /*14b230*/  IMAD.MOV.U32 R24, RZ, RZ, R170 ;  /* 0x000000ffff187224 */ /* 0x000fca00078e00aa */
[----:B------:R3:W-:Y:S04]  /*14b240*/  STL.64 [R1+0x3918], R24 ;  /* 0x0039181801007387 */ /* 0x0007e80000100a00 */
[----:B------:R-:W-:Y:S04]  /*14b250*/  STL.64 [R1+0x4c38], R28 ;  /* 0x004c381c01007387 */ /* 0x000fe80000100a00 */
[----:B------:R4:W-:Y:S04]  /*14b260*/  STL.64 [R1+0x4c30], R4 ;  /* 0x004c300401007387 */ /* 0x0009e80000100a00 */
[----:B------:R1:W-:Y:S04]  /*14b270*/  STL.64 [R1+0x4c28], R20 ;  /* 0x004c281401007387 */ /* 0x0003e80000100a00 */
[----:B------:R1:W-:Y:S04]  /*14b280*/  STL.64 [R1+0x4c20], R18 ;  /* 0x004c201201007387 */ /* 0x0003e80000100a00 */
[----:B------:R1:W-:Y:S04]  /*14b290*/  STL.64 [R1+0x4c18], R16 ;  /* 0x004c181001007387 */ /* 0x0003e80000100a00 */
[----:B------:R-:W-:Y:S04]  /*14b2a0*/  STL.64 [R1+0x4c10], R26 ;  /* 0x004c101a01007387 */ /* 0x000fe80000100a00 */
[----:B------:R2:W-:Y:S04]  /*14b2b0*/  STL.64 [R1+0x4c08], R14 ;  /* 0x004c080e01007387 */ /* 0x0005e80000100a00 */
[----:B------:R2:W-:Y:S04]  /*14b2c0*/  STL.64 [R1+0x4c00], R12 ;  /* 0x004c000c01007387 */ /* 0x0005e80000100a00 */
[----:B-1----:R-:W4:Y:S04]  /*14b2d0*/  LDL.LU.64 R22, [R1+0x4bf8] ;  /* 0x004bf80001167983 */ /* 0x002f280000300a00 */
[----:B------:R-:W4:Y:S04]  /*14b2e0*/  LDL.LU.64 R10, [R1+0x4bf0] ;  /* 0x004bf000010a7983 */ /* 0x000f280000300a00 */
[----:B------:R-:W4:Y:S04]  /*14b2f0*/  LDL.LU.64 R8, [R1+0x4be8] ;  /* 0x004be80001087983 */ /* 0x000f280000300a00 */
[----:B--2---:R-:W2:Y:S04]  /*14b300*/  LDL.LU.64 R6, [R1+0x4be0] ;  /* 0x004be00001067983 */ /* 0x004ea80000300a00 */
[----:B------:R-:W-:Y:S04]  /*14b310*/  LDGSTS.E [R56+0x3df00], desc[UR40][R24.64], P4 ;  /* 0x3df0000018387fae */ /* 0x000fe8000a1a1028 */
[----:B------:R-:W-:Y:S04]  /*14b320*/  LDGSTS.E [R56+0x3f800], desc[UR40][R28.64], P5 ;  /* 0x3f8000001c387fae */ /* 0x000fe8000a9a1028 */
[----:B------:R-:W-:Y:S04]  /*14b330*/  LDGSTS.E [R56+0x3f900], desc[UR40][R4.64], P5 ;  /* 0x3f90000004387fae */ /* 0x000fe8000a9a1028 */
[----:B---3--:R-:W3:Y:S04]  /*14b340*/  LDL.LU.64 R24, [R1+0x4bd8] ;  /* 0x004bd80001187983 */ /* 0x008ee80000300a00 */
[----:B------:R-:W-:Y:S04]  /*14b350*/  LDGSTS.E [R56+0x3fa00], desc[UR40][R20.64], P5 ;  /* 0x3fa0000014387fae */ /* 0x000fe8000a9a1028 */
[----:B----4-:R-:W4:Y:S04]  /*14b360*/  LDL.LU.64 R4, [R1+0x4bd0] ;  /* 0x004bd00001047983 */ /* 0x010f280000300a00 */
[----:B------:R-:W-:Y:S04]  /*14b370*/  LDGSTS.E [R56+0x3fb00], desc[UR40][R18.64], P5 ;  /* 0x3fb0000012387fae */ /* 0x000fe8000a9a1028 */
[----:B------:R-:W4:Y:S04]  /*14b380*/  LDL.LU.64 R20, [R1+0x4bc8] ;  /* 0x004bc80001147983 */ /* 0x000f280000300a00 */
[----:B------:R-:W-:Y:S04]  /*14b390*/  LDGSTS.E [R56+0x3fc00], desc[UR40][R16.64], P5 ;  /* 0x3fc0000010387fae */ /* 0x000fe8000a9a1028 */
[----:B------:R-:W4:Y:S01]  /*14b3a0*/  LDL.LU.64 R18, [R1+0x4bc0] ;  /* 0x004bc00001127983 */ /* 0x000f220000300a00 */
[----:B------:R-:W-:-:S03]  /*14b3b0*/  IMAD.SHL.U32 R186, R186, 0x80, RZ ;  /* 0x00000080baba7824 */ /* 0x000fc600078e00ff */
[----:B------:R-:W-:Y:S04]  /*14b3c0*/  LDGSTS.E [R56+0x3fd00], desc[UR40][R26.64], P5 ;  /* 0x3fd000001a387fae */ /* 0x000fe8000a9a1028 */
[----:B------:R-:W4:Y:S01]  /*14b3d0*/  LDL.LU.64 R16, [R1+0x4bb8] ;  /* 0x004bb80001107983 */ /* 0x000f220000300a00 */
[----:B------:R-:W-:-:S03]  /*14b3e0*/  IMAD.SHL.U32 R186, R186, 0x4, RZ ;  /* 0x00000004baba7824 */ /* 0x000fc600078e00ff */
[----:B------:R-:W-:Y:S04]  /*14b3f0*/  LDGSTS.E [R56+0x3fe00], desc[UR40][R14.64], P5 ;  /* 0x3fe000000e387fae */ /* 0x000fe8000a9a1028 */
[----:B------:R1:W-:Y:S01]  /*14b400*/  LDGSTS.E [R56+0x3ff00], desc[UR40][R12.64], P5 ;  /* 0x3ff000000c387fae */ /* 0x0003e2000a9a1028 */
[----:B------:R-:W-:-:S03]  /*14b410*/  ULEA UR10, UR9, UR4, 0x11 ;  /* 0x00000004090a7291 */ /* 0x000fc6000f8e88ff */
[----:B------:R-:W0:Y:S04]  /*14b420*/  LDGDEPBAR ;  /* 0x00000000000079af */ /* 0x000e280000000000 */
[----:B------:R-:W4:Y:S04]  /*14b430*/  LDL.LU.64 R14, [R1+0x4bb0] ;  /* 0x004bb000010e7983 */ /* 0x000f280000300a00 */
[----:B------:R-:W4:Y:S01]  /*14b440*/  LDL.LU.64 R12, [R1+0x4ba8] ;  /* 0x004ba800010c7983 */ /* 0x000f220000300a00 */
[----:B------:R-:W-:-:S05]  /*14b450*/  IADD3 R0, P2, PT, R22, R186, RZ ;  /* 0x000000ba16007210 */ /* 0x000fca0007f5e0ff */
[--C-:B------:R-:W-:Y:S01]  /*14b460*/  IMAD.X R57, R23, 0x1, R2.reuse, P2 ;  /* 0x0000000117397824 */ /* 0x100fe200010e0602 */
[-C--:B------:R-:W-:Y:S01]  /*14b470*/  IADD3 R58, P2, PT, R10, R186.reuse, RZ ;  /* 0x000000ba0a3a7210 */ /* 0x080fe20007f5e0ff */
[----:B------:R-:W4:Y:S04]  /*14b480*/  LDL.LU.64 R22, [R1+0x4ba0] ;  /* 0x004ba00001167983 */ /* 0x000f280000300a00 */
[--C-:B-1----:R-:W-:Y:S01]  /*14b490*/  IMAD.X R56, R11, 0x1, R2.reuse, P2 ;  /* 0x000000010b387824 */ /* 0x102fe200010e0602 */
[-C--:B------:R-:W-:Y:S01]  /*14b4a0*/  IADD3 R60, P2, PT, R8, R186.reuse, RZ ;  /* 0x000000ba083c7210 */ /* 0x080fe20007f5e0ff */
[----:B------:R-:W4:Y:S04]  /*14b4b0*/  LDL.LU.64 R10, [R1+0x4b98] ;  /* 0x004b9800010a7983 */ /* 0x000f280000300a00 */
[--C-:B------:R-:W-:Y:S01]  /*14b4c0*/  IMAD.X R59, R9, 0x1, R2.reuse, P2 ;  /* 0x00000001093b7824 */ /* 0x100fe200010e0602 */
[----:B--2---:R-:W-:Y:S01]  /*14b4d0*/  IADD3 R62, P2, PT, R6, R186, RZ ;  /* 0x000000ba063e7210 */ /* 0x004fe20007f5e0ff */
[----:B------:R-:W2:Y:S04]  /*14b4e0*/  LDL.LU.64 R8, [R1+0x4b90] ;  /* 0x004b900001087983 */ /* 0x000ea80000300a00 */
[----:B------:R-:W-:-:S02]  /*14b4f0*/  IMAD.X R61, R7, 0x1, R2, P2 ;  /* 0x00000001073d7824 */ /* 0x000fc400010e0602 */
[----:B------:R-:W2:Y:S01]  /*14b500*/  LDL.LU.64 R6, [R1+0x4b88] ;  /* 0x004b880001067983 */ /* 0x000ea20000300a00 */
[----:B---3--:R-:W-:-:S04]  /*14b510*/  IADD3 R64, P2, PT, R24, R186, RZ ;  /* 0x000000ba18407210 */ /* 0x008fc80007f5e0ff */
[----:B------:R-:W-:Y:S02]  /*14b520*/  IADD3.X R63, PT, PT, R25, R2, RZ, P2, !PT ;  /* 0x00000002193f7210 */ /* 0x000fe400017fe4ff */
[----:B------:R-:W3:Y:S01]  /*14b530*/  LDL.LU.64 R24, [R1+0x4b80] ;  /* 0x004b800001187983 */ /* 0x000ee20000300a00 */
[----:B----4-:R-:W-:-:S05]  /*14b540*/  IADD3 R66, P2, PT, R4, R186, RZ ;  /* 0x000000ba04427210 */ /* 0x010fca0007f5e0ff */
[----:B------:R-:W-:Y:S02]  /*14b550*/  IMAD.X R65, R5, 0x1, R2, P2 ;  /* 0x0000000105417824 */ /* 0x000fe400010e0602 */
[----:B------:R-:W4:Y:S01]  /*14b560*/  LDL.LU.64 R4, [R1+0x4b78] ;  /* 0x004b780001047983 */ /* 0x000f220000300a00 */
[----:B------:R-:W-:-:S05]  /*14b570*/  IADD3 R68, P2, PT, R20, R186, RZ ;  /* 0x000000ba14447210 */ /* 0x000fca0007f5e0ff */
        /* <DEDUP_REMOVED lines=9> */
[--C-:B------:R-:W-:Y:S01]  /*14b610*/  IMAD.X R73, R15, 0x1, R2.reuse, P2 ;  /* 0x000000010f497824 */ /* 0x100fe200010e0602 */
[-C--:B------:R-:W-:Y:S01]  /*14b620*/  IADD3 R76, P2, PT, R12, R186.reuse, RZ ;  /* 0x000000ba0c4c7210 */ /* 0x080fe20007f5e0ff */
[----:B------:R-:W4:Y:S04]  /*14b630*/  LDL.LU.64 R14, [R1+0x4b58] ;  /* 0x004b5800010e7983 */ /* 0x000f280000300a00 */
[----:B------:R-:W-:Y:S02]  /*14b640*/  IMAD.X R75, R13, 0x1, R2, P2 ;  /* 0x000000010d4b7824 */ /* 0x000fe400010e0602 */
[----:B------:R-:W4:Y:S01]  /*14b650*/  LDL.LU.64 R12, [R1+0x4b50] ;  /* 0x004b5000010c7983 */ /* 0x000f220000300a00 */
[----:B------:R-:W-:-:S05]  /*14b660*/  IADD3 R78, P2, PT, R22, R186, RZ ;  /* 0x000000ba164e7210 */ /* 0x000fca0007f5e0ff */
[--C-:B------:R-:W-:Y:S01]  /*14b670*/  IMAD.X R77, R23, 0x1, R2.reuse, P2 ;  /* 0x00000001174d7824 */ /* 0x100fe200010e0602 */
[-C--:B------:R-:W-:Y:S01]  /*14b680*/  IADD3 R80, P2, PT, R10, R186.reuse, RZ ;  /* 0x000000ba0a507210 */ /* 0x080fe20007f5e0ff */
[----:B------:R-:W4:Y:S04]  /*14b690*/  LDL.LU.64 R22, [R1+0x4b48] ;  /* 0x004b480001167983 */ /* 0x000f280000300a00 */
[--C-:B------:R-:W-:Y:S01]  /*14b6a0*/  IMAD.X R79, R11, 0x1, R2.reuse, P2 ;  /* 0x000000010b4f7824 */ /* 0x100fe200010e0602 */
[-C--:B--2---:R-:W-:Y:S01]  /*14b6b0*/  IADD3 R82, P2, PT, R8, R186.reuse, RZ ;  /* 0x000000ba08527210 */ /* 0x084fe20007f5e0ff */
[----:B------:R-:W2:Y:S04]  /*14b6c0*/  LDL.LU.64 R10, [R1+0x4b40] ;  /* 0x004b4000010a7983 */ /* 0x000ea80000300a00 */
[----:B------:R-:W-:Y:S01]  /*14b6d0*/  IMAD.X R81, R9, 0x1, R2, P2 ;  /* 0x0000000109517824 */ /* 0x000fe200010e0602 */
[----:B------:R-:W-:Y:S01]  /*14b6e0*/  IADD3 R84, P2, PT, R6, R186, RZ ;  /* 0x000000ba06547210 */ /* 0x000fe20007f5e0ff */
[----:B------:R-:W2:Y:S03]  /*14b6f0*/  LDL.LU.64 R8, [R1+0x4b38] ;  /* 0x004b380001087983 */ /* 0x000ea60000300a00 */
[----:B------:R-:W-:-:S02]  /*14b700*/  IADD3.X R83, PT, PT, R7, R2, RZ, P2, !PT ;  /* 0x0000000207537210 */ /* 0x000fc400017fe4ff */
[----:B------:R-:W2:Y:S01]  /*14b710*/  LDL.LU.64 R6, [R1+0x4b30] ;  /* 0x004b300001067983 */ /* 0x000ea20000300a00 */
[----:B---3--:R-:W-:-:S05]  /*14b720*/  IADD3 R86, P2, PT, R24, R186, RZ ;  /* 0x000000ba18567210 */ /* 0x008fca0007f5e0ff */
[----:B------:R-:W-:Y:S01]  /*14b730*/  IMAD.X R85, R25, 0x1, R2, P2 ;  /* 0x0000000119557824 */ /* 0x000fe200010e0602 */
[----:B----4-:R-:W-:-:S05]  /*14b740*/  IADD3 R88, P2, PT, R4, R186, RZ ;  /* 0x000000ba04587210 */ /* 0x010fca0007f5e0ff */
[----:B------:R-:W-:Y:S02]  /*14b750*/  IMAD.X R87, R5, 0x1, R2, P2 ;  /* 0x0000000105577824 */ /* 0x000fe400010e0602 */
[----:B------:R-:W3:Y:S01]  /*14b760*/  LDL.LU.64 R4, [R1+0x4b28] ;  /* 0x004b280001047983 */ /* 0x000ee20000300a00 */
        /* <DEDUP_REMOVED lines=8> */
[----:B------:R-:W4:Y:S04]  /*14b7f0*/  LDL.LU.64 R16, [R1+0x4b10] ;  /* 0x004b100001107983 */ /* 0x000f280000300a00 */
[----:B------:R-:W4:Y:S01]  /*14b800*/  LDL.LU.64 R26, [R1+0x4b08] ;  /* 0x004b0800011a7983 */ /* 0x000f220000300a00 */
[----:B------:R-:W-:-:S05]  /*14b810*/  IADD3 R96, P2, PT, R14, R186, RZ ;  /* 0x000000ba0e607210 */ /* 0x000fca0007f5e0ff */
[--C-:B------:R-:W-:Y:S01]  /*14b820*/  IMAD.X R95, R15, 0x1, R2.reuse, P2 ;  /* 0x000000010f5f7824 */ /* 0x100fe200010e0602 */
[-C--:B------:R-:W-:Y:S01]  /*14b830*/  IADD3 R98, P2, PT, R12, R186.reuse, RZ ;  /* 0x000000ba0c627210 */ /* 0x080fe20007f5e0ff */
[----:B------:R-:W4:Y:S04]  /*14b840*/  LDL.LU.64 R14, [R1+0x4b00] ;  /* 0x004b0000010e7983 */ /* 0x000f280000300a00 */
[----:B------:R-:W-:Y:S02]  /*14b850*/  IMAD.X R97, R13, 0x1, R2, P2 ;  /* 0x000000010d617824 */ /* 0x000fe400010e0602 */
[----:B------:R-:W4:Y:S04]  /*14b860*/  LDL.LU.64 R12, [R1+0x4af8] ;  /* 0x004af800010c7983 */ /* 0x000f280000300a00 */
[----:B------:R-:W4:Y:S01]  /*14b870*/  LDL.LU.64 R24, [R1+0x4af0] ;  /* 0x004af00001187983 */ /* 0x000f220000300a00 */
[----:B------:R-:W-:-:S05]  /*14b880*/  IADD3 R100, P2, PT, R22, R186, RZ ;  /* 0x000000ba16647210 */ /* 0x000fca0007f5e0ff */
[----:B------:R-:W-:Y:S01]  /*14b890*/  IMAD.X R99, R23, 0x1, R2, P2 ;  /* 0x0000000117637824 */ /* 0x000fe200010e0602 */
[----:B--2---:R-:W-:-:S05]  /*14b8a0*/  IADD3 R102, P2, PT, R10, R186, RZ ;  /* 0x000000ba0a667210 */ /* 0x004fca0007f5e0ff */
[----:B------:R-:W-:Y:S01]  /*14b8b0*/  IMAD.X R101, R11, 0x1, R2, P2 ;  /* 0x000000010b657824 */ /* 0x000fe200010e0602 */
[----:B------:R-:W-:Y:S01]  /*14b8c0*/  IADD3 R104, P2, PT, R8, R186, RZ ;  /* 0x000000ba08687210 */ /* 0x000fe20007f5e0ff */
[----:B------:R-:W2:Y:S03]  /*14b8d0*/  LDL.LU.64 R10, [R1+0x4ae8] ;  /* 0x004ae800010a7983 */ /* 0x000ea60000300a00 */
[----:B------:R-:W-:Y:S02]  /*14b8e0*/  IADD3.X R103, PT, PT, R9, R2, RZ, P2, !PT ;  /* 0x0000000209677210 */ /* 0x000fe400017fe4ff */
[----:B------:R-:W2:Y:S01]  /*14b8f0*/  LDL.LU.64 R8, [R1+0x4ae0] ;  /* 0x004ae00001087983 */ /* 0x000ea20000300a00 */
[----:B------:R-:W-:-:S03]  /*14b900*/  IADD3 R106, P2, PT, R6, R186, RZ ;  /* 0x000000ba066a7210 */ /* 0x000fc60007f5e0ff */
[----:B------:R-:W2:Y:S02]  /*14b910*/  LDL.LU.64 R22, [R1+0x4ad8] ;  /* 0x004ad80001167983 */ /* 0x000ea40000300a00 */
[----:B------:R-:W-:Y:S02]  /*14b920*/  IMAD.X R105, R7, 0x1, R2, P2 ;  /* 0x0000000107697824 */ /* 0x000fe400010e0602 */
[----:B------:R-:W2:Y:S01]  /*14b930*/  LDL.LU.64 R6, [R1+0x4ad0] ;  /* 0x004ad00001067983 */ /* 0x000ea20000300a00 */
[----:B---3--:R-:W-:-:S05]  /*14b940*/  IADD3 R108, P2, PT, R4, R186, RZ ;  /* 0x000000ba046c7210 */ /* 0x008fca0007f5e0ff */
[----:B------:R-:W-:Y:S02]  /*14b950*/  IMAD.X R107, R5, 0x1, R2, P2 ;  /* 0x00000001056b7824 */ /* 0x000fe400010e0602 */
        /* <DEDUP_REMOVED lines=11> */
[----:B------:R-:W-:Y:S01]  /*14ba10*/  IMAD.X R115, R27, 0x1, R2, P2 ;  /* 0x000000011b737824 */ /* 0x000fe200010e0602 */
[----:B------:R-:W-:-:S05]  /*14ba20*/  IADD3 R118, P2, PT, R14, R186, RZ ;  /* 0x000000ba0e767210 */ /* 0x000fca0007f5e0ff */
[--C-:B------:R-:W-:Y:S01]  /*14ba30*/  IMAD.X R117, R15, 0x1, R2.reuse, P2 ;  /* 0x000000010f757824 */ /* 0x100fe200010e0602 */
[-C--:B------:R-:W-:Y:S01]  /*14ba40*/  IADD3 R120, P2, PT, R12, R186.reuse, RZ ;  /* 0x000000ba0c787210 */ /* 0x080fe20007f5e0ff */
[----:B------:R-:W4:Y:S04]  /*14ba50*/  LDL.LU.64 R14, [R1+0x4aa8] ;  /* 0x004aa800010e7983 */ /* 0x000f280000300a00 */
[--C-:B------:R-:W-:Y:S01]  /*14ba60*/  IMAD.X R119, R13, 0x1, R2.reuse, P2 ;  /* 0x000000010d777824 */ /* 0x100fe200010e0602 */
[-C--:B------:R-:W-:Y:S01]  /*14ba70*/  IADD3 R122, P2, PT, R24, R186.reuse, RZ ;  /* 0x000000ba187a7210 */ /* 0x080fe20007f5e0ff */
[----:B------:R-:W4:Y:S04]  /*14ba80*/  LDL.LU.64 R12, [R1+0x4aa0] ;  /* 0x004aa000010c7983 */ /* 0x000f280000300a00 */
[----:B------:R-:W-:Y:S01]  /*14ba90*/  IMAD.X R121, R25, 0x1, R2, P2 ;  /* 0x0000000119797824 */ /* 0x000fe200010e0602 */
[----:B--2---:R-:W-:-:S04]  /*14baa0*/  IADD3 R124, P2, PT, R10, R186, RZ ;  /* 0x000000ba0a7c7210 */ /* 0x004fc80007f5e0ff */
[----:B------:R-:W-:Y:S02]  /*14bab0*/  IADD3.X R123, PT, PT, R11, R2, RZ, P2, !PT ;  /* 0x000000020b7b7210 */ /* 0x000fe400017fe4ff */
[-C--:B------:R-:W-:Y:S01]  /*14bac0*/  IADD3 R126, P2, PT, R8, R186.reuse, RZ ;  /* 0x000000ba087e7210 */ /* 0x080fe20007f5e0ff */
[----:B------:R-:W2:Y:S04]  /*14bad0*/  LDL.LU.64 R10, [R1+0x4a98] ;  /* 0x004a9800010a7983 */ /* 0x000ea80000300a00 */
[--C-:B------:R-:W-:Y:S01]  /*14bae0*/  IMAD.X R125, R9, 0x1, R2.reuse, P2 ;  /* 0x00000001097d7824 */ /* 0x100fe200010e0602 */
[-C--:B------:R-:W-:Y:S01]  /*14baf0*/  IADD3 R128, P2, PT, R22, R186.reuse, RZ ;  /* 0x000000ba16807210 */ /* 0x080fe20007f5e0ff */
[----:B------:R-:W2:Y:S04]  /*14bb00*/  LDL.LU.64 R8, [R1+0x4a90] ;  /* 0x004a900001087983 */ /* 0x000ea80000300a00 */
[----:B------:R-:W-:Y:S01]  /*14bb10*/  IMAD.X R127, R23, 0x1, R2, P2 ;  /* 0x00000001177f7824 */ /* 0x000fe200010e0602 */
[----:B------:R-:W-:-:S05]  /*14bb20*/  IADD3 R130, P2, PT, R6, R186, RZ ;  /* 0x000000ba06827210 */ /* 0x000fca0007f5e0ff */
[----:B------:R-:W-:Y:S02]  /*14bb30*/  IMAD.X R129, R7, 0x1, R2, P2 ;  /* 0x0000000107817824 */ /* 0x000fe400010e0602 */
[----:B------:R-:W2:Y:S01]  /*14bb40*/  LDL.LU.64 R6, [R1+0x4a88] ;  /* 0x004a880001067983 */ /* 0x000ea20000300a00 */
[----:B---3--:R-:W-:-:S05]  /*14bb50*/  IADD3 R132, P2, PT, R4, R186, RZ ;  /* 0x000000ba04847210 */ /* 0x008fca0007f5e0ff */
[----:B------:R-:W-:Y:S02]  /*14bb60*/  IMAD.X R131, R5, 0x1, R2, P2 ;  /* 0x0000000105837824 */ /* 0x000fe400010e0602 */
[----:B------:R-:W3:Y:S04]  /*14bb70*/  LDL.LU.64 R4, [R1+0x4a80] ;  /* 0x004a800001047983 */ /* 0x000ee80000300a00 */
[----:B------:R-:W3:Y:S04]  /*14bb80*/  LDL.LU.64 R34, [R1+0x4a78] ;  /* 0x004a780001227983 */ /* 0x000ee80000300a00 */
[----:B------:R-:W3:Y:S04]  /*14bb90*/  LDL.LU.64 R32, [R1+0x4a70] ;  /* 0x004a700001207983 */ /* 0x000ee80000300a00 */
[----:B------:R-:W3:Y:S04]  /*14bba0*/  LDL.LU.64 R30, [R1+0x4a68] ;  /* 0x004a6800011e7983 */ /* 0x000ee80000300a00 */
[----:B------:R-:W3:Y:S04]  /*14bbb0*/  LDL.LU.64 R28, [R1+0x4a60] ;  /* 0x004a6000011c7983 */ /* 0x000ee80000300a00 */
[----:B------:R-:W3:Y:S04]  /*14bbc0*/  LDL.LU.64 R26, [R1+0x4a58] ;  /* 0x004a5800011a7983 */ /* 0x000ee80000300a00 */
[----:B------:R-:W3:Y:S01]  /*14bbd0*/  LDL.LU.64 R24, [R1+0x4a50] ;  /* 0x004a500001187983 */ /* 0x000ee20000300a00 */
[----:B----4-:R-:W-:-:S03]  /*14bbe0*/  IADD3 R134, P2, PT, R20, R186, RZ ;  /* 0x000000ba14867210 */ /* 0x010fc60007f5e0ff */
[----:B------:R-:W4:Y:S02]  /*14bbf0*/  LDL.LU.64 R22, [R1+0x4a48] ;  /* 0x004a480001167983 */ /* 0x000f240000300a00 */
[--C-:B------:R-:W-:Y:S01]  /*14bc00*/  IMAD.X R133, R21, 0x1, R2.reuse, P2 ;  /* 0x0000000115857824 */ /* 0x100fe200010e0602 */
[-C--:B------:R-:W-:Y:S01]  /*14bc10*/  IADD3 R136, P2, PT, R18, R186.reuse, RZ ;  /* 0x000000ba12887210 */ /* 0x080fe20007f5e0ff */
[----:B------:R-:W4:Y:S04]  /*14bc20*/  LDL.LU.64 R20, [R1+0x4a40] ;  /* 0x004a400001147983 */ /* 0x000f280000300a00 */
[--C-:B------:R-:W-:Y:S01]  /*14bc30*/  IMAD.X R135, R19, 0x1, R2.reuse, P2 ;  /* 0x0000000113877824 */ /* 0x100fe200010e0602 */
[-C--:B------:R-:W-:Y:S01]  /*14bc40*/  IADD3 R138, P2, PT, R16, R186.reuse, RZ ;  /* 0x000000ba108a7210 */ /* 0x080fe20007f5e0ff */
[----:B------:R-:W4:Y:S04]  /*14bc50*/  LDL.LU.64 R18, [R1+0x4a38] ;  /* 0x004a380001127983 */ /* 0x000f280000300a00 */
[--C-:B------:R-:W-:Y:S01]  /*14bc60*/  IMAD.X R137, R17, 0x1, R2.reuse, P2 ;  /* 0x0000000111897824 */ /* 0x100fe200010e0602 */
[-C--:B------:R-:W-:Y:S01]  /*14bc70*/  IADD3 R140, P2, PT, R14, R186.reuse, RZ ;  /* 0x000000ba0e8c7210 */ /* 0x080fe20007f5e0ff */
[----:B------:R-:W4:Y:S04]  /*14bc80*/  LDL.LU.64 R16, [R1+0x4a30] ;  /* 0x004a300001107983 */ /* 0x000f280000300a00 */
[--C-:B------:R-:W-:Y:S01]  /*14bc90*/  IMAD.X R139, R15, 0x1, R2.reuse, P2 ;  /* 0x000000010f8b7824 */ /* 0x100fe200010e0602 */
[----:B------:R-:W-:Y:S01]  /*14bca0*/  IADD3 R142, P2, PT, R12, R186, RZ ;  /* 0x000000ba0c8e7210 */ /* 0x000fe20007f5e0ff */
[----:B------:R-:W4:Y:S04]  /*14bcb0*/  LDL.LU.64 R14, [R1+0x4a28] ;  /* 0x004a2800010e7983 */ /* 0x000f280000300a00 */
[----:B------:R-:W-:-:S02]  /*14bcc0*/  IMAD.X R141, R13, 0x1, R2, P2 ;  /* 0x000000010d8d7824 */ /* 0x000fc400010e0602 */
[----:B------:R-:W4:Y:S01]  /*14bcd0*/  LDL.LU.64 R12, [R1+0x4a20] ;  /* 0x004a2000010c7983 */ /* 0x000f220000300a00 */
[----:B--2---:R-:W-:-:S04]  /*14bce0*/  IADD3 R144, P2, PT, R10, R186, RZ ;  /* 0x000000ba0a907210 */ /* 0x004fc80007f5e0ff */
[----:B------:R-:W-:Y:S02]  /*14bcf0*/  IADD3.X R143, PT, PT, R11, R2, RZ, P2, !PT ;  /* 0x000000020b8f7210 */ /* 0x000fe400017fe4ff */
[-C--:B------:R-:W-:Y:S01]  /*14bd00*/  IADD3 R146, P2, PT, R8, R186.reuse, RZ ;  /* 0x000000ba08927210 */ /* 0x080fe20007f5e0ff */
[----:B------:R-:W2:Y:S04]  /*14bd10*/  LDL.LU.64 R10, [R1+0x4a18] ;  /* 0x004a1800010a7983 */ /* 0x000ea80000300a00 */
[----:B------:R-:W-:Y:S02]  /*14bd20*/  IMAD.X R145, R9, 0x1, R2, P2 ;  /* 0x0000000109917824 */ /* 0x000fe400010e0602 */
[----:B------:R-:W2:Y:S01]  /*14bd30*/  LDL.LU.64 R8, [R1+0x47c0] ;  /* 0x0047c00001087983 */ /* 0x000ea20000300a00 */
[----:B------:R-:W-:-:S05]  /*14bd40*/  IADD3 R148, P2, PT, R6, R186, RZ ;  /* 0x000000ba06947210 */ /* 0x000fca0007f5e0ff */
[----:B------:R-:W-:Y:S02]  /*14bd50*/  IMAD.X R147, R7, 0x1, R2, P2 ;  /* 0x0000000107937824 */ /* 0x000fe400010e0602 */
[----:B------:R-:W2:Y:S01]  /*14bd60*/  LDL.LU.64 R6, [R1+0x47b8] ;  /* 0x0047b80001067983 */ /* 0x000ea20000300a00 */
[----:B---3--:R-:W-:-:S05]  /*14bd70*/  IADD3 R150, P2, PT, R4, R186, RZ ;  /* 0x000000ba04967210 */ /* 0x008fca0007f5e0ff */
[----:B------:R-:W-:Y:S02]  /*14bd80*/  IMAD.X R149, R5, 0x1, R2, P2 ;  /* 0x0000000105957824 */ /* 0x000fe400010e0602 */
[----:B------:R-:W3:Y:S01]  /*14bd90*/  LDL.LU.64 R4, [R1+0x47b0] ;  /* 0x0047b00001047983 */ /* 0x000ee20000300a00 */
[----:B------:R-:W-:-:S05]  /*14bda0*/  IADD3 R152, P2, PT, R34, R186, RZ ;  /* 0x000000ba22987210 */ /* 0x000fca0007f5e0ff */
[----:B------:R-:W-:Y:S01]  /*14bdb0*/  IMAD.X R151, R35, 0x1, R2, P2 ;  /* 0x0000000123977824 */ /* 0x000fe200010e0602 */
        /* <DEDUP_REMOVED lines=10> */
[----:B----4-:R-:W-:-:S04]  /*14be60*/  IADD3 R164, P2, PT, R22, R186, RZ ;  /* 0x000000ba16a47210 */ /* 0x010fc80007f5e0ff */
[----:B------:R-:W-:Y:S02]  /*14be70*/  IADD3.X R163, PT, PT, R23, R2, RZ, P2, !PT ;  /* 0x0000000217a37210 */ /* 0x000fe400017fe4ff */
        /* <DEDUP_REMOVED lines=8> */
[----:B------:R-:W-:Y:S01]  /*14bf00*/  IADD3 R174, P2, PT, R12, R186, RZ ;  /* 0x000000ba0cae7210 */ /* 0x000fe20007f5e0ff */
[----:B------:R-:W-:-:S04]  /*14bf10*/  IMAD.MOV.U32 R47, RZ, RZ, R57 ;  /* 0x000000ffff2f7224 */ /* 0x000fc800078e0039 */
[----:B------:R-:W-:Y:S01]  /*14bf20*/  IMAD.X R173, R13, 0x1, R2, P2 ;  /* 0x000000010dad7824 */ /* 0x000fe200010e0602 */
[----:B------:R-:W-:Y:S01]  /*14bf30*/  MOV R46, R0 ;  /* 0x00000000002e7202 */ /* 0x000fe20000000f00 */
[----:B------:R-:W-:Y:S02]  /*14bf40*/  IMAD.MOV.U32 R44, RZ, RZ, R58 ;  /* 0x000000ffff2c7224 */ /* 0x000fe400078e003a */
[----:B------:R-:W-:Y:S02]  /*14bf50*/  IMAD.MOV.U32 R45, RZ, RZ, R56 ;  /* 0x000000ffff2d7224 */ /* 0x000fe400078e0038 */
[----:B------:R-:W-:Y:S02]  /*14bf60*/  IMAD.MOV.U32 R42, RZ, RZ, R60 ;  /* 0x000000ffff2a7224 */ /* 0x000fe400078e003c */
[----:B------:R-:W-:Y:S02]  /*14bf70*/  IMAD.MOV.U32 R43, RZ, RZ, R59 ;  /* 0x000000ffff2b7224 */ /* 0x000fe400078e003b */
[----:B------:R-:W-:-:S02]  /*14bf80*/  IMAD.MOV.U32 R40, RZ, RZ, R62 ;  /* 0x000000ffff287224 */ /* 0x000fc400078e003e */
[----:B------:R-:W-:Y:S01]  /*14bf90*/  IMAD.MOV.U32 R41, RZ, RZ, R61 ;  /* 0x000000ffff297224 */ /* 0x000fe200078e003d */
[----:B------:R1:W-:Y:S01]  /*14bfa0*/  STL.64 [R1+0x4bf8], R46 ;  /* 0x004bf82e01007387 */ /* 0x0003e20000100a00 */
[----:B------:R-:W-:Y:S01]  /*14bfb0*/  IMAD.MOV.U32 R38, RZ, RZ, R64 ;  /* 0x000000ffff267224 */ /* 0x000fe200078e0040 */
[----:B------:R-:W-:Y:S01]  /*14bfc0*/  MOV R36, R66 ;  /* 0x0000004200247202 */ /* 0x000fe20000000f00 */
[----:B------:R-:W-:Y:S01]  /*14bfd0*/  IMAD.MOV.U32 R39, RZ, RZ, R63 ;  /* 0x000000ffff277224 */ /* 0x000fe200078e003f */
[----:B------:R4:W-:Y:S01]  /*14bfe0*/  STL.64 [R1+0x4bf0], R44 ;  /* 0x004bf02c01007387 */ /* 0x0009e20000100a00 */
[----:B------:R-:W-:Y:S02]  /*14bff0*/  IMAD.MOV.U32 R37, RZ, RZ, R65 ;  /* 0x000000ffff257224 */ /* 0x000fe400078e0041 */
[----:B------:R-:W-:Y:S01]  /*14c000*/  IMAD.MOV.U32 R34, RZ, RZ, R68 ;  /* 0x000000ffff227224 */ /* 0x000fe200078e0044 */
[----:B------:R1:W-:Y:S01]  /*14c010*/  STL.64 [R1+0x4be8], R42 ;  /* 0x004be82a01007387 */ /* 0x0003e20000100a00 */
[----:B------:R-:W-:-:S02]  /*14c020*/  IMAD.MOV.U32 R35, RZ, RZ, R67 ;  /* 0x000000ffff237224 */ /* 0x000fc400078e0043 */
        /* <DEDUP_REMOVED lines=31> */
[----:B------:R-:W-:-:S03]  /*14c220*/  IMAD.MOV.U32 R13, RZ, RZ, R89 ;  /* 0x000000ffff0d7224 */ /* 0x000fc600078e0059 */
[----:B------:R1:W-:Y:S04]  /*14c230*/  STL.64 [R1+0x4b90], R20 ;  /* 0x004b901401007387 */ /* 0x0003e80000100a00 */
[----:B------:R1:W-:Y:S04]  /*14c240*/  STL.64 [R1+0x4b88], R18 ;  /* 0x004b881201007387 */ /* 0x0003e80000100a00 */
[----:B------:R1:W-:Y:S04]  /*14c250*/  STL.64 [R1+0x4b80], R16 ;  /* 0x004b801001007387 */ /* 0x0003e80000100a00 */
[----:B------:R1:W-:Y:S04]  /*14c260*/  STL.64 [R1+0x4b78], R14 ;  /* 0x004b780e01007387 */ /* 0x0003e80000100a00 */
[----:B------:R1:W-:Y:S01]  /*14c270*/  STL.64 [R1+0x4b70], R12 ;  /* 0x004b700c01007387 */ /* 0x0003e20000100a00 */
        /* <DEDUP_REMOVED lines=25> */
[----:B------:R-:W-:Y:S01]  /*14c410*/  IMAD.U32 R0, RZ, RZ, UR10 ;  /* 0x0000000aff007e24 */ /* 0x000fe2000f8e00ff */
[----:B------:R-:W-:Y:S01]  /*14c420*/  MOV R63, R135 ;  /* 0x00000087003f7202 */ /* 0x000fe20000000f00 */
[----:B------:R-:W-:-:S02]  /*14c430*/  IMAD.MOV.U32 R64, RZ, RZ, R134 ;  /* 0x000000ffff407224 */ /* 0x000fc400078e0086 */
[----:B------:R-:W-:Y:S02]  /*14c440*/  IMAD.MOV.U32 R65, RZ, RZ, R133 ;  /* 0x000000ffff417224 */ /* 0x000fe400078e0085 */
[----:B------:R-:W-:Y:S02]  /*14c450*/  IMAD.MOV.U32 R62, RZ, RZ, R136 ;  /* 0x000000ffff3e7224 */ /* 0x000fe400078e0088 */
[----:B------:R-:W-:Y:S02]  /*14c460*/  IMAD.MOV.U32 R60, RZ, RZ, R138 ;  /* 0x000000ffff3c7224 */ /* 0x000fe400078e008a */
[----:B------:R-:W-:Y:S01]  /*14c470*/  IMAD.MOV.U32 R61, RZ, RZ, R137 ;  /* 0x000000ffff3d7224 */ /* 0x000fe200078e0089 */
[----:B------:R-:W-:Y:S01]  /*14c480*/  IADD3 R0, PT, PT, R226, 0x100000, R0 ;  /* 0x00100000e2007810 */ /* 0x000fe20007ffe000 */
[----:B------:R-:W-:Y:S02]  /*14c490*/  IMAD.MOV.U32 R58, RZ, RZ, R140 ;  /* 0x000000ffff3a7224 */ /* 0x000fe400078e008c */
[----:B------:R-:W-:-:S02]  /*14c4a0*/  IMAD.MOV.U32 R59, RZ, RZ, R139 ;  /* 0x000000ffff3b7224 */ /* 0x000fc400078e008b */
[----:B------:R-:W-:Y:S01]  /*14c4b0*/  IMAD.MOV.U32 R56, RZ, RZ, R142 ;  /* 0x000000ffff387224 */ /* 0x000fe200078e008e */
[----:B------:R-:W-:Y:S01]  /*14c4c0*/  MOV R223, R145 ;  /* 0x0000009100df7202 */ /* 0x000fe20000000f00 */
[----:B------:R-:W-:Y:S01]  /*14c4d0*/  IMAD.MOV.U32 R57, RZ, RZ, R141 ;  /* 0x000000ffff397224 */ /* 0x000fe200078e008d */
[----:B------:R-:W-:Y:S01]  /*14c4e0*/  LDGSTS.E [R0+-0x80000], desc[UR40][R46.64], P1 ;  /* 0x800000002e007fae */ /* 0x000fe200089a1028 */
[----:B------:R-:W-:Y:S02]  /*14c4f0*/  IMAD.MOV.U32 R224, RZ, RZ, R144 ;  /* 0x000000ffffe07224 */ /* 0x000fe400078e0090 */
[----:B------:R-:W-:Y:S01]  /*14c500*/  IMAD.MOV.U32 R225, RZ, RZ, R143 ;  /* 0x000000ffffe17224 */ /* 0x000fe200078e008f */
[----:B------:R-:W-:Y:S01]  /*14c510*/  LDGSTS.E [R0+-0x7ff00], desc[UR40][R44.64], P0 ;  /* 0x801000002c007fae */ /* 0x000fe200081a1028 */
        /* <DEDUP_REMOVED lines=9> */
[----:B------:R-:W-:Y:S01]  /*14c5b0*/  LDGSTS.E [R0+-0x7f000], desc[UR40][R42.64], P1 ;  /* 0x810000002a007fae */ /* 0x000fe200089a1028 */
[----:B------:R-:W-:-:S02]  /*14c5c0*/  IMAD.MOV.U32 R215, RZ, RZ, R153 ;  /* 0x000000ffffd77224 */ /* 0x000fc400078e0099 */
[----:B------:R-:W-:Y:S01]  /*14c5d0*/  IMAD.MOV.U32 R212, RZ, RZ, R156 ;  /* 0x000000ffffd47224 */ /* 0x000fe200078e009c */
[----:B------:R-:W-:Y:S01]  /*14c5e0*/  LDGSTS.E [R0+-0x7ef00], desc[UR40][R40.64], P0 ;  /* 0x8110000028007fae */ /* 0x000fe200081a1028 */
[----:B------:R-:W-:Y:S02]  /*14c5f0*/  IMAD.MOV.U32 R210, RZ, RZ, R158 ;  /* 0x000000ffffd27224 */ /* 0x000fe400078e009e */
[----:B------:R-:W-:Y:S01]  /*14c600*/  IMAD.MOV.U32 R211, RZ, RZ, R157 ;  /* 0x000000ffffd37224 */ /* 0x000fe200078e009d */
[----:B------:R-:W-:Y:S01]  /*14c610*/  LDGSTS.E [R0+-0x7e000], desc[UR40][R38.64], P1 ;  /* 0x8200000026007fae */ /* 0x000fe200089a1028 */
[----:B------:R-:W-:Y:S02]  /*14c620*/  IMAD.MOV.U32 R208, RZ, RZ, R160 ;  /* 0x000000ffffd07224 */ /* 0x000fe400078e00a0 */
[----:B------:R-:W-:Y:S01]  /*14c630*/  IMAD.MOV.U32 R209, RZ, RZ, R159 ;  /* 0x000000ffffd17224 */ /* 0x000fe200078e009f */
[----:B------:R-:W-:Y:S01]  /*14c640*/  LDGSTS.E [R0+-0x7df00], desc[UR40][R36.64], P0 ;  /* 0x8210000024007fae */ /* 0x000fe200081a1028 */
[----:B------:R-:W-:-:S02]  /*14c650*/  IMAD.MOV.U32 R206, RZ, RZ, R162 ;  /* 0x000000ffffce7224 */ /* 0x000fc400078e00a2 */
[----:B------:R-:W-:Y:S01]  /*14c660*/  IMAD.MOV.U32 R207, RZ, RZ, R161 ;  /* 0x000000ffffcf7224 */ /* 0x000fe200078e00a1 */
[----:B------:R-:W-:Y:S01]  /*14c670*/  LDGSTS.E [R0+-0x7d000], desc[UR40][R34.64], P1 ;  /* 0x8300000022007fae */ /* 0x000fe200089a1028 */
[----:B------:R-:W-:Y:S01]  /*14c680*/  IMAD.MOV.U32 R204, RZ, RZ, R164 ;  /* 0x000000ffffcc7224 */ /* 0x000fe200078e00a4 */
[----:B------:R-:W-:Y:S01]  /*14c690*/  MOV R203, R165 ;  /* 0x000000a500cb7202 */ /* 0x000fe20000000f00 */
[----:B------:R-:W-:Y:S01]  /*14c6a0*/  IMAD.MOV.U32 R205, RZ, RZ, R163 ;  /* 0x000000ffffcd7224 */ /* 0x000fe200078e00a3 */
[----:B------:R-:W-:Y:S01]  /*14c6b0*/  LDGSTS.E [R0+-0x7cf00], desc[UR40][R32.64], P0 ;  /* 0x8310000020007fae */ /* 0x000fe200081a1028 */
[-C--:B--2---:R-:W-:Y:S01]  /*14c6c0*/  IADD3 R176, P2, PT, R10, R186.reuse, RZ ;  /* 0x000000ba0ab07210 */ /* 0x084fe20007f5e0ff */
[----:B------:R-:W-:Y:S02]  /*14c6d0*/  IMAD.MOV.U32 R202, RZ, RZ, R166 ;  /* 0x000000ffffca7224 */ /* 0x000fe400078e00a6 */
[----:B------:R-:W-:Y:S02]  /*14c6e0*/  LDGSTS.E [R0+-0x7c000], desc[UR40][R30.64], P1 ;  /* 0x840000001e007fae */ /* 0x000fe400089a1028 */
[----:B------:R-:W-:Y:S01]  /*14c6f0*/  IMAD.X R175, R11, 0x1, R2, P2 ;  /* 0x000000010baf7824 */ /* 0x000fe200010e0602 */
[-C--:B------:R-:W-:Y:S01]  /*14c700*/  IADD3 R178, P2, PT, R8, R186.reuse, RZ ;  /* 0x000000ba08b27210 */ /* 0x080fe20007f5e0ff */
[----:B------:R-:W-:Y:S01]  /*14c710*/  IMAD.MOV.U32 R10, RZ, RZ, R92 ;  /* 0x000000ffff0a7224 */ /* 0x000fe200078e005c */
[----:B------:R-:W-:Y:S03]  /*14c720*/  LDGSTS.E [R0+-0x7bf00], desc[UR40][R28.64], P0 ;  /* 0x841000001c007fae */ /* 0x000fe600081a1028 */
[----:B------:R-:W-:Y:S01]  /*14c730*/  IMAD.X R177, R9, 0x1, R2, P2 ;  /* 0x0000000109b17824 */ /* 0x000fe200010e0602 */
[----:B------:R-:W-:Y:S01]  /*14c740*/  LDGSTS.E [R0+-0x7b000], desc[UR40][R26.64], P1 ;  /* 0x850000001a007fae */ /* 0x000fe200089a1028 */
[----:B------:R-:W-:Y:S01]  /*14c750*/  IMAD.MOV.U32 R11, RZ, RZ, R91 ;  /* 0x000000ffff0b7224 */ /* 0x000fe200078e005b */
[----:B------:R-:W-:Y:S01]  /*14c760*/  IADD3 R180, P2, PT, R6, R186, RZ ;  /* 0x000000ba06b47210 */ /* 0x000fe20007f5e0ff */
[----:B------:R-:W-:Y:S01]  /*14c770*/  IMAD.MOV.U32 R8, RZ, RZ, R94 ;  /* 0x000000ffff087224 */ /* 0x000fe200078e005e */
[----:B------:R-:W-:Y:S03]  /*14c780*/  LDGSTS.E [R0+-0x7af00], desc[UR40][R24.64], P0 ;  /* 0x8510000018007fae */ /* 0x000fe600081a1028 */
[----:B------:R-:W-:Y:S01]  /*14c790*/  IMAD.X R179, R7, 0x1, R2, P2 ;  /* 0x0000000107b37824 */ /* 0x000fe200010e0602 */
[----:B------:R-:W-:Y:S01]  /*14c7a0*/  MOV R6, R96 ;  /* 0x0000006000067202 */ /* 0x000fe20000000f00 */
[----:B------:R-:W-:Y:S01]  /*14c7b0*/  IMAD.MOV.U32 R9, RZ, RZ, R93 ;  /* 0x000000ffff097224 */ /* 0x000fe200078e005d */
[----:B------:R2:W-:Y:S01]  /*14c7c0*/  STL.64 [R1+0x4b68], R10 ;  /* 0x004b680a01007387 */ /* 0x0005e20000100a00 */
[----:B---3--:R-:W-:Y:S01]  /*14c7d0*/  IADD3 R182, P2, PT, R4, R186, RZ ;  /* 0x000000ba04b67210 */ /* 0x008fe20007f5e0ff */
        /* <DEDUP_REMOVED lines=8> */
[----:B------:R-:W-:Y:S01]  /*14c860*/  IMAD.X R181, R5, 0x1, R2, P2 ;  /* 0x0000000105b57824 */ /* 0x000fe200010e0602 */
[----:B------:R-:W-:Y:S01]  /*14c870*/  LDGSTS.E [R0+-0x7a000], desc[UR40][R22.64], P1 ;  /* 0x8600000016007fae */ /* 0x000fe200089a1028 */
[----:B------:R-:W-:-:S02]  /*14c880*/  IMAD.MOV.U32 R4, RZ, RZ, R98 ;  /* 0x000000ffff047224 */ /* 0x000fc400078e0062 */
[----:B------:R-:W-:Y:S01]  /*14c890*/  IMAD.MOV.U32 R5, RZ, RZ, R97 ;  /* 0x000000ffff057224 */ /* 0x000fe200078e0061 */
[----:B------:R3:W-:Y:S01]  /*14c8a0*/  STL.64 [R1+0x4b60], R8 ;  /* 0x004b600801007387 */ /* 0x0007e20000100a00 */
[----:B------:R-:W-:Y:S02]  /*14c8b0*/  IMAD.MOV.U32 R98, RZ, RZ, R100 ;  /* 0x000000ffff627224 */ /* 0x000fe400078e0064 */
        /* <DEDUP_REMOVED lines=51> */
[----:B------:R-:W-:Y:S01]  /*14cbf0*/  LDGSTS.E [R0+-0x79f00], desc[UR40][R20.64], P0 ;  /* 0x8610000014007fae */ /* 0x000fe200081a1028 */
[----:B------:R-:W-:-:S03]  /*14cc00*/  IMAD.MOV.U32 R183, RZ, RZ, R181 ;  /* 0x000000ffffb77224 */ /* 0x000fc600078e00b5 */
[----:B------:R-:W-:Y:S04]  /*14cc10*/  STL.64 [R1+0x4a30], R198 ;  /* 0x004a30c601007387 */ /* 0x000fe80000100a00 */
[----:B------:R-:W-:Y:S04]  /*14cc20*/  LDGSTS.E [R0+-0x79000], desc[UR40][R18.64], P1 ;  /* 0x8700000012007fae */ /* 0x000fe800089a1028 */
        /* <DEDUP_REMOVED lines=8> */
[----:B-1----:R-:W5:Y:S04]  /*14ccb0*/  LDL.LU.64 R46, [R1+0x6f98] ;  /* 0x006f9800012e7983 */ /* 0x002f680000300a00 */
[----:B------:R-:W-:Y:S04]  /*14ccc0*/  LDGSTS.E [R0+-0x76f00], desc[UR40][R8.64], P0 ;  /* 0x8910000008007fae */ /* 0x000fe800081a1028 */
[----:B------:R-:W-:Y:S04]  /*14ccd0*/  STL.64 [R1+0x47b8], R188 ;  /* 0x0047b8bc01007387 */ /* 0x000fe80000100a00 */
[----:B------:R-:W-:Y:S04]  /*14cce0*/  LDGSTS.E [R0+-0x76000], desc[UR40][R6.64], P1 ;  /* 0x8a00000006007fae */ /* 0x000fe800089a1028 */
[----:B----4-:R-:W5:Y:S04]  /*14ccf0*/  LDL.LU.64 R44, [R1+0x6f90] ;  /* 0x006f9000012c7983 */ /* 0x010f680000300a00 */
[----:B------:R-:W-:Y:S04]  /*14cd00*/  LDGSTS.E [R0+-0x75f00], desc[UR40][R4.64], P0 ;  /* 0x8a10000004007fae */ /* 0x000fe800081a1028 */
[----:B------:R1:W-:Y:S04]  /*14cd10*/  STL.64 [R1+0x47b0], R182 ;  /* 0x0047b0b601007387 */ /* 0x0003e80000100a00 */
[----:B------:R-:W-:Y:S04]  /*14cd20*/  LDGSTS.E [R0+-0x75000], desc[UR40][R98.64], P1 ;  /* 0x8b00000062007fae */ /* 0x000fe800089a1028 */
[----:B------:R-:W5:Y:S04]  /*14cd30*/  LDL.LU.64 R42, [R1+0x6f88] ;  /* 0x006f8800012a7983 */ /* 0x000f680000300a00 */
        /* <DEDUP_REMOVED lines=31> */
[----:B--2---:R-:W5:Y:S04]  /*14cf30*/  LDL.LU.64 R10, [R1+0x6f08] ;  /* 0x006f0800010a7983 */ /* 0x004f680000300a00 */
[----:B------:R-:W-:Y:S04]  /*14cf40*/  LDGSTS.E [R0+-0x6cf00], desc[UR40][R64.64], P0 ;  /* 0x9310000040007fae */ /* 0x000fe800081a1028 */
[----:B---3--:R-:W5:Y:S04]  /*14cf50*/  LDL.LU.64 R8, [R1+0x6f00] ;  /* 0x006f000001087983 */ /* 0x008f680000300a00 */
[----:B------:R-:W-:Y:S04]  /*14cf60*/  LDGSTS.E [R0+-0x6c000], desc[UR40][R62.64], P1 ;  /* 0x940000003e007fae */ /* 0x000fe800089a1028 */
[----:B------:R-:W5:Y:S04]  /*14cf70*/  LDL.LU.64 R6, [R1+0x6ef8] ;  /* 0x006ef80001067983 */ /* 0x000f680000300a00 */
[----:B------:R-:W-:Y:S04]  /*14cf80*/  LDGSTS.E [R0+-0x6bf00], desc[UR40][R60.64], P0 ;  /* 0x941000003c007fae */ /* 0x000fe800081a1028 */
[----:B------:R-:W5:Y:S04]  /*14cf90*/  LDL.LU.64 R4, [R1+0x6ef0] ;  /* 0x006ef00001047983 */ /* 0x000f680000300a00 */
[----:B------:R-:W-:Y:S04]  /*14cfa0*/  LDGSTS.E [R0+-0x6b000], desc[UR40][R58.64], P1 ;  /* 0x950000003a007fae */ /* 0x000fe800089a1028 */
[----:B------:R2:W-:Y:S04]  /*14cfb0*/  LDGSTS.E [R0+-0x6af00], desc[UR40][R56.64], P0 ;  /* 0x9510000038007fae */ /* 0x0005e800081a1028 */
[----:B------:R-:W-:Y:S04]  /*14cfc0*/  LDGSTS.E [R0+-0x6a000], desc[UR40][R224.64], P1 ;  /* 0x96000000e0007fae */ /* 0x000fe800089a1028 */
[----:B------:R-:W2:Y:S04]  /*14cfd0*/  LDL.LU.64 R58, [R1+0x43f8] ;  /* 0x0043f800013a7983 */ /* 0x000ea80000300a00 */
        /* <DEDUP_REMOVED lines=58> */
[----:B------:R-:W-:Y:S04]  /*14d380*/  LDGSTS.E [R0+-0x69f00], desc[UR40][R222.64], P0 ;  /* 0x96100000de007fae */ /* 0x000fe800081a1028 */
[----:B------:R-:W-:Y:S04]  /*14d390*/  LDGSTS.E [R0+-0x69000], desc[UR40][R220.64], P1 ;  /* 0x97000000dc007fae */ /* 0x000fe800089a1028 */
[----:B------:R-:W4:Y:S04]  /*14d3a0*/  LDL.LU.64 R176, [R1+0x3f88] ;  /* 0x003f880001b07983 */ /* 0x000f280000300a00 */
[----:B------:R-:W-:Y:S04]  /*14d3b0*/  LDGSTS.E [R0+-0x68f00], desc[UR40][R218.64], P0 ;  /* 0x97100000da007fae */ /* 0x000fe800081a1028 */
[----:B------:R-:W-:Y:S04]  /*14d3c0*/  LDGSTS.E [R0+-0x68000], desc[UR40][R216.64], P1 ;  /* 0x98000000d8007fae */ /* 0x000fe800089a1028 */
[----:B------:R-:W-:Y:S04]  /*14d3d0*/  LDGSTS.E [R0+-0x67f00], desc[UR40][R214.64], P0 ;  /* 0x98100000d6007fae */ /* 0x000fe800081a1028 */
[----:B------:R-:W-:Y:S04]  /*14d3e0*/  LDGSTS.E [R0+-0x67000], desc[UR40][R212.64], P1 ;  /* 0x99000000d4007fae */ /* 0x000fe800089a1028 */
        /* <DEDUP_REMOVED lines=8> */
[----:B------:R-:W-:Y:S01]  /*14d470*/  LDGSTS.E [R0+-0x63000], desc[UR40][R196.64], P1 ;  /* 0x9d000000c4007fae */ /* 0x000fe200089a1028 */
[----:B--2---:R-:W-:-:S03]  /*14d480*/  IADD3 R57, P2, PT, R58, R186, RZ ;  /* 0x000000ba3a397210 */ /* 0x004fc60007f5e0ff */
[----:B------:R-:W2:Y:S02]  /*14d490*/  LDL.LU.64 R180, [R1+0x3f78] ;  /* 0x003f780001b47983 */ /* 0x000ea40000300a00 */
[--C-:B------:R-:W-:Y:S01]  /*14d4a0*/  IMAD.X R56, R59, 0x1, R2.reuse, P2 ;  /* 0x000000013b387824 */ /* 0x100fe200010e0602 */
[-C--:B---3--:R-:W-:Y:S01]  /*14d4b0*/  IADD3 R59, P2, PT, R60, R186.reuse, RZ ;  /* 0x000000ba3c3b7210 */ /* 0x088fe20007f5e0ff */
[----:B------:R-:W-:Y:S04]  /*14d4c0*/  LDGSTS.E [R0+-0x62f00], desc[UR40][R194.64], P0 ;  /* 0x9d100000c2007fae */ /* 0x000fe800081a1028 */
[--C-:B------:R-:W-:Y:S01]  /*14d4d0*/  IMAD.X R58, R61, 0x1, R2.reuse, P2 ;  /* 0x000000013d3a7824 */ /* 0x100fe200010e0602 */
[-C--:B----4-:R-:W-:Y:S01]  /*14d4e0*/  IADD3 R61, P2, PT, R62, R186.reuse, RZ ;  /* 0x000000ba3e3d7210 */ /* 0x090fe20007f5e0ff */
[----:B------:R-:W-:Y:S04]  /*14d4f0*/  LDGSTS.E [R0+-0x62000], desc[UR40][R192.64], P1 ;  /* 0x9e000000c0007fae */ /* 0x000fe800089a1028 */
[----:B------:R-:W-:Y:S01]  /*14d500*/  IMAD.X R60, R63, 0x1, R2, P2 ;  /* 0x000000013f3c7824 */ /* 0x000fe200010e0602 */
[----:B------:R-:W-:Y:S01]  /*14d510*/  IADD3 R63, P2, PT, R64, R186, RZ ;  /* 0x000000ba403f7210 */ /* 0x000fe20007f5e0ff */
[----:B------:R-:W-:Y:S03]  /*14d520*/  LDGSTS.E [R0+-0x61f00], desc[UR40][R190.64], P0 ;  /* 0x9e100000be007fae */ /* 0x000fe600081a1028 */
[----:B------:R-:W-:Y:S01]  /*14d530*/  IADD3.X R62, PT, PT, R65, R2, RZ, P2, !PT ;  /* 0x00000002413e7210 */ /* 0x000fe200017fe4ff */
[----:B------:R-:W-:Y:S01]  /*14d540*/  LDGSTS.E [R0+-0x61000], desc[UR40][R188.64], P1 ;  /* 0x9f000000bc007fae */ /* 0x000fe200089a1028 */
[----:B------:R-:W-:-:S03]  /*14d550*/  IADD3 R65, P2, PT, R66, R186, RZ ;  /* 0x000000ba42417210 */ /* 0x000fc60007f5e0ff */
[----:B------:R3:W-:Y:S02]  /*14d560*/  LDGSTS.E [R0+-0x60f00], desc[UR40][R182.64], P0 ;  /* 0x9f100000b6007fae */ /* 0x0007e400081a1028 */
[----:B------:R-:W-:Y:S01]  /*14d570*/  IMAD.X R64, R67, 0x1, R2, P2 ;  /* 0x0000000143407824 */ /* 0x000fe200010e0602 */
[----:B------:R-:W-:-:S05]  /*14d580*/  IADD3 R67, P2, PT, R68, R186, RZ ;  /* 0x000000ba44437210 */ /* 0x000fca0007f5e0ff */
[--C-:B------:R-:W-:Y:S01]  /*14d590*/  IMAD.X R66, R69, 0x1, R2.reuse, P2 ;  /* 0x0000000145427824 */ /* 0x100fe200010e0602 */
[-C--:B------:R-:W-:Y:S01]  /*14d5a0*/  IADD3 R69, P2, PT, R70, R186.reuse, RZ ;  /* 0x000000ba46457210 */ /* 0x080fe20007f5e0ff */
[----:B-1----:R-:W4:Y:S04]  /*14d5b0*/  LDL.LU.64 R182, [R1+0x3f70] ;  /* 0x003f700001b67983 */ /* 0x002f280000300a00 */
[--C-:B------:R-:W-:Y:S01]  /*14d5c0*/  IMAD.X R68, R71, 0x1, R2.reuse, P2 ;  /* 0x0000000147447824 */ /* 0x100fe200010e0602 */
[-C--:B------:R-:W-:Y:S01]  /*14d5d0*/  IADD3 R71, P2, PT, R72, R186.reuse, RZ ;  /* 0x000000ba48477210 */ /* 0x080fe20007f5e0ff */
[----:B------:R-:W3:Y:S04]  /*14d5e0*/  LDL.LU.64 R188, [R1+0x3f68] ;  /* 0x003f680001bc7983 */ /* 0x000ee80000300a00 */
        /* <DEDUP_REMOVED lines=11> */
[----:B------:R-:W-:-:S04]  /*14d6a0*/  IADD3 R83, P2, PT, R84, R186, RZ ;  /* 0x000000ba54537210 */ /* 0x000fc80007f5e0ff */
        /* <DEDUP_REMOVED lines=83> */
[----:B------:R-:W-:Y:S02]  /*14dbe0*/  IADD3 R167, P2, PT, R168, R186, RZ ;  /* 0x000000baa8a77210 */ /* 0x000fe40007f5e0ff */
[----:B------:R-:W-:-:S03]  /*14dbf0*/  LOP3.LUT R57, R57, R56, RZ, 0x3c, !PT ;  /* 0x0000003839397212 */ /* 0x000fc600078e3cff */
[--C-:B------:R-:W-:Y:S01]  /*14dc00*/  IMAD.X R166, R169, 0x1, R2.reuse, P2 ;  /* 0x00000001a9a67824 */ /* 0x100fe200010e0602 */
[----:B------:R-:W-:Y:S02]  /*14dc10*/  IADD3 R169, P2, PT, R170, R186, RZ ;  /* 0x000000baaaa97210 */ /* 0x000fe40007f5e0ff */
[----:B------:R-:W-:Y:S02]  /*14dc20*/  LOP3.LUT R59, R59, R58, RZ, 0x3c, !PT ;  /* 0x0000003a3b3b7212 */ /* 0x000fe400078e3cff */
[----:B------:R-:W-:Y:S01]  /*14dc30*/  LOP3.LUT R61, R61, R60, RZ, 0x3c, !PT ;  /* 0x0000003c3d3d7212 */ /* 0x000fe200078e3cff */
[----:B------:R-:W-:Y:S01]  /*14dc40*/  IMAD.X R168, R171, 0x1, R2, P2 ;  /* 0x00000001aba87824 */ /* 0x000fe200010e0602 */
[----:B------:R-:W-:Y:S02]  /*14dc50*/  LOP3.LUT R63, R63, R62, RZ, 0x3c, !PT ;  /* 0x0000003e3f3f7212 */ /* 0x000fe400078e3cff */
[----:B------:R-:W-:Y:S02]  /*14dc60*/  LOP3.LUT R56, R57, R56, RZ, 0x3c, !PT ;  /* 0x0000003839387212 */ /* 0x000fe400078e3cff */
[----:B------:R-:W-:-:S02]  /*14dc70*/  LOP3.LUT R65, R65, R64, RZ, 0x3c, !PT ;  /* 0x0000004041417212 */ /* 0x000fc400078e3cff */
[----:B------:R-:W-:Y:S02]  /*14dc80*/  IADD3 R171, P2, PT, R172, R186, RZ ;  /* 0x000000baacab7210 */ /* 0x000fe40007f5e0ff */
        /* <DEDUP_REMOVED lines=8> */
[----:B------:R-:W-:Y:S01]  /*14dd10*/  LOP3.LUT R73, R73, R72, RZ, 0x3c, !PT ;  /* 0x0000004849497212 */ /* 0x000fe200078e3cff */
[----:B------:R-:W-:Y:S01]  /*14dd20*/  IMAD.X R170, R173, 0x1, R2, P2 ;  /* 0x00000001adaa7824 */ /* 0x000fe200010e0602 */
[----:B------:R-:W-:Y:S02]  /*14dd30*/  LOP3.LUT R59, R59, R58, RZ, 0x3c, !PT ;  /* 0x0000003a3b3b7212 */ /* 0x000fe400078e3cff */
[----:B------:R-:W-:-:S02]  /*14dd40*/  LOP3.LUT R66, R67, R66, RZ, 0x3c, !PT ;  /* 0x0000004243427212 */ /* 0x000fc400078e3cff */
[----:B------:R-:W-:Y:S02]  /*14dd50*/  LOP3.LUT R75, R75, R74, RZ, 0x3c, !PT ;  /* 0x0000004a4b4b7212 */ /* 0x000fe400078e3cff */
[----:B------:R-:W-:Y:S02]  /*14dd60*/  LOP3.LUT R61, R61, R60, RZ, 0x3c, !PT ;  /* 0x0000003c3d3d7212 */ /* 0x000fe400078e3cff */
[----:B------:R-:W-:Y:S02]  /*14dd70*/  LOP3.LUT R68, R69, R68, RZ, 0x3c, !PT ;  /* 0x0000004445447212 */ /* 0x000fe400078e3cff */
[----:B------:R-:W-:Y:S02]  /*14dd80*/  LOP3.LUT R77, R77, R76, RZ, 0x3c, !PT ;  /* 0x0000004c4d4d7212 */ /* 0x000fe400078e3cff */
[----:B------:R-:W-:Y:S02]  /*14dd90*/  IADD3 R173, P2, PT, R174, R186, RZ ;  /* 0x000000baaead7210 */ /* 0x000fe40007f5e0ff */
[----:B------:R-:W-:-:S02]  /*14dda0*/  LOP3.LUT R63, R63, R62, RZ, 0x3c, !PT ;  /* 0x0000003e3f3f7212 */ /* 0x000fc400078e3cff */
[----:B------:R-:W-:Y:S02]  /*14ddb0*/  LOP3.LUT R70, R71, R70, RZ, 0x3c, !PT ;  /* 0x0000004647467212 */ /* 0x000fe400078e3cff */
[----:B------:R-:W-:Y:S01]  /*14ddc0*/  LOP3.LUT R79, R79, R78, RZ, 0x3c, !PT ;  /* 0x0000004e4f4f7212 */ /* 0x000fe200078e3cff */
[----:B------:R-:W-:Y:S01]  /*14ddd0*/  STL.64 [R1+0x43f8], R56 ;  /* 0x0043f83801007387 */ /* 0x000fe20000100a00 */
[----:B------:R-:W-:Y:S02]  /*14dde0*/  LOP3.LUT R65, R65, R64, RZ, 0x3c, !PT ;  /* 0x0000004041417212 */ /* 0x000fe400078e3cff */
[----:B------:R-:W-:Y:S02]  /*14ddf0*/  LOP3.LUT R72, R73, R72, RZ, 0x3c, !PT ;  /* 0x0000004849487212 */ /* 0x000fe400078e3cff */
[----:B------:R-:W-:Y:S01]  /*14de00*/  LOP3.LUT R81, R81, R80, RZ, 0x3c, !PT ;  /* 0x0000005051517212 */ /* 0x000fe200078e3cff */
[----:B------:R1:W-:Y:S01]  /*14de10*/  STL.64 [R1+0x43f0], R58 ;  /* 0x0043f03a01007387 */ /* 0x0003e20000100a00 */
[----:B------:R-:W-:-:S02]  /*14de20*/  LOP3.LUT R67, R67, R66, RZ, 0x3c, !PT ;  /* 0x0000004243437212 */ /* 0x000fc400078e3cff */
[----:B------:R-:W-:Y:S02]  /*14de30*/  LOP3.LUT R74, R75, R74, RZ, 0x3c, !PT ;  /* 0x0000004a4b4a7212 */ /* 0x000fe400078e3cff */
[----:B------:R-:W-:Y:S01]  /*14de40*/  LOP3.LUT R83, R83, R82, RZ, 0x3c, !PT ;  /* 0x0000005253537212 */ /* 0x000fe200078e3cff */
[----:B------:R1:W-:Y:S01]  /*14de50*/  STL.64 [R1+0x43b8], R60 ;  /* 0x0043b83c01007387 */ /* 0x0003e20000100a00 */
[----:B------:R-:W-:Y:S02]  /*14de60*/  LOP3.LUT R69, R69, R68, RZ, 0x3c, !PT ;  /* 0x0000004445457212 */ /* 0x000fe400078e3cff */
[----:B------:R-:W-:Y:S02]  /*14de70*/  LOP3.LUT R76, R77, R76, RZ, 0x3c, !PT ;  /* 0x0000004c4d4c7212 */ /* 0x000fe400078e3cff */
[----:B------:R-:W-:Y:S01]  /*14de80*/  LOP3.LUT R85, R85, R84, RZ, 0x3c, !PT ;  /* 0x0000005455557212 */ /* 0x000fe200078e3cff */
[----:B------:R-:W-:Y:S01]  /*14de90*/  IMAD.X R172, R175, 0x1, R2, P2 ;  /* 0x00000001afac7824 */ /* 0x000fe200010e0602 */
[----:B------:R-:W-:Y:S01]  /*14dea0*/  LOP3.LUT R71, R71, R70, RZ, 0x3c, !PT ;  /* 0x0000004647477212 */ /* 0x000fe200078e3cff */
[----:B------:R1:W-:Y:S01]  /*14deb0*/  STL.64 [R1+0x43b0], R62 ;  /* 0x0043b03e01007387 */ /* 0x0003e20000100a00 */
[----:B------:R-:W-:-:S02]  /*14dec0*/  LOP3.LUT R78, R79, R78, RZ, 0x3c, !PT ;  /* 0x0000004e4f4e7212 */ /* 0x000fc400078e3cff */
[----:B------:R-:W-:Y:S01]  /*14ded0*/  LOP3.LUT R87, R87, R86, RZ, 0x3c, !PT ;  /* 0x0000005657577212 */ /* 0x000fe200078e3cff */
[----:B------:R1:W-:Y:S01]  /*14dee0*/  STL.64 [R1+0x4378], R64 ;  /* 0x0043784001007387 */ /* 0x0003e20000100a00 */
[----:B------:R-:W-:Y:S02]  /*14def0*/  LOP3.LUT R73, R73, R72, RZ, 0x3c, !PT ;  /* 0x0000004849497212 */ /* 0x000fe400078e3cff */
[----:B------:R-:W-:Y:S02]  /*14df00*/  LOP3.LUT R80, R81, R80, RZ, 0x3c, !PT ;  /* 0x0000005051507212 */ /* 0x000fe400078e3cff */
[----:B------:R-:W-:Y:S01]  /*14df10*/  LOP3.LUT R89, R89, R88, RZ, 0x3c, !PT ;  /* 0x0000005859597212 */ /* 0x000fe200078e3cff */
[----:B------:R1:W-:Y:S01]  /*14df20*/  STL.64 [R1+0x4370], R66 ;  /* 0x0043704201007387 */ /* 0x0003e20000100a00 */
[----:B------:R-:W-:Y:S02]  /*14df30*/  IADD3 R175, P2, PT, R176, R186, RZ ;  /* 0x000000bab0af7210 */ /* 0x000fe40007f5e0ff */
[----:B------:R-:W-:-:S02]  /*14df40*/  LOP3.LUT R75, R75, R74, RZ, 0x3c, !PT ;  /* 0x0000004a4b4b7212 */ /* 0x000fc400078e3cff */
[----:B------:R-:W-:Y:S02]  /*14df50*/  LOP3.LUT R82, R83, R82, RZ, 0x3c, !PT ;  /* 0x0000005253527212 */ /* 0x000fe400078e3cff */
[----:B------:R-:W-:Y:S01]  /*14df60*/  LOP3.LUT R91, R91, R90, RZ, 0x3c, !PT ;  /* 0x0000005a5b5b7212 */ /* 0x000fe200078e3cff */
[----:B------:R1:W-:Y:S01]  /*14df70*/  STL.64 [R1+0x4338], R68 ;  /* 0x0043384401007387 */ /* 0x0003e20000100a00 */
        /* <DEDUP_REMOVED lines=47> */
[----:B--2---:R-:W-:Y:S02]  /*14e270*/  IADD3 R179, P2, PT, R180, R186, RZ ;  /* 0x000000bab4b37210 */ /* 0x004fe40007f5e0ff */
        /* <DEDUP_REMOVED lines=25> */
[----:B----4-:R-:W-:Y:S02]  /*14e410*/  IADD3 R181, P2, PT, R182, R186, RZ ;  /* 0x000000bab6b57210 */ /* 0x010fe40007f5e0ff */
        /* <DEDUP_REMOVED lines=24> */
[----:B---3--:R-:W-:Y:S02]  /*14e5a0*/  IADD3 R183, P2, PT, R188, R186, RZ ;  /* 0x000000babcb77210 */ /* 0x008fe40007f5e0ff */
[----:B------:R-:W-:-:S02]  /*14e5b0*/  LOP3.LUT R123, R123, R122, RZ, 0x3c, !PT ;  /* 0x0000007a7b7b7212 */ /* 0x000fc400078e3cff */
[----:B------:R-:W-:Y:S02]  /*14e5c0*/  LOP3.LUT R130, R131, R130, RZ, 0x3c, !PT ;  /* 0x0000008283827212 */ /* 0x000fe400078e3cff */
[----:B------:R-:W-:Y:S01]  /*14e5d0*/  LOP3.LUT R139, R139, R138, RZ, 0x3c, !PT ;  /* 0x0000008a8b8b7212 */ /* 0x000fe200078e3cff */
[----:B------:R3:W-:Y:S01]  /*14e5e0*/  STL.64 [R1+0x4068], R116 ;  /* 0x0040687401007387 */ /* 0x0007e20000100a00 */
[----:B------:R-:W-:Y:S02]  /*14e5f0*/  LOP3.LUT R125, R125, R124, RZ, 0x3c, !PT ;  /* 0x0000007c7d7d7212 */ /* 0x000fe400078e3cff */
[----:B------:R-:W-:Y:S01]  /*14e600*/  LOP3.LUT R141, R141, R140, RZ, 0x3c, !PT ;  /* 0x0000008c8d8d7212 */ /* 0x000fe200078e3cff */
[----:B------:R1:W-:Y:S01]  /*14e610*/  STL.64 [R1+0x4060], R118 ;  /* 0x0040607601007387 */ /* 0x0003e20000100a00 */
[----:B------:R-:W-:Y:S02]  /*14e620*/  LOP3.LUT R127, R127, R126, RZ, 0x3c, !PT ;  /* 0x0000007e7f7f7212 */ /* 0x000fe400078e3cff */
[----:B------:R-:W-:-:S02]  /*14e630*/  LOP3.LUT R134, R135, R134, RZ, 0x3c, !PT ;  /* 0x0000008687867212 */ /* 0x000fc400078e3cff */
[----:B------:R-:W-:Y:S01]  /*14e640*/  LOP3.LUT R143, R143, R142, RZ, 0x3c, !PT ;  /* 0x0000008e8f8f7212 */ /* 0x000fe200078e3cff */
[----:B------:R1:W-:Y:S01]  /*14e650*/  STL.64 [R1+0x4058], R120 ;  /* 0x0040587801007387 */ /* 0x0003e20000100a00 */
[----:B------:R-:W-:Y:S02]  /*14e660*/  LOP3.LUT R129, R129, R128, RZ, 0x3c, !PT ;  /* 0x0000008081817212 */ /* 0x000fe400078e3cff */
[----:B------:R-:W-:Y:S02]  /*14e670*/  LOP3.LUT R136, R137, R136, RZ, 0x3c, !PT ;  /* 0x0000008889887212 */ /* 0x000fe400078e3cff */
[----:B------:R-:W-:Y:S01]  /*14e680*/  LOP3.LUT R145, R145, R144, RZ, 0x3c, !PT ;  /* 0x0000009091917212 */ /* 0x000fe200078e3cff */
[----:B------:R1:W-:Y:S01]  /*14e690*/  STL.64 [R1+0x4050], R122 ;  /* 0x0040507a01007387 */ /* 0x0003e20000100a00 */
[----:B------:R-:W-:Y:S01]  /*14e6a0*/  IADD3.X R182, PT, PT, R189, R2, RZ, P2, !PT ;  /* 0x00000002bdb67210 */ /* 0x000fe200017fe4ff */
[----:B------:R-:W-:Y:S01]  /*14e6b0*/  IMAD.MOV.U32 R188, RZ, RZ, R133 ;  /* 0x000000ffffbc7224 */ /* 0x000fe200078e0085 */
[----:B------:R-:W-:Y:S01]  /*14e6c0*/  LOP3.LUT R131, R131, R130, RZ, 0x3c, !PT ;  /* 0x0000008283837212 */ /* 0x000fe200078e3cff */
[----:B------:R-:W-:Y:S01]  /*14e6d0*/  IMAD.MOV.U32 R189, RZ, RZ, R132 ;  /* 0x000000ffffbd7224 */ /* 0x000fe200078e0084 */
[----:B------:R-:W-:-:S02]  /*14e6e0*/  LOP3.LUT R138, R139, R138, RZ, 0x3c, !PT ;  /* 0x0000008a8b8a7212 */ /* 0x000fc400078e3cff */
[----:B------:R-:W-:Y:S01]  /*14e6f0*/  LOP3.LUT R147, R147, R146, RZ, 0x3c, !PT ;  /* 0x0000009293937212 */ /* 0x000fe200078e3cff */
[----:B------:R1:W-:Y:S01]  /*14e700*/  STL.64 [R1+0x4048], R124 ;  /* 0x0040487c01007387 */ /* 0x0003e20000100a00 */
        /* <DEDUP_REMOVED lines=14> */
[----:B------:R-:W-:Y:S01]  /*14e7f0*/  STL.64 [R1+0x3f60], R188 ;  /* 0x003f60bc01007387 */ /* 0x000fe20000100a00 */
        /* <DEDUP_REMOVED lines=54> */
[----:B------:R-:W-:Y:S01]  /*14eb60*/  IMAD.U32 R0, RZ, RZ, UR10 ;  /* 0x0000000aff007e24 */ /* 0x000fe2000f8e00ff */
[----:B------:R-:W-:Y:S01]  /*14eb70*/  LOP3.LUT R169, R169, R168, RZ, 0x3c, !PT ;  /* 0x000000a8a9a97212 */ /* 0x000fe200078e3cff */
[----:B------:R1:W-:Y:S01]  /*14eb80*/  STL.64 [R1+0x3fc0], R160 ;  /* 0x003fc0a001007387 */ /* 0x0003e20000100a00 */
[----:B------:R-:W-:-:S02]  /*14eb90*/  LOP3.LUT R176, R177, R176, RZ, 0x3c, !PT ;  /* 0x000000b0b1b07212 */ /* 0x000fc400078e3cff */
[----:B------:R-:W-:Y:S01]  /*14eba0*/  LOP3.LUT R171, R171, R170, RZ, 0x3c, !PT ;  /* 0x000000aaabab7212 */ /* 0x000fe200078e3cff */
[----:B------:R1:W-:Y:S01]  /*14ebb0*/  STL.64 [R1+0x3fb8], R162 ;  /* 0x003fb8a201007387 */ /* 0x0003e20000100a00 */
[----:B------:R-:W-:Y:S02]  /*14ebc0*/  LOP3.LUT R178, R179, R178, RZ, 0x3c, !PT ;  /* 0x000000b2b3b27212 */ /* 0x000fe400078e3cff */
[----:B------:R-:W-:Y:S01]  /*14ebd0*/  LOP3.LUT R184, R226, 0x10, RZ, 0x3c, !PT ;  /* 0x00000010e2b87812 */ /* 0x000fe200078e3cff */
[----:B------:R1:W-:Y:S01]  /*14ebe0*/  STL.64 [R1+0x3fb0], R164 ;  /* 0x003fb0a401007387 */ /* 0x0003e20000100a00 */
[----:B------:R-:W-:Y:S02]  /*14ebf0*/  LOP3.LUT R173, R173, R172, RZ, 0x3c, !PT ;  /* 0x000000acadad7212 */ /* 0x000fe400078e3cff */
[----:B------:R-:W-:Y:S01]  /*14ec00*/  LOP3.LUT R180, R181, R180, RZ, 0x3c, !PT ;  /* 0x000000b4b5b47212 */ /* 0x000fe200078e3cff */
[----:B------:R1:W-:Y:S01]  /*14ec10*/  STL.64 [R1+0x3fa8], R166 ;  /* 0x003fa8a601007387 */ /* 0x0003e20000100a00 */
[----:B------:R-:W-:-:S02]  /*14ec20*/  LOP3.LUT R175, R175, R174, RZ, 0x3c, !PT ;  /* 0x000000aeafaf7212 */ /* 0x000fc400078e3cff */
[----:B------:R-:W-:Y:S01]  /*14ec30*/  LOP3.LUT R177, R177, R176, RZ, 0x3c, !PT ;  /* 0x000000b0b1b17212 */ /* 0x000fe200078e3cff */
[----:B------:R1:W-:Y:S01]  /*14ec40*/  STL.64 [R1+0x3fa0], R168 ;  /* 0x003fa0a801007387 */ /* 0x0003e20000100a00 */
[----:B------:R-:W-:Y:S01]  /*14ec50*/  LOP3.LUT R179, R179, R178, RZ, 0x3c, !PT ;  /* 0x000000b2b3b37212 */ /* 0x000fe200078e3cff */
[----:B------:R-:W-:Y:S01]  /*14ec60*/  IMAD.MOV.U32 R190, RZ, RZ, R183 ;  /* 0x000000ffffbe7224 */ /* 0x000fe200078e00b7 */
[----:B------:R-:W-:Y:S01]  /*14ec70*/  IADD3 R0, PT, PT, R184, 0x100000, R0 ;  /* 0x00100000b8007810 */ /* 0x000fe20007ffe000 */
[----:B------:R1:W-:Y:S01]  /*14ec80*/  STL.64 [R1+0x3f98], R170 ;  /* 0x003f98aa01007387 */ /* 0x0003e20000100a00 */
[----:B------:R-:W-:Y:S01]  /*14ec90*/  LOP3.LUT R181, R181, R180, RZ, 0x3c, !PT ;  /* 0x000000b4b5b57212 */ /* 0x000fe200078e3cff */
[----:B------:R-:W-:Y:S02]  /*14eca0*/  IMAD.MOV.U32 R191, RZ, RZ, R182 ;  /* 0x000000ffffbf7224 */ /* 0x000fe400078e00b6 */
[----:B------:R1:W-:Y:S04]  /*14ecb0*/  STL.64 [R1+0x3f90], R172 ;  /* 0x003f90ac01007387 */ /* 0x0003e80000100a00 */
[----:B------:R1:W-:Y:S04]  /*14ecc0*/  STL.64 [R1+0x3f88], R174 ;  /* 0x003f88ae01007387 */ /* 0x0003e80000100a00 */
[----:B------:R1:W-:Y:S04]  /*14ecd0*/  STL.64 [R1+0x3f80], R176 ;  /* 0x003f80b001007387 */ /* 0x0003e80000100a00 */
[----:B------:R1:W-:Y:S04]  /*14ece0*/  STL.64 [R1+0x3f78], R178 ;  /* 0x003f78b201007387 */ /* 0x0003e80000100a00 */
[----:B------:R1:W-:Y:S04]  /*14ecf0*/  LDGSTS.E [R0+-0x7fe00], desc[UR40][R56.64], P1 ;  /* 0x8020000038007fae */ /* 0x0003e800089a1028 */
[----:B------:R1:W-:Y:S04]  /*14ed00*/  STL.64 [R1+0x3f70], R180 ;  /* 0x003f70b401007387 */ /* 0x0003e80000100a00 */
[----:B------:R1:W-:Y:S04]  /*14ed10*/  LDGSTS.E [R0+-0x7fd00], desc[UR40][R58.64], P0 ;  /* 0x803000003a007fae */ /* 0x0003e800081a1028 */
[----:B------:R-:W-:Y:S04]  /*14ed20*/  STL.64 [R1+0x3f68], R190 ;  /* 0x003f68be01007387 */ /* 0x000fe80000100a00 */
[----:B------:R2:W-:Y:S04]  /*14ed30*/  LDGSTS.E [R0+-0x7ee00], desc[UR40][R60.64], P1 ;  /* 0x812000003c007fae */ /* 0x0005e800089a1028 */
[----:B-1----:R-:W3:Y:S04]  /*14ed40*/  LDL.LU.64 R58, [R1+0x4a10] ;  /* 0x004a1000013a7983 */ /* 0x002ee80000300a00 */
[----:B------:R1:W-:Y:S04]  /*14ed50*/  LDGSTS.E [R0+-0x7ed00], desc[UR40][R62.64], P0 ;  /* 0x813000003e007fae */ /* 0x0003e800081a1028 */
[----:B------:R-:W3:Y:S04]  /*14ed60*/  LDL.LU.64 R60, [R1+0x4a08] ;  /* 0x004a0800013c7983 */ /* 0x000ee80000300a00 */
[----:B------:R1:W-:Y:S04]  /*14ed70*/  LDGSTS.E [R0+-0x7de00], desc[UR40][R64.64], P1 ;  /* 0x8220000040007fae */ /* 0x0003e800089a1028 */
[----:B------:R-:W3:Y:S04]  /*14ed80*/  LDL.LU.64 R62, [R1+0x49e0] ;  /* 0x0049e000013e7983 */ /* 0x000ee80000300a00 */
[----:B------:R1:W-:Y:S04]  /*14ed90*/  LDGSTS.E [R0+-0x7dd00], desc[UR40][R66.64], P0 ;  /* 0x8230000042007fae */ /* 0x0003e800081a1028 */
[----:B------:R-:W1:Y:S04]  /*14eda0*/  LDL.LU.64 R64, [R1+0x49d8] ;  /* 0x0049d80001407983 */ /* 0x000e680000300a00 */
[----:B------:R1:W-:Y:S04]  /*14edb0*/  LDGSTS.E [R0+-0x7ce00], desc[UR40][R68.64], P1 ;  /* 0x8320000044007fae */ /* 0x0003e800089a1028 */
[----:B------:R-:W3:Y:S04]  /*14edc0*/  LDL.LU.64 R66, [R1+0x49b0] ;  /* 0x0049b00001427983 */ /* 0x000ee80000300a00 */
        /* <DEDUP_REMOVED lines=25> */
[----:B--2---:R-:W2:Y:S04]  /*14ef60*/  LDL.LU.64 R92, [R1+0x4888] ;  /* 0x00488800015c7983 */ /* 0x004ea80000300a00 */
[----:B------:R1:W-:Y:S04]  /*14ef70*/  LDGSTS.E [R0+-0x75e00], desc[UR40][R96.64], P1 ;  /* 0x8a20000060007fae */ /* 0x0003e800089a1028 */
[----:B------:R-:W2:Y:S04]  /*14ef80*/  LDL.LU.64 R94, [R1+0x4860] ;  /* 0x00486000015e7983 */ /* 0x000ea80000300a00 */
        /* <DEDUP_REMOVED lines=9> */
[----:B----4-:R-:W4:Y:S04]  /*14f020*/  LDL.LU.64 R104, [R1+0x47f8] ;  /* 0x0047f80001687983 */ /* 0x010f280000300a00 */
        /* <DEDUP_REMOVED lines=11> */
[----:B---3--:R-:W3:Y:S04]  /*14f0e0*/  LDL.LU.64 R116, [R1+0x4750] ;  /* 0x0047500001747983 */ /* 0x008ee80000300a00 */
        /* <DEDUP_REMOVED lines=14> */
[----:B------:R-:W3:Y:S04]  /*14f1d0*/  LDL.LU.64 R132, [R1+0x46d0] ;  /* 0x0046d00001847983 */ /* 0x000ee80000300a00 */
[----:B------:R-:W3:Y:S04]  /*14f1e0*/  LDL.LU.64 R134, [R1+0x46c8] ;  /* 0x0046c80001867983 */ /* 0x000ee80000300a00 */
[----:B------:R1:W-:Y:S04]  /*14f1f0*/  LDGSTS.E [R0+-0x6cd00], desc[UR40][R136.64], P0 ;  /* 0x9330000088007fae */ /* 0x0003e800081a1028 */
[----:B------:R1:W-:Y:S04]  /*14f200*/  LDGSTS.E [R0+-0x6be00], desc[UR40][R138.64], P1 ;  /* 0x942000008a007fae */ /* 0x0003e800089a1028 */
        /* <DEDUP_REMOVED lines=21> */
[----:B------:R-:W3:Y:S01]  /*14f360*/  LDL.LU.64 R158, [R1+0x4668] ;  /* 0x00466800019e7983 */ /* 0x000ee20000300a00 */
[----:B------:R-:W-:-:S03]  /*14f370*/  IADD3 R57, P2, PT, R58, R186, RZ ;  /* 0x000000ba3a397210 */ /* 0x000fc60007f5e0ff */
[----:B------:R1:W-:Y:S02]  /*14f380*/  LDGSTS.E [R0+-0x66d00], desc[UR40][R160.64], P0 ;  /* 0x99300000a0007fae */ /* 0x0003e400081a1028 */
[--C-:B------:R-:W-:Y:S01]  /*14f390*/  IMAD.X R56, R59, 0x1, R2.reuse, P2 ;  /* 0x000000013b387824 */ /* 0x100fe200010e0602 */
[-C--:B------:R-:W-:Y:S01]  /*14f3a0*/  IADD3 R59, P2, PT, R60, R186.reuse, RZ ;  /* 0x000000ba3c3b7210 */ /* 0x080fe20007f5e0ff */
[----:B------:R1:W-:Y:S04]  /*14f3b0*/  LDGSTS.E [R0+-0x65e00], desc[UR40][R162.64], P1 ;  /* 0x9a200000a2007fae */ /* 0x0003e800089a1028 */
[----:B------:R-:W3:Y:S04]  /*14f3c0*/  LDL.LU.64 R160, [R1+0x4660] ;  /* 0x0046600001a07983 */ /* 0x000ee80000300a00 */
[----:B------:R-:W3:Y:S01]  /*14f3d0*/  LDL.LU.64 R162, [R1+0x4658] ;  /* 0x0046580001a27983 */ /* 0x000ee20000300a00 */
[----:B------:R-:W-:Y:S01]  /*14f3e0*/  IMAD.X R58, R61, 0x1, R2, P2 ;  /* 0x000000013d3a7824 */ /* 0x000fe200010e0602 */
[----:B------:R-:W-:-:S02]  /*14f3f0*/  IADD3 R61, P2, PT, R62, R186, RZ ;  /* 0x000000ba3e3d7210 */ /* 0x000fc40007f5e0ff */
[----:B------:R2:W-:Y:S03]  /*14f400*/  LDGSTS.E [R0+-0x65d00], desc[UR40][R164.64], P0 ;  /* 0x9a300000a4007fae */ /* 0x0005e600081a1028 */
[----:B------:R-:W-:Y:S01]  /*14f410*/  IMAD.X R60, R63, 0x1, R2, P2 ;  /* 0x000000013f3c7824 */ /* 0x000fe200010e0602 */
[----:B------:R2:W-:Y:S01]  /*14f420*/  LDGSTS.E [R0+-0x64e00], desc[UR40][R166.64], P1 ;  /* 0x9b200000a6007fae */ /* 0x0005e200089a1028 */
[----:B-1----:R-:W-:-:S03]  /*14f430*/  IADD3 R63, P2, PT, R64, R186, RZ ;  /* 0x000000ba403f7210 */ /* 0x002fc60007f5e0ff */
[----:B------:R1:W-:Y:S04]  /*14f440*/  LDGSTS.E [R0+-0x64d00], desc[UR40][R168.64], P0 ;  /* 0x9b300000a8007fae */ /* 0x0003e800081a1028 */
[----:B------:R-:W3:Y:S04]  /*14f450*/  LDL.LU.64 R164, [R1+0x4650] ;  /* 0x0046500001a47983 */ /* 0x000ee80000300a00 */
[----:B------:R-:W3:Y:S01]  /*14f460*/  LDL.LU.64 R166, [R1+0x4648] ;  /* 0x0046480001a67983 */ /* 0x000ee20000300a00 */
[----:B------:R-:W-:Y:S01]  /*14f470*/  IMAD.X R62, R65, 0x1, R2, P2 ;  /* 0x00000001413e7824 */ /* 0x000fe200010e0602 */
[----:B------:R-:W-:-:S02]  /*14f480*/  IADD3 R65, P2, PT, R66, R186, RZ ;  /* 0x000000ba42417210 */ /* 0x000fc40007f5e0ff */
[----:B------:R-:W3:Y:S02]  /*14f490*/  LDL.LU.64 R168, [R1+0x4640] ;  /* 0x0046400001a87983 */ /* 0x000ee40000300a00 */
[----:B------:R-:W-:Y:S02]  /*14f4a0*/  IADD3.X R64, PT, PT, R67, R2, RZ, P2, !PT ;  /* 0x0000000243407210 */ /* 0x000fe400017fe4ff */
[----:B------:R1:W-:Y:S01]  /*14f4b0*/  LDGSTS.E [R0+-0x63e00], desc[UR40][R170.64], P1 ;  /* 0x9c200000aa007fae */ /* 0x0003e200089a1028 */
[----:B------:R-:W-:-:S03]  /*14f4c0*/  IADD3 R67, P2, PT, R68, R186, RZ ;  /* 0x000000ba44437210 */ /* 0x000fc60007f5e0ff */
[----:B------:R1:W-:Y:S02]  /*14f4d0*/  LDGSTS.E [R0+-0x63d00], desc[UR40][R172.64], P0 ;  /* 0x9c300000ac007fae */ /* 0x0003e400081a1028 */
[--C-:B------:R-:W-:Y:S01]  /*14f4e0*/  IMAD.X R66, R69, 0x1, R2.reuse, P2 ;  /* 0x0000000145427824 */ /* 0x100fe200010e0602 */
[-C--:B------:R-:W-:Y:S01]  /*14f4f0*/  IADD3 R69, P2, PT, R70, R186.reuse, RZ ;  /* 0x000000ba46457210 */ /* 0x080fe20007f5e0ff */
[----:B------:R1:W-:Y:S04]  /*14f500*/  LDGSTS.E [R0+-0x62e00], desc[UR40][R174.64], P1 ;  /* 0x9d200000ae007fae */ /* 0x0003e800089a1028 */
[----:B------:R-:W1:Y:S04]  /*14f510*/  LDL.LU.64 R170, [R1+0x4638] ;  /* 0x0046380001aa7983 */ /* 0x000e680000300a00 */
[----:B------:R-:W3:Y:S01]  /*14f520*/  LDL.LU.64 R172, [R1+0x4630] ;  /* 0x0046300001ac7983 */ /* 0x000ee20000300a00 */
[----:B------:R-:W-:Y:S01]  /*14f530*/  IMAD.X R68, R71, 0x1, R2, P2 ;  /* 0x0000000147447824 */ /* 0x000fe200010e0602 */
[----:B------:R-:W-:-:S02]  /*14f540*/  IADD3 R71, P2, PT, R72, R186, RZ ;  /* 0x000000ba48477210 */ /* 0x000fc40007f5e0ff */
[----:B------:R-:W3:Y:S03]  /*14f550*/  LDL.LU.64 R174, [R1+0x4628] ;  /* 0x0046280001ae7983 */ /* 0x000ee60000300a00 */
[----:B------:R-:W-:Y:S01]  /*14f560*/  IMAD.X R70, R73, 0x1, R2, P2 ;  /* 0x0000000149467824 */ /* 0x000fe200010e0602 */
[----:B------:R1:W-:Y:S01]  /*14f570*/  LDGSTS.E [R0+-0x62d00], desc[UR40][R176.64], P0 ;  /* 0x9d300000b0007fae */ /* 0x0003e200081a1028 */
        /* <DEDUP_REMOVED lines=9> */
[----:B------:R-:W3:Y:S03]  /*14f610*/  LDL.LU.64 R180, [R1+0x4610] ;  /* 0x0046100001b47983 */ /* 0x000ee60000300a00 */
[--C-:B------:R-:W-:Y:S01]  /*14f620*/  IMAD.X R76, R79, 0x1, R2.reuse, P2 ;  /* 0x000000014f4c7824 */ /* 0x100fe200010e0602 */
[-C--:B------:R-:W-:Y:S01]  /*14f630*/  IADD3 R79, P2, PT, R80, R186.reuse, RZ ;  /* 0x000000ba504f7210 */ /* 0x080fe20007f5e0ff */
[----:B------:R-:W3:Y:S04]  /*14f640*/  LDL.LU.64 R182, [R1+0x4608] ;  /* 0x0046080001b67983 */ /* 0x000ee80000300a00 */
[----:B------:R-:W-:Y:S01]  /*14f650*/  LDGSTS.E [R0+-0x60e00], desc[UR40][R190.64], P1 ;  /* 0x9f200000be007fae */ /* 0x000fe200089a1028 */
[----:B------:R-:W-:Y:S01]  /*14f660*/  IMAD.X R78, R81, 0x1, R2, P2 ;  /* 0x00000001514e7824 */ /* 0x000fe200010e0602 */
[----:B------:R-:W-:-:S02]  /*14f670*/  IADD3 R81, P2, PT, R82, R186, RZ ;  /* 0x000000ba52517210 */ /* 0x000fc40007f5e0ff */
[----:B------:R1:W-:Y:S03]  /*14f680*/  LDGSTS.E [R0+-0x60d00], desc[UR40][R188.64], P0 ;  /* 0x9f300000bc007fae */ /* 0x0003e600081a1028 */
[--C-:B------:R-:W-:Y:S01]  /*14f690*/  IMAD.X R80, R83, 0x1, R2.reuse, P2 ;  /* 0x0000000153507824 */ /* 0x100fe200010e0602 */
[-C--:B------:R-:W-:Y:S01]  /*14f6a0*/  IADD3 R83, P2, PT, R84, R186.reuse, RZ ;  /* 0x000000ba54537210 */ /* 0x080fe20007f5e0ff */
[----:B------:R-:W3:Y:S04]  /*14f6b0*/  LDL.LU.64 R188, [R1+0x4600] ;  /* 0x0046000001bc7983 */ /* 0x000ee80000300a00 */
[----:B------:R-:W-:Y:S01]  /*14f6c0*/  IMAD.X R82, R85, 0x1, R2, P2 ;  /* 0x0000000155527824 */ /* 0x000fe200010e0602 */
[----:B------:R-:W-:-:S04]  /*14f6d0*/  IADD3 R85, P2, PT, R86, R186, RZ ;  /* 0x000000ba56557210 */ /* 0x000fc80007f5e0ff */
[----:B------:R-:W-:Y:S02]  /*14f6e0*/  IADD3.X R84, PT, PT, R87, R2, RZ, P2, !PT ;  /* 0x0000000257547210 */ /* 0x000fe400017fe4ff */
[----:B------:R-:W-:-:S05]  /*14f6f0*/  IADD3 R87, P2, PT, R88, R186, RZ ;  /* 0x000000ba58577210 */ /* 0x000fca0007f5e0ff */
[----:B------:R-:W-:Y:S01]  /*14f700*/  IMAD.X R86, R89, 0x1, R2, P2 ;  /* 0x0000000159567824 */ /* 0x000fe200010e0602 */
[----:B------:R-:W-:-:S05]  /*14f710*/  IADD3 R89, P2, PT, R90, R186, RZ ;  /* 0x000000ba5a597210 */ /* 0x000fca0007f5e0ff */
[----:B------:R-:W-:Y:S01]  /*14f720*/  IMAD.X R88, R91, 0x1, R2, P2 ;  /* 0x000000015b587824 */ /* 0x000fe200010e0602 */
[----:B--2---:R-:W-:-:S05]  /*14f730*/  IADD3 R91, P2, PT, R92, R186, RZ ;  /* 0x000000ba5c5b7210 */ /* 0x004fca0007f5e0ff */
        /* <DEDUP_REMOVED lines=11> */
[----:B----4-:R-:W-:-:S05]  /*14f7f0*/  IADD3 R103, P2, PT, R104, R186, RZ ;  /* 0x000000ba68677210 */ /* 0x010fca0007f5e0ff */
        /* <DEDUP_REMOVED lines=11> */
[----:B---3--:R-:W-:-:S05]  /*14f8b0*/  IADD3 R115, P2, PT, R116, R186, RZ ;  /* 0x000000ba74737210 */ /* 0x008fca0007f5e0ff */
        /* <DEDUP_REMOVED lines=46> */
[--C-:B------:R-:W-:Y:S01]  /*14fba0*/  IMAD.X R160, R163, 0x1, R2.reuse, P2 ;  /* 0x00000001a3a07824 */ /* 0x100fe200010e0602 */
[----:B------:R-:W-:Y:S02]  /*14fbb0*/  IADD3 R163, P2, PT, R164, R186, RZ ;  /* 0x000000baa4a37210 */ /* 0x000fe40007f5e0ff */
[----:B------:R-:W-:Y:S02]  /*14fbc0*/  LOP3.LUT R57, R57, R56, RZ, 0x3c, !PT ;  /* 0x0000003839397212 */ /* 0x000fe400078e3cff */
[----:B------:R-:W-:Y:S01]  /*14fbd0*/  LOP3.LUT R59, R59, R58, RZ, 0x3c, !PT ;  /* 0x0000003a3b3b7212 */ /* 0x000fe200078e3cff */
[----:B------:R-:W-:Y:S01]  /*14fbe0*/  IMAD.X R162, R165, 0x1, R2, P2 ;  /* 0x00000001a5a27824 */ /* 0x000fe200010e0602 */
[----:B------:R-:W-:Y:S02]  /*14fbf0*/  IADD3 R165, P2, PT, R166, R186, RZ ;  /* 0x000000baa6a57210 */ /* 0x000fe40007f5e0ff */
[----:B------:R-:W-:Y:S02]  /*14fc00*/  LOP3.LUT R61, R61, R60, RZ, 0x3c, !PT ;  /* 0x0000003c3d3d7212 */ /* 0x000fe400078e3cff */
[----:B------:R-:W-:-:S02]  /*14fc10*/  LOP3.LUT R63, R63, R62, RZ, 0x3c, !PT ;  /* 0x0000003e3f3f7212 */ /* 0x000fc400078e3cff */
[----:B------:R-:W-:Y:S02]  /*14fc20*/  LOP3.LUT R56, R57, R56, RZ, 0x3c, !PT ;  /* 0x0000003839387212 */ /* 0x000fe400078e3cff */
[----:B------:R-:W-:Y:S02]  /*14fc30*/  LOP3.LUT R65, R65, R64, RZ, 0x3c, !PT ;  /* 0x0000004041417212 */ /* 0x000fe400078e3cff */
[----:B------:R-:W-:Y:S02]  /*14fc40*/  LOP3.LUT R58, R59, R58, RZ, 0x3c, !PT ;  /* 0x0000003a3b3a7212 */ /* 0x000fe400078e3cff */
[----:B------:R-:W-:Y:S02]  /*14fc50*/  LOP3.LUT R67, R67, R66, RZ, 0x3c, !PT ;  /* 0x0000004243437212 */ /* 0x000fe400078e3cff */
[----:B------:R-:W-:Y:S02]  /*14fc60*/  IADD3.X R164, PT, PT, R167, R2, RZ, P2, !PT ;  /* 0x00000002a7a47210 */ /* 0x000fe400017fe4ff */
[----:B------:R-:W-:-:S02]  /*14fc70*/  LOP3.LUT R60, R61, R60, RZ, 0x3c, !PT ;  /* 0x0000003c3d3c7212 */ /* 0x000fc400078e3cff */
[----:B------:R-:W-:Y:S02]  /*14fc80*/  LOP3.LUT R69, R69, R68, RZ, 0x3c, !PT ;  /* 0x0000004445457212 */ /* 0x000fe400078e3cff */
[----:B------:R-:W-:Y:S02]  /*14fc90*/  IADD3 R167, P2, PT, R168, R186, RZ ;  /* 0x000000baa8a77210 */ /* 0x000fe40007f5e0ff */
        /* <DEDUP_REMOVED lines=10> */
[----:B------:R-:W-:Y:S01]  /*14fd40*/  LOP3.LUT R77, R77, R76, RZ, 0x3c, !PT ;  /* 0x0000004c4d4d7212 */ /* 0x000fe200078e3cff */
[----:B------:R-:W-:Y:S01]  /*14fd50*/  IMAD.X R166, R169, 0x1, R2, P2 ;  /* 0x00000001a9a67824 */ /* 0x000fe200010e0602 */
[----:B------:R-:W-:Y:S02]  /*14fd60*/  LOP3.LUT R63, R63, R62, RZ, 0x3c, !PT ;  /* 0x0000003e3f3f7212 */ /* 0x000fe400078e3cff */
[----:B------:R-:W-:Y:S02]  /*14fd70*/  LOP3.LUT R70, R71, R70, RZ, 0x3c, !PT ;  /* 0x0000004647467212 */ /* 0x000fe400078e3cff */
[----:B------:R-:W-:Y:S01]  /*14fd80*/  LOP3.LUT R79, R79, R78, RZ, 0x3c, !PT ;  /* 0x0000004e4f4f7212 */ /* 0x000fe200078e3cff */
[----:B------:R-:W-:Y:S01]  /*14fd90*/  STL.64 [R1+0x4a10], R56 ;  /* 0x004a103801007387 */ /* 0x000fe20000100a00 */
[----:B------:R-:W-:Y:S02]  /*14fda0*/  LOP3.LUT R65, R65, R64, RZ, 0x3c, !PT ;  /* 0x0000004041417212 */ /* 0x000fe400078e3cff */
[----:B------:R-:W-:-:S02]  /*14fdb0*/  LOP3.LUT R72, R73, R72, RZ, 0x3c, !PT ;  /* 0x0000004849487212 */ /* 0x000fc400078e3cff */
[----:B------:R-:W-:Y:S01]  /*14fdc0*/  LOP3.LUT R81, R81, R80, RZ, 0x3c, !PT ;  /* 0x0000005051517212 */ /* 0x000fe200078e3cff */
[----:B------:R2:W-:Y:S01]  /*14fdd0*/  STL.64 [R1+0x4a08], R58 ;  /* 0x004a083a01007387 */ /* 0x0005e20000100a00 */
[----:B-1----:R-:W-:Y:S02]  /*14fde0*/  IADD3 R169, P2, PT, R170, R186, RZ ;  /* 0x000000baaaa97210 */ /* 0x002fe40007f5e0ff */
        /* <DEDUP_REMOVED lines=15> */
[----:B------:R-:W-:Y:S01]  /*14fee0*/  IMAD.X R168, R171, 0x1, R2, P2 ;  /* 0x00000001aba87824 */ /* 0x000fe200010e0602 */
[----:B------:R-:W-:Y:S01]  /*14fef0*/  LOP3.LUT R75, R75, R74, RZ, 0x3c, !PT ;  /* 0x0000004a4b4b7212 */ /* 0x000fe200078e3cff */
[----:B------:R1:W-:Y:S01]  /*14ff00*/  STL.64 [R1+0x49a8], R66 ;  /* 0x0049a84201007387 */ /* 0x0003e20000100a00 */
[----:B------:R-:W-:Y:S02]  /*14ff10*/  LOP3.LUT R82, R83, R82, RZ, 0x3c, !PT ;  /* 0x0000005253527212 */ /* 0x000fe400078e3cff */
[----:B------:R-:W-:Y:S01]  /*14ff20*/  LOP3.LUT R91, R91, R90, RZ, 0x3c, !PT ;  /* 0x0000005a5b5b7212 */ /* 0x000fe200078e3cff */
[----:B------:R1:W-:Y:S01]  /*14ff30*/  STL.64 [R1+0x4980], R68 ;  /* 0x0049804401007387 */ /* 0x0003e20000100a00 */
[----:B------:R-:W-:-:S02]  /*14ff40*/  LOP3.LUT R77, R77, R76, RZ, 0x3c, !PT ;  /* 0x0000004c4d4d7212 */ /* 0x000fc400078e3cff */
[----:B------:R-:W-:Y:S02]  /*14ff50*/  LOP3.LUT R84, R85, R84, RZ, 0x3c, !PT ;  /* 0x0000005455547212 */ /* 0x000fe400078e3cff */
[----:B------:R-:W-:Y:S01]  /*14ff60*/  LOP3.LUT R93, R93, R92, RZ, 0x3c, !PT ;  /* 0x0000005c5d5d7212 */ /* 0x000fe200078e3cff */
[----:B------:R1:W-:Y:S01]  /*14ff70*/  STL.64 [R1+0x4978], R70 ;  /* 0x0049784601007387 */ /* 0x0003e20000100a00 */
[----:B------:R-:W-:Y:S02]  /*14ff80*/  IADD3 R171, P2, PT, R172, R186, RZ ;  /* 0x000000baacab7210 */ /* 0x000fe40007f5e0ff */
        /* <DEDUP_REMOVED lines=17> */
[----:B------:R-:W1:Y:S01]  /*1500a0*/  S2R R252, SR_TID.X ;  /* 0x0000000000fc7919 */ /* 0x000e620000002100 */
[----:B------:R-:W-:Y:S02]  /*1500b0*/  LOP3.LUT R94, R95, R94, RZ, 0x3c, !PT ;  /* 0x0000005e5f5e7212 */ /* 0x000fe400078e3cff */
[----:B------:R-:W-:Y:S01]  /*1500c0*/  LOP3.LUT R103, R103, R102, RZ, 0x3c, !PT ;  /* 0x0000006667677212 */ /* 0x000fe200078e3cff */
[----:B------:R1:W-:Y:S01]  /*1500d0*/  STL.64 [R1+0x4918], R78 ;  /* 0x0049184e01007387 */ /* 0x0003e20000100a00 */
[----:B------:R-:W-:-:S02]  /*1500e0*/  LOP3.LUT R89, R89, R88, RZ, 0x3c, !PT ;  /* 0x0000005859597212 */ /* 0x000fc400078e3cff */
[----:B------:R-:W-:Y:S01]  /*1500f0*/  LOP3.LUT R96, R97, R96, RZ, 0x3c, !PT ;  /* 0x0000006061607212 */ /* 0x000fe200078e3cff */
[----:B------:R1:W-:Y:S01]  /*150100*/  STL.64 [R1+0x48f0], R80 ;  /* 0x0048f05001007387 */ /* 0x0003e20000100a00 */
[----:B------:R-:W-:Y:S02]  /*150110*/  LOP3.LUT R105, R105, R104, RZ, 0x3c, !PT ;  /* 0x0000006869697212 */ /* 0x000fe400078e3cff */
[----:B------:R-:W-:Y:S01]  /*150120*/  IADD3 R173, P2, PT, R174, R186, RZ ;  /* 0x000000baaead7210 */ /* 0x000fe20007f5e0ff */
        /* <DEDUP_REMOVED lines=135> */
[----:B-1----:R-:W-:-:S02]  /*1509a0*/  LOP3.LUT R252, R252, 0x3f, RZ, 0xc0, !PT ;  /* 0x0000003ffcfc7812 */ /* 0x002fc400078ec0ff */
[----:B------:R-:W-:Y:S02]  /*1509b0*/  LOP3.LUT R153, R153, R152, RZ, 0x3c, !PT ;  /* 0x0000009899997212 */ /* 0x000fe400078e3cff */
        /* <DEDUP_REMOVED lines=11> */
[----:B------:R-:W-:Y:S02]  /*150a70*/  IADD3.X R182, PT, PT, R189, R2, RZ, P2, !PT ;  /* 0x00000002bdb67210 */ /* 0x000fe400017fe4ff */
[----:B------:R-:W-:Y:S02]  /*150a80*/  LOP3.LUT R159, R159, R158, RZ, 0x3c, !PT ;  /* 0x0000009e9f9f7212 */ /* 0x000fe400078e3cff */
[----:B------:R-:W-:Y:S02]  /*150a90*/  LOP3.LUT R166, R167, R166, RZ, 0x3c, !PT ;  /* 0x000000a6a7a67212 */ /* 0x000fe400078e3cff */
[----:B------:R-:W-:Y:S01]  /*150aa0*/  LOP3.LUT R175, R175, R174, RZ, 0x3c, !PT ;  /* 0x000000aeafaf7212 */ /* 0x000fe200078e3cff */
[----:B------:R-:W-:Y:S01]  /*150ab0*/  IMAD.SHL.U32 R252, R252, 0x4, RZ ;  /* 0x00000004fcfc7824 */ /* 0x000fe200078e00ff */
        /* <DEDUP_REMOVED lines=31> */
[----:B------:R-:W-:Y:S02]  /*150cb0*/  LOP3.LUT R177, R177, R176, RZ, 0x3c, !PT ;  /* 0x000000b0b1b17212 */ /* 0x000fe400078e3cff */
[----:B------:R-:W-:Y:S01]  /*150cc0*/  LOP3.LUT R179, R179, R178, RZ, 0x3c, !PT ;  /* 0x000000b2b3b37212 */ /* 0x000fe200078e3cff */
[----:B------:R1:W-:Y:S01]  /*150cd0*/  STL.64 [R1+0x4630], R170 ;  /* 0x004630aa01007387 */ /* 0x0003e20000100a00 */
[----:B------:R-:W-:Y:S02]  /*150ce0*/  IADD3 R0, PT, PT, R252, 0x100000, R0 ;  /* 0x00100000fc007810 */ /* 0x000fe40007ffe000 */
[----:B------:R-:W-:Y:S01]  /*150cf0*/  LOP3.LUT R181, R181, R180, RZ, 0x3c, !PT ;  /* 0x000000b4b5b57212 */ /* 0x000fe200078e3cff */
[----:B------:R1:W-:Y:S01]  /*150d00*/  STL.64 [R1+0x4628], R172 ;  /* 0x004628ac01007387 */ /* 0x0003e20000100a00 */
[----:B------:R-:W-:-:S03]  /*150d10*/  LOP3.LUT R183, R183, R182, RZ, 0x3c, !PT ;  /* 0x000000b6b7b77212 */ /* 0x000fc600078e3cff */
[----:B------:R1:W-:Y:S04]  /*150d20*/  STL.64 [R1+0x4620], R174 ;  /* 0x004620ae01007387 */ /* 0x0003e80000100a00 */
[----:B------:R1:W-:Y:S04]  /*150d30*/  STL.64 [R1+0x4618], R176 ;  /* 0x004618b001007387 */ /* 0x0003e80000100a00 */
[----:B------:R1:W-:Y:S04]  /*150d40*/  STL.64 [R1+0x4610], R178 ;  /* 0x004610b201007387 */ /* 0x0003e80000100a00 */
[----:B------:R1:W-:Y:S04]  /*150d50*/  LDGSTS.E [R0+-0x7fc00], desc[UR40][R56.64], P1 ;  /* 0x8040000038007fae */ /* 0x0003e800089a1028 */
[----:B------:R1:W-:Y:S04]  /*150d60*/  STL.64 [R1+0x4608], R180 ;  /* 0x004608b401007387 */ /* 0x0003e80000100a00 */
[----:B------:R1:W-:Y:S04]  /*150d70*/  LDGSTS.E [R0+-0x7fb00], desc[UR40][R58.64], P0 ;  /* 0x805000003a007fae */ /* 0x0003e800081a1028 */
[----:B------:R1:W-:Y:S04]  /*150d80*/  STL.64 [R1+0x4600], R182 ;  /* 0x004600b601007387 */ /* 0x0003e80000100a00 */
[----:B------:R1:W-:Y:S04]  /*150d90*/  LDGSTS.E [R0+-0x7ec00], desc[UR40][R60.64], P1 ;  /* 0x814000003c007fae */ /* 0x0003e800089a1028 */
[----:B--2---:R-:W2:Y:S04]  /*150da0*/  LDL.LU.64 R58, [R1+0x43e8] ;  /* 0x0043e800013a7983 */ /* 0x004ea80000300a00 */
[----:B------:R1:W-:Y:S04]  /*150db0*/  LDGSTS.E [R0+-0x7eb00], desc[UR40][R62.64], P0 ;  /* 0x815000003e007fae */ /* 0x0003e800081a1028 */
[----:B------:R-:W2:Y:S04]  /*150dc0*/  LDL.LU.64 R60, [R1+0x43e0] ;  /* 0x0043e000013c7983 */ /* 0x000ea80000300a00 */
[----:B------:R1:W-:Y:S04]  /*150dd0*/  LDGSTS.E [R0+-0x7dc00], desc[UR40][R64.64], P1 ;  /* 0x8240000040007fae */ /* 0x0003e800089a1028 */
[----:B---3--:R-:W3:Y:S04]  /*150de0*/  LDL.LU.64 R62, [R1+0x43a8] ;  /* 0x0043a800013e7983 */ /* 0x008ee80000300a00 */
        /* <DEDUP_REMOVED lines=19> */
[----:B------:R-:W3:Y:S04]  /*150f20*/  LDL.LU.64 R82, [R1+0x4268] ;  /* 0x0042680001527983 */ /* 0x000ee80000300a00 */
[----:B------:R1:W-:Y:S04]  /*150f30*/  LDGSTS.E [R0+-0x78b00], desc[UR40][R86.64], P0 ;  /* 0x8750000056007fae */ /* 0x0003e800081a1028 */
[----:B------:R-:W3:Y:S04]  /*150f40*/  LDL.LU.64 R84, [R1+0x4260] ;  /* 0x0042600001547983 */ /* 0x000ee80000300a00 */
[----:B------:R1:W-:Y:S04]  /*150f50*/  LDGSTS.E [R0+-0x77c00], desc[UR40][R88.64], P1 ;  /* 0x8840000058007fae */ /* 0x0003e800089a1028 */
[----:B------:R-:W4:Y:S04]  /*150f60*/  LDL.LU.64 R86, [R1+0x4228] ;  /* 0x0042280001567983 */ /* 0x000f280000300a00 */
        /* <DEDUP_REMOVED lines=59> */
[----:B-1----:R-:W4:Y:S04]  /*151320*/  LDL.LU.64 R146, [R1+0x3db0] ;  /* 0x003db00001927983 */ /* 0x002f280000300a00 */
[----:B------:R1:W-:Y:S04]  /*151330*/  LDGSTS.E [R0+-0x68b00], desc[UR40][R150.64], P0 ;  /* 0x9750000096007fae */ /* 0x0003e800081a1028 */
[----:B------:R-:W4:Y:S04]  /*151340*/  LDL.LU.64 R148, [R1+0x3e48] ;  /* 0x003e480001947983 */ /* 0x000f280000300a00 */
[----:B------:R1:W-:Y:S04]  /*151350*/  LDGSTS.E [R0+-0x67c00], desc[UR40][R152.64], P1 ;  /* 0x9840000098007fae */ /* 0x0003e800089a1028 */
[----:B------:R-:W4:Y:S04]  /*151360*/  LDL.LU.64 R150, [R1+0x3e40] ;  /* 0x003e400001967983 */ /* 0x000f280000300a00 */
[----:B------:R1:W-:Y:S04]  /*151370*/  LDGSTS.E [R0+-0x67b00], desc[UR40][R154.64], P0 ;  /* 0x985000009a007fae */ /* 0x0003e800081a1028 */
[----:B------:R-:W1:Y:S04]  /*151380*/  LDL.LU.64 R152, [R1+0x3e38] ;  /* 0x003e380001987983 */ /* 0x000e680000300a00 */
[----:B------:R1:W-:Y:S04]  /*151390*/  LDGSTS.E [R0+-0x66c00], desc[UR40][R156.64], P1 ;  /* 0x994000009c007fae */ /* 0x0003e800089a1028 */
[----:B------:R-:W4:Y:S04]  /*1513a0*/  LDL.LU.64 R154, [R1+0x3e30] ;  /* 0x003e3000019a7983 */ /* 0x000f280000300a00 */
[----:B------:R1:W-:Y:S04]  /*1513b0*/  LDGSTS.E [R0+-0x66b00], desc[UR40][R158.64], P0 ;  /* 0x995000009e007fae */ /* 0x0003e800081a1028 */
[----:B------:R-:W4:Y:S01]  /*1513c0*/  LDL.LU.64 R156, [R1+0x3e28] ;  /* 0x003e2800019c7983 */ /* 0x000f220000300a00 */
[----:B--2---:R-:W-:-:S03]  /*1513d0*/  IADD3 R57, P2, PT, R58, R186, RZ ;  /* 0x000000ba3a397210 */ /* 0x004fc60007f5e0ff */
[----:B------:R2:W-:Y:S04]  /*1513e0*/  LDGSTS.E [R0+-0x65c00], desc[UR40][R160.64], P1 ;  /* 0x9a400000a0007fae */ /* 0x0005e800089a1028 */
[----:B------:R-:W2:Y:S01]  /*1513f0*/  LDL.LU.64 R158, [R1+0x3e20] ;  /* 0x003e2000019e7983 */ /* 0x000ea20000300a00 */
[--C-:B------:R-:W-:Y:S01]  /*151400*/  IMAD.X R56, R59, 0x1, R2.reuse, P2 ;  /* 0x000000013b387824 */ /* 0x100fe200010e0602 */
[-C--:B------:R-:W-:Y:S02]  /*151410*/  IADD3 R59, P2, PT, R60, R186.reuse, RZ ;  /* 0x000000ba3c3b7210 */ /* 0x080fe40007f5e0ff */
[----:B------:R1:W-:Y:S04]  /*151420*/  LDGSTS.E [R0+-0x65b00], desc[UR40][R162.64], P0 ;  /* 0x9a500000a2007fae */ /* 0x0003e800081a1028 */
[----:B------:R-:W2:Y:S01]  /*151430*/  LDL.LU.64 R160, [R1+0x3e18] ;  /* 0x003e180001a07983 */ /* 0x000ea20000300a00 */
[----:B------:R-:W-:Y:S01]  /*151440*/  IMAD.X R58, R61, 0x1, R2, P2 ;  /* 0x000000013d3a7824 */ /* 0x000fe200010e0602 */
[----:B---3--:R-:W-:-:S02]  /*151450*/  IADD3 R61, P2, PT, R62, R186, RZ ;  /* 0x000000ba3e3d7210 */ /* 0x008fc40007f5e0ff */
[----:B------:R3:W-:Y:S04]  /*151460*/  LDGSTS.E [R0+-0x64c00], desc[UR40][R164.64], P1 ;  /* 0x9b400000a4007fae */ /* 0x0007e800089a1028 */
[----:B------:R-:W2:Y:S01]  /*151470*/  LDL.LU.64 R162, [R1+0x3e10] ;  /* 0x003e100001a27983 */ /* 0x000ea20000300a00 */
[--C-:B------:R-:W-:Y:S01]  /*151480*/  IMAD.X R60, R63, 0x1, R2.reuse, P2 ;  /* 0x000000013f3c7824 */ /* 0x100fe200010e0602 */
[-C--:B----4-:R-:W-:Y:S02]  /*151490*/  IADD3 R63, P2, PT, R64, R186.reuse, RZ ;  /* 0x000000ba403f7210 */ /* 0x090fe40007f5e0ff */
[----:B------:R4:W-:Y:S04]  /*1514a0*/  LDGSTS.E [R0+-0x64b00], desc[UR40][R166.64], P0 ;  /* 0x9b500000a6007fae */ /* 0x0009e800081a1028 */
[----:B------:R-:W2:Y:S01]  /*1514b0*/  LDL.LU.64 R164, [R1+0x3e08] ;  /* 0x003e080001a47983 */ /* 0x000ea20000300a00 */
[----:B------:R-:W-:Y:S01]  /*1514c0*/  IMAD.X R62, R65, 0x1, R2, P2 ;  /* 0x00000001413e7824 */ /* 0x000fe200010e0602 */
[----:B------:R-:W-:-:S02]  /*1514d0*/  IADD3 R65, P2, PT, R66, R186, RZ ;  /* 0x000000ba42417210 */ /* 0x000fc40007f5e0ff */
[----:B------:R1:W-:Y:S04]  /*1514e0*/  LDGSTS.E [R0+-0x63c00], desc[UR40][R168.64], P1 ;  /* 0x9c400000a8007fae */ /* 0x0003e800089a1028 */
[----:B------:R-:W3:Y:S01]  /*1514f0*/  LDL.LU.64 R166, [R1+0x3e00] ;  /* 0x003e000001a67983 */ /* 0x000ee20000300a00 */
[--C-:B------:R-:W-:Y:S01]  /*151500*/  IMAD.X R64, R67, 0x1, R2.reuse, P2 ;  /* 0x0000000143407824 */ /* 0x100fe200010e0602 */
[-C--:B------:R-:W-:Y:S02]  /*151510*/  IADD3 R67, P2, PT, R68, R186.reuse, RZ ;  /* 0x000000ba44437210 */ /* 0x080fe40007f5e0ff */
[----:B------:R1:W-:Y:S04]  /*151520*/  LDGSTS.E [R0+-0x63b00], desc[UR40][R170.64], P0 ;  /* 0x9c500000aa007fae */ /* 0x0003e800081a1028 */
[----:B------:R-:W4:Y:S01]  /*151530*/  LDL.LU.64 R168, [R1+0x3df8] ;  /* 0x003df80001a87983 */ /* 0x000f220000300a00 */
        /* <DEDUP_REMOVED lines=11> */
[----:B------:R-:W4:Y:S01]  /*1515f0*/  LDL.LU.64 R174, [R1+0x3de0] ;  /* 0x003de00001ae7983 */ /* 0x000f220000300a00 */
[----:B------:R-:W-:Y:S02]  /*151600*/  IADD3.X R72, PT, PT, R75, R2, RZ, P2, !PT ;  /* 0x000000024b487210 */ /* 0x000fe400017fe4ff */
[-C--:B------:R-:W-:Y:S01]  /*151610*/  IADD3 R75, P2, PT, R76, R186.reuse, RZ ;  /* 0x000000ba4c4b7210 */ /* 0x080fe20007f5e0ff */
[----:B------:R1:W-:Y:S04]  /*151620*/  LDGSTS.E [R0+-0x61b00], desc[UR40][R178.64], P0 ;  /* 0x9e500000b2007fae */ /* 0x0003e800081a1028 */
[----:B------:R-:W4:Y:S01]  /*151630*/  LDL.LU.64 R176, [R1+0x3dd8] ;  /* 0x003dd80001b07983 */ /* 0x000f220000300a00 */
[----:B------:R-:W-:Y:S01]  /*151640*/  IMAD.X R74, R77, 0x1, R2, P2 ;  /* 0x000000014d4a7824 */ /* 0x000fe200010e0602 */
[----:B------:R-:W-:-:S02]  /*151650*/  IADD3 R77, P2, PT, R78, R186, RZ ;  /* 0x000000ba4e4d7210 */ /* 0x000fc40007f5e0ff */
[----:B------:R1:W-:Y:S04]  /*151660*/  LDGSTS.E [R0+-0x60c00], desc[UR40][R180.64], P1 ;  /* 0x9f400000b4007fae */ /* 0x0003e800089a1028 */
[----:B------:R-:W4:Y:S01]  /*151670*/  LDL.LU.64 R178, [R1+0x3dd0] ;  /* 0x003dd00001b27983 */ /* 0x000f220000300a00 */
[--C-:B------:R-:W-:Y:S01]  /*151680*/  IMAD.X R76, R79, 0x1, R2.reuse, P2 ;  /* 0x000000014f4c7824 */ /* 0x100fe200010e0602 */
[-C--:B------:R-:W-:Y:S02]  /*151690*/  IADD3 R79, P2, PT, R80, R186.reuse, RZ ;  /* 0x000000ba504f7210 */ /* 0x080fe40007f5e0ff */
[----:B------:R1:W-:Y:S04]  /*1516a0*/  LDGSTS.E [R0+-0x60b00], desc[UR40][R182.64], P0 ;  /* 0x9f500000b6007fae */ /* 0x0003e800081a1028 */
[----:B------:R-:W4:Y:S01]  /*1516b0*/  LDL.LU.64 R180, [R1+0x3dc8] ;  /* 0x003dc80001b47983 */ /* 0x000f220000300a00 */
[----:B------:R-:W-:Y:S01]  /*1516c0*/  IMAD.X R78, R81, 0x1, R2, P2 ;  /* 0x00000001514e7824 */ /* 0x000fe200010e0602 */
[----:B------:R-:W-:-:S02]  /*1516d0*/  IADD3 R81, P2, PT, R82, R186, RZ ;  /* 0x000000ba52517210 */ /* 0x000fc40007f5e0ff */
[----:B------:R-:W4:Y:S04]  /*1516e0*/  LDL.LU.64 R182, [R1+0x3dc0] ;  /* 0x003dc00001b67983 */ /* 0x000f280000300a00 */
[----:B------:R-:W4:Y:S01]  /*1516f0*/  LDL.LU.64 R188, [R1+0x3db8] ;  /* 0x003db80001bc7983 */ /* 0x000f220000300a00 */
        /* <DEDUP_REMOVED lines=69> */
[----:B-1----:R-:W-:-:S05]  /*151b50*/  IADD3 R151, P2, PT, R152, R186, RZ ;  /* 0x000000ba98977210 */ /* 0x002fca0007f5e0ff */
[----:B------:R-:W-:Y:S01]  /*151b60*/  IMAD.X R150, R153, 0x1, R2, P2 ;  /* 0x0000000199967824 */ /* 0x000fe200010e0602 */
[----:B------:R-:W-:-:S04]  /*151b70*/  IADD3 R153, P2, PT, R154, R186, RZ ;  /* 0x000000ba9a997210 */ /* 0x000fc80007f5e0ff */
[----:B------:R-:W-:Y:S02]  /*151b80*/  IADD3.X R152, PT, PT, R155, R2, RZ, P2, !PT ;  /* 0x000000029b987210 */ /* 0x000fe400017fe4ff */
        /* <DEDUP_REMOVED lines=10> */
[----:B---3--:R-:W-:Y:S02]  /*151c30*/  IADD3 R165, P2, PT, R166, R186, RZ ;  /* 0x000000baa6a57210 */ /* 0x008fe40007f5e0ff */
[----:B------:R-:W-:-:S03]  /*151c40*/  LOP3.LUT R57, R57, R56, RZ, 0x3c, !PT ;  /* 0x0000003839397212 */ /* 0x000fc600078e3cff */
[--C-:B------:R-:W-:Y:S01]  /*151c50*/  IMAD.X R164, R167, 0x1, R2.reuse, P2 ;  /* 0x00000001a7a47824 */ /* 0x100fe200010e0602 */
[----:B----4-:R-:W-:Y:S02]  /*151c60*/  IADD3 R167, P2, PT, R168, R186, RZ ;  /* 0x000000baa8a77210 */ /* 0x010fe40007f5e0ff */
        /* <DEDUP_REMOVED lines=66> */
[----:B------:R-:W-:-:S02]  /*152090*/  IADD3.X R172, PT, PT, R175, R2, RZ, P2, !PT ;  /* 0x00000002afac7210 */ /* 0x000fc400017fe4ff */
[----:B------:R-:W-:Y:S02]  /*1520a0*/  LOP3.LUT R83, R83, R82, RZ, 0x3c, !PT ;  /* 0x0000005253537212 */ /* 0x000fe400078e3cff */
[----:B------:R-:W-:Y:S02]  /*1520b0*/  LOP3.LUT R90, R91, R90, RZ, 0x3c, !PT ;  /* 0x0000005a5b5a7212 */ /* 0x000fe400078e3cff */
[----:B------:R-:W-:Y:S01]  /*1520c0*/  LOP3.LUT R99, R99, R98, RZ, 0x3c, !PT ;  /* 0x0000006263637212 */ /* 0x000fe200078e3cff */
[----:B------:R1:W-:Y:S01]  /*1520d0*/  STL.64 [R1+0x42a8], R76 ;  /* 0x0042a84c01007387 */ /* 0x0003e20000100a00 */
[----:B------:R-:W-:Y:S02]  /*1520e0*/  IADD3 R175, P2, PT, R176, R186, RZ ;  /* 0x000000bab0af7210 */ /* 0x000fe40007f5e0ff */
        /* <DEDUP_REMOVED lines=123> */
[----:B------:R-:W-:Y:S01]  /*1528a0*/  LOP3.LUT R143, R143, R142, RZ, 0x3c, !PT ;  /* 0x0000008e8f8f7212 */ /* 0x000fe200078e3cff */
[----:B------:R-:W-:Y:S01]  /*1528b0*/  IMAD.MOV.U32 R188, RZ, RZ, R145 ;  /* 0x000000ffffbc7224 */ /* 0x000fe200078e0091 */
[----:B------:R-:W-:Y:S01]  /*1528c0*/  LOP3.LUT R150, R151, R150, RZ, 0x3c, !PT ;  /* 0x0000009697967212 */ /* 0x000fe200078e3cff */
[----:B------:R-:W-:Y:S01]  /*1528d0*/  IMAD.MOV.U32 R189, RZ, RZ, R144 ;  /* 0x000000ffffbd7224 */ /* 0x000fe200078e0090 */
        /* <DEDUP_REMOVED lines=46> */
[----:B------:R-:W-:Y:S01]  /*152bc0*/  LOP3.LUT R174, R175, R174, RZ, 0x3c, !PT ;  /* 0x000000aeafae7212 */ /* 0x000fe200078e3cff */
[----:B------:R-:W-:Y:S01]  /*152bd0*/  IMAD.U32 R0, RZ, RZ, UR10 ;  /* 0x0000000aff007e24 */ /* 0x000fe2000f8e00ff */
[----:B------:R-:W-:Y:S01]  /*152be0*/  LOP3.LUT R169, R169, R168, RZ, 0x3c, !PT ;  /* 0x000000a8a9a97212 */ /* 0x000fe200078e3cff */
[----:B------:R1:W-:Y:S01]  /*152bf0*/  STL.64 [R1+0x3e10], R160 ;  /* 0x003e10a001007387 */ /* 0x0003e20000100a00 */
[----:B------:R-:W-:Y:S02]  /*152c00*/  LOP3.LUT R176, R177, R176, RZ, 0x3c, !PT ;  /* 0x000000b0b1b07212 */ /* 0x000fe400078e3cff */
[----:B------:R-:W-:Y:S01]  /*152c10*/  LOP3.LUT R171, R171, R170, RZ, 0x3c, !PT ;  /* 0x000000aaabab7212 */ /* 0x000fe200078e3cff */
[----:B------:R1:W-:Y:S01]  /*152c20*/  STL.64 [R1+0x3e08], R162 ;  /* 0x003e08a201007387 */ /* 0x0003e20000100a00 */
[----:B------:R-:W-:-:S02]  /*152c30*/  LOP3.LUT R178, R179, R178, RZ, 0x3c, !PT ;  /* 0x000000b2b3b27212 */ /* 0x000fc400078e3cff */
[----:B------:R-:W-:Y:S01]  /*152c40*/  LOP3.LUT R184, R226, 0x30, RZ, 0x3c, !PT ;  /* 0x00000030e2b87812 */ /* 0x000fe200078e3cff */
[----:B------:R1:W-:Y:S01]  /*152c50*/  STL.64 [R1+0x3e00], R164 ;  /* 0x003e00a401007387 */ /* 0x0003e20000100a00 */
[----:B------:R-:W-:Y:S02]  /*152c60*/  LOP3.LUT R173, R173, R172, RZ, 0x3c, !PT ;  /* 0x000000acadad7212 */ /* 0x000fe400078e3cff */
[----:B------:R-:W-:Y:S01]  /*152c70*/  LOP3.LUT R180, R181, R180, RZ, 0x3c, !PT ;  /* 0x000000b4b5b47212 */ /* 0x000fe200078e3cff */
[----:B------:R1:W-:Y:S01]  /*152c80*/  STL.64 [R1+0x3df8], R166 ;  /* 0x003df8a601007387 */ /* 0x0003e20000100a00 */
[----:B------:R-:W-:Y:S02]  /*152c90*/  LOP3.LUT R175, R175, R174, RZ, 0x3c, !PT ;  /* 0x000000aeafaf7212 */ /* 0x000fe400078e3cff */
[----:B------:R-:W-:Y:S01]  /*152ca0*/  LOP3.LUT R177, R177, R176, RZ, 0x3c, !PT ;  /* 0x000000b0b1b17212 */ /* 0x000fe200078e3cff */
[----:B------:R1:W-:Y:S01]  /*152cb0*/  STL.64 [R1+0x3df0], R168 ;  /* 0x003df0a801007387 */ /* 0x0003e20000100a00 */
[----:B------:R-:W-:Y:S01]  /*152cc0*/  LOP3.LUT R179, R179, R178, RZ, 0x3c, !PT ;  /* 0x000000b2b3b37212 */ /* 0x000fe200078e3cff */
[----:B------:R-:W-:Y:S01]  /*152cd0*/  IMAD.MOV.U32 R190, RZ, RZ, R183 ;  /* 0x000000ffffbe7224 */ /* 0x000fe200078e00b7 */
[----:B------:R-:W-:Y:S01]  /*152ce0*/  IADD3 R0, PT, PT, R184, 0x100000, R0 ;  /* 0x00100000b8007810 */ /* 0x000fe20007ffe000 */
[----:B------:R1:W-:Y:S01]  /*152cf0*/  STL.64 [R1+0x3de8], R170 ;  /* 0x003de8aa01007387 */ /* 0x0003e20000100a00 */
[----:B------:R-:W-:-:S02]  /*152d00*/  LOP3.LUT R181, R181, R180, RZ, 0x3c, !PT ;  /* 0x000000b4b5b57212 */ /* 0x000fc400078e3cff */
[----:B------:R-:W-:Y:S01]  /*152d10*/  MOV R191, R182 ;  /* 0x000000b600bf7202 */ /* 0x000fe20000000f00 */
        /* <DEDUP_REMOVED lines=9> */
[----:B-1----:R-:W4:Y:S04]  /*152db0*/  LDL.LU.64 R58, [R1+0x4a00] ;  /* 0x004a0000013a7983 */ /* 0x002f280000300a00 */
[----:B------:R1:W-:Y:S04]  /*152dc0*/  LDGSTS.E [R0+-0x7e900], desc[UR40][R62.64], P0 ;  /* 0x817000003e007fae */ /* 0x0003e800081a1028 */
[----:B--2---:R-:W2:Y:S04]  /*152dd0*/  LDL.LU.64 R60, [R1+0x49f8] ;  /* 0x0049f800013c7983 */ /* 0x004ea80000300a00 */
[----:B------:R1:W-:Y:S04]  /*152de0*/  LDGSTS.E [R0+-0x7da00], desc[UR40][R64.64], P1 ;  /* 0x8260000040007fae */ /* 0x0003e800089a1028 */
[----:B---3--:R-:W3:Y:S04]  /*152df0*/  LDL.LU.64 R62, [R1+0x49d0] ;  /* 0x0049d000013e7983 */ /* 0x008ee80000300a00 */
[----:B------:R1:W-:Y:S04]  /*152e00*/  LDGSTS.E [R0+-0x7d900], desc[UR40][R66.64], P0 ;  /* 0x8270000042007fae */ /* 0x0003e800081a1028 */
[----:B----4-:R-:W1:Y:S04]  /*152e10*/  LDL.LU.64 R64, [R1+0x49c8] ;  /* 0x0049c80001407983 */ /* 0x010e680000300a00 */
[----:B------:R4:W-:Y:S04]  /*152e20*/  LDGSTS.E [R0+-0x7ca00], desc[UR40][R68.64], P1 ;  /* 0x8360000044007fae */ /* 0x0009e800089a1028 */
[----:B------:R-:W2:Y:S04]  /*152e30*/  LDL.LU.64 R66, [R1+0x49a0] ;  /* 0x0049a00001427983 */ /* 0x000ea80000300a00 */
[----:B------:R1:W-:Y:S04]  /*152e40*/  LDGSTS.E [R0+-0x7c900], desc[UR40][R70.64], P0 ;  /* 0x8370000046007fae */ /* 0x0003e800081a1028 */
[----:B------:R-:W2:Y:S04]  /*152e50*/  LDL.LU.64 R68, [R1+0x4998] ;  /* 0x0049980001447983 */ /* 0x000ea80000300a00 */
[----:B------:R1:W-:Y:S04]  /*152e60*/  LDGSTS.E [R0+-0x7ba00], desc[UR40][R72.64], P1 ;  /* 0x8460000048007fae */ /* 0x0003e800089a1028 */
[----:B------:R-:W4:Y:S04]  /*152e70*/  LDL.LU.64 R70, [R1+0x4970] ;  /* 0x0049700001467983 */ /* 0x000f280000300a00 */
        /* <DEDUP_REMOVED lines=72> */
[----:B------:R-:W4:Y:S04]  /*153300*/  LDL.LU.64 R144, [R1+0x4550] ;  /* 0x0045500001907983 */ /* 0x000f280000300a00 */
[----:B------:R-:W4:Y:S04]  /*153310*/  LDL.LU.64 R146, [R1+0x4548] ;  /* 0x0045480001927983 */ /* 0x000f280000300a00 */
[----:B------:R1:W-:Y:S04]  /*153320*/  LDGSTS.E [R0+-0x69900], desc[UR40][R148.64], P0 ;  /* 0x9670000094007fae */ /* 0x0003e800081a1028 */
[----:B------:R1:W-:Y:S04]  /*153330*/  LDGSTS.E [R0+-0x68a00], desc[UR40][R150.64], P1 ;  /* 0x9760000096007fae */ /* 0x0003e800089a1028 */
        /* <DEDUP_REMOVED lines=9> */
[----:B------:R-:W4:Y:S01]  /*1533d0*/  LDL.LU.64 R158, [R1+0x4518] ;  /* 0x00451800019e7983 */ /* 0x000f220000300a00 */
[----:B------:R-:W-:-:S03]  /*1533e0*/  IADD3 R57, P2, PT, R58, R186, RZ ;  /* 0x000000ba3a397210 */ /* 0x000fc60007f5e0ff */
[----:B------:R1:W-:Y:S02]  /*1533f0*/  LDGSTS.E [R0+-0x66900], desc[UR40][R160.64], P0 ;  /* 0x99700000a0007fae */ /* 0x0003e400081a1028 */
[--C-:B------:R-:W-:Y:S01]  /*153400*/  IMAD.X R56, R59, 0x1, R2.reuse, P2 ;  /* 0x000000013b387824 */ /* 0x100fe200010e0602 */
[-C--:B--2---:R-:W-:Y:S01]  /*153410*/  IADD3 R59, P2, PT, R60, R186.reuse, RZ ;  /* 0x000000ba3c3b7210 */ /* 0x084fe20007f5e0ff */
[----:B------:R2:W-:Y:S04]  /*153420*/  LDGSTS.E [R0+-0x65a00], desc[UR40][R162.64], P1 ;  /* 0x9a600000a2007fae */ /* 0x0005e800089a1028 */
[----:B------:R-:W2:Y:S04]  /*153430*/  LDL.LU.64 R160, [R1+0x4510] ;  /* 0x0045100001a07983 */ /* 0x000ea80000300a00 */
[----:B------:R-:W2:Y:S01]  /*153440*/  LDL.LU.64 R162, [R1+0x4508] ;  /* 0x0045080001a27983 */ /* 0x000ea20000300a00 */
[----:B------:R-:W-:Y:S01]  /*153450*/  IMAD.X R58, R61, 0x1, R2, P2 ;  /* 0x000000013d3a7824 */ /* 0x000fe200010e0602 */
[----:B---3--:R-:W-:-:S02]  /*153460*/  IADD3 R61, P2, PT, R62, R186, RZ ;  /* 0x000000ba3e3d7210 */ /* 0x008fc40007f5e0ff */
[----:B------:R3:W-:Y:S03]  /*153470*/  LDGSTS.E [R0+-0x65900], desc[UR40][R164.64], P0 ;  /* 0x9a700000a4007fae */ /* 0x0007e600081a1028 */
[----:B------:R-:W-:Y:S01]  /*153480*/  IMAD.X R60, R63, 0x1, R2, P2 ;  /* 0x000000013f3c7824 */ /* 0x000fe200010e0602 */
[----:B------:R2:W-:Y:S01]  /*153490*/  LDGSTS.E [R0+-0x64a00], desc[UR40][R166.64], P1 ;  /* 0x9b600000a6007fae */ /* 0x0005e200089a1028 */
[----:B-1----:R-:W-:-:S03]  /*1534a0*/  IADD3 R63, P2, PT, R64, R186, RZ ;  /* 0x000000ba403f7210 */ /* 0x002fc60007f5e0ff */
[----:B------:R1:W-:Y:S04]  /*1534b0*/  LDGSTS.E [R0+-0x64900], desc[UR40][R168.64], P0 ;  /* 0x9b700000a8007fae */ /* 0x0003e800081a1028 */
[----:B------:R-:W2:Y:S04]  /*1534c0*/  LDL.LU.64 R164, [R1+0x4500] ;  /* 0x0045000001a47983 */ /* 0x000ea80000300a00 */
        /* <DEDUP_REMOVED lines=9> */
[-C--:B----4-:R-:W-:Y:S01]  /*153560*/  IADD3 R69, P2, PT, R70, R186.reuse, RZ ;  /* 0x000000ba46457210 */ /* 0x090fe20007f5e0ff */
[----:B------:R4:W-:Y:S04]  /*153570*/  LDGSTS.E [R0+-0x62a00], desc[UR40][R174.64], P1 ;  /* 0x9d600000ae007fae */ /* 0x0009e800089a1028 */
[----:B------:R-:W1:Y:S04]  /*153580*/  LDL.LU.64 R170, [R1+0x44e8] ;  /* 0x0044e80001aa7983 */ /* 0x000e680000300a00 */
[----:B------:R-:W4:Y:S01]  /*153590*/  LDL.LU.64 R172, [R1+0x44e0] ;  /* 0x0044e00001ac7983 */ /* 0x000f220000300a00 */
[----:B------:R-:W-:Y:S01]  /*1535a0*/  IMAD.X R68, R71, 0x1, R2, P2 ;  /* 0x0000000147447824 */ /* 0x000fe200010e0602 */
[----:B------:R-:W-:-:S02]  /*1535b0*/  IADD3 R71, P2, PT, R72, R186, RZ ;  /* 0x000000ba48477210 */ /* 0x000fc40007f5e0ff */
[----:B------:R-:W4:Y:S03]  /*1535c0*/  LDL.LU.64 R174, [R1+0x44d8] ;  /* 0x0044d80001ae7983 */ /* 0x000f260000300a00 */
[----:B------:R-:W-:Y:S01]  /*1535d0*/  IMAD.X R70, R73, 0x1, R2, P2 ;  /* 0x0000000149467824 */ /* 0x000fe200010e0602 */
[----:B------:R1:W-:Y:S01]  /*1535e0*/  LDGSTS.E [R0+-0x62900], desc[UR40][R176.64], P0 ;  /* 0x9d700000b0007fae */ /* 0x0003e200081a1028 */
[----:B------:R-:W-:-:S03]  /*1535f0*/  IADD3 R73, P2, PT, R74, R186, RZ ;  /* 0x000000ba4a497210 */ /* 0x000fc60007f5e0ff */
[----:B------:R1:W-:Y:S02]  /*153600*/  LDGSTS.E [R0+-0x61a00], desc[UR40][R178.64], P1 ;  /* 0x9e600000b2007fae */ /* 0x0003e400089a1028 */
[----:B------:R-:W-:Y:S01]  /*153610*/  IMAD.X R72, R75, 0x1, R2, P2 ;  /* 0x000000014b487824 */ /* 0x000fe200010e0602 */
[----:B------:R-:W-:Y:S01]  /*153620*/  IADD3 R75, P2, PT, R76, R186, RZ ;  /* 0x000000ba4c4b7210 */ /* 0x000fe20007f5e0ff */
[----:B------:R1:W-:Y:S04]  /*153630*/  LDGSTS.E [R0+-0x61900], desc[UR40][R180.64], P0 ;  /* 0x9e700000b4007fae */ /* 0x0003e800081a1028 */
[----:B------:R-:W4:Y:S04]  /*153640*/  LDL.LU.64 R176, [R1+0x44d0] ;  /* 0x0044d00001b07983 */ /* 0x000f280000300a00 */
[----:B------:R-:W4:Y:S01]  /*153650*/  LDL.LU.64 R178, [R1+0x44c8] ;  /* 0x0044c80001b27983 */ /* 0x000f220000300a00 */
[----:B------:R-:W-:-:S02]  /*153660*/  IADD3.X R74, PT, PT, R77, R2, RZ, P2, !PT ;  /* 0x000000024d4a7210 */ /* 0x000fc400017fe4ff */
[-C--:B------:R-:W-:Y:S01]  /*153670*/  IADD3 R77, P2, PT, R78, R186.reuse, RZ ;  /* 0x000000ba4e4d7210 */ /* 0x080fe20007f5e0ff */
[----:B------:R-:W4:Y:S04]  /*153680*/  LDL.LU.64 R180, [R1+0x44c0] ;  /* 0x0044c00001b47983 */ /* 0x000f280000300a00 */
[--C-:B------:R-:W-:Y:S01]  /*153690*/  IMAD.X R76, R79, 0x1, R2.reuse, P2 ;  /* 0x000000014f4c7824 */ /* 0x100fe200010e0602 */
[-C--:B------:R-:W-:Y:S01]  /*1536a0*/  IADD3 R79, P2, PT, R80, R186.reuse, RZ ;  /* 0x000000ba504f7210 */ /* 0x080fe20007f5e0ff */
[----:B------:R-:W4:Y:S04]  /*1536b0*/  LDL.LU.64 R182, [R1+0x44b8] ;  /* 0x0044b80001b67983 */ /* 0x000f280000300a00 */
[----:B------:R-:W-:Y:S01]  /*1536c0*/  LDGSTS.E [R0+-0x60a00], desc[UR40][R190.64], P1 ;  /* 0x9f600000be007fae */ /* 0x000fe200089a1028 */
[----:B------:R-:W-:Y:S01]  /*1536d0*/  IMAD.X R78, R81, 0x1, R2, P2 ;  /* 0x00000001514e7824 */ /* 0x000fe200010e0602 */
[----:B------:R-:W-:-:S02]  /*1536e0*/  IADD3 R81, P2, PT, R82, R186, RZ ;  /* 0x000000ba52517210 */ /* 0x000fc40007f5e0ff */
[----:B------:R1:W-:Y:S03]  /*1536f0*/  LDGSTS.E [R0+-0x60900], desc[UR40][R188.64], P0 ;  /* 0x9f700000bc007fae */ /* 0x0003e600081a1028 */
[--C-:B------:R-:W-:Y:S01]  /*153700*/  IMAD.X R80, R83, 0x1, R2.reuse, P2 ;  /* 0x0000000153507824 */ /* 0x100fe200010e0602 */
[-C--:B------:R-:W-:Y:S01]  /*153710*/  IADD3 R83, P2, PT, R84, R186.reuse, RZ ;  /* 0x000000ba54537210 */ /* 0x080fe20007f5e0ff */
[----:B------:R-:W4:Y:S04]  /*153720*/  LDL.LU.64 R188, [R1+0x44b0] ;  /* 0x0044b00001bc7983 */ /* 0x000f280000300a00 */
        /* <DEDUP_REMOVED lines=79> */
[----:B------:R-:W-:Y:S02]  /*153c20*/  IADD3 R163, P2, PT, R164, R186, RZ ;  /* 0x000000baa4a37210 */ /* 0x000fe40007f5e0ff */
[----:B------:R-:W-:-:S03]  /*153c30*/  LOP3.LUT R57, R57, R56, RZ, 0x3c, !PT ;  /* 0x0000003839397212 */ /* 0x000fc600078e3cff */
[--C-:B------:R-:W-:Y:S01]  /*153c40*/  IMAD.X R162, R165, 0x1, R2.reuse, P2 ;  /* 0x00000001a5a27824 */ /* 0x100fe200010e0602 */
[----:B---3--:R-:W-:Y:S02]  /*153c50*/  IADD3 R165, P2, PT, R166, R186, RZ ;  /* 0x000000baa6a57210 */ /* 0x008fe40007f5e0ff */
        /* <DEDUP_REMOVED lines=8> */
[----:B------:R-:W-:Y:S02]  /*153ce0*/  IADD3 R167, P2, PT, R168, R186, RZ ;  /* 0x000000baa8a77210 */ /* 0x000fe40007f5e0ff */
        /* <DEDUP_REMOVED lines=13> */
[----:B------:R-:W-:Y:S02]  /*153dc0*/  LOP3.LUT R77, R77, R76, RZ, 0x3c, !PT ;  /* 0x0000004c4d4d7212 */ /* 0x000fe400078e3cff */
[----:B------:R-:W-:Y:S02]  /*153dd0*/  LOP3.LUT R63, R63, R62, RZ, 0x3c, !PT ;  /* 0x0000003e3f3f7212 */ /* 0x000fe400078e3cff */
[----:B------:R-:W-:-:S02]  /*153de0*/  LOP3.LUT R70, R71, R70, RZ, 0x3c, !PT ;  /* 0x0000004647467212 */ /* 0x000fc400078e3cff */
[----:B------:R-:W-:Y:S01]  /*153df0*/  LOP3.LUT R79, R79, R78, RZ, 0x3c, !PT ;  /* 0x0000004e4f4f7212 */ /* 0x000fe200078e3cff */
[----:B------:R-:W-:Y:S01]  /*153e00*/  STL.64 [R1+0x4a00], R56 ;  /* 0x004a003801007387 */ /* 0x000fe20000100a00 */
        /* <DEDUP_REMOVED lines=26> */
[----:B----4-:R-:W-:Y:S02]  /*153fb0*/  IADD3 R171, P2, PT, R172, R186, RZ ;  /* 0x000000baacab7210 */ /* 0x010fe40007f5e0ff */
        /* <DEDUP_REMOVED lines=72> */
[----:B------:R1:W-:Y:S01]  /*154440*/  STL.64 [R1+0x47e8], R102 ;  /* 0x0047e86601007387 */ /* 0x0003e20000100a00 */
[----:B------:R-:W-:-:S02]  /*154450*/  IADD3 R177, P2, PT, R178, R186, RZ ;  /* 0x000000bab2b17210 */ /* 0x000fc40007f5e0ff */
        /* <DEDUP_REMOVED lines=106> */
[----:B------:R-:W-:Y:S01]  /*154b00*/  IMAD.SHL.U32 R227, R227, 0x4, RZ ;  /* 0x00000004e3e37824 */ /* 0x000fe200078e00ff */
        /* <DEDUP_REMOVED lines=16> */
[----:B------:R-:W-:Y:S01]  /*154c10*/  IMAD.U32 R0, RZ, RZ, UR10 ;  /* 0x0000000aff007e24 */ /* 0x000fe2000f8e00ff */
[----:B------:R-:W-:Y:S01]  /*154c20*/  LOP3.LUT R169, R169, R168, RZ, 0x3c, !PT ;  /* 0x000000a8a9a97212 */ /* 0x000fe200078e3cff */
[----:B------:R1:W-:Y:S01]  /*154c30*/  STL.64 [R1+0x4508], R160 ;  /* 0x004508a001007387 */ /* 0x0003e20000100a00 */
[----:B------:R-:W-:Y:S02]  /*154c40*/  LOP3.LUT R176, R177, R176, RZ, 0x3c, !PT ;  /* 0x000000b0b1b07212 */ /* 0x000fe400078e3cff */
[----:B------:R-:W-:Y:S01]  /*154c50*/  LOP3.LUT R171, R171, R170, RZ, 0x3c, !PT ;  /* 0x000000aaabab7212 */ /* 0x000fe200078e3cff */
[----:B------:R1:W-:Y:S01]  /*154c60*/  STL.64 [R1+0x4500], R162 ;  /* 0x004500a201007387 */ /* 0x0003e20000100a00 */
[----:B------:R-:W-:Y:S02]  /*154c70*/  LOP3.LUT R178, R179, R178, RZ, 0x3c, !PT ;  /* 0x000000b2b3b27212 */ /* 0x000fe400078e3cff */
[----:B------:R-:W-:Y:S01]  /*154c80*/  LOP3.LUT R227, R227, 0x40, RZ, 0x3c, !PT ;  /* 0x00000040e3e37812 */ /* 0x000fe200078e3cff */
[----:B------:R1:W-:Y:S01]  /*154c90*/  STL.64 [R1+0x44f8], R164 ;  /* 0x0044f8a401007387 */ /* 0x0003e20000100a00 */
[----:B------:R-:W-:-:S02]  /*154ca0*/  LOP3.LUT R173, R173, R172, RZ, 0x3c, !PT ;  /* 0x000000acadad7212 */ /* 0x000fc400078e3cff */
[----:B------:R-:W-:Y:S01]  /*154cb0*/  LOP3.LUT R180, R181, R180, RZ, 0x3c, !PT ;  /* 0x000000b4b5b47212 */ /* 0x000fe200078e3cff */
[----:B------:R1:W-:Y:S01]  /*154cc0*/  STL.64 [R1+0x44f0], R166 ;  /* 0x0044f0a601007387 */ /* 0x0003e20000100a00 */
[----:B------:R-:W-:Y:S02]  /*154cd0*/  LOP3.LUT R175, R175, R174, RZ, 0x3c, !PT ;  /* 0x000000aeafaf7212 */ /* 0x000fe400078e3cff */
[----:B------:R-:W-:Y:S01]  /*154ce0*/  LOP3.LUT R182, R183, R182, RZ, 0x3c, !PT ;  /* 0x000000b6b7b67212 */ /* 0x000fe200078e3cff */
[----:B------:R1:W-:Y:S01]  /*154cf0*/  STL.64 [R1+0x44e8], R168 ;  /* 0x0044e8a801007387 */ /* 0x0003e20000100a00 */
[----:B------:R-:W-:Y:S02]  /*154d00*/  LOP3.LUT R177, R177, R176, RZ, 0x3c, !PT ;  /* 0x000000b0b1b17212 */ /* 0x000fe400078e3cff */
[----:B------:R-:W-:Y:S01]  /*154d10*/  LOP3.LUT R179, R179, R178, RZ, 0x3c, !PT ;  /* 0x000000b2b3b37212 */ /* 0x000fe200078e3cff */
[----:B------:R1:W-:Y:S01]  /*154d20*/  STL.64 [R1+0x44e0], R170 ;  /* 0x0044e0aa01007387 */ /* 0x0003e20000100a00 */
[----:B------:R-:W-:-:S02]  /*154d30*/  IADD3 R0, PT, PT, R227, 0x100000, R0 ;  /* 0x00100000e3007810 */ /* 0x000fc40007ffe000 */
        /* <DEDUP_REMOVED lines=11> */
[----:B-1----:R-:W4:Y:S04]  /*154df0*/  LDL.LU.64 R58, [R1+0x43d8] ;  /* 0x0043d800013a7983 */ /* 0x002f280000300a00 */
[----:B------:R1:W-:Y:S04]  /*154e00*/  LDGSTS.E [R0+-0x7e700], desc[UR40][R62.64], P0 ;  /* 0x819000003e007fae */ /* 0x0003e800081a1028 */
[----:B--2---:R-:W2:Y:S04]  /*154e10*/  LDL.LU.64 R60, [R1+0x43d0] ;  /* 0x0043d000013c7983 */ /* 0x004ea80000300a00 */
[----:B------:R1:W-:Y:S04]  /*154e20*/  LDGSTS.E [R0+-0x7d800], desc[UR40][R64.64], P1 ;  /* 0x8280000040007fae */ /* 0x0003e800089a1028 */
[----:B---3--:R-:W3:Y:S04]  /*154e30*/  LDL.LU.64 R62, [R1+0x4398] ;  /* 0x00439800013e7983 */ /* 0x008ee80000300a00 */
[----:B------:R1:W-:Y:S04]  /*154e40*/  LDGSTS.E [R0+-0x7d700], desc[UR40][R66.64], P0 ;  /* 0x8290000042007fae */ /* 0x0003e800081a1028 */
[----:B------:R-:W1:Y:S04]  /*154e50*/  LDL.LU.64 R64, [R1+0x4390] ;  /* 0x0043900001407983 */ /* 0x000e680000300a00 */
        /* <DEDUP_REMOVED lines=91> */
[----:B------:R-:W4:Y:S01]  /*155410*/  LDL.LU.64 R156, [R1+0x3cf0] ;  /* 0x003cf000019c7983 */ /* 0x000f220000300a00 */
[----:B------:R-:W-:-:S03]  /*155420*/  IADD3 R57, P2, PT, R58, R186, RZ ;  /* 0x000000ba3a397210 */ /* 0x000fc60007f5e0ff */
[----:B------:R1:W-:Y:S04]  /*155430*/  LDGSTS.E [R0+-0x65800], desc[UR40][R160.64], P1 ;  /* 0x9a800000a0007fae */ /* 0x0003e800089a1028 */
[----:B------:R-:W4:Y:S01]  /*155440*/  LDL.LU.64 R158, [R1+0x3ce8] ;  /* 0x003ce800019e7983 */ /* 0x000f220000300a00 */
[--C-:B------:R-:W-:Y:S01]  /*155450*/  IMAD.X R56, R59, 0x1, R2.reuse, P2 ;  /* 0x000000013b387824 */ /* 0x100fe200010e0602 */
[-C--:B--2---:R-:W-:Y:S02]  /*155460*/  IADD3 R59, P2, PT, R60, R186.reuse, RZ ;  /* 0x000000ba3c3b7210 */ /* 0x084fe40007f5e0ff */
[----:B------:R2:W-:Y:S04]  /*155470*/  LDGSTS.E [R0+-0x65700], desc[UR40][R162.64], P0 ;  /* 0x9a900000a2007fae */ /* 0x0005e800081a1028 */
[----:B------:R-:W2:Y:S01]  /*155480*/  LDL.LU.64 R160, [R1+0x3ce0] ;  /* 0x003ce00001a07983 */ /* 0x000ea20000300a00 */
[----:B------:R-:W-:Y:S01]  /*155490*/  IMAD.X R58, R61, 0x1, R2, P2 ;  /* 0x000000013d3a7824 */ /* 0x000fe200010e0602 */
[----:B---3--:R-:W-:-:S02]  /*1554a0*/  IADD3 R61, P2, PT, R62, R186, RZ ;  /* 0x000000ba3e3d7210 */ /* 0x008fc40007f5e0ff */
[----:B------:R3:W-:Y:S04]  /*1554b0*/  LDGSTS.E [R0+-0x64800], desc[UR40][R164.64], P1 ;  /* 0x9b800000a4007fae */ /* 0x0007e800089a1028 */
[----:B------:R-:W2:Y:S01]  /*1554c0*/  LDL.LU.64 R162, [R1+0x3c80] ;  /* 0x003c800001a27983 */ /* 0x000ea20000300a00 */
[----:B------:R-:W-:Y:S01]  /*1554d0*/  IMAD.X R60, R63, 0x1, R2, P2 ;  /* 0x000000013f3c7824 */ /* 0x000fe200010e0602 */
[----:B-1----:R-:W-:Y:S02]  /*1554e0*/  IADD3 R63, P2, PT, R64, R186, RZ ;  /* 0x000000ba403f7210 */ /* 0x002fe40007f5e0ff */
[----:B------:R1:W-:Y:S04]  /*1554f0*/  LDGSTS.E [R0+-0x64700], desc[UR40][R166.64], P0 ;  /* 0x9b900000a6007fae */ /* 0x0003e800081a1028 */
[----:B------:R-:W2:Y:S01]  /*155500*/  LDL.LU.64 R164, [R1+0x3cd8] ;  /* 0x003cd80001a47983 */ /* 0x000ea20000300a00 */
[----:B------:R-:W-:-:S02]  /*155510*/  IADD3.X R62, PT, PT, R65, R2, RZ, P2, !PT ;  /* 0x00000002413e7210 */ /* 0x000fc400017fe4ff */
[-C--:B------:R-:W-:Y:S01]  /*155520*/  IADD3 R65, P2, PT, R66, R186.reuse, RZ ;  /* 0x000000ba42417210 */ /* 0x080fe20007f5e0ff */
[----:B------:R1:W-:Y:S04]  /*155530*/  LDGSTS.E [R0+-0x63800], desc[UR40][R168.64], P1 ;  /* 0x9c800000a8007fae */ /* 0x0003e800089a1028 */
[----:B------:R-:W3:Y:S01]  /*155540*/  LDL.LU.64 R166, [R1+0x3cd0] ;  /* 0x003cd00001a67983 */ /* 0x000ee20000300a00 */
[--C-:B------:R-:W-:Y:S01]  /*155550*/  IMAD.X R64, R67, 0x1, R2.reuse, P2 ;  /* 0x0000000143407824 */ /* 0x100fe200010e0602 */
[-C--:B------:R-:W-:Y:S02]  /*155560*/  IADD3 R67, P2, PT, R68, R186.reuse, RZ ;  /* 0x000000ba44437210 */ /* 0x080fe40007f5e0ff */
[----:B------:R1:W-:Y:S04]  /*155570*/  LDGSTS.E [R0+-0x63700], desc[UR40][R170.64], P0 ;  /* 0x9c900000aa007fae */ /* 0x0003e800081a1028 */
[----:B------:R-:W1:Y:S01]  /*155580*/  LDL.LU.64 R168, [R1+0x3cc8] ;  /* 0x003cc80001a87983 */ /* 0x000e620000300a00 */
[----:B------:R-:W-:Y:S01]  /*155590*/  IMAD.X R66, R69, 0x1, R2, P2 ;  /* 0x0000000145427824 */ /* 0x000fe200010e0602 */
[----:B----4-:R-:W-:-:S02]  /*1555a0*/  IADD3 R69, P2, PT, R70, R186, RZ ;  /* 0x000000ba46457210 */ /* 0x010fc40007f5e0ff */
        /* <DEDUP_REMOVED lines=107> */
[----:B------:R-:W-:Y:S02]  /*155c60*/  IADD3 R163, P2, PT, R164, R186, RZ ;  /* 0x000000baa4a37210 */ /* 0x000fe40007f5e0ff */
[----:B------:R-:W-:Y:S02]  /*155c70*/  LOP3.LUT R57, R57, R56, RZ, 0x3c, !PT ;  /* 0x0000003839397212 */ /* 0x000fe400078e3cff */
[----:B------:R-:W-:Y:S02]  /*155c80*/  IADD3.X R162, PT, PT, R165, R2, RZ, P2, !PT ;  /* 0x00000002a5a27210 */ /* 0x000fe400017fe4ff */
[----:B---3--:R-:W-:Y:S02]  /*155c90*/  IADD3 R165, P2, PT, R166, R186, RZ ;  /* 0x000000baa6a57210 */ /* 0x008fe40007f5e0ff */
[----:B------:R-:W-:Y:S02]  /*155ca0*/  LOP3.LUT R59, R59, R58, RZ, 0x3c, !PT ;  /* 0x0000003a3b3b7212 */ /* 0x000fe400078e3cff */
[----:B------:R-:W-:-:S02]  /*155cb0*/  LOP3.LUT R61, R61, R60, RZ, 0x3c, !PT ;  /* 0x0000003c3d3d7212 */ /* 0x000fc400078e3cff */
[----:B------:R-:W-:Y:S02]  /*155cc0*/  LOP3.LUT R63, R63, R62, RZ, 0x3c, !PT ;  /* 0x0000003e3f3f7212 */ /* 0x000fe400078e3cff */
[----:B------:R-:W-:Y:S02]  /*155cd0*/  LOP3.LUT R56, R57, R56, RZ, 0x3c, !PT ;  /* 0x0000003839387212 */ /* 0x000fe400078e3cff */
[----:B------:R-:W-:Y:S01]  /*155ce0*/  LOP3.LUT R65, R65, R64, RZ, 0x3c, !PT ;  /* 0x0000004041417212 */ /* 0x000fe200078e3cff */
[----:B------:R-:W-:Y:S01]  /*155cf0*/  IMAD.X R164, R167, 0x1, R2, P2 ;  /* 0x00000001a7a47824 */ /* 0x000fe200010e0602 */
[----:B------:R-:W-:Y:S02]  /*155d00*/  LOP3.LUT R58, R59, R58, RZ, 0x3c, !PT ;  /* 0x0000003a3b3a7212 */ /* 0x000fe400078e3cff */
[----:B------:R-:W-:Y:S02]  /*155d10*/  LOP3.LUT R67, R67, R66, RZ, 0x3c, !PT ;  /* 0x0000004243437212 */ /* 0x000fe400078e3cff */
[----:B------:R-:W-:-:S02]  /*155d20*/  LOP3.LUT R60, R61, R60, RZ, 0x3c, !PT ;  /* 0x0000003c3d3c7212 */ /* 0x000fc400078e3cff */
[----:B------:R-:W-:Y:S02]  /*155d30*/  LOP3.LUT R69, R69, R68, RZ, 0x3c, !PT ;  /* 0x0000004445457212 */ /* 0x000fe400078e3cff */
[----:B-1----:R-:W-:Y:S02]  /*155d40*/  IADD3 R167, P2, PT, R168, R186, RZ ;  /* 0x000000baa8a77210 */ /* 0x002fe40007f5e0ff */
        /* <DEDUP_REMOVED lines=190> */
[----:B------:R-:W-:Y:S01]  /*156930*/  LOP3.LUT R152, R153, R152, RZ, 0x3c, !PT ;  /* 0x0000009899987212 */ /* 0x000fe200078e3cff */
[----:B------:R-:W-:Y:S01]  /*156940*/  IMAD.X R180, R183, 0x1, R2, P2 ;  /* 0x00000001b7b47824 */ /* 0x000fe200010e0602 */
        /* <DEDUP_REMOVED lines=25> */
[----:B------:R-:W-:Y:S01]  /*156ae0*/  IADD3.X R182, PT, PT, R189, R2, RZ, P2, !PT ;  /* 0x00000002bdb67210 */ /* 0x000fe200017fe4ff */
[----:B------:R-:W-:Y:S01]  /*156af0*/  IMAD.MOV.U32 R188, RZ, RZ, R161 ;  /* 0x000000ffffbc7224 */ /* 0x000fe200078e00a1 */
[----:B------:R-:W-:Y:S01]  /*156b00*/  LOP3.LUT R159, R159, R158, RZ, 0x3c, !PT ;  /* 0x0000009e9f9f7212 */ /* 0x000fe200078e3cff */
[----:B------:R-:W-:Y:S01]  /*156b10*/  IMAD.MOV.U32 R189, RZ, RZ, R160 ;  /* 0x000000ffffbd7224 */ /* 0x000fe200078e00a0 */
        /* <DEDUP_REMOVED lines=18> */
[----:B------:R-:W-:Y:S01]  /*156c40*/  STL.64 [R1+0x3c80], R188 ;  /* 0x003c80bc01007387 */ /* 0x000fe20000100a00 */
        /* <DEDUP_REMOVED lines=16> */
[----:B------:R-:W-:Y:S01]  /*156d50*/  LOP3.LUT R181, R181, R180, RZ, 0x3c, !PT ;  /* 0x000000b4b5b57212 */ /* 0x000fe200078e3cff */
[----:B------:R-:W-:-:S02]  /*156d60*/  IMAD.MOV.U32 R191, RZ, RZ, R182 ;  /* 0x000000ffffbf7224 */ /* 0x000fc400078e00b6 */
        /* <DEDUP_REMOVED lines=110> */
[----:B------:R-:W4:Y:S04]  /*157450*/  LDL.LU.64 R158, [R1+0x4468] ;  /* 0x00446800019e7983 */ /* 0x000f280000300a00 */
[----:B------:R-:W4:Y:S01]  /*157460*/  LDL.LU.64 R160, [R1+0x4460] ;  /* 0x0044600001a07983 */ /* 0x000f220000300a00 */
[----:B------:R-:W-:Y:S01]  /*157470*/  IMAD.X R56, R59, 0x1, R2, P2 ;  /* 0x000000013b387824 */ /* 0x000fe200010e0602 */
[----:B--2---:R-:W-:-:S02]  /*157480*/  IADD3 R59, P2, PT, R60, R186, RZ ;  /* 0x000000ba3c3b7210 */ /* 0x004fc40007f5e0ff */
[----:B------:R-:W2:Y:S03]  /*157490*/  LDL.LU.64 R162, [R1+0x4458] ;  /* 0x0044580001a27983 */ /* 0x000ea60000300a00 */
[----:B------:R-:W-:Y:S01]  /*1574a0*/  IMAD.X R58, R61, 0x1, R2, P2 ;  /* 0x000000013d3a7824 */ /* 0x000fe200010e0602 */
[----:B------:R2:W-:Y:S01]  /*1574b0*/  LDGSTS.E [R0+-0x65500], desc[UR40][R164.64], P0 ;  /* 0x9ab00000a4007fae */ /* 0x0005e200081a1028 */
[----:B---3--:R-:W-:-:S03]  /*1574c0*/  IADD3 R61, P2, PT, R62, R186, RZ ;  /* 0x000000ba3e3d7210 */ /* 0x008fc60007f5e0ff */
[----:B------:R3:W-:Y:S02]  /*1574d0*/  LDGSTS.E [R0+-0x64600], desc[UR40][R166.64], P1 ;  /* 0x9ba00000a6007fae */ /* 0x0007e400089a1028 */
[--C-:B------:R-:W-:Y:S01]  /*1574e0*/  IMAD.X R60, R63, 0x1, R2.reuse, P2 ;  /* 0x000000013f3c7824 */ /* 0x100fe200010e0602 */
[-C--:B-1----:R-:W-:Y:S01]  /*1574f0*/  IADD3 R63, P2, PT, R64, R186.reuse, RZ ;  /* 0x000000ba403f7210 */ /* 0x082fe20007f5e0ff */
[----:B------:R1:W-:Y:S04]  /*157500*/  LDGSTS.E [R0+-0x64500], desc[UR40][R168.64], P0 ;  /* 0x9bb00000a8007fae */ /* 0x0003e800081a1028 */
[----:B------:R-:W2:Y:S04]  /*157510*/  LDL.LU.64 R164, [R1+0x4450] ;  /* 0x0044500001a47983 */ /* 0x000ea80000300a00 */
[----:B------:R-:W2:Y:S01]  /*157520*/  LDL.LU.64 R166, [R1+0x4448] ;  /* 0x0044480001a67983 */ /* 0x000ea20000300a00 */
        /* <DEDUP_REMOVED lines=13> */
[----:B----4-:R-:W-:-:S02]  /*157600*/  IADD3 R71, P2, PT, R72, R186, RZ ;  /* 0x000000ba48477210 */ /* 0x010fc40007f5e0ff */
[----:B------:R-:W4:Y:S03]  /*157610*/  LDL.LU.64 R174, [R1+0x4428] ;  /* 0x0044280001ae7983 */ /* 0x000f260000300a00 */
        /* <DEDUP_REMOVED lines=14> */
[----:B------:R-:W4:Y:S04]  /*157700*/  LDL.LU.64 R182, [R1+0x4408] ;  /* 0x0044080001b67983 */ /* 0x000f280000300a00 */
[--C-:B------:R-:W-:Y:S01]  /*157710*/  IMAD.X R78, R81, 0x1, R2.reuse, P2 ;  /* 0x00000001514e7824 */ /* 0x100fe200010e0602 */
[-C--:B------:R-:W-:Y:S01]  /*157720*/  IADD3 R81, P2, PT, R82, R186.reuse, RZ ;  /* 0x000000ba52517210 */ /* 0x080fe20007f5e0ff */
[----:B------:R-:W-:Y:S04]  /*157730*/  LDGSTS.E [R0+-0x60600], desc[UR40][R190.64], P1 ;  /* 0x9fa00000be007fae */ /* 0x000fe800089a1028 */
[----:B------:R1:W-:Y:S01]  /*157740*/  LDGSTS.E [R0+-0x60500], desc[UR40][R188.64], P0 ;  /* 0x9fb00000bc007fae */ /* 0x0003e200081a1028 */
[----:B------:R-:W-:Y:S01]  /*157750*/  IMAD.X R80, R83, 0x1, R2, P2 ;  /* 0x0000000153507824 */ /* 0x000fe200010e0602 */
[----:B------:R-:W-:-:S02]  /*157760*/  IADD3 R83, P2, PT, R84, R186, RZ ;  /* 0x000000ba54537210 */ /* 0x000fc40007f5e0ff */
[----:B------:R-:W4:Y:S03]  /*157770*/  LDL.LU.64 R188, [R1+0x4400] ;  /* 0x0044000001bc7983 */ /* 0x000f260000300a00 */
        /* <DEDUP_REMOVED lines=77> */
[----:B--2---:R-:W-:Y:S02]  /*157c50*/  IADD3 R161, P2, PT, R162, R186, RZ ;  /* 0x000000baa2a17210 */ /* 0x004fe40007f5e0ff */
        /* <DEDUP_REMOVED lines=22> */
[----:B------:R-:W-:Y:S02]  /*157dc0*/  LOP3.LUT R75, R75, R74, RZ, 0x3c, !PT ;  /* 0x0000004a4b4b7212 */ /* 0x000fe400078e3cff */
[----:B---3--:R-:W-:Y:S02]  /*157dd0*/  IADD3 R167, P2, PT, R168, R186, RZ ;  /* 0x000000baa8a77210 */ /* 0x008fe40007f5e0ff */
[----:B------:R-:W-:Y:S02]  /*157de0*/  LOP3.LUT R61, R61, R60, RZ, 0x3c, !PT ;  /* 0x0000003c3d3d7212 */ /* 0x000fe400078e3cff */
[----:B------:R-:W-:Y:S02]  /*157df0*/  LOP3.LUT R68, R69, R68, RZ, 0x3c, !PT ;  /* 0x0000004445447212 */ /* 0x000fe400078e3cff */
[----:B------:R-:W-:-:S02]  /*157e00*/  LOP3.LUT R77, R77, R76, RZ, 0x3c, !PT ;  /* 0x0000004c4d4d7212 */ /* 0x000fc400078e3cff */
[----:B------:R-:W-:Y:S02]  /*157e10*/  LOP3.LUT R63, R63, R62, RZ, 0x3c, !PT ;  /* 0x0000003e3f3f7212 */ /* 0x000fe400078e3cff */
        /* <DEDUP_REMOVED lines=231> */
[----:B------:R-:W-:Y:S01]  /*158c90*/  IMAD.X R182, R189, 0x1, R2, P2 ;  /* 0x00000001bdb67824 */ /* 0x000fe200010e0602 */
[----:B------:R-:W-:Y:S01]  /*158ca0*/  MOV R0, UR10 ;  /* 0x0000000a00007c02 */ /* 0x000fe20008000f00 */
[----:B------:R1:W-:Y:S01]  /*158cb0*/  STL.64 [R1+0x4448], R164 ;  /* 0x004448a401007387 */ /* 0x0003e20000100a00 */
[----:B------:R-:W-:-:S02]  /*158cc0*/  LOP3.LUT R173, R173, R172, RZ, 0x3c, !PT ;  /* 0x000000acadad7212 */ /* 0x000fc400078e3cff */
        /* <DEDUP_REMOVED lines=22> */
[----:B---3--:R-:W3:Y:S04]  /*158e30*/  LDL.LU.64 R60, [R1+0x43c0] ;  /* 0x0043c000013c7983 */ /* 0x008ee80000300a00 */
[----:B------:R1:W-:Y:S04]  /*158e40*/  LDGSTS.E [R0+-0x7d400], desc[UR40][R64.64], P1 ;  /* 0x82c0000040007fae */ /* 0x0003e800089a1028 */
[----:B------:R-:W2:Y:S04]  /*158e50*/  LDL.LU.64 R62, [R1+0x4388] ;  /* 0x00438800013e7983 */ /* 0x000ea80000300a00 */
[----:B------:R1:W-:Y:S04]  /*158e60*/  LDGSTS.E [R0+-0x7d300], desc[UR40][R66.64], P0 ;  /* 0x82d0000042007fae */ /* 0x0003e800081a1028 */
[----:B------:R-:W2:Y:S04]  /*158e70*/  LDL.LU.64 R64, [R1+0x4380] ;  /* 0x0043800001407983 */ /* 0x000ea80000300a00 */
[----:B------:R2:W-:Y:S04]  /*158e80*/  LDGSTS.E [R0+-0x7c400], desc[UR40][R68.64], P1 ;  /* 0x83c0000044007fae */ /* 0x0005e800089a1028 */
[----:B-1----:R-:W2:Y:S04]  /*158e90*/  LDL.LU.64 R66, [R1+0x4348] ;  /* 0x0043480001427983 */ /* 0x002ea80000300a00 */
[----:B------:R1:W-:Y:S04]  /*158ea0*/  LDGSTS.E [R0+-0x7c300], desc[UR40][R70.64], P0 ;  /* 0x83d0000046007fae */ /* 0x0003e800081a1028 */
[----:B------:R-:W2:Y:S04]  /*158eb0*/  LDL.LU.64 R68, [R1+0x4340] ;  /* 0x0043400001447983 */ /* 0x000ea80000300a00 */
[----:B------:R1:W-:Y:S04]  /*158ec0*/  LDGSTS.E [R0+-0x7b400], desc[UR40][R72.64], P1 ;  /* 0x84c0000048007fae */ /* 0x0003e800089a1028 */
[----:B------:R-:W2:Y:S04]  /*158ed0*/  LDL.LU.64 R70, [R1+0x4308] ;  /* 0x0043080001467983 */ /* 0x000ea80000300a00 */
        /* <DEDUP_REMOVED lines=19> */
[----:B----4-:R-:W4:Y:S04]  /*159010*/  LDL.LU.64 R90, [R1+0x41c8] ;  /* 0x0041c800015a7983 */ /* 0x010f280000300a00 */
        /* <DEDUP_REMOVED lines=70> */
[-C--:B---3--:R-:W-:Y:S02]  /*159480*/  IADD3 R59, P2, PT, R60, R186.reuse, RZ ;  /* 0x000000ba3c3b7210 */ /* 0x088fe40007f5e0ff */
[----:B------:R3:W-:Y:S04]  /*159490*/  LDGSTS.E [R0+-0x65300], desc[UR40][R162.64], P0 ;  /* 0x9ad00000a2007fae */ /* 0x0007e800081a1028 */
[----:B------:R-:W2:Y:S01]  /*1594a0*/  LDL.LU.64 R160, [R1+0x3c60] ;  /* 0x003c600001a07983 */ /* 0x000ea20000300a00 */
[----:B------:R-:W-:Y:S01]  /*1594b0*/  IMAD.X R58, R61, 0x1, R2, P2 ;  /* 0x000000013d3a7824 */ /* 0x000fe200010e0602 */
[----:B------:R-:W-:-:S02]  /*1594c0*/  IADD3 R61, P2, PT, R62, R186, RZ ;  /* 0x000000ba3e3d7210 */ /* 0x000fc40007f5e0ff */
[----:B------:R1:W-:Y:S04]  /*1594d0*/  LDGSTS.E [R0+-0x64400], desc[UR40][R164.64], P1 ;  /* 0x9bc00000a4007fae */ /* 0x0003e800089a1028 */
[----:B------:R-:W2:Y:S01]  /*1594e0*/  LDL.LU.64 R162, [R1+0x3c58] ;  /* 0x003c580001a27983 */ /* 0x000ea20000300a00 */
[--C-:B------:R-:W-:Y:S01]  /*1594f0*/  IMAD.X R60, R63, 0x1, R2.reuse, P2 ;  /* 0x000000013f3c7824 */ /* 0x100fe200010e0602 */
[-C--:B------:R-:W-:Y:S02]  /*159500*/  IADD3 R63, P2, PT, R64, R186.reuse, RZ ;  /* 0x000000ba403f7210 */ /* 0x080fe40007f5e0ff */
[----:B------:R1:W-:Y:S04]  /*159510*/  LDGSTS.E [R0+-0x64300], desc[UR40][R166.64], P0 ;  /* 0x9bd00000a6007fae */ /* 0x0003e800081a1028 */
[----:B------:R-:W3:Y:S01]  /*159520*/  LDL.LU.64 R164, [R1+0x3c50] ;  /* 0x003c500001a47983 */ /* 0x000ee20000300a00 */
[----:B------:R-:W-:Y:S01]  /*159530*/  IMAD.X R62, R65, 0x1, R2, P2 ;  /* 0x00000001413e7824 */ /* 0x000fe200010e0602 */
[----:B------:R-:W-:-:S02]  /*159540*/  IADD3 R65, P2, PT, R66, R186, RZ ;  /* 0x000000ba42417210 */ /* 0x000fc40007f5e0ff */
[----:B------:R1:W-:Y:S04]  /*159550*/  LDGSTS.E [R0+-0x63400], desc[UR40][R168.64], P1 ;  /* 0x9cc00000a8007fae */ /* 0x0003e800089a1028 */
[----:B------:R-:W3:Y:S01]  /*159560*/  LDL.LU.64 R166, [R1+0x3c48] ;  /* 0x003c480001a67983 */ /* 0x000ee20000300a00 */
        /* <DEDUP_REMOVED lines=8> */
[----:B------:R-:W-:Y:S01]  /*1595f0*/  IMAD.X R68, R71, 0x1, R2, P2 ;  /* 0x0000000147447824 */ /* 0x000fe200010e0602 */
[----:B-1----:R-:W-:Y:S02]  /*159600*/  IADD3 R71, P2, PT, R72, R186, RZ ;  /* 0x000000ba48477210 */ /* 0x002fe40007f5e0ff */
[----:B------:R1:W-:Y:S04]  /*159610*/  LDGSTS.E [R0+-0x62300], desc[UR40][R174.64], P0 ;  /* 0x9dd00000ae007fae */ /* 0x0003e800081a1028 */
[----:B------:R-:W3:Y:S01]  /*159620*/  LDL.LU.64 R172, [R1+0x3c30] ;  /* 0x003c300001ac7983 */ /* 0x000ee20000300a00 */
        /* <DEDUP_REMOVED lines=9> */
[----:B------:R-:W-:-:S02]  /*1596c0*/  IADD3 R77, P2, PT, R78, R186, RZ ;  /* 0x000000ba4e4d7210 */ /* 0x000fc40007f5e0ff */
[----:B------:R1:W-:Y:S04]  /*1596d0*/  LDGSTS.E [R0+-0x60400], desc[UR40][R180.64], P1 ;  /* 0x9fc00000b4007fae */ /* 0x0003e800089a1028 */
[----:B------:R-:W3:Y:S01]  /*1596e0*/  LDL.LU.64 R178, [R1+0x3c18] ;  /* 0x003c180001b27983 */ /* 0x000ee20000300a00 */
[--C-:B------:R-:W-:Y:S01]  /*1596f0*/  IMAD.X R76, R79, 0x1, R2.reuse, P2 ;  /* 0x000000014f4c7824 */ /* 0x100fe200010e0602 */
[----:B------:R-:W-:Y:S02]  /*159700*/  IADD3 R79, P2, PT, R80, R186, RZ ;  /* 0x000000ba504f7210 */ /* 0x000fe40007f5e0ff */
[----:B------:R-:W-:Y:S01]  /*159710*/  LOP3.LUT R57, R57, R56, RZ, 0x3c, !PT ;  /* 0x0000003839397212 */ /* 0x000fe200078e3cff */
[----:B------:R1:W-:Y:S04]  /*159720*/  LDGSTS.E [R0+-0x60300], desc[UR40][R188.64], P0 ;  /* 0x9fd00000bc007fae */ /* 0x0003e800081a1028 */
[----:B------:R-:W3:Y:S04]  /*159730*/  LDL.LU.64 R180, [R1+0x3c10] ;  /* 0x003c100001b47983 */ /* 0x000ee80000300a00 */
[----:B------:R-:W3:Y:S01]  /*159740*/  LDL.LU.64 R182, [R1+0x3c08] ;  /* 0x003c080001b67983 */ /* 0x000ee20000300a00 */
[----:B------:R-:W-:Y:S01]  /*159750*/  IMAD.X R78, R81, 0x1, R2, P2 ;  /* 0x00000001514e7824 */ /* 0x000fe200010e0602 */
[----:B------:R-:W-:-:S02]  /*159760*/  IADD3 R81, P2, PT, R82, R186, RZ ;  /* 0x000000ba52517210 */ /* 0x000fc40007f5e0ff */
[----:B------:R-:W3:Y:S03]  /*159770*/  LDL.LU.64 R184, [R1+0x3c00] ;  /* 0x003c000001b87983 */ /* 0x000ee60000300a00 */
        /* <DEDUP_REMOVED lines=93> */
[----:B-1----:R-:W-:-:S05]  /*159d50*/  IADD3 R175, P2, PT, R176, R186, RZ ;  /* 0x000000bab0af7210 */ /* 0x002fca0007f5e0ff */
[----:B------:R-:W-:Y:S01]  /*159d60*/  IMAD.X R174, R177, 0x1, R2, P2 ;  /* 0x00000001b1ae7824 */ /* 0x000fe200010e0602 */
[----:B------:R-:W-:-:S05]  /*159d70*/  IADD3 R177, P2, PT, R178, R186, RZ ;  /* 0x000000bab2b17210 */ /* 0x000fca0007f5e0ff */
[----:B------:R-:W-:Y:S01]  /*159d80*/  IMAD.X R176, R179, 0x1, R2, P2 ;  /* 0x00000001b3b07824 */ /* 0x000fe200010e0602 */
[----:B------:R-:W-:-:S05]  /*159d90*/  IADD3 R179, P2, PT, R180, R186, RZ ;  /* 0x000000bab4b37210 */ /* 0x000fca0007f5e0ff */
[--C-:B------:R-:W-:Y:S01]  /*159da0*/  IMAD.X R178, R181, 0x1, R2.reuse, P2 ;  /* 0x00000001b5b27824 */ /* 0x100fe200010e0602 */
[----:B------:R-:W-:Y:S02]  /*159db0*/  IADD3 R181, P2, PT, R182, R186, RZ ;  /* 0x000000bab6b57210 */ /* 0x000fe40007f5e0ff */
[----:B------:R-:W-:Y:S01]  /*159dc0*/  LOP3.LUT R59, R59, R58, RZ, 0x3c, !PT ;  /* 0x0000003a3b3b7212 */ /* 0x000fe200078e3cff */
[----:B------:R-:W-:Y:S01]  /*159dd0*/  IMAD.U32 R0, RZ, RZ, UR10 ;  /* 0x0000000aff007e24 */ /* 0x000fe2000f8e00ff */
[----:B------:R-:W-:Y:S01]  /*159de0*/  LOP3.LUT R61, R61, R60, RZ, 0x3c, !PT ;  /* 0x0000003c3d3d7212 */ /* 0x000fe200078e3cff */
[----:B------:R-:W-:Y:S01]  /*159df0*/  IMAD.X R180, R183, 0x1, R2, P2 ;  /* 0x00000001b7b47824 */ /* 0x000fe200010e0602 */
[----:B------:R-:W-:Y:S02]  /*159e00*/  IADD3 R183, P2, PT, R184, R186, RZ ;  /* 0x000000bab8b77210 */ /* 0x000fe40007f5e0ff */
[----:B------:R-:W-:Y:S02]  /*159e10*/  LOP3.LUT R63, R63, R62, RZ, 0x3c, !PT ;  /* 0x0000003e3f3f7212 */ /* 0x000fe400078e3cff */
[----:B------:R-:W-:-:S02]  /*159e20*/  LOP3.LUT R184, R226, 0x70, RZ, 0x3c, !PT ;  /* 0x00000070e2b87812 */ /* 0x000fc400078e3cff */
        /* <DEDUP_REMOVED lines=8> */
[----:B------:R-:W-:Y:S02]  /*159eb0*/  IADD3 R0, PT, PT, R184, 0x100000, R0 ;  /* 0x00100000b8007810 */ /* 0x000fe40007ffe000 */
[----:B------:R-:W-:Y:S02]  /*159ec0*/  LOP3.LUT R57, R57, R56, RZ, 0x3c, !PT ;  /* 0x0000003839397212 */ /* 0x000fe400078e3cff */
[----:B------:R-:W-:Y:S02]  /*159ed0*/  LOP3.LUT R64, R65, R64, RZ, 0x3c, !PT ;  /* 0x0000004041407212 */ /* 0x000fe400078e3cff */
[----:B------:R-:W-:Y:S01]  /*159ee0*/  LOP3.LUT R73, R73, R72, RZ, 0x3c, !PT ;  /* 0x0000004849497212 */ /* 0x000fe200078e3cff */
[----:B------:R2:W-:Y:S01]  /*159ef0*/  LDGSTS.E [R0+-0x7f200], desc[UR40][R56.64], P1 ;  /* 0x80e0000038007fae */ /* 0x0005e200089a1028 */
        /* <DEDUP_REMOVED lines=9> */
[----:B------:R-:W-:Y:S01]  /*159f90*/  LOP3.LUT R81, R81, R80, RZ, 0x3c, !PT ;  /* 0x0000005051517212 */ /* 0x000fe200078e3cff */
[----:B------:R2:W-:Y:S01]  /*159fa0*/  STL.64 [R1+0x43c8], R56 ;  /* 0x0043c83801007387 */ /* 0x0005e20000100a00 */
[----:B------:R-:W-:Y:S02]  /*159fb0*/  LOP3.LUT R65, R65, R64, RZ, 0x3c, !PT ;  /* 0x0000004041417212 */ /* 0x000fe400078e3cff */
[----:B------:R-:W-:Y:S01]  /*159fc0*/  LOP3.LUT R72, R73, R72, RZ, 0x3c, !PT ;  /* 0x0000004849487212 */ /* 0x000fe200078e3cff */
[----:B------:R2:W-:Y:S01]  /*159fd0*/  LDGSTS.E [R0+-0x7f100], desc[UR40][R58.64], P0 ;  /* 0x80f000003a007fae */ /* 0x0005e200081a1028 */
[----:B------:R-:W-:-:S02]  /*159fe0*/  LOP3.LUT R67, R67, R66, RZ, 0x3c, !PT ;  /* 0x0000004243437212 */ /* 0x000fc400078e3cff */
[----:B------:R-:W-:Y:S02]  /*159ff0*/  LOP3.LUT R74, R75, R74, RZ, 0x3c, !PT ;  /* 0x0000004a4b4a7212 */ /* 0x000fe400078e3cff */
[----:B------:R-:W-:Y:S01]  /*15a000*/  LOP3.LUT R83, R83, R82, RZ, 0x3c, !PT ;  /* 0x0000005253537212 */ /* 0x000fe200078e3cff */
[----:B------:R2:W-:Y:S01]  /*15a010*/  STL.64 [R1+0x43c0], R58 ;  /* 0x0043c03a01007387 */ /* 0x0005e20000100a00 */
[----:B------:R-:W-:Y:S02]  /*15a020*/  LOP3.LUT R69, R69, R68, RZ, 0x3c, !PT ;  /* 0x0000004445457212 */ /* 0x000fe400078e3cff */
[----:B------:R-:W-:Y:S01]  /*15a030*/  LOP3.LUT R76, R77, R76, RZ, 0x3c, !PT ;  /* 0x0000004c4d4c7212 */ /* 0x000fe200078e3cff */
[----:B------:R2:W-:Y:S01]  /*15a040*/  LDGSTS.E [R0+-0x7e200], desc[UR40][R60.64], P1 ;  /* 0x81e000003c007fae */ /* 0x0005e200089a1028 */
[----:B------:R-:W-:Y:S02]  /*15a050*/  LOP3.LUT R85, R85, R84, RZ, 0x3c, !PT ;  /* 0x0000005455557212 */ /* 0x000fe400078e3cff */
[----:B------:R-:W-:Y:S01]  /*15a060*/  LOP3.LUT R71, R71, R70, RZ, 0x3c, !PT ;  /* 0x0000004647477212 */ /* 0x000fe200078e3cff */
[----:B------:R2:W-:Y:S01]  /*15a070*/  STL.64 [R1+0x4388], R60 ;  /* 0x0043883c01007387 */ /* 0x0005e20000100a00 */
[----:B------:R-:W-:-:S02]  /*15a080*/  LOP3.LUT R78, R79, R78, RZ, 0x3c, !PT ;  /* 0x0000004e4f4e7212 */ /* 0x000fc400078e3cff */
[----:B------:R-:W-:Y:S01]  /*15a090*/  LOP3.LUT R87, R87, R86, RZ, 0x3c, !PT ;  /* 0x0000005657577212 */ /* 0x000fe200078e3cff */
[----:B------:R2:W-:Y:S01]  /*15a0a0*/  LDGSTS.E [R0+-0x7e100], desc[UR40][R62.64], P0 ;  /* 0x81f000003e007fae */ /* 0x0005e200081a1028 */
[----:B------:R-:W-:Y:S02]  /*15a0b0*/  LOP3.LUT R73, R73, R72, RZ, 0x3c, !PT ;  /* 0x0000004849497212 */ /* 0x000fe400078e3cff */
[----:B------:R-:W-:Y:S01]  /*15a0c0*/  LOP3.LUT R80, R81, R80, RZ, 0x3c, !PT ;  /* 0x0000005051507212 */ /* 0x000fe200078e3cff */
[----:B------:R2:W-:Y:S01]  /*15a0d0*/  STL.64 [R1+0x4380], R62 ;  /* 0x0043803e01007387 */ /* 0x0005e20000100a00 */
[----:B------:R-:W-:Y:S02]  /*15a0e0*/  LOP3.LUT R89, R89, R88, RZ, 0x3c, !PT ;  /* 0x0000005859597212 */ /* 0x000fe400078e3cff */
[----:B------:R-:W-:Y:S01]  /*15a0f0*/  LOP3.LUT R75, R75, R74, RZ, 0x3c, !PT ;  /* 0x0000004a4b4b7212 */ /* 0x000fe200078e3cff */
[----:B------:R2:W-:Y:S01]  /*15a100*/  LDGSTS.E [R0+-0x7d200], desc[UR40][R64.64], P1 ;  /* 0x82e0000040007fae */ /* 0x0005e200089a1028 */
[----:B------:R-:W-:-:S02]  /*15a110*/  LOP3.LUT R82, R83, R82, RZ, 0x3c, !PT ;  /* 0x0000005253527212 */ /* 0x000fc400078e3cff */
        /* <DEDUP_REMOVED lines=32> */
[----:B------:R-:W-:-:S03]  /*15a320*/  LOP3.LUT R105, R105, R104, RZ, 0x3c, !PT ;  /* 0x0000006869697212 */ /* 0x000fc600078e3cff */
        /* <DEDUP_REMOVED lines=161> */
[----:B------:R-:W-:Y:S01]  /*15ad40*/  LOP3.LUT R155, R155, R154, RZ, 0x3c, !PT ;  /* 0x0000009a9b9b7212 */ /* 0x000fe200078e3cff */
[----:B------:R-:W-:Y:S01]  /*15ad50*/  IMAD.X R182, R185, 0x1, R2, P2 ;  /* 0x00000001b9b67824 */ /* 0x000fe200010e0602 */
        /* <DEDUP_REMOVED lines=39> */
[----:B------:R-:W-:-:S03]  /*15afd0*/  LOP3.LUT R178, R179, R178, RZ, 0x3c, !PT ;  /* 0x000000b2b3b27212 */ /* 0x000fc600078e3cff */
        /* <DEDUP_REMOVED lines=16> */
[----:B------:R2:W-:Y:S04]  /*15b0e0*/  STL.64 [R1+0x3c48], R164 ;  /* 0x003c48a401007387 */ /* 0x0005e80000100a00 */
[----:B------:R2:W-:Y:S04]  /*15b0f0*/  LDGSTS.E [R0+-0x64100], desc[UR40][R166.64], P0 ;  /* 0x9bf00000a6007fae */ /* 0x0005e800081a1028 */
        /* <DEDUP_REMOVED lines=17> */
[----:B------:R-:W0:Y:S01]  /*15b210*/  LDGDEPBAR ;  /* 0x00000000000079af */ /* 0x000e220000000000 */
[----:B------:R-:W-:-:S04]  /*15b220*/  UIADD3 UR6, UPT, UPT, UR6, 0x1, URZ ;  /* 0x0000000106067890 */ /* 0x000fc8000fffe0ff */
[----:B------:R-:W-:-:S09]  /*15b230*/  UISETP.NE.U32.AND UP0, UPT, UR6, UR5, UPT ;  /* 0x000000050600728c */ /* 0x000fd2000bf05070 */
[----:B--2---:R-:W-:Y:S05]  /*15b240*/  BRA.U UP0, `(.L_x_1) ;  /* 0xfffff071007c7547 */ /* 0x004fea000b83ffff */
.L_x_0:
[----:B------:R-:W2:Y:S01]  /*15b250*/  LDL R128, [R1+0x3850] ;  /* 0x0038500001807983 */ /* 0x000ea20000100800 */
[----:B------:R-:W2:Y:S01]  /*15b260*/  LDCU UR42, c[0x0][0x3b4] ;  /* 0x00007680ff2a77ac */ /* 0x000ea20008000800 */
[----:B------:R-:W3:Y:S02]  /*15b270*/  LDC R71, c[0x0][0x3b4] ;  /* 0x0000ed00ff477b82 */ /* 0x000ee40000000800 */
[----:B------:R-:W4:Y:S01]  /*15b280*/  LDL R129, [R1+0x3854] ;  /* 0x0038540001817983 */ /* 0x000f220000100800 */
[----:B------:R-:W1:Y:S03]  /*15b290*/  LDCU.64 UR10, c[0x0][0x390] ;  /* 0x00007200ff0a77ac */ /* 0x000e660008000a00 */
[----:B------:R-:W3:Y:S01]  /*15b2a0*/  LDL R127, [R1+0x3708] ;  /* 0x00370800017f7983 */ /* 0x000ee20000100800 */
[----:B------:R-:W4:Y:S01]  /*15b2b0*/  LDCU UR44, c[0x0][0x3b4] ;  /* 0x00007680ff2c77ac */ /* 0x000f220008000800 */
[----:B------:R-:W1:Y:S02]  /*15b2c0*/  LDC R72, c[0x0][0x3b4] ;  /* 0x0000ed00ff487b82 */ /* 0x000e640000000800 */
[----:B------:R-:W3:Y:S01]  /*15b2d0*/  LDL R123, [R1+0x3860] ;  /* 0x00386000017b7983 */ /* 0x000ee20000100800 */
[----:B------:R-:W1:Y:S03]  /*15b2e0*/  LDCU.64 UR8, c[0x0][0x390] ;  /* 0x00007200ff0877ac */ /* 0x000e660008000a00 */
[----:B------:R-:W3:Y:S01]  /*15b2f0*/  LDL R126, [R1+0x3864] ;  /* 0x00386400017e7983 */ /* 0x000ee20000100800 */
[----:B------:R-:W1:Y:S01]  /*15b300*/  LDCU.64 UR6, c[0x0][0x390] ;  /* 0x00007200ff0677ac */ /* 0x000e620008000a00 */
[----:B------:R-:W1:Y:S02]  /*15b310*/  LDC R73, c[0x0][0x3b4] ;  /* 0x0000ed00ff497b82 */ /* 0x000e640000000800 */
[----:B------:R-:W3:Y:S01]  /*15b320*/  LDL R125, [R1+0x3868] ;  /* 0x00386800017d7983 */ /* 0x000ee20000100800 */
[----:B------:R-:W1:Y:S03]  /*15b330*/  LDCU.64 UR22, c[0x0][0x390] ;  /* 0x00007200ff1677ac */ /* 0x000e660008000a00 */
[----:B------:R-:W3:Y:S01]  /*15b340*/  LDL R124, [R1+0x386c] ;  /* 0x00386c00017c7983 */ /* 0x000ee20000100800 */
[----:B------:R-:W1:Y:S01]  /*15b350*/  LDCU UR62, c[0x0][0x398] ;  /* 0x00007300ff3e77ac */ /* 0x000e620008000800 */
[----:B------:R-:W1:Y:S02]  /*15b360*/  LDC R74, c[0x0][0x3b4] ;  /* 0x0000ed00ff4a7b82 */ /* 0x000e640000000800 */
[----:B------:R-:W3:Y:S01]  /*15b370*/  LDL R121, [R1+0x3858] ;  /* 0x0038580001797983 */ /* 0x000ee20000100800 */
[----:B------:R-:W1:Y:S03]  /*15b380*/  LDCU UR68, c[0x0][0x398] ;  /* 0x00007300ff4477ac */ /* 0x000e660008000800 */
[----:B------:R-:W3:Y:S01]  /*15b390*/  LDL R122, [R1+0x385c] ;  /* 0x00385c00017a7983 */ /* 0x000ee20000100800 */
[----:B------:R-:W1:Y:S01]  /*15b3a0*/  LDCU UR69, c[0x0][0x398] ;  /* 0x00007300ff4577ac */ /* 0x000e620008000800 */
[----:B------:R-:W1:Y:S01]  /*15b3b0*/  LDC R75, c[0x0][0x3b4] ;  /* 0x0000ed00ff4b7b82 */ /* 0x000e620000000800 */
[----:B------:R-:W1:Y:S01]  /*15b3c0*/  LDCU UR66, c[0x0][0x398] ;  /* 0x00007300ff4277ac */ /* 0x000e620008000800 */
[----:B------:R-:W1:Y:S06]  /*15b3d0*/  LDCU UR58, c[0x0][0x398] ;  /* 0x00007300ff3a77ac */ /* 0x000e6c0008000800 */
[----:B------:R-:W1:Y:S01]  /*15b3e0*/  LDC R104, c[0x0][0x3b4] ;  /* 0x0000ed00ff687b82 */ /* 0x000e620000000800 */
[----:B------:R-:W-:Y:S01]  /*15b3f0*/  LOP3.LUT R56, R56, 0xfffffffd, RZ, 0xc0, !PT ;  /* 0xfffffffd38387812 */ /* 0x000fe200078ec0ff */
[----:B------:R-:W-:-:S04]  /*15b400*/  DEPBAR.LE SB0, 0x0 ;  /* 0x000080000000791a */ /* 0x000fc80000000000 */
[----:B------:R-:W1:Y:S01]  /*15b410*/  LDCU UR67, c[0x0][0x398] ;  /* 0x00007300ff4377ac */ /* 0x000e620008000800 */
[----:B------:R-:W1:Y:S01]  /*15b420*/  LDCU UR59, c[0x0][0x398] ;  /* 0x00007300ff3b77ac */ /* 0x000e620008000800 */
[----:B------:R-:W-:Y:S01]  /*15b430*/  LOP3.LUT R103, R103, 0x7fffffff, RZ, 0xc0, !PT ;  /* 0x7fffffff67677812 */ /* 0x000fe200078ec0ff */
[----:B------:R-:W1:Y:S01]  /*15b440*/  LDCU UR55, c[0x0][0x398] ;  /* 0x00007300ff3777ac */ /* 0x000e620008000800 */
        /* <DEDUP_REMOVED lines=51> */
[----:B--2---:R-:W-:Y:S01]  /*15b780*/  IMAD R70, R128, UR42, RZ ;  /* 0x0000002a80467c24 */ /* 0x004fe2000f8e02ff */
[----:B------:R-:W2:Y:S04]  /*15b790*/  LDCU.64 UR42, c[0x0][0x390] ;  /* 0x00007200ff2a77ac */ /* 0x000ea80008000a00 */
[C---:B-1----:R-:W-:Y:S01]  /*15b7a0*/  LEA R84, P0, R70.reuse, UR10, 0x2 ;  /* 0x0000000a46547c11 */ /* 0x042fe2000f8010ff */
[----:B----4-:R-:W-:Y:S01]  /*15b7b0*/  IMAD R0, R129, UR44, RZ ;  /* 0x0000002c81007c24 */ /* 0x010fe2000f8e02ff */
[----:B------:R-:W1:Y:S02]  /*15b7c0*/  LDCU.64 UR44, c[0x0][0x398] ;  /* 0x00007300ff2c77ac */ /* 0x000e640008000a00 */
[----:B------:R-:W-:Y:S01]  /*15b7d0*/  LEA.HI.X.SX32 R85, R70, UR11, 0x2, P0 ;  /* 0x0000000b46557c11 */ /* 0x000fe200080f16ff */
[----:B---3--:R-:W-:Y:S01]  /*15b7e0*/  IMAD R70, R71, 0x80, R70 ;  /* 0x0000008047467824 */ /* 0x008fe200078e0246 */
[----:B------:R-:W3:Y:S01]  /*15b7f0*/  LDCU.64 UR10, c[0x0][0x390] ;  /* 0x00007200ff0a77ac */ /* 0x000ee20008000a00 */
[----:B------:R-:W-:-:S02]  /*15b800*/  LEA R82, P1, R0, UR8, 0x2 ;  /* 0x0000000800527c11 */ /* 0x000fc4000f8210ff */
[----:B------:R-:W-:Y:S01]  /*15b810*/  IMAD R71, R72, 0x40, R70 ;  /* 0x0000004048477824 */ /* 0x000fe200078e0246 */
[----:B------:R-:W-:Y:S02]  /*15b820*/  LEA R80, P0, R70, UR6, 0x2 ;  /* 0x0000000646507c11 */ /* 0x000fe4000f8010ff */
[----:B------:R-:W-:Y:S01]  /*15b830*/  LEA.HI.X.SX32 R83, R0, UR9, 0x2, P1 ;  /* 0x0000000900537c11 */ /* 0x000fe200088f16ff */
[----:B------:R-:W4:Y:S01]  /*15b840*/  LDCU.64 UR8, c[0x0][0x390] ;  /* 0x00007200ff0877ac */ /* 0x000f220008000a00 */
[----:B------:R-:W-:Y:S02]  /*15b850*/  LEA R0, R73, R71, 0x6 ;  /* 0x0000004749007211 */ /* 0x000fe400078e30ff */
[----:B------:R-:W-:Y:S01]  /*15b860*/  LEA.HI.X.SX32 R81, R70, UR7, 0x2, P0 ;  /* 0x0000000746517c11 */ /* 0x000fe200080f16ff */
[----:B------:R-:W1:Y:S01]  /*15b870*/  LDCU.64 UR6, c[0x0][0x390] ;  /* 0x00007200ff0677ac */ /* 0x000e620008000a00 */
[C---:B------:R-:W-:Y:S01]  /*15b880*/  LEA R78, P0, R71.reuse, UR22, 0x2 ;  /* 0x00000016474e7c11 */ /* 0x040fe2000f8010ff */
[----:B------:R-:W-:Y:S01]  /*15b890*/  IMAD R70, R74, 0x40, R0 ;  /* 0x000000404a467824 */ /* 0x000fe200078e0200 */
[----:B--2---:R-:W-:Y:S01]  /*15b8a0*/  LEA R76, P1, R0, UR42, 0x2 ;  /* 0x0000002a004c7c11 */ /* 0x004fe2000f8210ff */
[----:B------:R-:W2:Y:S01]  /*15b8b0*/  LDCU UR22, c[0x0][0x398] ;  /* 0x00007300ff1677ac */ /* 0x000ea20008000800 */
[----:B------:R-:W-:-:S02]  /*15b8c0*/  LEA.HI.X.SX32 R79, R71, UR23, 0x2, P0 ;  /* 0x00000017474f7c11 */ /* 0x000fc400080f16ff */
[----:B---3--:R-:W-:Y:S01]  /*15b8d0*/  LEA R74, P0, R70, UR10, 0x2 ;  /* 0x0000000a464a7c11 */ /* 0x008fe2000f8010ff */
[----:B------:R-:W3:Y:S01]  /*15b8e0*/  LDCU UR23, c[0x0][0x398] ;  /* 0x00007300ff1777ac */ /* 0x000ee20008000800 */
[----:B------:R-:W-:Y:S01]  /*15b8f0*/  LEA.HI.X.SX32 R77, R0, UR43, 0x2, P1 ;  /* 0x0000002b004d7c11 */ /* 0x000fe200088f16ff */
[----:B------:R-:W-:Y:S01]  /*15b900*/  IMAD R0, R75, 0x40, R70 ;  /* 0x000000404b007824 */ /* 0x000fe200078e0246 */
[----:B------:R-:W-:Y:S01]  /*15b910*/  LEA.HI.X.SX32 R75, R70, UR11, 0x2, P0 ;  /* 0x0000000b464b7c11 */ /* 0x000fe200080f16ff */
[----:B------:R-:W2:Y:S02]  /*15b920*/  LDCU.64 UR10, c[0x0][0x398] ;  /* 0x00007300ff0a77ac */ /* 0x000ea40008000a00 */
[----:B------:R-:W-:Y:S01]  /*15b930*/  IMAD R71, R104, 0x40, R0 ;  /* 0x0000004068477824 */ /* 0x000fe200078e0200 */
[C---:B----4-:R-:W-:Y:S01]  /*15b940*/  LEA R72, P0, R0.reuse, UR8, 0x2 ;  /* 0x0000000800487c11 */ /* 0x050fe2000f8010ff */
[----:B------:R-:W4:Y:S03]  /*15b950*/  LDCU.64 UR42, c[0x0][0x398] ;  /* 0x00007300ff2a77ac */ /* 0x000f260008000a00 */
[----:B------:R-:W-:Y:S01]  /*15b960*/  LEA.HI.X.SX32 R73, R0, UR9, 0x2, P0 ;  /* 0x0000000900497c11 */ /* 0x000fe200080f16ff */
[----:B------:R-:W-:Y:S01]  /*15b970*/  VIADD R0, R127, 0xc0 ;  /* 0x000000c07f007836 */ /* 0x000fe20000000000 */
[C---:B-1----:R-:W-:Y:S01]  /*15b980*/  LEA R70, P0, R71.reuse, UR6, 0x2 ;  /* 0x0000000647467c11 */ /* 0x042fe2000f8010ff */
[----:B------:R-:W1:Y:S03]  /*15b990*/  LDCU.64 UR8, c[0x0][0x398] ;  /* 0x00007300ff0877ac */ /* 0x000e660008000a00 */
[----:B------:R-:W-:Y:S01]  /*15b9a0*/  LEA.HI.X.SX32 R71, R71, UR7, 0x2, P0 ;  /* 0x0000000747477c11 */ /* 0x000fe200080f16ff */
[----:B------:R-:W1:Y:S01]  /*15b9b0*/  LDCU.64 UR6, c[0x0][0x398] ;  /* 0x00007300ff0677ac */ /* 0x000e620008000a00 */
[----:B------:R-:W-:Y:S01]  /*15b9c0*/  ISETP.GE.AND P0, PT, R0, UR45, PT ;  /* 0x0000002d00007c0c */ /* 0x000fe2000bf06270 */
[----:B------:R-:W-:Y:S01]  /*15b9d0*/  VIADD R0, R127, 0xbf ;  /* 0x000000bf7f007836 */ /* 0x000fe20000000000 */
[----:B------:R-:W-:Y:S01]  /*15b9e0*/  LOP3.LUT R102, R102, 0x7fffffff, RZ, 0xc0, !PT ;  /* 0x7fffffff66667812 */ /* 0x000fe200078ec0ff */
[----:B------:R-:W1:Y:S01]  /*15b9f0*/  LDCU UR45, c[0x0][0x398] ;  /* 0x00007300ff2d77ac */ /* 0x000e620008000800 */
[----:B--2---:R-:W-:-:S02]  /*15ba00*/  ISETP.LT.AND P2, PT, R123, UR10, !P0 ;  /* 0x0000000a7b007c0c */ /* 0x004fc4000c741270 */
[----:B------:R-:W-:Y:S01]  /*15ba10*/  ISETP.LT.AND P1, PT, R126, UR62, !P0 ;  /* 0x0000003e7e007c0c */ /* 0x000fe2000c721270 */
[----:B------:R-:W2:Y:S10]  /*15ba20*/  LDCU UR62, c[0x0][0x398] ;  /* 0x00007300ff3e77ac */ /* 0x000eb40008000800 */
[----:B------:R-:W-:-:S02]  /*15ba30*/  @P2 LOP3.LUT R56, R56, 0x2, RZ, 0xfc, !PT ;  /* 0x0000000238382812 */ /* 0x000fc400078efcff */
[----:B------:R-:W-:Y:S01]  /*15ba40*/  ISETP.LT.AND P2, PT, R125, UR68, !P0 ;  /* 0x000000447d007c0c */ /* 0x000fe2000c741270 */
[----:B------:R-:W1:Y:S01]  /*15ba50*/  LDCU UR68, c[0x0][0x398] ;  /* 0x00007300ff4477ac */ /* 0x000e620008000800 */
[----:B------:R-:W-:-:S04]  /*15ba60*/  LOP3.LUT R56, R56, 0xffffffef, RZ, 0xc0, !PT ;  /* 0xffffffef38387812 */ /* 0x000fc800078ec0ff */
[----:B------:R-:W-:Y:S02]  /*15ba70*/  @P1 LOP3.LUT R56, R56, 0x10, RZ, 0xfc, !PT ;  /* 0x0000001038381812 */ /* 0x000fe400078efcff */
[----:B------:R-:W-:Y:S01]  /*15ba80*/  ISETP.LT.AND P1, PT, R124, UR69, !P0 ;  /* 0x000000457c007c0c */ /* 0x000fe2000c721270 */
[----:B------:R-:W1:Y:S01]  /*15ba90*/  LDCU UR69, c[0x0][0x398] ;  /* 0x00007300ff4577ac */ /* 0x000e620008000800 */
[----:B------:R-:W-:-:S04]  /*15baa0*/  LOP3.LUT R56, R56, 0xfffffff7, RZ, 0xc0, !PT ;  /* 0xfffffff738387812 */ /* 0x000fc800078ec0ff */
[----:B------:R-:W-:-:S04]  /*15bab0*/  @P2 LOP3.LUT R56, R56, 0x8, RZ, 0xfc, !PT ;  /* 0x0000000838382812 */ /* 0x000fc800078efcff */
[----:B------:R-:W-:-:S04]  /*15bac0*/  LOP3.LUT R56, R56, 0xfffffffb, RZ, 0xc0, !PT ;  /* 0xfffffffb38387812 */ /* 0x000fc800078ec0ff */
[----:B------:R-:W-:Y:S02]  /*15bad0*/  @P1 LOP3.LUT R56, R56, 0x4, RZ, 0xfc, !PT ;  /* 0x0000000438381812 */ /* 0x000fe400078efcff */
[----:B------:R-:W-:Y:S01]  /*15bae0*/  ISETP.LT.AND P1, PT, R121, UR66, !P0 ;  /* 0x0000004279007c0c */ /* 0x000fe2000c721270 */
[----:B------:R-:W1:Y:S01]  /*15baf0*/  LDCU UR66, c[0x0][0x398] ;  /* 0x00007300ff4277ac */ /* 0x000e620008000800 */
[----:B------:R-:W-:Y:S02]  /*15bb00*/  ISETP.LT.AND P2, PT, R122, UR67, !P0 ;  /* 0x000000437a007c0c */ /* 0x000fe4000c741270 */
[----:B------:R-:W-:Y:S01]  /*15bb10*/  LOP3.LUT R56, R56, 0xfffffffe, RZ, 0xc0, !PT ;  /* 0xfffffffe38387812 */ /* 0x000fe200078ec0ff */
[----:B------:R-:W1:Y:S08]  /*15bb20*/  LDCU UR67, c[0x0][0x398] ;  /* 0x00007300ff4377ac */ /* 0x000e700008000800 */
[----:B------:R-:W-:-:S02]  /*15bb30*/  @P1 LOP3.LUT R103, R103, 0x80000000, RZ, 0xfc, !PT ;  /* 0x8000000067671812 */ /* 0x000fc400078efcff */
[----:B------:R-:W-:Y:S01]  /*15bb40*/  ISETP.LT.AND P1, PT, R129, UR58, !P0 ;  /* 0x0000003a81007c0c */ /* 0x000fe2000c721270 */
[----:B------:R-:W1:Y:S01]  /*15bb50*/  LDCU UR58, c[0x0][0x398] ;  /* 0x00007300ff3a77ac */ /* 0x000e620008000800 */
[----:B------:R-:W-:Y:S02]  /*15bb60*/  ISETP.LT.AND P0, PT, R128, UR59, !P0 ;  /* 0x0000003b80007c0c */ /* 0x000fe4000c701270 */
[----:B------:R-:W-:Y:S01]  /*15bb70*/  LOP3.LUT R103, R103, 0xbfffffff, RZ, 0xc0, !PT ;  /* 0xbfffffff67677812 */ /* 0x000fe200078ec0ff */
[----:B------:R-:W1:Y:S08]  /*15bb80*/  LDCU UR59, c[0x0][0x398] ;  /* 0x00007300ff3b77ac */ /* 0x000e700008000800 */
[----:B------:R-:W-:-:S04]  /*15bb90*/  @P1 LOP3.LUT R103, R103, 0x40000000, RZ, 0xfc, !PT ;  /* 0x4000000067671812 */ /* 0x000fc800078efcff */
[----:B------:R-:W-:-:S04]  /*15bba0*/  LOP3.LUT R103, R103, 0xdfffffff, RZ, 0xc0, !PT ;  /* 0xdfffffff67677812 */ /* 0x000fc800078ec0ff */
[----:B------:R-:W-:Y:S02]  /*15bbb0*/  @P0 LOP3.LUT R103, R103, 0x20000000, RZ, 0xfc, !PT ;  /* 0x2000000067670812 */ /* 0x000fe400078efcff */
[----:B----4-:R-:W-:Y:S02]  /*15bbc0*/  ISETP.GE.AND P0, PT, R0, UR43, PT ;  /* 0x0000002b00007c0c */ /* 0x010fe4000bf06270 */
[----:B------:R-:W-:Y:S02]  /*15bbd0*/  LOP3.LUT R103, R103, 0xfdffffff, RZ, 0xc0, !PT ;  /* 0xfdffffff67677812 */ /* 0x000fe400078ec0ff */
[----:B------:R-:W-:Y:S01]  /*15bbe0*/  @P2 LOP3.LUT R56, R56, 0x1, RZ, 0xfc, !PT ;  /* 0x0000000138382812 */ /* 0x000fe200078efcff */
[----:B------:R-:W-:Y:S01]  /*15bbf0*/  VIADD R0, R127, 0xbe ;  /* 0x000000be7f007836 */ /* 0x000fe20000000000 */
[----:B-1----:R-:W-:Y:S01]  /*15bc00*/  ISETP.LT.AND P1, PT, R123, UR8, !P0 ;  /* 0x000000087b007c0c */ /* 0x002fe2000c721270 */
[----:B------:R-:W1:Y:S01]  /*15bc10*/  LDCU UR43, c[0x0][0x398] ;  /* 0x00007300ff2b77ac */ /* 0x000e620008000800 */
[----:B------:R-:W-:-:S02]  /*15bc20*/  ISETP.LT.AND P3, PT, R126, UR55, !P0 ;  /* 0x000000377e007c0c */ /* 0x000fc4000c761270 */
[----:B------:R-:W-:Y:S01]  /*15bc30*/  ISETP.LT.AND P2, PT, R125, UR24, !P0 ;  /* 0x000000187d007c0c */ /* 0x000fe2000c741270 */
[----:B------:R-:W4:Y:S01]  /*15bc40*/  LDCU UR24, c[0x0][0x398] ;  /* 0x00007300ff1877ac */ /* 0x000f220008000800 */
[----:B------:R-:W-:Y:S01]  /*15bc50*/  LOP3.LUT R101, R101, 0x7fffffff, RZ, 0xc0, !PT ;  /* 0x7fffffff65657812 */ /* 0x000fe200078ec0ff */
[----:B------:R-:W1:Y:S06]  /*15bc60*/  LDCU UR55, c[0x0][0x398] ;  /* 0x00007300ff3777ac */ /* 0x000e6c0008000800 */
[----:B------:R-:W-:-:S04]  /*15bc70*/  @P1 LOP3.LUT R103, R103, 0x2000000, RZ, 0xfc, !PT ;  /* 0x0200000067671812 */ /* 0x000fc800078efcff */
[----:B------:R-:W-:-:S04]  /*15bc80*/  LOP3.LUT R103, R103, 0xefffffff, RZ, 0xc0, !PT ;  /* 0xefffffff67677812 */ /* 0x000fc800078ec0ff */
[----:B------:R-:W-:Y:S02]  /*15bc90*/  @P3 LOP3.LUT R103, R103, 0x10000000, RZ, 0xfc, !PT ;  /* 0x1000000067673812 */ /* 0x000fe400078efcff */
[----:B------:R-:W-:Y:S01]  /*15bca0*/  ISETP.LT.AND P1, PT, R124, UR65, !P0 ;  /* 0x000000417c007c0c */ /* 0x000fe2000c721270 */
[----:B------:R-:W1:Y:S01]  /*15bcb0*/  LDCU UR65, c[0x0][0x398] ;  /* 0x00007300ff4177ac */ /* 0x000e620008000800 */
        /* <DEDUP_REMOVED lines=20> */
[----:B------:R-:W-:Y:S01]  /*15be00*/  ISETP.GE.AND P0, PT, R0, UR11, PT ;  /* 0x0000000b00007c0c */ /* 0x000fe2000bf06270 */
[----:B------:R-:W1:Y:S03]  /*15be10*/  LDCU.64 UR10, c[0x0][0x398] ;  /* 0x00007300ff0a77ac */ /* 0x000e660008000a00 */
[----:B------:R-:W-:Y:S02]  /*15be20*/  ISETP.LT.AND P1, PT, R123, UR6, !P0 ;  /* 0x000000067b007c0c */ /* 0x000fe4000c721270 */
[----:B------:R-:W-:Y:S02]  /*15be30*/  ISETP.LT.AND P3, PT, R126, UR14, !P0 ;  /* 0x0000000e7e007c0c */ /* 0x000fe4000c761270 */
[----:B------:R-:W-:Y:S01]  /*15be40*/  LOP3.LUT R103, R103, 0xfffdffff, RZ, 0xc0, !PT ;  /* 0xfffdffff67677812 */ /* 0x000fe200078ec0ff */
[----:B------:R-:W-:Y:S01]  /*15be50*/  VIADD R0, R127, 0xbd ;  /* 0x000000bd7f007836 */ /* 0x000fe20000000000 */
[----:B------:R-:W-:Y:S01]  /*15be60*/  ISETP.LT.AND P2, PT, R125, UR17, !P0 ;  /* 0x000000117d007c0c */ /* 0x000fe2000c741270 */
[----:B------:R-:W1:Y:S01]  /*15be70*/  LDCU UR17, c[0x0][0x398] ;  /* 0x00007300ff1177ac */ /* 0x000e620008000800 */
[----:B------:R-:W1:Y:S05]  /*15be80*/  LDCU UR14, c[0x0][0x398] ;  /* 0x00007300ff0e77ac */ /* 0x000e6a0008000800 */
        /* <DEDUP_REMOVED lines=26> */
[----:B------:R-:W2:Y:S03]  /*15c030*/  LDCU.64 UR8, c[0x0][0x398] ;  /* 0x00007300ff0877ac */ /* 0x000ea60008000a00 */
[----:B-1----:R-:W-:Y:S02]  /*15c040*/  ISETP.LT.AND P1, PT, R123, UR10, !P0 ;  /* 0x0000000a7b007c0c */ /* 0x002fe4000c721270 */
[----:B------:R-:W-:Y:S02]  /*15c050*/  ISETP.LT.AND P3, PT, R126, UR51, !P0 ;  /* 0x000000337e007c0c */ /* 0x000fe4000c761270 */
[----:B------:R-:W-:Y:S01]  /*15c060*/  LOP3.LUT R103, R103, 0xfffffdff, RZ, 0xc0, !PT ;  /* 0xfffffdff67677812 */ /* 0x000fe200078ec0ff */
[----:B------:R-:W-:Y:S01]  /*15c070*/  VIADD R0, R127, 0xbc ;  /* 0x000000bc7f007836 */ /* 0x000fe20000000000 */
[----:B------:R-:W-:Y:S01]  /*15c080*/  ISETP.LT.AND P2, PT, R125, UR50, !P0 ;  /* 0x000000327d007c0c */ /* 0x000fe2000c741270 */
[----:B------:R-:W1:Y:S01]  /*15c090*/  LDCU UR51, c[0x0][0x398] ;  /* 0x00007300ff3377ac */ /* 0x000e620008000800 */
[----:B------:R-:W-:Y:S01]  /*15c0a0*/  LOP3.LUT R100, R100, 0x7fffffff, RZ, 0xc0, !PT ;  /* 0x7fffffff64647812 */ /* 0x000fe200078ec0ff */
[----:B------:R-:W1:Y:S04]  /*15c0b0*/  LDCU UR50, c[0x0][0x398] ;  /* 0x00007300ff3277ac */ /* 0x000e680008000800 */
        /* <DEDUP_REMOVED lines=27> */
[----:B--2---:R-:W-:Y:S02]  /*15c270*/  ISETP.LT.AND P1, PT, R123, UR8, !P0 ;  /* 0x000000087b007c0c */ /* 0x004fe4000c721270 */
[----:B------:R-:W-:Y:S02]  /*15c280*/  ISETP.LT.AND P3, PT, R126, UR36, !P0 ;  /* 0x000000247e007c0c */ /* 0x000fe4000c761270 */
[----:B------:R-:W-:Y:S01]  /*15c290*/  LOP3.LUT R103, R103, 0xfffffffd, RZ, 0xc0, !PT ;  /* 0xfffffffd67677812 */ /* 0x000fe200078ec0ff */
[----:B------:R-:W-:Y:S01]  /*15c2a0*/  VIADD R0, R127, 0xbb ;  /* 0x000000bb7f007836 */ /* 0x000fe20000000000 */
[----:B------:R-:W-:Y:S01]  /*15c2b0*/  ISETP.LT.AND P2, PT, R125, UR35, !P0 ;  /* 0x000000237d007c0c */ /* 0x000fe2000c741270 */
[----:B------:R-:W2:Y:S01]  /*15c2c0*/  LDCU UR35, c[0x0][0x398] ;  /* 0x00007300ff2377ac */ /* 0x000ea20008000800 */
        /* <DEDUP_REMOVED lines=14> */
[----:B------:R-:W-:-:S03]  /*15c3b0*/  ISETP.LT.AND P3, PT, R122, UR37, !P0 ;  /* 0x000000257a007c0c */ /* 0x000fc6000c761270 */
[----:B------:R-:W-:Y:S01]  /*15c3c0*/  @P2 LOP3.LUT R102, R102, 0x80000000, RZ, 0xfc, !PT ;  /* 0x8000000066662812 */ /* 0x000fe200078efcff */
[----:B------:R-:W1:Y:S01]  /*15c3d0*/  LDCU UR37, c[0x0][0x398] ;  /* 0x00007300ff2577ac */ /* 0x000e620008000800 */
[----:B------:R-:W-:Y:S02]  /*15c3e0*/  ISETP.LT.AND P0, PT, R128, UR47, !P0 ;  /* 0x0000002f80007c0c */ /* 0x000fe4000c701270 */
[----:B------:R-:W-:Y:S01]  /*15c3f0*/  LOP3.LUT R102, R102, 0xbfffffff, RZ, 0xc0, !PT ;  /* 0xbfffffff66667812 */ /* 0x000fe200078ec0ff */
[----:B------:R-:W2:Y:S03]  /*15c400*/  LDCU UR47, c[0x0][0x398] ;  /* 0x00007300ff2f77ac */ /* 0x000ea60008000800 */
[----:B------:R-:W-:-:S04]  /*15c410*/  @P1 LOP3.LUT R102, R102, 0x40000000, RZ, 0xfc, !PT ;  /* 0x4000000066661812 */ /* 0x000fc800078efcff */
[----:B------:R-:W-:-:S04]  /*15c420*/  LOP3.LUT R102, R102, 0xdfffffff, RZ, 0xc0, !PT ;  /* 0xdfffffff66667812 */ /* 0x000fc800078ec0ff */
[----:B------:R-:W-:Y:S02]  /*15c430*/  @P0 LOP3.LUT R102, R102, 0x20000000, RZ, 0xfc, !PT ;  /* 0x2000000066660812 */ /* 0x000fe400078efcff */
[----:B------:R-:W-:Y:S01]  /*15c440*/  ISETP.GE.AND P0, PT, R0, UR11, PT ;  /* 0x0000000b00007c0c */ /* 0x000fe2000bf06270 */
[----:B------:R-:W2:Y:S03]  /*15c450*/  LDCU.64 UR10, c[0x0][0x398] ;  /* 0x00007300ff0a77ac */ /* 0x000ea60008000a00 */
[----:B-1----:R-:W-:Y:S01]  /*15c460*/  ISETP.LT.AND P1, PT, R123, UR6, !P0 ;  /* 0x000000067b007c0c */ /* 0x002fe2000c721270 */
[----:B------:R-:W1:Y:S01]  /*15c470*/  LDCU UR6, c[0x0][0x398] ;  /* 0x00007300ff0677ac */ /* 0x000e620008000800 */
[----:B------:R-:W-:Y:S02]  /*15c480*/  LOP3.LUT R103, R103, 0xfffffffe, RZ, 0xc0, !PT ;  /* 0xfffffffe67677812 */ /* 0x000fe400078ec0ff */
[----:B------:R-:W-:-:S02]  /*15c490*/  LOP3.LUT R102, R102, 0xfdffffff, RZ, 0xc0, !PT ;  /* 0xfdffffff66667812 */ /* 0x000fc400078ec0ff */
[----:B------:R-:W-:Y:S02]  /*15c4a0*/  @P3 LOP3.LUT R103, R103, 0x1, RZ, 0xfc, !PT ;  /* 0x0000000167673812 */ /* 0x000fe400078efcff */
[----:B------:R-:W-:Y:S01]  /*15c4b0*/  ISETP.LT.AND P3, PT, R126, UR12, !P0 ;  /* 0x0000000c7e007c0c */ /* 0x000fe2000c761270 */
[----:B------:R-:W1:Y:S01]  /*15c4c0*/  LDCU UR12, c[0x0][0x398] ;  /* 0x00007300ff0c77ac */ /* 0x000e620008000800 */
[----:B------:R-:W-:-:S03]  /*15c4d0*/  ISETP.LT.AND P2, PT, R125, UR13, !P0 ;  /* 0x0000000d7d007c0c */ /* 0x000fc6000c741270 */
[----:B------:R-:W-:Y:S01]  /*15c4e0*/  @P1 LOP3.LUT R102, R102, 0x2000000, RZ, 0xfc, !PT ;  /* 0x0200000066661812 */ /* 0x000fe200078efcff */
[----:B------:R-:W1:Y:S03]  /*15c4f0*/  LDCU UR13, c[0x0][0x398] ;  /* 0x00007300ff0d77ac */ /* 0x000e660008000800 */
        /* <DEDUP_REMOVED lines=22> */
[----:B------:R-:W-:Y:S02]  /*15c660*/  IADD3 R0, PT, PT, R127, 0xba, RZ ;  /* 0x000000ba7f007810 */ /* 0x000fe40007ffe0ff */
[----:B------:R-:W-:-:S04]  /*15c670*/  LOP3.LUT R102, R102, 0xffdfffff, RZ, 0xc0, !PT ;  /* 0xffdfffff66667812 */ /* 0x000fc800078ec0ff */
[----:B------:R-:W-:Y:S02]  /*15c680*/  @P0 LOP3.LUT R102, R102, 0x200000, RZ, 0xfc, !PT ;  /* 0x0020000066660812 */ /* 0x000fe400078efcff */
[----:B------:R-:W-:Y:S01]  /*15c690*/  ISETP.GE.AND P0, PT, R0, UR9, PT ;  /* 0x0000000900007c0c */ /* 0x000fe2000bf06270 */
[----:B------:R-:W1:Y:S03]  /*15c6a0*/  LDCU.64 UR8, c[0x0][0x398] ;  /* 0x00007300ff0877ac */ /* 0x000e660008000a00 */
[----:B--2---:R-:W-:Y:S02]  /*15c6b0*/  ISETP.LT.AND P1, PT, R123, UR10, !P0 ;  /* 0x0000000a7b007c0c */ /* 0x004fe4000c721270 */
[----:B------:R-:W-:Y:S01]  /*15c6c0*/  LOP3.LUT R102, R102, 0xfffdffff, RZ, 0xc0, !PT ;  /* 0xfffdffff66667812 */ /* 0x000fe200078ec0ff */
[----:B------:R-:W-:Y:S01]  /*15c6d0*/  VIADD R0, R127, 0xb9 ;  /* 0x000000b97f007836 */ /* 0x000fe20000000000 */
[----:B------:R-:W-:Y:S01]  /*15c6e0*/  ISETP.LT.AND P3, PT, R126, UR5, !P0 ;  /* 0x000000057e007c0c */ /* 0x000fe2000c761270 */
[----:B------:R-:W2:Y:S01]  /*15c6f0*/  LDCU UR10, c[0x0][0x398] ;  /* 0x00007300ff0a77ac */ /* 0x000ea20008000800 */
[----:B------:R-:W-:-:S02]  /*15c700*/  ISETP.LT.AND P2, PT, R125, UR15, !P0 ;  /* 0x0000000f7d007c0c */ /* 0x000fc4000c741270 */
[----:B------:R-:W-:Y:S01]  /*15c710*/  LOP3.LUT R99, R99, 0x7fffffff, RZ, 0xc0, !PT ;  /* 0x7fffffff63637812 */ /* 0x000fe200078ec0ff */
[----:B------:R-:W1:Y:S04]  /*15c720*/  LDCU UR5, c[0x0][0x398] ;  /* 0x00007300ff0577ac */ /* 0x000e680008000800 */
        /* <DEDUP_REMOVED lines=26> */
[----:B------:R-:W-:-:S04]  /*15c8d0*/  ISETP.GE.AND P0, PT, R0, UR7, PT ;  /* 0x0000000700007c0c */ /* 0x000fc8000bf06270 */
[----:B-1----:R-:W-:Y:S02]  /*15c8e0*/  ISETP.LT.AND P2, PT, R123, UR8, !P0 ;  /* 0x000000087b007c0c */ /* 0x002fe4000c741270 */
[----:B------:R-:W-:Y:S01]  /*15c8f0*/  ISETP.LT.AND P1, PT, R126, UR65, !P0 ;  /* 0x000000417e007c0c */ /* 0x000fe2000c721270 */
[----:B------:R-:W1:Y:S01]  /*15c900*/  LDCU UR65, c[0x0][0x398] ;  /* 0x00007300ff4177ac */ /* 0x000e620008000800 */
[----:B------:R-:W-:-:S09]  /*15c910*/  LOP3.LUT R102, R102, 0xfffffdff, RZ, 0xc0, !PT ;  /* 0xfffffdff66667812 */ /* 0x000fd200078ec0ff */
[----:B------:R-:W-:Y:S02]  /*15c920*/  @P2 LOP3.LUT R102, R102, 0x200, RZ, 0xfc, !PT ;  /* 0x0000020066662812 */ /* 0x000fe400078efcff */
[----:B------:R-:W-:Y:S01]  /*15c930*/  ISETP.LT.AND P2, PT, R125, UR6, !P0 ;  /* 0x000000067d007c0c */ /* 0x000fe2000c741270 */
[----:B------:R-:W1:Y:S01]  /*15c940*/  LDCU.64 UR6, c[0x0][0x398] ;  /* 0x00007300ff0677ac */ /* 0x000e620008000a00 */
[----:B------:R-:W-:-:S04]  /*15c950*/  LOP3.LUT R102, R102, 0xffffefff, RZ, 0xc0, !PT ;  /* 0xffffefff66667812 */ /* 0x000fc800078ec0ff */
[----:B------:R-:W-:Y:S02]  /*15c960*/  @P1 LOP3.LUT R102, R102, 0x1000, RZ, 0xfc, !PT ;  /* 0x0000100066661812 */ /* 0x000fe400078efcff */
[----:B------:R-:W-:Y:S01]  /*15c970*/  ISETP.LT.AND P1, PT, R124, UR63, !P0 ;  /* 0x0000003f7c007c0c */ /* 0x000fe2000c721270 */
[----:B------:R-:W-:Y:S01]  /*15c980*/  VIADD R0, R127, 0xb8 ;  /* 0x000000b87f007836 */ /* 0x000fe20000000000 */
[----:B------:R-:W-:Y:S01]  /*15c990*/  LOP3.LUT R102, R102, 0xfffff7ff, RZ, 0xc0, !PT ;  /* 0xfffff7ff66667812 */ /* 0x000fe200078ec0ff */
[----:B------:R-:W2:Y:S03]  /*15c9a0*/  LDCU UR63, c[0x0][0x398] ;  /* 0x00007300ff3f77ac */ /* 0x000ea60008000800 */
[----:B------:R-:W-:Y:S02]  /*15c9b0*/  @P2 LOP3.LUT R102, R102, 0x800, RZ, 0xfc, !PT ;  /* 0x0000080066662812 */ /* 0x000fe400078efcff */
[----:B------:R-:W-:Y:S01]  /*15c9c0*/  ISETP.LT.AND P3, PT, R122, UR64, !P0 ;  /* 0x000000407a007c0c */ /* 0x000fe2000c761270 */
[----:B------:R-:W2:Y:S01]  /*15c9d0*/  LDCU UR64, c[0x0][0x398] ;  /* 0x00007300ff4077ac */ /* 0x000ea20008000800 */
[----:B------:R-:W-:-:S04]  /*15c9e0*/  LOP3.LUT R102, R102, 0xfffffbff, RZ, 0xc0, !PT ;  /* 0xfffffbff66667812 */ /* 0x000fc800078ec0ff */
[----:B------:R-:W-:Y:S02]  /*15c9f0*/  @P1 LOP3.LUT R102, R102, 0x400, RZ, 0xfc, !PT ;  /* 0x0000040066661812 */ /* 0x000fe400078efcff */
[----:B-1----:R-:W-:Y:S01]  /*15ca00*/  ISETP.LT.AND P2, PT, R121, UR65, !P0 ;  /* 0x0000004179007c0c */ /* 0x002fe2000c741270 */
        /* <DEDUP_REMOVED lines=14> */
[----:B------:R-:W-:Y:S02]  /*15caf0*/  ISETP.LT.AND P3, PT, R123, UR6, !P0 ;  /* 0x000000067b007c0c */ /* 0x000fe4000c761270 */
[----:B--2---:R-:W-:Y:S01]  /*15cb00*/  ISETP.LT.AND P2, PT, R126, UR64, !P0 ;  /* 0x000000407e007c0c */ /* 0x004fe2000c741270 */
[----:B------:R-:W2:Y:S01]  /*15cb10*/  LDCU UR64, c[0x0][0x398] ;  /* 0x00007300ff4077ac */ /* 0x000ea20008000800 */
[----:B------:R-:W-:Y:S02]  /*15cb20*/  LOP3.LUT R102, R102, 0xfffffffd, RZ, 0xc0, !PT ;  /* 0xfffffffd66667812 */ /* 0x000fe400078ec0ff */
[----:B-1----:R-:W-:Y:S01]  /*15cb30*/  ISETP.LT.AND P1, PT, R125, UR65, !P0 ;  /* 0x000000417d007c0c */ /* 0x002fe2000c721270 */
[----:B------:R-:W1:Y:S06]  /*15cb40*/  LDCU UR65, c[0x0][0x398] ;  /* 0x00007300ff4177ac */ /* 0x000e6c0008000800 */
[----:B------:R-:W-:-:S04]  /*15cb50*/  @P3 LOP3.LUT R102, R102, 0x2, RZ, 0xfc, !PT ;  /* 0x0000000266663812 */ /* 0x000fc800078efcff */
[----:B------:R-:W-:-:S04]  /*15cb60*/  LOP3.LUT R102, R102, 0xffffffef, RZ, 0xc0, !PT ;  /* 0xffffffef66667812 */ /* 0x000fc800078ec0ff */
[----:B------:R-:W-:-:S04]  /*15cb70*/  @P2 LOP3.LUT R102, R102, 0x10, RZ, 0xfc, !PT ;  /* 0x0000001066662812 */ /* 0x000fc800078efcff */
[----:B------:R-:W-:-:S04]  /*15cb80*/  LOP3.LUT R102, R102, 0xfffffff7, RZ, 0xc0, !PT ;  /* 0xfffffff766667812 */ /* 0x000fc800078ec0ff */
[----:B------:R-:W-:Y:S02]  /*15cb90*/  @P1 LOP3.LUT R102, R102, 0x8, RZ, 0xfc, !PT ;  /* 0x0000000866661812 */ /* 0x000fe400078efcff */
[----:B------:R-:W-:Y:S01]  /*15cba0*/  ISETP.LT.AND P1, PT, R124, UR10, !P0 ;  /* 0x0000000a7c007c0c */ /* 0x000fe2000c721270 */
[----:B------:R-:W3:Y:S01]  /*15cbb0*/  LDCU.64 UR10, c[0x0][0x398] ;  /* 0x00007300ff0a77ac */ /* 0x000ee20008000a00 */
[----:B--2---:R-:W-:Y:S02]  /*15cbc0*/  ISETP.LT.AND P2, PT, R121, UR64, !P0 ;  /* 0x0000004079007c0c */ /* 0x004fe4000c741270 */
[----:B------:R-:W-:Y:S01]  /*15cbd0*/  LOP3.LUT R102, R102, 0xfffffffb, RZ, 0xc0, !PT ;  /* 0xfffffffb66667812 */ /* 0x000fe200078ec0ff */
[----:B------:R-:W2:Y:S08]  /*15cbe0*/  LDCU UR64, c[0x0][0x398] ;  /* 0x00007300ff4077ac */ /* 0x000eb00008000800 */
[----:B------:R-:W-:-:S02]  /*15cbf0*/  @P1 LOP3.LUT R102, R102, 0x4, RZ, 0xfc, !PT ;  /* 0x0000000466661812 */ /* 0x000fc400078efcff */
[----:B-1----:R-:W-:Y:S01]  /*15cc00*/  ISETP.LT.AND P1, PT, R129, UR65, !P0 ;  /* 0x0000004181007c0c */ /* 0x002fe2000c721270 */
[----:B------:R-:W-:Y:S01]  /*15cc10*/  VIADD R0, R127, 0xb7 ;  /* 0x000000b77f007836 */ /* 0x000fe20000000000 */
[----:B------:R-:W-:Y:S01]  /*15cc20*/  @P2 LOP3.LUT R101, R101, 0x80000000, RZ, 0xfc, !PT ;  /* 0x8000000065652812 */ /* 0x000fe200078efcff */
[----:B------:R-:W1:Y:S01]  /*15cc30*/  LDCU UR65, c[0x0][0x398] ;  /* 0x00007300ff4177ac */ /* 0x000e620008000800 */
[----:B------:R-:W-:Y:S02]  /*15cc40*/  ISETP.LT.AND P3, PT, R122, UR63, !P0 ;  /* 0x0000003f7a007c0c */ /* 0x000fe4000c761270 */
[----:B------:R-:W-:Y:S01]  /*15cc50*/  ISETP.LT.AND P0, PT, R128, UR75, !P0 ;  /* 0x0000004b80007c0c */ /* 0x000fe2000c701270 */
[----:B------:R-:W1:Y:S01]  /*15cc60*/  LDCU UR75, c[0x0][0x398] ;  /* 0x00007300ff4b77ac */ /* 0x000e620008000800 */
[----:B------:R-:W-:Y:S02]  /*15cc70*/  LOP3.LUT R101, R101, 0xbfffffff, RZ, 0xc0, !PT ;  /* 0xbfffffff65657812 */ /* 0x000fe400078ec0ff */
[----:B------:R-:W-:Y:S01]  /*15cc80*/  LOP3.LUT R102, R102, 0xfffffffe, RZ, 0xc0, !PT ;  /* 0xfffffffe66667812 */ /* 0x000fe200078ec0ff */
[----:B------:R-:W1:Y:S02]  /*15cc90*/  LDCU UR63, c[0x0][0x398] ;  /* 0x00007300ff3f77ac */ /* 0x000e640008000800 */
[----:B------:R-:W-:-:S04]  /*15cca0*/  @P1 LOP3.LUT R101, R101, 0x40000000, RZ, 0xfc, !PT ;  /* 0x4000000065651812 */ /* 0x000fc800078efcff */
[----:B------:R-:W-:-:S04]  /*15ccb0*/  LOP3.LUT R101, R101, 0xdfffffff, RZ, 0xc0, !PT ;  /* 0xdfffffff65657812 */ /* 0x000fc800078ec0ff */
[----:B------:R-:W-:Y:S02]  /*15ccc0*/  @P0 LOP3.LUT R101, R101, 0x20000000, RZ, 0xfc, !PT ;  /* 0x2000000065650812 */ /* 0x000fe400078efcff */
[----:B------:R-:W-:Y:S01]  /*15ccd0*/  ISETP.GE.AND P0, PT, R0, UR9, PT ;  /* 0x0000000900007c0c */ /* 0x000fe2000bf06270 */
[----:B------:R-:W4:Y:S03]  /*15cce0*/  LDCU.64 UR8, c[0x0][0x398] ;  /* 0x00007300ff0877ac */ /* 0x000f260008000a00 */
[----:B---3--:R-:W-:Y:S02]  /*15ccf0*/  ISETP.LT.AND P1, PT, R123, UR10, !P0 ;  /* 0x0000000a7b007c0c */ /* 0x008fe4000c721270 */
[----:B------:R-:W-:Y:S02]  /*15cd00*/  @P3 LOP3.LUT R102, R102, 0x1, RZ, 0xfc, !PT ;  /* 0x0000000166663812 */ /* 0x000fe400078efcff */
[----:B------:R-:W-:Y:S01]  /*15cd10*/  LOP3.LUT R101, R101, 0xfdffffff, RZ, 0xc0, !PT ;  /* 0xfdffffff65657812 */ /* 0x000fe200078ec0ff */
[----:B------:R-:W-:Y:S01]  /*15cd20*/  VIADD R0, R127, 0xb6 ;  /* 0x000000b67f007836 */ /* 0x000fe20000000000 */
[----:B--2---:R-:W-:Y:S01]  /*15cd30*/  ISETP.LT.AND P3, PT, R126, UR64, !P0 ;  /* 0x000000407e007c0c */ /* 0x004fe2000c761270 */
[----:B------:R-:W2:Y:S01]  /*15cd40*/  LDCU UR10, c[0x0][0x398] ;  /* 0x00007300ff0a77ac */ /* 0x000ea20008000800 */
[----:B-1----:R-:W-:Y:S01]  /*15cd50*/  ISETP.LT.AND P2, PT, R125, UR65, !P0 ;  /* 0x000000417d007c0c */ /* 0x002fe2000c741270 */
[----:B------:R-:W1:Y:S04]  /*15cd60*/  LDCU UR65, c[0x0][0x398] ;  /* 0x00007300ff4177ac */ /* 0x000e680008000800 */
[----:B------:R-:W-:Y:S01]  /*15cd70*/  @P1 LOP3.LUT R101, R101, 0x2000000, RZ, 0xfc, !PT ;  /* 0x0200000065651812 */ /* 0x000fe200078efcff */
[----:B------:R-:W3:Y:S03]  /*15cd80*/  LDCU UR64, c[0x0][0x398] ;  /* 0x00007300ff4077ac */ /* 0x000ee60008000800 */
        /* <DEDUP_REMOVED lines=26> */
[----:B----4-:R-:W-:Y:S02]  /*15cf30*/  ISETP.LT.AND P1, PT, R123, UR8, !P0 ;  /* 0x000000087b007c0c */ /* 0x010fe4000c721270 */
[----:B-1----:R-:W-:Y:S02]  /*15cf40*/  ISETP.LT.AND P3, PT, R126, UR65, !P0 ;  /* 0x000000417e007c0c */ /* 0x002fe4000c761270 */
[----:B------:R-:W-:Y:S01]  /*15cf50*/  LOP3.LUT R101, R101, 0xfffdffff, RZ, 0xc0, !PT ;  /* 0xfffdffff65657812 */ /* 0x000fe200078ec0ff */
[----:B------:R-:W-:Y:S01]  /*15cf60*/  VIADD R0, R127, 0xb5 ;  /* 0x000000b57f007836 */ /* 0x000fe20000000000 */
[----:B------:R-:W-:Y:S01]  /*15cf70*/  ISETP.LT.AND P2, PT, R125, UR69, !P0 ;  /* 0x000000457d007c0c */ /* 0x000fe2000c741270 */
[----:B------:R-:W1:Y:S01]  /*15cf80*/  LDCU UR69, c[0x0][0x398] ;  /* 0x00007300ff4577ac */ /* 0x000e620008000800 */
[----:B------:R-:W4:Y:S05]  /*15cf90*/  LDCU UR65, c[0x0][0x398] ;  /* 0x00007300ff4177ac */ /* 0x000f2a0008000800 */
        /* <DEDUP_REMOVED lines=26> */
[----:B--2---:R-:W-:Y:S02]  /*15d140*/  ISETP.LT.AND P1, PT, R123, UR6, !P0 ;  /* 0x000000067b007c0c */ /* 0x004fe4000c721270 */
[----:B------:R-:W-:Y:S02]  /*15d150*/  ISETP.LT.AND P3, PT, R126, UR60, !P0 ;  /* 0x0000003c7e007c0c */ /* 0x000fe4000c761270 */
[----:B------:R-:W-:Y:S01]  /*15d160*/  LOP3.LUT R101, R101, 0xfffffdff, RZ, 0xc0, !PT ;  /* 0xfffffdff65657812 */ /* 0x000fe200078ec0ff */
[----:B------:R-:W-:Y:S01]  /*15d170*/  VIADD R0, R127, 0xb4 ;  /* 0x000000b47f007836 */ /* 0x000fe20000000000 */
[----:B------:R-:W-:Y:S01]  /*15d180*/  ISETP.LT.AND P2, PT, R125, UR10, !P0 ;  /* 0x0000000a7d007c0c */ /* 0x000fe2000c741270 */
[----:B------:R-:W2:Y:S01]  /*15d190*/  LDCU.64 UR10, c[0x0][0x398] ;  /* 0x00007300ff0a77ac */ /* 0x000ea20008000a00 */
        /* <DEDUP_REMOVED lines=60> */
[----:B-1----:R-:W-:Y:S02]  /*15d560*/  ISETP.LT.AND P1, PT, R123, UR8, !P0 ;  /* 0x000000087b007c0c */ /* 0x002fe4000c721270 */
[----:B------:R-:W-:Y:S02]  /*15d570*/  LOP3.LUT R101, R101, 0xfffffffe, RZ, 0xc0, !PT ;  /* 0xfffffffe65657812 */ /* 0x000fe400078ec0ff */
[----:B------:R-:W-:-:S02]  /*15d580*/  LOP3.LUT R100, R100, 0xfdffffff, RZ, 0xc0, !PT ;  /* 0xfdffffff64647812 */ /* 0x000fc400078ec0ff */
[----:B------:R-:W-:Y:S02]  /*15d590*/  @P3 LOP3.LUT R101, R101, 0x1, RZ, 0xfc, !PT ;  /* 0x0000000165653812 */ /* 0x000fe400078efcff */
[----:B------:R-:W-:Y:S01]  /*15d5a0*/  ISETP.LT.AND P3, PT, R126, UR20, !P0 ;  /* 0x000000147e007c0c */ /* 0x000fe2000c761270 */
[----:B------:R-:W-:Y:S01]  /*15d5b0*/  VIADD R0, R127, 0xb2 ;  /* 0x000000b27f007836 */ /* 0x000fe20000000000 */
[----:B------:R-:W-:Y:S01]  /*15d5c0*/  ISETP.LT.AND P2, PT, R125, UR26, !P0 ;  /* 0x0000001a7d007c0c */ /* 0x000fe2000c741270 */
[----:B------:R-:W1:Y:S02]  /*15d5d0*/  LDCU UR20, c[0x0][0x398] ;  /* 0x00007300ff1477ac */ /* 0x000e640008000800 */
        /* <DEDUP_REMOVED lines=64> */
[----:B------:R-:W-:Y:S01]  /*15d9e0*/  ISETP.LT.AND P3, PT, R126, UR31, !P0 ;  /* 0x0000001f7e007c0c */ /* 0x000fe2000c761270 */
[----:B------:R-:W1:Y:S01]  /*15d9f0*/  LDCU UR31, c[0x0][0x398] ;  /* 0x00007300ff1f77ac */ /* 0x000e620008000800 */
[----:B------:R-:W-:-:S02]  /*15da00*/  LOP3.LUT R100, R100, 0xfffffdff, RZ, 0xc0, !PT ;  /* 0xfffffdff64647812 */ /* 0x000fc400078ec0ff */
[----:B------:R-:W-:Y:S01]  /*15da10*/  ISETP.LT.AND P2, PT, R125, UR35, !P0 ;  /* 0x000000237d007c0c */ /* 0x000fe2000c741270 */
        /* <DEDUP_REMOVED lines=101> */
[----:B------:R-:W-:Y:S01]  /*15e070*/  ISETP.LT.AND P2, PT, R125, UR68, !P0 ;  /* 0x000000447d007c0c */ /* 0x000fe2000c741270 */
[----:B------:R-:W1:Y:S06]  /*15e080*/  LDCU UR68, c[0x0][0x398] ;  /* 0x00007300ff4477ac */ /* 0x000e6c0008000800 */
        /* <DEDUP_REMOVED lines=9> */
[----:B------:R-:W3:Y:S01]  /*15e120*/  LDCU UR66, c[0x0][0x398] ;  /* 0x00007300ff4277ac */ /* 0x000ee20008000800 */
[----:B------:R-:W-:-:S04]  /*15e130*/  LOP3.LUT R99, R99, 0xfffbffff, RZ, 0xc0, !PT ;  /* 0xfffbffff63637812 */ /* 0x000fc800078ec0ff */
[----:B------:R-:W-:Y:S02]  /*15e140*/  @P1 LOP3.LUT R99, R99, 0x40000, RZ, 0xfc, !PT ;  /* 0x0004000063631812 */ /* 0x000fe400078efcff */
[----:B--2---:R-:W-:Y:S01]  /*15e150*/  ISETP.LT.AND P2, PT, R121, UR67, !P0 ;  /* 0x0000004379007c0c */ /* 0x004fe2000c741270 */
        /* <DEDUP_REMOVED lines=14> */
[----:B------:R-:W3:Y:S03]  /*15e240*/  LDCU.64 UR6, c[0x0][0x398] ;  /* 0x00007300ff0677ac */ /* 0x000ee60008000a00 */
[----:B------:R-:W-:Y:S01]  /*15e250*/  ISETP.LT.AND P1, PT, R123, UR8, !P0 ;  /* 0x000000087b007c0c */ /* 0x000fe2000c721270 */
[----:B------:R-:W3:Y:S01]  /*15e260*/  LDCU UR8, c[0x0][0x398] ;  /* 0x00007300ff0877ac */ /* 0x000ee20008000800 */
[----:B--2---:R-:W-:Y:S02]  /*15e270*/  ISETP.LT.AND P3, PT, R126, UR67, !P0 ;  /* 0x000000437e007c0c */ /* 0x004fe4000c761270 */
[----:B------:R-:W-:Y:S01]  /*15e280*/  LOP3.LUT R99, R99, 0xfffffdff, RZ, 0xc0, !PT ;  /* 0xfffffdff63637812 */ /* 0x000fe200078ec0ff */
[----:B------:R-:W-:Y:S01]  /*15e290*/  VIADD R0, R127, 0xac ;  /* 0x000000ac7f007836 */ /* 0x000fe20000000000 */
[----:B-1----:R-:W-:Y:S01]  /*15e2a0*/  ISETP.LT.AND P2, PT, R125, UR68, !P0 ;  /* 0x000000447d007c0c */ /* 0x002fe2000c741270 */
[----:B------:R-:W1:Y:S01]  /*15e2b0*/  LDCU UR68, c[0x0][0x398] ;  /* 0x00007300ff4477ac */ /* 0x000e620008000800 */
[----:B------:R-:W-:Y:S01]  /*15e2c0*/  LOP3.LUT R96, R96, 0x7fffffff, RZ, 0xc0, !PT ;  /* 0x7fffffff60607812 */ /* 0x000fe200078ec0ff */
[----:B------:R-:W2:Y:S04]  /*15e2d0*/  LDCU UR67, c[0x0][0x398] ;  /* 0x00007300ff4377ac */ /* 0x000ea80008000800 */
        /* <DEDUP_REMOVED lines=26> */
[----:B---3--:R-:W-:Y:S02]  /*15e480*/  ISETP.LT.AND P1, PT, R123, UR6, !P0 ;  /* 0x000000067b007c0c */ /* 0x008fe4000c721270 */
[----:B------:R-:W-:Y:S02]  /*15e490*/  ISETP.LT.AND P3, PT, R126, UR8, !P0 ;  /* 0x000000087e007c0c */ /* 0x000fe4000c761270 */
[----:B------:R-:W-:Y:S01]  /*15e4a0*/  LOP3.LUT R99, R99, 0xfffffffd, RZ, 0xc0, !PT ;  /* 0xfffffffd63637812 */ /* 0x000fe200078ec0ff */
[----:B------:R-:W-:Y:S01]  /*15e4b0*/  VIADD R0, R127, 0xab ;  /* 0x000000ab7f007836 */ /* 0x000fe20000000000 */
[----:B------:R-:W-:Y:S01]  /*15e4c0*/  ISETP.LT.AND P2, PT, R125, UR10, !P0 ;  /* 0x0000000a7d007c0c */ /* 0x000fe2000c741270 */
[----:B------:R-:W3:Y:S01]  /*15e4d0*/  LDCU.64 UR10, c[0x0][0x398] ;  /* 0x00007300ff0a77ac */ /* 0x000ee20008000a00 */
        /* <DEDUP_REMOVED lines=14> */
[----:B----4-:R-:W-:-:S03]  /*15e5c0*/  ISETP.LT.AND P3, PT, R122, UR65, !P0 ;  /* 0x000000417a007c0c */ /* 0x010fc6000c761270 */
[----:B------:R-:W-:Y:S01]  /*15e5d0*/  @P2 LOP3.LUT R98, R98, 0x80000000, RZ, 0xfc, !PT ;  /* 0x8000000062622812 */ /* 0x000fe200078efcff */
[----:B------:R-:W4:Y:S01]  /*15e5e0*/  LDCU UR65, c[0x0][0x398] ;  /* 0x00007300ff4177ac */ /* 0x000f220008000800 */
[----:B------:R-:W-:Y:S02]  /*15e5f0*/  ISETP.LT.AND P0, PT, R128, UR62, !P0 ;  /* 0x0000003e80007c0c */ /* 0x000fe4000c701270 */
[----:B------:R-:W-:Y:S01]  /*15e600*/  LOP3.LUT R98, R98, 0xbfffffff, RZ, 0xc0, !PT ;  /* 0xbfffffff62627812 */ /* 0x000fe200078ec0ff */
[----:B------:R-:W1:Y:S03]  /*15e610*/  LDCU UR62, c[0x0][0x398] ;  /* 0x00007300ff3e77ac */ /* 0x000e660008000800 */
[----:B------:R-:W-:-:S04]  /*15e620*/  @P1 LOP3.LUT R98, R98, 0x40000000, RZ, 0xfc, !PT ;  /* 0x4000000062621812 */ /* 0x000fc800078efcff */
[----:B------:R-:W-:-:S04]  /*15e630*/  LOP3.LUT R98, R98, 0xdfffffff, RZ, 0xc0, !PT ;  /* 0xdfffffff62627812 */ /* 0x000fc800078ec0ff */
[----:B------:R-:W-:Y:S02]  /*15e640*/  @P0 LOP3.LUT R98, R98, 0x20000000, RZ, 0xfc, !PT ;  /* 0x2000000062620812 */ /* 0x000fe400078efcff */
[----:B------:R-:W-:-:S04]  /*15e650*/  ISETP.GE.AND P0, PT, R0, UR9, PT ;  /* 0x0000000900007c0c */ /* 0x000fc8000bf06270 */
[----:B---3--:R-:W-:Y:S02]  /*15e660*/  ISETP.LT.AND P1, PT, R123, UR10, !P0 ;  /* 0x0000000a7b007c0c */ /* 0x008fe4000c721270 */
[----:B------:R-:W-:Y:S02]  /*15e670*/  LOP3.LUT R99, R99, 0xfffffffe, RZ, 0xc0, !PT ;  /* 0xfffffffe63637812 */ /* 0x000fe400078ec0ff */
[----:B------:R-:W-:Y:S02]  /*15e680*/  LOP3.LUT R98, R98, 0xfdffffff, RZ, 0xc0, !PT ;  /* 0xfdffffff62627812 */ /* 0x000fe400078ec0ff */
[----:B------:R-:W-:Y:S02]  /*15e690*/  @P3 LOP3.LUT R99, R99, 0x1, RZ, 0xfc, !PT ;  /* 0x0000000163633812 */ /* 0x000fe400078efcff */
[----:B-1----:R-:W-:Y:S01]  /*15e6a0*/  ISETP.LT.AND P3, PT, R126, UR75, !P0 ;  /* 0x0000004b7e007c0c */ /* 0x002fe2000c761270 */
[----:B------:R-:W-:Y:S01]  /*15e6b0*/  VIADD R0, R127, 0xaa ;  /* 0x000000aa7f007836 */ /* 0x000fe20000000000 */
[----:B------:R-:W-:Y:S01]  /*15e6c0*/  ISETP.LT.AND P2, PT, R125, UR76, !P0 ;  /* 0x0000004c7d007c0c */ /* 0x000fe2000c741270 */
[----:B------:R-:W1:Y:S02]  /*15e6d0*/  LDCU UR75, c[0x0][0x398] ;  /* 0x00007300ff4b77ac */ /* 0x000e640008000800 */
[----:B------:R-:W-:Y:S01]  /*15e6e0*/  @P1 LOP3.LUT R98, R98, 0x2000000, RZ, 0xfc, !PT ;  /* 0x0200000062621812 */ /* 0x000fe200078efcff */
[----:B------:R-:W3:Y:S03]  /*15e6f0*/  LDCU UR76, c[0x0][0x398] ;  /* 0x00007300ff4c77ac */ /* 0x000ee60008000800 */
[----:B------:R-:W-:-:S04]  /*15e700*/  LOP3.LUT R98, R98, 0xefffffff, RZ, 0xc0, !PT ;  /* 0xefffffff62627812 */ /* 0x000fc800078ec0ff */
[----:B------:R-:W-:Y:S02]  /*15e710*/  @P3 LOP3.LUT R98, R98, 0x10000000, RZ, 0xfc, !PT ;  /* 0x1000000062623812 */ /* 0x000fe400078efcff */
[----:B------:R-:W-:Y:S01]  /*15e720*/  ISETP.LT.AND P1, PT, R124, UR8, !P0 ;  /* 0x000000087c007c0c */ /* 0x000fe2000c721270 */
[----:B------:R-:W1:Y:S01]  /*15e730*/  LDCU.64 UR8, c[0x0][0x398] ;  /* 0x00007300ff0877ac */ /* 0x000e620008000a00 */
        /* <DEDUP_REMOVED lines=33> */
[----:B---3--:R-:W-:Y:S01]  /*15e950*/  ISETP.LT.AND P1, PT, R124, UR76, !P0 ;  /* 0x0000004c7c007c0c */ /* 0x008fe2000c721270 */
[----:B------:R-:W3:Y:S01]  /*15e960*/  LDCU UR76, c[0x0][0x398] ;  /* 0x00007300ff4c77ac */ /* 0x000ee20008000800 */
        /* <DEDUP_REMOVED lines=81> */
[----:B------:R-:W1:Y:S03]  /*15ee80*/  LDCU UR59, c[0x0][0x398] ;  /* 0x00007300ff3b77ac */ /* 0x000e660008000800 */
[----:B------:R-:W-:-:S04]  /*15ee90*/  @P1 LOP3.LUT R97, R97, 0x40000000, RZ, 0xfc, !PT ;  /* 0x4000000061611812 */ /* 0x000fc800078efcff */
[----:B------:R-:W-:-:S04]  /*15eea0*/  LOP3.LUT R97, R97, 0xdfffffff, RZ, 0xc0, !PT ;  /* 0xdfffffff61617812 */ /* 0x000fc800078ec0ff */
[----:B------:R-:W-:Y:S02]  /*15eeb0*/  @P0 LOP3.LUT R97, R97, 0x20000000, RZ, 0xfc, !PT ;  /* 0x2000000061610812 */ /* 0x000fe400078efcff */
[----:B------:R-:W-:Y:S01]  /*15eec0*/  ISETP.GE.AND P0, PT, R0, UR7, PT ;  /* 0x0000000700007c0c */ /* 0x000fe2000bf06270 */
[----:B------:R-:W1:Y:S03]  /*15eed0*/  LDCU.64 UR6, c[0x0][0x398] ;  /* 0x00007300ff0677ac */ /* 0x000e660008000a00 */
[----:B--2---:R-:W-:Y:S02]  /*15eee0*/  ISETP.LT.AND P1, PT, R123, UR8, !P0 ;  /* 0x000000087b007c0c */ /* 0x004fe4000c721270 */
[----:B------:R-:W-:Y:S02]  /*15eef0*/  LOP3.LUT R98, R98, 0xfffffffe, RZ, 0xc0, !PT ;  /* 0xfffffffe62627812 */ /* 0x000fe400078ec0ff */
[----:B------:R-:W-:-:S02]  /*15ef00*/  LOP3.LUT R97, R97, 0xfdffffff, RZ, 0xc0, !PT ;  /* 0xfdffffff61617812 */ /* 0x000fc400078ec0ff */
[----:B------:R-:W-:Y:S02]  /*15ef10*/  @P3 LOP3.LUT R98, R98, 0x1, RZ, 0xfc, !PT ;  /* 0x0000000162623812 */ /* 0x000fe400078efcff */
[----:B------:R-:W-:Y:S01]  /*15ef20*/  ISETP.LT.AND P3, PT, R126, UR46, !P0 ;  /* 0x0000002e7e007c0c */ /* 0x000fe2000c761270 */
[----:B------:R-:W2:Y:S01]  /*15ef30*/  LDCU UR46, c[0x0][0x398] ;  /* 0x00007300ff2e77ac */ /* 0x000ea20008000800 */
        /* <DEDUP_REMOVED lines=100> */
[----:B-1----:R-:W-:Y:S01]  /*15f580*/  ISETP.LT.AND P1, PT, R123, UR8, !P0 ;  /* 0x000000087b007c0c */ /* 0x002fe2000c721270 */
[----:B------:R-:W1:Y:S01]  /*15f590*/  LDCU UR8, c[0x0][0x398] ;  /* 0x00007300ff0877ac */ /* 0x000e620008000800 */
        /* <DEDUP_REMOVED lines=28> */
[----:B------:R-:W-:-:S04]  /*15f760*/  ISETP.GE.AND P0, PT, R0, UR11, PT ;  /* 0x0000000b00007c0c */ /* 0x000fc8000bf06270 */
[----:B--2---:R-:W-:Y:S01]  /*15f770*/  ISETP.LT.AND P1, PT, R123, UR6, !P0 ;  /* 0x000000067b007c0c */ /* 0x004fe2000c721270 */
[----:B------:R-:W2:Y:S01]  /*15f780*/  LDCU UR6, c[0x0][0x398] ;  /* 0x00007300ff0677ac */ /* 0x000ea20008000800 */
[----:B------:R-:W-:Y:S02]  /*15f790*/  LOP3.LUT R97, R97, 0xfffffffe, RZ, 0xc0, !PT ;  /* 0xfffffffe61617812 */ /* 0x000fe400078ec0ff */
[----:B------:R-:W-:Y:S02]  /*15f7a0*/  LOP3.LUT R96, R96, 0xfdffffff, RZ, 0xc0, !PT ;  /* 0xfdffffff60607812 */ /* 0x000fe400078ec0ff */
[----:B------:R-:W-:Y:S02]  /*15f7b0*/  @P3 LOP3.LUT R97, R97, 0x1, RZ, 0xfc, !PT ;  /* 0x0000000161613812 */ /* 0x000fe400078efcff */
[----:B-1----:R-:W-:Y:S01]  /*15f7c0*/  ISETP.LT.AND P3, PT, R126, UR8, !P0 ;  /* 0x000000087e007c0c */ /* 0x002fe2000c761270 */
[----:B------:R-:W-:Y:S01]  /*15f7d0*/  VIADD R0, R127, 0xa2 ;  /* 0x000000a27f007836 */ /* 0x000fe20000000000 */
[----:B------:R-:W-:Y:S01]  /*15f7e0*/  ISETP.LT.AND P2, PT, R125, UR10, !P0 ;  /* 0x0000000a7d007c0c */ /* 0x000fe2000c741270 */
[----:B------:R-:W1:Y:S02]  /*15f7f0*/  LDCU.64 UR10, c[0x0][0x398] ;  /* 0x00007300ff0a77ac */ /* 0x000e640008000a00 */
        /* <DEDUP_REMOVED lines=28> */
[----:B------:R-:W-:Y:S01]  /*15f9c0*/  LOP3.LUT R96, R96, 0xfffdffff, RZ, 0xc0, !PT ;  /* 0xfffdffff60607812 */ /* 0x000fe200078ec0ff */
[----:B------:R-:W-:Y:S01]  /*15f9d0*/  VIADD R0, R127, 0xa1 ;  /* 0x000000a17f007836 */ /* 0x000fe20000000000 */
[----:B--2---:R-:W-:Y:S01]  /*15f9e0*/  ISETP.LT.AND P3, PT, R126, UR6, !P0 ;  /* 0x000000067e007c0c */ /* 0x004fe2000c761270 */
[----:B------:R-:W1:Y:S01]  /*15f9f0*/  LDCU UR6, c[0x0][0x398] ;  /* 0x00007300ff0677ac */ /* 0x000e620008000800 */
[----:B------:R-:W-:Y:S01]  /*15fa00*/  ISETP.LT.AND P2, PT, R125, UR8, !P0 ;  /* 0x000000087d007c0c */ /* 0x000fe2000c741270 */
[----:B------:R-:W2:Y:S06]  /*15fa10*/  LDCU.64 UR8, c[0x0][0x398] ;  /* 0x00007300ff0877ac */ /* 0x000eac0008000a00 */
        /* <DEDUP_REMOVED lines=12> */
[----:B----4-:R-:W-:Y:S01]  /*15fae0*/  ISETP.LT.AND P2, PT, R121, UR65, !P0 ;  /* 0x0000004179007c0c */ /* 0x010fe2000c741270 */
[----:B------:R-:W4:Y:S01]  /*15faf0*/  LDCU UR65, c[0x0][0x398] ;  /* 0x00007300ff4177ac */ /* 0x000f220008000800 */
        /* <DEDUP_REMOVED lines=17> */
[----:B-1----:R-:W-:Y:S01]  /*15fc10*/  ISETP.LT.AND P2, PT, R125, UR6, !P0 ;  /* 0x000000067d007c0c */ /* 0x002fe2000c741270 */
[----:B------:R-:W1:Y:S01]  /*15fc20*/  LDCU.64 UR6, c[0x0][0x398] ;  /* 0x00007300ff0677ac */ /* 0x000e620008000a00 */
[----:B------:R-:W2:Y:S05]  /*15fc30*/  LDCU UR70, c[0x0][0x398] ;  /* 0x00007300ff4677ac */ /* 0x000eaa0008000800 */
        /* <DEDUP_REMOVED lines=28> */
[----:B------:R-:W1:Y:S01]  /*15fe00*/  LDCU.64 UR10, c[0x0][0x398] ;  /* 0x00007300ff0a77ac */ /* 0x000e620008000a00 */
[----:B------:R-:W-:Y:S02]  /*15fe10*/  LOP3.LUT R96, R96, 0xfffffffd, RZ, 0xc0, !PT ;  /* 0xfffffffd60607812 */ /* 0x000fe400078ec0ff */
[----:B--2---:R-:W-:Y:S01]  /*15fe20*/  ISETP.LT.AND P2, PT, R125, UR70, !P0 ;  /* 0x000000467d007c0c */ /* 0x004fe2000c741270 */
[----:B------:R-:W-:Y:S01]  /*15fe30*/  VIADD R0, R127, 0x9f ;  /* 0x0000009f7f007836 */ /* 0x000fe20000000000 */
        /* <DEDUP_REMOVED lines=24> */
[----:B------:R-:W3:Y:S03]  /*15ffc0*/  LDCU.64 UR8, c[0x0][0x398] ;  /* 0x00007300ff0877ac */ /* 0x000ee60008000a00 */
[----:B-1----:R-:W-:Y:S02]  /*15ffd0*/  ISETP.LT.AND P1, PT, R123, UR10, !P0 ;  /* 0x0000000a7b007c0c */ /* 0x002fe4000c721270 */
[----:B------:R-:W-:Y:S02]  /*15ffe0*/  LOP3.LUT R96, R96, 0xfffffffe, RZ, 0xc0, !PT ;  /* 0xfffffffe60607812 */ /* 0x000fe400078ec0ff */
[----:B------:R-:W-:-:S02]  /*15fff0*/  LOP3.LUT R95, R95, 0xfdffffff, RZ, 0xc0, !PT ;  /* 0xfdffffff5f5f7812 */ /* 0x000fc400078ec0ff */
[----:B------:R-:W-:Y:S02]  /*160000*/  @P3 LOP3.LUT R96, R96, 0x1, RZ, 0xfc, !PT ;  /* 0x0000000160603812 */ /* 0x000fe400078efcff */
[----:B------:R-:W-:Y:S01]  /*160010*/  ISETP.LT.AND P3, PT, R126, UR63, !P0 ;  /* 0x0000003f7e007c0c */ /* 0x000fe2000c761270 */
[----:B------:R-:W-:Y:S01]  /*160020*/  VIADD R0, R127, 0x9e ;  /* 0x0000009e7f007836 */ /* 0x000fe20000000000 */
[----:B--2---:R-:W-:Y:S01]  /*160030*/  ISETP.LT.AND P2, PT, R125, UR70, !P0 ;  /* 0x000000467d007c0c */ /* 0x004fe2000c741270 */
[----:B------:R-:W1:Y:S02]  /*160040*/  LDCU UR70, c[0x0][0x398] ;  /* 0x00007300ff4677ac */ /* 0x000e640008000800 */
[----:B------:R-:W-:Y:S02]  /*160050*/  @P1 LOP3.LUT R95, R95, 0x2000000, RZ, 0xfc, !PT ;  /* 0x020000005f5f1812 */ /* 0x000fe400078efcff */
[----:B------:R-:W-:Y:S01]  /*160060*/  LOP3.LUT R93, R93, 0x7fffffff, RZ, 0xc0, !PT ;  /* 0x7fffffff5d5d7812 */ /* 0x000fe200078ec0ff */
[----:B------:R-:W2:Y:S01]  /*160070*/  LDCU UR63, c[0x0][0x398] ;  /* 0x00007300ff3f77ac */ /* 0x000ea20008000800 */
        /* <DEDUP_REMOVED lines=26> */
[----:B---3--:R-:W-:Y:S02]  /*160220*/  ISETP.LT.AND P1, PT, R123, UR8, !P0 ;  /* 0x000000087b007c0c */ /* 0x008fe4000c721270 */
[----:B------:R-:W-:Y:S02]  /*160230*/  ISETP.LT.AND P3, PT, R126, UR76, !P0 ;  /* 0x0000004c7e007c0c */ /* 0x000fe4000c761270 */
[----:B------:R-:W-:Y:S01]  /*160240*/  LOP3.LUT R95, R95, 0xfffdffff, RZ, 0xc0, !PT ;  /* 0xfffdffff5f5f7812 */ /* 0x000fe200078ec0ff */
[----:B------:R-:W-:Y:S01]  /*160250*/  VIADD R0, R127, 0x9d ;  /* 0x0000009d7f007836 */ /* 0x000fe20000000000 */
[----:B------:R-:W-:Y:S01]  /*160260*/  ISETP.LT.AND P2, PT, R125, UR75, !P0 ;  /* 0x0000004b7d007c0c */ /* 0x000fe2000c741270 */
[----:B------:R-:W3:Y:S01]  /*160270*/  LDCU UR76, c[0x0][0x398] ;  /* 0x00007300ff4c77ac */ /* 0x000ee20008000800 */
        /* <DEDUP_REMOVED lines=166> */
[----:B------:R-:W-:Y:S01]  /*160ce0*/  LOP3.LUT R94, R94, 0xfffffdff, RZ, 0xc0, !PT ;  /* 0xfffffdff5e5e7812 */ /* 0x000fe200078ec0ff */
[----:B------:R-:W-:Y:S01]  /*160cf0*/  VIADD R0, R127, 0x98 ;  /* 0x000000987f007836 */ /* 0x000fe20000000000 */
[----:B------:R-:W-:Y:S01]  /*160d00*/  ISETP.LT.AND P3, PT, R126, UR5, !P0 ;  /* 0x000000057e007c0c */ /* 0x000fe2000c761270 */
[----:B------:R-:W1:Y:S01]  /*160d10*/  LDCU UR10, c[0x0][0x398] ;  /* 0x00007300ff0a77ac */ /* 0x000e620008000800 */
        /* <DEDUP_REMOVED lines=60> */
[----:B------:R-:W-:-:S04]  /*1610e0*/  ISETP.GE.AND P0, PT, R0, UR11, PT ;  /* 0x0000000b00007c0c */ /* 0x000fc8000bf06270 */
[----:B-1----:R-:W-:Y:S02]  /*1610f0*/  ISETP.LT.AND P1, PT, R123, UR6, !P0 ;  /* 0x000000067b007c0c */ /* 0x002fe4000c721270 */
[----:B------:R-:W-:Y:S02]  /*161100*/  LOP3.LUT R94, R94, 0xfffffffe, RZ, 0xc0, !PT ;  /* 0xfffffffe5e5e7812 */ /* 0x000fe400078ec0ff */
[----:B------:R-:W-:Y:S02]  /*161110*/  LOP3.LUT R93, R93, 0xfdffffff, RZ, 0xc0, !PT ;  /* 0xfdffffff5d5d7812 */ /* 0x000fe400078ec0ff */
[----:B------:R-:W-:Y:S02]  /*161120*/  @P3 LOP3.LUT R94, R94, 0x1, RZ, 0xfc, !PT ;  /* 0x000000015e5e3812 */ /* 0x000fe400078efcff */
[----:B------:R-:W-:Y:S01]  /*161130*/  ISETP.LT.AND P3, PT, R126, UR10, !P0 ;  /* 0x0000000a7e007c0c */ /* 0x000fe2000c761270 */
[----:B------:R-:W1:Y:S01]  /*161140*/  LDCU.64 UR10, c[0x0][0x398] ;  /* 0x00007300ff0a77ac */ /* 0x000e620008000a00 */
[----:B------:R-:W-:-:S03]  /*161150*/  ISETP.LT.AND P2, PT, R125, UR57, !P0 ;  /* 0x000000397d007c0c */ /* 0x000fc6000c741270 */
[----:B------:R-:W-:Y:S01]  /*161160*/  @P1 LOP3.LUT R93, R93, 0x2000000, RZ, 0xfc, !PT ;  /* 0x020000005d5d1812 */ /* 0x000fe200078efcff */
[----:B------:R-:W-:Y:S01]  /*161170*/  VIADD R0, R127, 0x96 ;  /* 0x000000967f007836 */ /* 0x000fe20000000000 */
[----:B------:R-:W1:Y:S02]  /*161180*/  LDCU UR57, c[0x0][0x398] ;  /* 0x00007300ff3977ac */ /* 0x000e640008000800 */
        /* <DEDUP_REMOVED lines=35> */
[----:B--2---:R-:W-:Y:S01]  /*1613c0*/  ISETP.LT.AND P1, PT, R124, UR8, !P0 ;  /* 0x000000087c007c0c */ /* 0x004fe2000c721270 */
[----:B------:R-:W2:Y:S01]  /*1613d0*/  LDCU.64 UR8, c[0x0][0x398] ;  /* 0x00007300ff0877ac */ /* 0x000ea20008000a00 */
        /* <DEDUP_REMOVED lines=22> */
[----:B--2---:R-:W-:Y:S02]  /*161540*/  ISETP.LT.AND P1, PT, R123, UR8, !P0 ;  /* 0x000000087b007c0c */ /* 0x004fe4000c721270 */
[----:B------:R-:W-:Y:S01]  /*161550*/  ISETP.LT.AND P3, PT, R126, UR67, !P0 ;  /* 0x000000437e007c0c */ /* 0x000fe2000c761270 */
[----:B------:R-:W2:Y:S01]  /*161560*/  LDCU UR67, c[0x0][0x398] ;  /* 0x00007300ff4377ac */ /* 0x000ea20008000800 */
[----:B------:R-:W-:-:S02]  /*161570*/  LOP3.LUT R93, R93, 0xfffffdff, RZ, 0xc0, !PT ;  /* 0xfffffdff5d5d7812 */ /* 0x000fc400078ec0ff */
[----:B-1----:R-:W-:Y:S01]  /*161580*/  ISETP.LT.AND P2, PT, R125, UR68, !P0 ;  /* 0x000000447d007c0c */ /* 0x002fe2000c741270 */
[----:B------:R-:W-:Y:S01]  /*161590*/  VIADD R0, R127, 0x94 ;  /* 0x000000947f007836 */ /* 0x000fe20000000000 */
        /* <DEDUP_REMOVED lines=27> */
[----:B------:R-:W4:Y:S03]  /*161750*/  LDCU.64 UR10, c[0x0][0x398] ;  /* 0x00007300ff0a77ac */ /* 0x000f260008000a00 */
[----:B---3--:R-:W-:Y:S02]  /*161760*/  ISETP.LT.AND P1, PT, R123, UR6, !P0 ;  /* 0x000000067b007c0c */ /* 0x008fe4000c721270 */
[----:B--2---:R-:W-:Y:S02]  /*161770*/  ISETP.LT.AND P3, PT, R126, UR67, !P0 ;  /* 0x000000437e007c0c */ /* 0x004fe4000c761270 */
[----:B------:R-:W-:Y:S01]  /*161780*/  LOP3.LUT R93, R93, 0xfffffffd, RZ, 0xc0, !PT ;  /* 0xfffffffd5d5d7812 */ /* 0x000fe200078ec0ff */
[----:B------:R-:W-:Y:S01]  /*161790*/  VIADD R0, R127, 0x93 ;  /* 0x000000937f007836 */ /* 0x000fe20000000000 */
[----:B-1----:R-:W-:Y:S01]  /*1617a0*/  ISETP.LT.AND P2, PT, R125, UR68, !P0 ;  /* 0x000000447d007c0c */ /* 0x002fe2000c741270 */
[----:B------:R-:W1:Y:S01]  /*1617b0*/  LDCU UR68, c[0x0][0x398] ;  /* 0x00007300ff4477ac */ /* 0x000e620008000800 */
[----:B------:R-:W-:-:S02]  /*1617c0*/  LOP3.LUT R90, R90, 0x7fffffff, RZ, 0xc0, !PT ;  /* 0x7fffffff5a5a7812 */ /* 0x000fc400078ec0ff */
[----:B------:R-:W-:Y:S01]  /*1617d0*/  LOP3.LUT R89, R89, 0x7fffffff, RZ, 0xc0, !PT ;  /* 0x7fffffff59597812 */ /* 0x000fe200078ec0ff */
[----:B------:R-:W2:Y:S02]  /*1617e0*/  LDCU UR67, c[0x0][0x398] ;  /* 0x00007300ff4377ac */ /* 0x000ea40008000800 */
[----:B------:R-:W-:-:S04]  /*1617f0*/  @P1 LOP3.LUT R93, R93, 0x2, RZ, 0xfc, !PT ;  /* 0x000000025d5d1812 */ /* 0x000fc800078efcff */
[----:B------:R-:W-:-:S04]  /*161800*/  LOP3.LUT R93, R93, 0xffffffef, RZ, 0xc0, !PT ;  /* 0xffffffef5d5d7812 */ /* 0x000fc800078ec0ff */
[----:B------:R-:W-:Y:S02]  /*161810*/  @P3 LOP3.LUT R93, R93, 0x10, RZ, 0xfc, !PT ;  /* 0x000000105d5d3812 */ /* 0x000fe400078efcff */
[----:B------:R-:W-:Y:S01]  /*161820*/  ISETP.LT.AND P1, PT, R124, UR69, !P0 ;  /* 0x000000457c007c0c */ /* 0x000fe2000c721270 */
        /* <DEDUP_REMOVED lines=20> */
[----:B----4-:R-:W-:Y:S02]  /*161970*/  ISETP.LT.AND P1, PT, R123, UR10, !P0 ;  /* 0x0000000a7b007c0c */ /* 0x010fe4000c721270 */
[----:B------:R-:W-:Y:S02]  /*161980*/  LOP3.LUT R93, R93, 0xfffffffe, RZ, 0xc0, !PT ;  /* 0xfffffffe5d5d7812 */ /* 0x000fe400078ec0ff */
[----:B------:R-:W-:-:S02]  /*161990*/  LOP3.LUT R92, R92, 0xfdffffff, RZ, 0xc0, !PT ;  /* 0xfdffffff5c5c7812 */ /* 0x000fc400078ec0ff */
[----:B------:R-:W-:Y:S02]  /*1619a0*/  @P3 LOP3.LUT R93, R93, 0x1, RZ, 0xfc, !PT ;  /* 0x000000015d5d3812 */ /* 0x000fe400078efcff */
[----:B---3--:R-:W-:Y:S01]  /*1619b0*/  ISETP.LT.AND P3, PT, R126, UR69, !P0 ;  /* 0x000000457e007c0c */ /* 0x008fe2000c761270 */
[----:B------:R-:W3:Y:S01]  /*1619c0*/  LDCU UR69, c[0x0][0x398] ;  /* 0x00007300ff4577ac */ /* 0x000ee20008000800 */
[----:B------:R-:W-:-:S03]  /*1619d0*/  ISETP.LT.AND P2, PT, R125, UR77, !P0 ;  /* 0x0000004d7d007c0c */ /* 0x000fc6000c741270 */
[----:B------:R-:W-:Y:S01]  /*1619e0*/  @P1 LOP3.LUT R92, R92, 0x2000000, RZ, 0xfc, !PT ;  /* 0x020000005c5c1812 */ /* 0x000fe200078efcff */
[----:B------:R-:W4:Y:S03]  /*1619f0*/  LDCU UR77, c[0x0][0x398] ;  /* 0x00007300ff4d77ac */ /* 0x000f260008000800 */
        /* <DEDUP_REMOVED lines=132> */
[----:B------:R-:W-:Y:S01]  /*162240*/  VIADD R0, R127, 0x8e ;  /* 0x0000008e7f007836 */ /* 0x000fe20000000000 */
[----:B------:R-:W-:Y:S01]  /*162250*/  ISETP.LT.AND P2, PT, R125, UR19, !P0 ;  /* 0x000000137d007c0c */ /* 0x000fe2000c741270 */
[----:B------:R-:W2:Y:S02]  /*162260*/  LDCU UR18, c[0x0][0x398] ;  /* 0x00007300ff1277ac */ /* 0x000ea40008000800 */
        /* <DEDUP_REMOVED lines=63> */
[----:B------:R-:W-:Y:S01]  /*162660*/  ISETP.LT.AND P3, PT, R126, UR73, !P0 ;  /* 0x000000497e007c0c */ /* 0x000fe2000c761270 */
[----:B------:R-:W2:Y:S01]  /*162670*/  LDCU UR73, c[0x0][0x398] ;  /* 0x00007300ff4977ac */ /* 0x000ea20008000800 */
[----:B------:R-:W-:-:S02]  /*162680*/  LOP3.LUT R91, R91, 0xfffffdff, RZ, 0xc0, !PT ;  /* 0xfffffdff5b5b7812 */ /* 0x000fc400078ec0ff */
[----:B------:R-:W-:Y:S01]  /*162690*/  ISETP.LT.AND P2, PT, R125, UR74, !P0 ;  /* 0x0000004a7d007c0c */ /* 0x000fe2000c741270 */
        /* <DEDUP_REMOVED lines=29> */
[----:B-1----:R-:W-:Y:S02]  /*162870*/  ISETP.LT.AND P1, PT, R123, UR8, !P0 ;  /* 0x000000087b007c0c */ /* 0x002fe4000c721270 */
[----:B--2---:R-:W-:Y:S01]  /*162880*/  ISETP.LT.AND P3, PT, R126, UR73, !P0 ;  /* 0x000000497e007c0c */ /* 0x004fe2000c761270 */
[----:B------:R-:W1:Y:S01]  /*162890*/  LDCU UR73, c[0x0][0x398] ;  /* 0x00007300ff4977ac */ /* 0x000e620008000800 */
[----:B------:R-:W-:-:S02]  /*1628a0*/  LOP3.LUT R91, R91, 0xfffffffd, RZ, 0xc0, !PT ;  /* 0xfffffffd5b5b7812 */ /* 0x000fc400078ec0ff */
[----:B------:R-:W-:Y:S01]  /*1628b0*/  ISETP.LT.AND P2, PT, R125, UR74, !P0 ;  /* 0x0000004a7d007c0c */ /* 0x000fe2000c741270 */
        /* <DEDUP_REMOVED lines=25> */
[----:B------:R-:W4:Y:S03]  /*162a50*/  LDCU.64 UR10, c[0x0][0x398] ;  /* 0x00007300ff0a77ac */ /* 0x000f260008000a00 */
[----:B---3--:R-:W-:Y:S02]  /*162a60*/  ISETP.LT.AND P1, PT, R123, UR6, !P0 ;  /* 0x000000067b007c0c */ /* 0x008fe4000c721270 */
[----:B------:R-:W-:Y:S02]  /*162a70*/  LOP3.LUT R91, R91, 0xfffffffe, RZ, 0xc0, !PT ;  /* 0xfffffffe5b5b7812 */ /* 0x000fe400078ec0ff */
[----:B------:R-:W-:-:S02]  /*162a80*/  LOP3.LUT R90, R90, 0xfdffffff, RZ, 0xc0, !PT ;  /* 0xfdffffff5a5a7812 */ /* 0x000fc400078ec0ff */
[----:B------:R-:W-:Y:S02]  /*162a90*/  @P3 LOP3.LUT R91, R91, 0x1, RZ, 0xfc, !PT ;  /* 0x000000015b5b3812 */ /* 0x000fe400078efcff */
[----:B-1----:R-:W-:Y:S01]  /*162aa0*/  ISETP.LT.AND P3, PT, R126, UR73, !P0 ;  /* 0x000000497e007c0c */ /* 0x002fe2000c761270 */
[----:B------:R-:W1:Y:S01]  /*162ab0*/  LDCU UR73, c[0x0][0x398] ;  /* 0x00007300ff4977ac */ /* 0x000e620008000800 */
[----:B--2---:R-:W-:-:S03]  /*162ac0*/  ISETP.LT.AND P2, PT, R125, UR74, !P0 ;  /* 0x0000004a7d007c0c */ /* 0x004fc6000c741270 */
[----:B------:R-:W-:Y:S01]  /*162ad0*/  @P1 LOP3.LUT R90, R90, 0x2000000, RZ, 0xfc, !PT ;  /* 0x020000005a5a1812 */ /* 0x000fe200078efcff */
[----:B------:R-:W-:Y:S01]  /*162ae0*/  VIADD R0, R127, 0x8a ;  /* 0x0000008a7f007836 */ /* 0x000fe20000000000 */
[----:B------:R-:W2:Y:S02]  /*162af0*/  LDCU UR74, c[0x0][0x398] ;  /* 0x00007300ff4a77ac */ /* 0x000ea40008000800 */
        /* <DEDUP_REMOVED lines=26> */
[----:B----4-:R-:W-:Y:S02]  /*162ca0*/  ISETP.LT.AND P1, PT, R123, UR10, !P0 ;  /* 0x0000000a7b007c0c */ /* 0x010fe4000c721270 */
[----:B-1----:R-:W-:Y:S01]  /*162cb0*/  ISETP.LT.AND P3, PT, R126, UR73, !P0 ;  /* 0x000000497e007c0c */ /* 0x002fe2000c761270 */
[----:B------:R-:W1:Y:S01]  /*162cc0*/  LDCU UR73, c[0x0][0x398] ;  /* 0x00007300ff4977ac */ /* 0x000e620008000800 */
[----:B------:R-:W-:-:S02]  /*162cd0*/  LOP3.LUT R90, R90, 0xfffdffff, RZ, 0xc0, !PT ;  /* 0xfffdffff5a5a7812 */ /* 0x000fc400078ec0ff */
[----:B--2---:R-:W-:Y:S01]  /*162ce0*/  ISETP.LT.AND P2, PT, R125, UR74, !P0 ;  /* 0x0000004a7d007c0c */ /* 0x004fe2000c741270 */
[----:B------:R-:W-:Y:S01]  /*162cf0*/  VIADD R0, R127, 0x89 ;  /* 0x000000897f007836 */ /* 0x000fe20000000000 */
[----:B------:R-:W2:Y:S05]  /*162d00*/  LDCU UR74, c[0x0][0x398] ;  /* 0x00007300ff4a77ac */ /* 0x000eaa0008000800 */
        /* <DEDUP_REMOVED lines=27> */
[----:B------:R-:W-:Y:S02]  /*162ec0*/  ISETP.LT.AND P1, PT, R123, UR8, !P0 ;  /* 0x000000087b007c0c */ /* 0x000fe4000c721270 */
[----:B-1----:R-:W-:Y:S01]  /*162ed0*/  ISETP.LT.AND P3, PT, R126, UR73, !P0 ;  /* 0x000000497e007c0c */ /* 0x002fe2000c761270 */
[----:B------:R-:W1:Y:S01]  /*162ee0*/  LDCU UR73, c[0x0][0x398] ;  /* 0x00007300ff4977ac */ /* 0x000e620008000800 */
[----:B------:R-:W-:-:S02]  /*162ef0*/  LOP3.LUT R90, R90, 0xfffffdff, RZ, 0xc0, !PT ;  /* 0xfffffdff5a5a7812 */ /* 0x000fc400078ec0ff */
[----:B--2---:R-:W-:Y:S01]  /*162f00*/  ISETP.LT.AND P2, PT, R125, UR74, !P0 ;  /* 0x0000004a7d007c0c */ /* 0x004fe2000c741270 */
[----:B------:R-:W2:Y:S06]  /*162f10*/  LDCU UR74, c[0x0][0x398] ;  /* 0x00007300ff4a77ac */ /* 0x000eac0008000800 */
        /* <DEDUP_REMOVED lines=28> */
[----:B------:R-:W-:Y:S02]  /*1630e0*/  ISETP.LT.AND P1, PT, R123, UR6, !P0 ;  /* 0x000000067b007c0c */ /* 0x000fe4000c721270 */
[----:B---3--:R-:W-:Y:S02]  /*1630f0*/  ISETP.LT.AND P3, PT, R126, UR75, !P0 ;  /* 0x0000004b7e007c0c */ /* 0x008fe4000c761270 */
[----:B------:R-:W-:Y:S01]  /*163100*/  LOP3.LUT R90, R90, 0xfffffffd, RZ, 0xc0, !PT ;  /* 0xfffffffd5a5a7812 */ /* 0x000fe200078ec0ff */
[----:B------:R-:W-:Y:S01]  /*163110*/  VIADD R0, R127, 0x87 ;  /* 0x000000877f007836 */ /* 0x000fe20000000000 */
[----:B------:R-:W-:Y:S01]  /*163120*/  ISETP.LT.AND P2, PT, R125, UR77, !P0 ;  /* 0x0000004d7d007c0c */ /* 0x000fe2000c741270 */
[----:B------:R-:W3:Y:S01]  /*163130*/  LDCU UR77, c[0x0][0x398] ;  /* 0x00007300ff4d77ac */ /* 0x000ee20008000800 */
[----:B------:R-:W-:-:S02]  /*163140*/  LOP3.LUT R87, R87, 0x7fffffff, RZ, 0xc0, !PT ;  /* 0x7fffffff57577812 */ /* 0x000fc400078ec0ff */
[----:B------:R-:W-:Y:S01]  /*163150*/  LOP3.LUT R86, R86, 0x7fffffff, RZ, 0xc0, !PT ;  /* 0x7fffffff56567812 */ /* 0x000fe200078ec0ff */
[----:B------:R-:W1:Y:S02]  /*163160*/  LDCU UR75, c[0x0][0x398] ;  /* 0x00007300ff4b77ac */ /* 0x000e640008000800 */
        /* <DEDUP_REMOVED lines=266> */
[----:B-1----:R-:W-:Y:S01]  /*164210*/  ISETP.LT.AND P3, PT, R126, UR67, !P0 ;  /* 0x000000437e007c0c */ /* 0x002fe2000c761270 */
        /* <DEDUP_REMOVED lines=37> */
[----:B------:R-:W2:Y:S03]  /*164470*/  LDCU UR68, c[0x0][0x398] ;  /* 0x00007300ff4477ac */ /* 0x000ea60008000800 */
        /* <DEDUP_REMOVED lines=26> */
[----:B------:R-:W3:Y:S03]  /*164620*/  LDCU.64 UR8, c[0x0][0x398] ;  /* 0x00007300ff0877ac */ /* 0x000ee60008000a00 */
[----:B----4-:R-:W-:Y:S02]  /*164630*/  ISETP.LT.AND P1, PT, R123, UR10, !P0 ;  /* 0x0000000a7b007c0c */ /* 0x010fe4000c721270 */
[----:B------:R-:W-:Y:S01]  /*164640*/  LOP3.LUT R87, R87, 0xfffdffff, RZ, 0xc0, !PT ;  /* 0xfffdffff57577812 */ /* 0x000fe200078ec0ff */
[----:B------:R-:W-:Y:S01]  /*164650*/  VIADD R0, R127, 0x7d ;  /* 0x0000007d7f007836 */ /* 0x000fe20000000000 */
[----:B-1----:R-:W-:Y:S01]  /*164660*/  ISETP.LT.AND P3, PT, R126, UR67, !P0 ;  /* 0x000000437e007c0c */ /* 0x002fe2000c761270 */
[----:B------:R-:W1:Y:S01]  /*164670*/  LDCU UR67, c[0x0][0x398] ;  /* 0x00007300ff4377ac */ /* 0x000e620008000800 */
[----:B--2---:R-:W-:Y:S01]  /*164680*/  ISETP.LT.AND P2, PT, R125, UR68, !P0 ;  /* 0x000000447d007c0c */ /* 0x004fe2000c741270 */
[----:B------:R-:W2:Y:S06]  /*164690*/  LDCU UR68, c[0x0][0x398] ;  /* 0x00007300ff4477ac */ /* 0x000eac0008000800 */
[----:B------:R-:W-:Y:S01]  /*1646a0*/  @P1 LOP3.LUT R87, R87, 0x20000, RZ, 0xfc, !PT ;  /* 0x0002000057571812 */ /* 0x000fe200078efcff */
[----:B------:R-:W4:Y:S03]  /*1646b0*/  LDCU UR10, c[0x0][0x398] ;  /* 0x00007300ff0a77ac */ /* 0x000f260008000800 */
        /* <DEDUP_REMOVED lines=58> */
[----:B------:R-:W-:Y:S02]  /*164a60*/  ISETP.GE.AND P0, PT, R0, UR11, PT ;  /* 0x0000000b00007c0c */ /* 0x000fe4000bf06270 */
[----:B------:R-:W-:Y:S01]  /*164a70*/  LOP3.LUT R87, R87, 0xfffffffd, RZ, 0xc0, !PT ;  /* 0xfffffffd57577812 */ /* 0x000fe200078ec0ff */
[----:B------:R-:W-:Y:S01]  /*164a80*/  VIADD R0, R127, 0x7b ;  /* 0x0000007b7f007836 */ /* 0x000fe20000000000 */
[----:B-1----:R-:W-:Y:S01]  /*164a90*/  ISETP.LT.AND P1, PT, R123, UR6, !P0 ;  /* 0x000000067b007c0c */ /* 0x002fe2000c721270 */
[----:B------:R-:W1:Y:S01]  /*164aa0*/  LDCU UR11, c[0x0][0x398] ;  /* 0x00007300ff0b77ac */ /* 0x000e620008000800 */
[----:B------:R-:W-:Y:S02]  /*164ab0*/  ISETP.LT.AND P3, PT, R126, UR59, !P0 ;  /* 0x0000003b7e007c0c */ /* 0x000fe4000c761270 */
[----:B------:R-:W-:Y:S01]  /*164ac0*/  ISETP.LT.AND P2, PT, R125, UR58, !P0 ;  /* 0x0000003a7d007c0c */ /* 0x000fe2000c741270 */
[----:B------:R-:W1:Y:S01]  /*164ad0*/  LDCU UR58, c[0x0][0x398] ;  /* 0x00007300ff3a77ac */ /* 0x000e620008000800 */
[----:B------:R-:W1:Y:S07]  /*164ae0*/  LDCU UR59, c[0x0][0x398] ;  /* 0x00007300ff3b77ac */ /* 0x000e6e0008000800 */
[----:B------:R-:W-:-:S04]  /*164af0*/  @P1 LOP3.LUT R87, R87, 0x2, RZ, 0xfc, !PT ;  /* 0x0000000257571812 */ /* 0x000fc800078efcff */
[----:B------:R-:W-:-:S04]  /*164b00*/  LOP3.LUT R87, R87, 0xffffffef, RZ, 0xc0, !PT ;  /* 0xffffffef57577812 */ /* 0x000fc800078ec0ff */
[----:B------:R-:W-:Y:S02]  /*164b10*/  @P3 LOP3.LUT R87, R87, 0x10, RZ, 0xfc, !PT ;  /* 0x0000001057573812 */ /* 0x000fe400078efcff */
[----:B------:R-:W-:Y:S01]  /*164b20*/  ISETP.LT.AND P1, PT, R124, UR61, !P0 ;  /* 0x0000003d7c007c0c */ /* 0x000fe2000c721270 */
[----:B------:R-:W1:Y:S01]  /*164b30*/  LDCU UR61, c[0x0][0x398] ;  /* 0x00007300ff3d77ac */ /* 0x000e620008000800 */
[----:B------:R-:W-:-:S04]  /*164b40*/  LOP3.LUT R87, R87, 0xfffffff7, RZ, 0xc0, !PT ;  /* 0xfffffff757577812 */ /* 0x000fc800078ec0ff */
[----:B------:R-:W-:Y:S02]  /*164b50*/  @P2 LOP3.LUT R87, R87, 0x8, RZ, 0xfc, !PT ;  /* 0x0000000857572812 */ /* 0x000fe400078efcff */
[----:B------:R-:W-:Y:S02]  /*164b60*/  ISETP.LT.AND P2, PT, R121, UR13, !P0 ;  /* 0x0000000d79007c0c */ /* 0x000fe4000c741270 */
[----:B------:R-:W-:-:S04]  /*164b70*/  LOP3.LUT R87, R87, 0xfffffffb, RZ, 0xc0, !PT ;  /* 0xfffffffb57577812 */ /* 0x000fc800078ec0ff */
[----:B------:R-:W-:Y:S02]  /*164b80*/  @P1 LOP3.LUT R87, R87, 0x4, RZ, 0xfc, !PT ;  /* 0x0000000457571812 */ /* 0x000fe400078efcff */
[----:B------:R-:W-:Y:S01]  /*164b90*/  ISETP.LT.AND P1, PT, R129, UR31, !P0 ;  /* 0x0000001f81007c0c */ /* 0x000fe2000c721270 */
[----:B------:R-:W1:Y:S01]  /*164ba0*/  LDCU UR31, c[0x0][0x398] ;  /* 0x00007300ff1f77ac */ /* 0x000e620008000800 */
[----:B------:R-:W-:-:S03]  /*164bb0*/  ISETP.LT.AND P3, PT, R122, UR12, !P0 ;  /* 0x0000000c7a007c0c */ /* 0x000fc6000c761270 */
[----:B------:R-:W-:Y:S01]  /*164bc0*/  @P2 LOP3.LUT R86, R86, 0x80000000, RZ, 0xfc, !PT ;  /* 0x8000000056562812 */ /* 0x000fe200078efcff */
[----:B------:R-:W1:Y:S01]  /*164bd0*/  LDCU.64 UR12, c[0x0][0x398] ;  /* 0x00007300ff0c77ac */ /* 0x000e620008000a00 */
        /* <DEDUP_REMOVED lines=10> */
[----:B------:R-:W-:Y:S01]  /*164c80*/  LOP3.LUT R86, R86, 0xfdffffff, RZ, 0xc0, !PT ;  /* 0xfdffffff56567812 */ /* 0x000fe200078ec0ff */
[----:B------:R-:W-:Y:S01]  /*164c90*/  VIADD R0, R127, 0x7a ;  /* 0x0000007a7f007836 */ /* 0x000fe20000000000 */
[----:B------:R-:W-:Y:S01]  /*164ca0*/  @P3 LOP3.LUT R87, R87, 0x1, RZ, 0xfc, !PT ;  /* 0x0000000157573812 */ /* 0x000fe200078efcff */
[----:B------:R-:W1:Y:S01]  /*164cb0*/  LDCU UR12, c[0x0][0x398] ;  /* 0x00007300ff0c77ac */ /* 0x000e620008000800 */
[----:B------:R-:W-:-:S02]  /*164cc0*/  ISETP.LT.AND P3, PT, R126, UR57, !P0 ;  /* 0x000000397e007c0c */ /* 0x000fc4000c761270 */
        /* <DEDUP_REMOVED lines=70> */
[----:B------:R-:W-:Y:S01]  /*165130*/  LOP3.LUT R67, R67, 0x7fffffff, RZ, 0xc0, !PT ;  /* 0x7fffffff43437812 */ /* 0x000fe200078ec0ff */
        /* <DEDUP_REMOVED lines=19> */
[----:B------:R-:W-:Y:S02]  /*165270*/  LOP3.LUT R86, R86, 0xffffff7f, RZ, 0xc0, !PT ;  /* 0xffffff7f56567812 */ /* 0x000fe400078ec0ff */
[----:B------:R-:W-:Y:S01]  /*165280*/  ISETP.LT.AND P0, PT, R128, UR24, !P0 ;  /* 0x0000001880007c0c */ /* 0x000fe2000c701270 */
[----:B------:R-:W1:Y:S01]  /*165290*/  LDCU.64 UR24, c[0x0][0x398] ;  /* 0x00007300ff1877ac */ /* 0x000e620008000a00 */
[----:B------:R-:W-:-:S04]  /*1652a0*/  @P2 LOP3.LUT R86, R86, 0x80, RZ, 0xfc, !PT ;  /* 0x0000008056562812 */ /* 0x000fc800078efcff */
        /* <DEDUP_REMOVED lines=26> */
[----:B------:R-:W-:Y:S01]  /*165450*/  ISETP.LT.AND P3, PT, R122, UR14, !P0 ;  /* 0x0000000e7a007c0c */ /* 0x000fe2000c761270 */
[----:B------:R-:W1:Y:S02]  /*165460*/  LDCU UR14, c[0x0][0x398] ;  /* 0x00007300ff0e77ac */ /* 0x000e640008000800 */
[----:B------:R-:W-:Y:S02]  /*165470*/  @P2 LOP3.LUT R69, R69, 0x80000000, RZ, 0xfc, !PT ;  /* 0x8000000045452812 */ /* 0x000fe400078efcff */
[----:B------:R-:W-:Y:S01]  /*165480*/  ISETP.LT.AND P0, PT, R128, UR23, !P0 ;  /* 0x0000001780007c0c */ /* 0x000fe2000c701270 */
[----:B------:R-:W1:Y:S01]  /*165490*/  LDCU.64 UR22, c[0x0][0x398] ;  /* 0x00007300ff1677ac */ /* 0x000e620008000a00 */
[----:B------:R-:W-:-:S04]  /*1654a0*/  LOP3.LUT R69, R69, 0xbfffffff, RZ, 0xc0, !PT ;  /* 0xbfffffff45457812 */ /* 0x000fc800078ec0ff */
        /* <DEDUP_REMOVED lines=10> */
[----:B--2---:R-:W-:-:S03]  /*165550*/  ISETP.LT.AND P2, PT, R125, UR8, !P0 ;  /* 0x000000087d007c0c */ /* 0x004fc6000c741270 */
[----:B------:R-:W-:Y:S01]  /*165560*/  @P1 LOP3.LUT R69, R69, 0x2000000, RZ, 0xfc, !PT ;  /* 0x0200000045451812 */ /* 0x000fe200078efcff */
[----:B------:R-:W-:Y:S01]  /*165570*/  VIADD R0, R127, 0x76 ;  /* 0x000000767f007836 */ /* 0x000fe20000000000 */
[----:B------:R-:W2:Y:S02]  /*165580*/  LDCU UR8, c[0x0][0x398] ;  /* 0x00007300ff0877ac */ /* 0x000ea40008000800 */
        /* <DEDUP_REMOVED lines=116> */
[----:B---3--:R-:W-:Y:S02]  /*165cd0*/  ISETP.LT.AND P0, PT, R128, UR69, !P0 ;  /* 0x0000004580007c0c */ /* 0x008fe4000c701270 */
[----:B------:R-:W-:Y:S01]  /*165ce0*/  LOP3.LUT R68, R68, 0xbfffffff, RZ, 0xc0, !PT ;  /* 0xbfffffff44447812 */ /* 0x000fe200078ec0ff */
[----:B------:R-:W3:Y:S03]  /*165cf0*/  LDCU UR69, c[0x0][0x398] ;  /* 0x00007300ff4577ac */ /* 0x000ee60008000800 */
[----:B------:R-:W-:-:S04]  /*165d00*/  @P1 LOP3.LUT R68, R68, 0x40000000, RZ, 0xfc, !PT ;  /* 0x4000000044441812 */ /* 0x000fc800078efcff */
[----:B------:R-:W-:-:S04]  /*165d10*/  LOP3.LUT R68, R68, 0xdfffffff, RZ, 0xc0, !PT ;  /* 0xdfffffff44447812 */ /* 0x000fc800078ec0ff */
[----:B------:R-:W-:Y:S02]  /*165d20*/  @P0 LOP3.LUT R68, R68, 0x20000000, RZ, 0xfc, !PT ;  /* 0x2000000044440812 */ /* 0x000fe400078efcff */
[----:B------:R-:W-:Y:S01]  /*165d30*/  ISETP.GE.AND P0, PT, R0, UR33, PT ;  /* 0x0000002100007c0c */ /* 0x000fe2000bf06270 */
[----:B------:R-:W3:Y:S03]  /*165d40*/  LDCU.64 UR32, c[0x0][0x398] ;  /* 0x00007300ff2077ac */ /* 0x000ee60008000a00 */
[----:B------:R-:W-:Y:S02]  /*165d50*/  ISETP.LT.AND P1, PT, R123, UR6, !P0 ;  /* 0x000000067b007c0c */ /* 0x000fe4000c721270 */
[----:B------:R-:W-:Y:S02]  /*165d60*/  LOP3.LUT R69, R69, 0xfffffffe, RZ, 0xc0, !PT ;  /* 0xfffffffe45457812 */ /* 0x000fe400078ec0ff */
[----:B------:R-:W-:-:S02]  /*165d70*/  LOP3.LUT R68, R68, 0xfdffffff, RZ, 0xc0, !PT ;  /* 0xfdffffff44447812 */ /* 0x000fc400078ec0ff */
[----:B------:R-:W-:Y:S02]  /*165d80*/  @P3 LOP3.LUT R69, R69, 0x1, RZ, 0xfc, !PT ;  /* 0x0000000145453812 */ /* 0x000fe400078efcff */
[----:B-1----:R-:W-:Y:S01]  /*165d90*/  ISETP.LT.AND P3, PT, R126, UR75, !P0 ;  /* 0x0000004b7e007c0c */ /* 0x002fe2000c761270 */
        /* <DEDUP_REMOVED lines=33> */
[----:B------:R-:W-:Y:S01]  /*165fb0*/  LOP3.LUT R68, R68, 0xfffdffff, RZ, 0xc0, !PT ;  /* 0xfffdffff44447812 */ /* 0x000fe200078ec0ff */
[----:B------:R-:W-:Y:S01]  /*165fc0*/  VIADD R0, R127, 0x71 ;  /* 0x000000717f007836 */ /* 0x000fe20000000000 */
[----:B------:R-:W-:Y:S01]  /*165fd0*/  ISETP.LT.AND P3, PT, R126, UR73, !P0 ;  /* 0x000000497e007c0c */ /* 0x000fe2000c761270 */
[----:B------:R-:W3:Y:S01]  /*165fe0*/  LDCU UR73, c[0x0][0x398] ;  /* 0x00007300ff4977ac */ /* 0x000ee20008000800 */
[----:B------:R-:W-:-:S02]  /*165ff0*/  ISETP.LT.AND P2, PT, R125, UR74, !P0 ;  /* 0x0000004a7d007c0c */ /* 0x000fc4000c741270 */
[----:B------:R-:W-:Y:S01]  /*166000*/  LOP3.LUT R65, R65, 0x7fffffff, RZ, 0xc0, !PT ;  /* 0x7fffffff41417812 */ /* 0x000fe200078ec0ff */
[----:B------:R-:W2:Y:S04]  /*166010*/  LDCU UR74, c[0x0][0x398] ;  /* 0x00007300ff4a77ac */ /* 0x000ea80008000800 */
[----:B------:R-:W-:Y:S01]  /*166020*/  @P1 LOP3.LUT R68, R68, 0x20000, RZ, 0xfc, !PT ;  /* 0x0002000044441812 */ /* 0x000fe200078efcff */
[----:B------:R-:W2:Y:S03]  /*166030*/  LDCU UR32, c[0x0][0x398] ;  /* 0x00007300ff2077ac */ /* 0x000ea60008000800 */
        /* <DEDUP_REMOVED lines=27> */
[----:B------:R-:W-:Y:S01]  /*1661f0*/  LOP3.LUT R68, R68, 0xfffffdff, RZ, 0xc0, !PT ;  /* 0xfffffdff44447812 */ /* 0x000fe200078ec0ff */
[----:B------:R-:W-:Y:S01]  /*166200*/  VIADD R0, R127, 0x70 ;  /* 0x000000707f007836 */ /* 0x000fe20000000000 */
[----:B------:R-:W-:Y:S01]  /*166210*/  ISETP.LT.AND P3, PT, R126, UR51, !P0 ;  /* 0x000000337e007c0c */ /* 0x000fe2000c761270 */
[----:B------:R-:W1:Y:S01]  /*166220*/  LDCU UR22, c[0x0][0x398] ;  /* 0x00007300ff1677ac */ /* 0x000e620008000800 */
        /* <DEDUP_REMOVED lines=35> */
[----:B----4-:R-:W-:Y:S01]  /*166460*/  ISETP.LT.AND P2, PT, R125, UR10, !P0 ;  /* 0x0000000a7d007c0c */ /* 0x010fe2000c741270 */
[----:B------:R-:W4:Y:S01]  /*166470*/  LDCU.64 UR10, c[0x0][0x398] ;  /* 0x00007300ff0a77ac */ /* 0x000f220008000a00 */
        /* <DEDUP_REMOVED lines=12> */
[----:B------:R-:W1:Y:S01]  /*166540*/  LDCU.64 UR46, c[0x0][0x398] ;  /* 0x00007300ff2e77ac */ /* 0x000e620008000a00 */
[----:B------:R-:W-:-:S03]  /*166550*/  ISETP.LT.AND P3, PT, R122, UR39, !P0 ;  /* 0x000000277a007c0c */ /* 0x000fc6000c761270 */
        /* <DEDUP_REMOVED lines=8> */
[----:B------:R-:W-:Y:S02]  /*1665e0*/  LOP3.LUT R68, R68, 0xfffffffe, RZ, 0xc0, !PT ;  /* 0xfffffffe44447812 */ /* 0x000fe400078ec0ff */
[----:B------:R-:W-:Y:S01]  /*1665f0*/  LOP3.LUT R67, R67, 0xfeffffff, RZ, 0xc0, !PT ;  /* 0xfeffffff43437812 */ /* 0x000fe200078ec0ff */
[----:B------:R-:W-:Y:S01]  /*166600*/  VIADD R0, R127, 0x6e ;  /* 0x0000006e7f007836 */ /* 0x000fe20000000000 */
[----:B----4-:R-:W-:Y:S01]  /*166610*/  ISETP.LT.AND P1, PT, R122, UR10, !P0 ;  /* 0x0000000a7a007c0c */ /* 0x010fe2000c721270 */
[----:B------:R-:W4:Y:S01]  /*166620*/  LDCU UR23, c[0x0][0x398] ;  /* 0x00007300ff1777ac */ /* 0x000f220008000800 */
[----:B------:R-:W-:-:S02]  /*166630*/  @P3 LOP3.LUT R68, R68, 0x1, RZ, 0xfc, !PT ;  /* 0x0000000144443812 */ /* 0x000fc400078efcff */
[----:B------:R-:W-:Y:S01]  /*166640*/  ISETP.LT.AND P3, PT, R126, UR21, !P0 ;  /* 0x000000157e007c0c */ /* 0x000fe2000c761270 */
[----:B------:R-:W1:Y:S01]  /*166650*/  LDCU UR21, c[0x0][0x398] ;  /* 0x00007300ff1577ac */ /* 0x000e620008000800 */
[----:B------:R-:W-:Y:S01]  /*166660*/  ISETP.LT.AND P2, PT, R125, UR19, !P0 ;  /* 0x000000137d007c0c */ /* 0x000fe2000c741270 */
[----:B------:R-:W1:Y:S06]  /*166670*/  LDCU UR10, c[0x0][0x398] ;  /* 0x00007300ff0a77ac */ /* 0x000e6c0008000800 */
[----:B------:R-:W-:-:S04]  /*166680*/  @P1 LOP3.LUT R67, R67, 0x1000000, RZ, 0xfc, !PT ;  /* 0x0100000043431812 */ /* 0x000fc800078efcff */
        /* <DEDUP_REMOVED lines=125> */
[----:B------:R-:W-:Y:S02]  /*166e60*/  ISETP.LT.AND P1, PT, R123, UR46, !P0 ;  /* 0x0000002e7b007c0c */ /* 0x000fe4000c721270 */
        /* <DEDUP_REMOVED lines=111> */
[----:B------:R-:W2:Y:S06]  /*167560*/  LDCU UR71, c[0x0][0x398] ;  /* 0x00007300ff4777ac */ /* 0x000eac0008000800 */
        /* <DEDUP_REMOVED lines=8> */
[----:B-1----:R-:W-:Y:S01]  /*1675f0*/  ISETP.LT.AND P2, PT, R121, UR70, !P0 ;  /* 0x0000004679007c0c */ /* 0x002fe2000c741270 */
[----:B------:R-:W1:Y:S01]  /*167600*/  LDCU UR70, c[0x0][0x398] ;  /* 0x00007300ff4677ac */ /* 0x000e620008000800 */
[----:B------:R-:W-:-:S04]  /*167610*/  LOP3.LUT R66, R66, 0xfffffffb, RZ, 0xc0, !PT ;  /* 0xfffffffb42427812 */ /* 0x000fc800078ec0ff */
[----:B------:R-:W-:Y:S02]  /*167620*/  @P1 LOP3.LUT R66, R66, 0x4, RZ, 0xfc, !PT ;  /* 0x0000000442421812 */ /* 0x000fe400078efcff */
[----:B--2---:R-:W-:Y:S01]  /*167630*/  ISETP.LT.AND P1, PT, R129, UR71, !P0 ;  /* 0x0000004781007c0c */ /* 0x004fe2000c721270 */
[----:B------:R-:W2:Y:S01]  /*167640*/  LDCU UR71, c[0x0][0x398] ;  /* 0x00007300ff4777ac */ /* 0x000ea20008000800 */
[----:B------:R-:W-:-:S03]  /*167650*/  ISETP.LT.AND P3, PT, R122, UR36, !P0 ;  /* 0x000000247a007c0c */ /* 0x000fc6000c761270 */
[----:B------:R-:W-:Y:S01]  /*167660*/  @P2 LOP3.LUT R65, R65, 0x80000000, RZ, 0xfc, !PT ;  /* 0x8000000041412812 */ /* 0x000fe200078efcff */
[----:B------:R-:W1:Y:S01]  /*167670*/  LDCU.64 UR36, c[0x0][0x398] ;  /* 0x00007300ff2477ac */ /* 0x000e620008000a00 */
[----:B---3--:R-:W-:Y:S02]  /*167680*/  ISETP.LT.AND P0, PT, R128, UR72, !P0 ;  /* 0x0000004880007c0c */ /* 0x008fe4000c701270 */
[----:B------:R-:W-:Y:S01]  /*167690*/  LOP3.LUT R65, R65, 0xbfffffff, RZ, 0xc0, !PT ;  /* 0xbfffffff41417812 */ /* 0x000fe200078ec0ff */
[----:B------:R-:W3:Y:S03]  /*1676a0*/  LDCU UR72, c[0x0][0x398] ;  /* 0x00007300ff4877ac */ /* 0x000ee60008000800 */
[----:B------:R-:W-:-:S04]  /*1676b0*/  @P1 LOP3.LUT R65, R65, 0x40000000, RZ, 0xfc, !PT ;  /* 0x4000000041411812 */ /* 0x000fc800078efcff */
[----:B------:R-:W-:-:S04]  /*1676c0*/  LOP3.LUT R65, R65, 0xdfffffff, RZ, 0xc0, !PT ;  /* 0xdfffffff41417812 */ /* 0x000fc800078ec0ff */
[----:B------:R-:W-:Y:S02]  /*1676d0*/  @P0 LOP3.LUT R65, R65, 0x20000000, RZ, 0xfc, !PT ;  /* 0x2000000041410812 */ /* 0x000fe400078efcff */
[----:B------:R-:W-:Y:S01]  /*1676e0*/  ISETP.GE.AND P0, PT, R0, UR39, PT ;  /* 0x0000002700007c0c */ /* 0x000fe2000bf06270 */
[----:B------:R-:W2:Y:S03]  /*1676f0*/  LDCU UR39, c[0x0][0x398] ;  /* 0x00007300ff2777ac */ /* 0x000ea60008000800 */
[----:B-1----:R-:W-:Y:S01]  /*167700*/  ISETP.LT.AND P1, PT, R123, UR36, !P0 ;  /* 0x000000247b007c0c */ /* 0x002fe2000c721270 */
[----:B------:R-:W1:Y:S01]  /*167710*/  LDCU UR36, c[0x0][0x398] ;  /* 0x00007300ff2477ac */ /* 0x000e620008000800 */
[----:B------:R-:W-:Y:S02]  /*167720*/  LOP3.LUT R66, R66, 0xfffffffe, RZ, 0xc0, !PT ;  /* 0xfffffffe42427812 */ /* 0x000fe400078ec0ff */
[----:B------:R-:W-:-:S02]  /*167730*/  LOP3.LUT R65, R65, 0xfdffffff, RZ, 0xc0, !PT ;  /* 0xfdffffff41417812 */ /* 0x000fc400078ec0ff */
[----:B------:R-:W-:Y:S02]  /*167740*/  @P3 LOP3.LUT R66, R66, 0x1, RZ, 0xfc, !PT ;  /* 0x0000000142423812 */ /* 0x000fe400078efcff */
[----:B--2---:R-:W-:-:S05]  /*167750*/  ISETP.LT.AND P3, PT, R126, UR39, !P0 ;  /* 0x000000277e007c0c */ /* 0x004fca000c761270 */
[----:B------:R-:W-:Y:S02]  /*167760*/  @P1 LOP3.LUT R65, R65, 0x2000000, RZ, 0xfc, !PT ;  /* 0x0200000041411812 */ /* 0x000fe400078efcff */
[----:B------:R-:W-:Y:S01]  /*167770*/  ISETP.LT.AND P2, PT, R125, UR46, !P0 ;  /* 0x0000002e7d007c0c */ /* 0x000fe2000c741270 */
[----:B------:R-:W-:Y:S01]  /*167780*/  VIADD R0, R127, 0x66 ;  /* 0x000000667f007836 */ /* 0x000fe20000000000 */
[----:B------:R-:W-:Y:S01]  /*167790*/  LOP3.LUT R65, R65, 0xefffffff, RZ, 0xc0, !PT ;  /* 0xefffffff41417812 */ /* 0x000fe200078ec0ff */
[----:B------:R-:W2:Y:S01]  /*1677a0*/  LDCU UR46, c[0x0][0x398] ;  /* 0x00007300ff2e77ac */ /* 0x000ea20008000800 */
[----:B------:R-:W-:Y:S01]  /*1677b0*/  ISETP.LT.AND P1, PT, R124, UR38, !P0 ;  /* 0x000000267c007c0c */ /* 0x000fe2000c721270 */
[----:B------:R-:W1:Y:S01]  /*1677c0*/  LDCU.64 UR38, c[0x0][0x398] ;  /* 0x00007300ff2677ac */ /* 0x000e620008000a00 */
        /* <DEDUP_REMOVED lines=25> */
[----:B------:R-:W-:Y:S01]  /*167960*/  ISETP.LT.AND P3, PT, R126, UR36, !P0 ;  /* 0x000000247e007c0c */ /* 0x000fe2000c761270 */
[----:B------:R-:W1:Y:S01]  /*167970*/  LDCU UR36, c[0x0][0x398] ;  /* 0x00007300ff2477ac */ /* 0x000e620008000800 */
[----:B--2---:R-:W-:Y:S01]  /*167980*/  ISETP.LT.AND P2, PT, R125, UR46, !P0 ;  /* 0x0000002e7d007c0c */ /* 0x004fe2000c741270 */
[----:B------:R-:W2:Y:S06]  /*167990*/  LDCU.64 UR46, c[0x0][0x398] ;  /* 0x00007300ff2e77ac */ /* 0x000eac0008000a00 */
[----:B------:R-:W-:Y:S01]  /*1679a0*/  @P1 LOP3.LUT R65, R65, 0x10000, RZ, 0xfc, !PT ;  /* 0x0001000041411812 */ /* 0x000fe200078efcff */
[----:B------:R-:W1:Y:S03]  /*1679b0*/  LDCU UR38, c[0x0][0x398] ;  /* 0x00007300ff2677ac */ /* 0x000e660008000800 */
        /* <DEDUP_REMOVED lines=26> */
[----:B------:R-:W-:Y:S01]  /*167b60*/  LOP3.LUT R65, R65, 0xfffffdff, RZ, 0xc0, !PT ;  /* 0xfffffdff41417812 */ /* 0x000fe200078ec0ff */
[----:B------:R-:W-:Y:S01]  /*167b70*/  VIADD R0, R127, 0x64 ;  /* 0x000000647f007836 */ /* 0x000fe20000000000 */
[----:B------:R-:W-:Y:S01]  /*167b80*/  ISETP.LT.AND P3, PT, R126, UR31, !P0 ;  /* 0x0000001f7e007c0c */ /* 0x000fe2000c761270 */
[----:B------:R-:W2:Y:S01]  /*167b90*/  LDCU UR46, c[0x0][0x398] ;  /* 0x00007300ff2e77ac */ /* 0x000ea20008000800 */
[----:B------:R-:W-:Y:S02]  /*167ba0*/  ISETP.LT.AND P2, PT, R125, UR32, !P0 ;  /* 0x000000207d007c0c */ /* 0x000fe4000c741270 */
        /* <DEDUP_REMOVED lines=34> */
[----:B------:R-:W1:Y:S08]  /*167dd0*/  LDCU UR21, c[0x0][0x398] ;  /* 0x00007300ff1577ac */ /* 0x000e700008000800 */
[----:B------:R-:W-:-:S04]  /*167de0*/  @P1 LOP3.LUT R65, R65, 0x2, RZ, 0xfc, !PT ;  /* 0x0000000241411812 */ /* 0x000fc800078efcff */
[----:B------:R-:W-:-:S04]  /*167df0*/  LOP3.LUT R65, R65, 0xffffffef, RZ, 0xc0, !PT ;  /* 0xffffffef41417812 */ /* 0x000fc800078ec0ff */
[----:B------:R-:W-:Y:S02]  /*167e00*/  @P3 LOP3.LUT R65, R65, 0x10, RZ, 0xfc, !PT ;  /* 0x0000001041413812 */ /* 0x000fe400078efcff */
[----:B----4-:R-:W-:Y:S01]  /*167e10*/  ISETP.LT.AND P1, PT, R124, UR23, !P0 ;  /* 0x000000177c007c0c */ /* 0x010fe2000c721270 */
[----:B------:R-:W4:Y:S01]  /*167e20*/  LDCU.64 UR22, c[0x0][0x398] ;  /* 0x00007300ff1677ac */ /* 0x000f220008000a00 */
        /* <DEDUP_REMOVED lines=8> */
[----:B------:R-:W-:Y:S01]  /*167eb0*/  @P2 LOP3.LUT R64, R64, 0x80000000, RZ, 0xfc, !PT ;  /* 0x8000000040402812 */ /* 0x000fe200078efcff */
[----:B------:R-:W1:Y:S01]  /*167ec0*/  LDCU UR27, c[0x0][0x398] ;  /* 0x00007300ff1b77ac */ /* 0x000e620008000800 */
[----:B------:R-:W-:Y:S02]  /*167ed0*/  ISETP.LT.AND P0, PT, R128, UR15, !P0 ;  /* 0x0000000f80007c0c */ /* 0x000fe4000c701270 */
        /* <DEDUP_REMOVED lines=8> */
[----:B-1----:R-:W-:Y:S01]  /*167f60*/  ISETP.LT.AND P1, PT, R123, UR16, !P0 ;  /* 0x000000107b007c0c */ /* 0x002fe2000c721270 */
[----:B------:R-:W1:Y:S01]  /*167f70*/  LDCU UR47, c[0x0][0x398] ;  /* 0x00007300ff2f77ac */ /* 0x000e620008000800 */
[----:B------:R-:W-:-:S02]  /*167f80*/  @P3 LOP3.LUT R65, R65, 0x1, RZ, 0xfc, !PT ;  /* 0x0000000141413812 */ /* 0x000fc400078efcff */
[----:B------:R-:W-:Y:S01]  /*167f90*/  ISETP.LT.AND P3, PT, R126, UR7, !P0 ;  /* 0x000000077e007c0c */ /* 0x000fe2000c761270 */
[----:B------:R-:W1:Y:S01]  /*167fa0*/  LDCU UR16, c[0x0][0x398] ;  /* 0x00007300ff1077ac */ /* 0x000e620008000800 */
[----:B------:R-:W-:Y:S01]  /*167fb0*/  ISETP.LT.AND P2, PT, R125, UR6, !P0 ;  /* 0x000000067d007c0c */ /* 0x000fe2000c741270 */
[----:B------:R-:W1:Y:S06]  /*167fc0*/  LDCU.64 UR6, c[0x0][0x398] ;  /* 0x00007300ff0677ac */ /* 0x000e6c0008000a00 */
        /* <DEDUP_REMOVED lines=28> */
[----:B------:R-:W1:Y:S01]  /*168190*/  LDCU.64 UR28, c[0x0][0x398] ;  /* 0x00007300ff1c77ac */ /* 0x000e620008000a00 */
        /* <DEDUP_REMOVED lines=32> */
[----:B------:R-:W1:Y:S03]  /*1683a0*/  LDCU UR17, c[0x0][0x398] ;  /* 0x00007300ff1177ac */ /* 0x000e660008000800 */
[----:B------:R-:W-:Y:S01]  /*1683b0*/  ISETP.LT.AND P1, PT, R123, UR8, !P0 ;  /* 0x000000087b007c0c */ /* 0x000fe2000c721270 */
[----:B------:R-:W1:Y:S01]  /*1683c0*/  LDCU UR8, c[0x0][0x398] ;  /* 0x00007300ff0877ac */ /* 0x000e620008000800 */
[----:B------:R-:W-:Y:S02]  /*1683d0*/  ISETP.LT.AND P3, PT, R126, UR18, !P0 ;  /* 0x000000127e007c0c */ /* 0x000fe4000c761270 */
[----:B------:R-:W-:Y:S01]  /*1683e0*/  LOP3.LUT R64, R64, 0xfffffdff, RZ, 0xc0, !PT ;  /* 0xfffffdff40407812 */ /* 0x000fe200078ec0ff */
[----:B------:R-:W1:Y:S01]  /*1683f0*/  LDCU UR18, c[0x0][0x398] ;  /* 0x00007300ff1277ac */ /* 0x000e620008000800 */
[----:B------:R-:W-:-:S02]  /*168400*/  ISETP.LT.AND P2, PT, R125, UR19, !P0 ;  /* 0x000000137d007c0c */ /* 0x000fc4000c741270 */
[----:B------:R-:W-:Y:S01]  /*168410*/  IADD3 R0, PT, PT, R127, 0x60, RZ ;  /* 0x000000607f007810 */ /* 0x000fe20007ffe0ff */
        /* <DEDUP_REMOVED lines=29> */
[----:B------:R-:W-:Y:S01]  /*1685f0*/  ISETP.LT.AND P1, PT, R123, UR14, !P0 ;  /* 0x0000000e7b007c0c */ /* 0x000fe2000c721270 */
        /* <DEDUP_REMOVED lines=73> */
[----:B------:R-:W1:Y:S01]  /*168a90*/  LDCU.64 UR36, c[0x0][0x398] ;  /* 0x00007300ff2477ac */ /* 0x000e620008000a00 */
        /* <DEDUP_REMOVED lines=33> */
[----:B--2---:R-:W-:Y:S01]  /*168cb0*/  ISETP.LT.AND P2, PT, R125, UR46, !P0 ;  /* 0x0000002e7d007c0c */ /* 0x004fe2000c741270 */
[----:B------:R-:W2:Y:S01]  /*168cc0*/  LDCU UR39, c[0x0][0x398] ;  /* 0x00007300ff2777ac */ /* 0x000ea20008000800 */
        /* <DEDUP_REMOVED lines=12> */
[----:B--2---:R-:W-:Y:S02]  /*168d90*/  ISETP.LT.AND P2, PT, R121, UR39, !P0 ;  /* 0x0000002779007c0c */ /* 0x004fe4000c741270 */
[----:B------:R-:W-:-:S04]  /*168da0*/  LOP3.LUT R63, R63, 0xfffffdff, RZ, 0xc0, !PT ;  /* 0xfffffdff3f3f7812 */ /* 0x000fc800078ec0ff */
[----:B------:R-:W-:Y:S02]  /*168db0*/  @P3 LOP3.LUT R63, R63, 0x200, RZ, 0xfc, !PT ;  /* 0x000002003f3f3812 */ /* 0x000fe400078efcff */
[----:B-1----:R-:W-:Y:S01]  /*168dc0*/  ISETP.LT.AND P1, PT, R129, UR46, !P0 ;  /* 0x0000002e81007c0c */ /* 0x002fe2000c721270 */
[----:B------:R-:W1:Y:S01]  /*168dd0*/  LDCU UR46, c[0x0][0x398] ;  /* 0x00007300ff2e77ac */ /* 0x000e620008000800 */
[----:B------:R-:W-:Y:S02]  /*168de0*/  LOP3.LUT R63, R63, 0xffffff7f, RZ, 0xc0, !PT ;  /* 0xffffff7f3f3f7812 */ /* 0x000fe400078ec0ff */
[----:B------:R-:W-:Y:S01]  /*168df0*/  ISETP.LT.AND P0, PT, R128, UR38, !P0 ;  /* 0x0000002680007c0c */ /* 0x000fe2000c701270 */
[----:B------:R-:W2:Y:S01]  /*168e00*/  LDCU.64 UR38, c[0x0][0x398] ;  /* 0x00007300ff2677ac */ /* 0x000ea20008000a00 */
        /* <DEDUP_REMOVED lines=8> */
[----:B--2---:R-:W-:Y:S01]  /*168e90*/  ISETP.LT.AND P1, PT, R123, UR38, !P0 ;  /* 0x000000267b007c0c */ /* 0x004fe2000c721270 */
[----:B------:R-:W2:Y:S01]  /*168ea0*/  LDCU UR29, c[0x0][0x398] ;  /* 0x00007300ff1d77ac */ /* 0x000ea20008000800 */
[----:B------:R-:W-:Y:S02]  /*168eb0*/  ISETP.LT.AND P3, PT, R126, UR51, !P0 ;  /* 0x000000337e007c0c */ /* 0x000fe4000c761270 */
[----:B---3--:R-:W-:Y:S01]  /*168ec0*/  ISETP.LT.AND P2, PT, R125, UR47, !P0 ;  /* 0x0000002f7d007c0c */ /* 0x008fe2000c741270 */
[----:B------:R-:W3:Y:S08]  /*168ed0*/  LDCU UR51, c[0x0][0x398] ;  /* 0x00007300ff3377ac */ /* 0x000ef00008000800 */
[----:B------:R-:W-:-:S04]  /*168ee0*/  @P1 LOP3.LUT R63, R63, 0x2, RZ, 0xfc, !PT ;  /* 0x000000023f3f1812 */ /* 0x000fc800078efcff */
[----:B------:R-:W-:-:S04]  /*168ef0*/  LOP3.LUT R63, R63, 0xffffffef, RZ, 0xc0, !PT ;  /* 0xffffffef3f3f7812 */ /* 0x000fc800078ec0ff */
[----:B------:R-:W-:Y:S02]  /*168f00*/  @P3 LOP3.LUT R63, R63, 0x10, RZ, 0xfc, !PT ;  /* 0x000000103f3f3812 */ /* 0x000fe400078efcff */
[----:B-1----:R-:W-:Y:S01]  /*168f10*/  ISETP.LT.AND P1, PT, R124, UR46, !P0 ;  /* 0x0000002e7c007c0c */ /* 0x002fe2000c721270 */
        /* <DEDUP_REMOVED lines=32> */
[----:B------:R-:W2:Y:S01]  /*169120*/  LDCU UR59, c[0x0][0x398] ;  /* 0x00007300ff3b77ac */ /* 0x000ea20008000800 */
[----:B------:R-:W-:-:S04]  /*169130*/  LOP3.LUT R62, R62, 0xf7ffffff, RZ, 0xc0, !PT ;  /* 0xf7ffffff3e3e7812 */ /* 0x000fc800078ec0ff */
[----:B------:R-:W-:Y:S02]  /*169140*/  @P2 LOP3.LUT R62, R62, 0x8000000, RZ, 0xfc, !PT ;  /* 0x080000003e3e2812 */ /* 0x000fe400078efcff */
[----:B------:R-:W-:Y:S01]  /*169150*/  ISETP.LT.AND P3, PT, R122, UR62, !P0 ;  /* 0x0000003e7a007c0c */ /* 0x000fe2000c761270 */
[----:B------:R-:W-:Y:S01]  /*169160*/  VIADD R0, R127, 0x5a ;  /* 0x0000005a7f007836 */ /* 0x000fe20000000000 */
[----:B------:R-:W-:Y:S01]  /*169170*/  LOP3.LUT R62, R62, 0xfbffffff, RZ, 0xc0, !PT ;  /* 0xfbffffff3e3e7812 */ /* 0x000fe200078ec0ff */
[----:B------:R-:W2:Y:S03]  /*169180*/  LDCU UR62, c[0x0][0x398] ;  /* 0x00007300ff3e77ac */ /* 0x000ea60008000800 */
        /* <DEDUP_REMOVED lines=9> */
[----:B--2---:R-:W-:Y:S01]  /*169220*/  ISETP.LT.AND P0, PT, R128, UR59, !P0 ;  /* 0x0000003b80007c0c */ /* 0x004fe2000c701270 */
[----:B------:R-:W2:Y:S01]  /*169230*/  LDCU UR59, c[0x0][0x398] ;  /* 0x00007300ff3b77ac */ /* 0x000ea20008000800 */
[----:B------:R-:W-:-:S04]  /*169240*/  LOP3.LUT R62, R62, 0xffbfffff, RZ, 0xc0, !PT ;  /* 0xffbfffff3e3e7812 */ /* 0x000fc800078ec0ff */
[----:B------:R-:W-:-:S04]  /*169250*/  @P1 LOP3.LUT R62, R62, 0x400000, RZ, 0xfc, !PT ;  /* 0x004000003e3e1812 */ /* 0x000fc800078efcff */
[----:B------:R-:W-:-:S04]  /*169260*/  LOP3.LUT R62, R62, 0xffdfffff, RZ, 0xc0, !PT ;  /* 0xffdfffff3e3e7812 */ /* 0x000fc800078ec0ff */
[----:B------:R-:W-:Y:S02]  /*169270*/  @P0 LOP3.LUT R62, R62, 0x200000, RZ, 0xfc, !PT ;  /* 0x002000003e3e0812 */ /* 0x000fe400078efcff */
[----:B------:R-:W-:Y:S01]  /*169280*/  ISETP.GE.AND P0, PT, R0, UR39, PT ;  /* 0x0000002700007c0c */ /* 0x000fe2000bf06270 */
[----:B------:R-:W1:Y:S03]  /*169290*/  LDCU.64 UR38, c[0x0][0x398] ;  /* 0x00007300ff2677ac */ /* 0x000e660008000a00 */
[----:B------:R-:W-:Y:S02]  /*1692a0*/  ISETP.LT.AND P1, PT, R123, UR36, !P0 ;  /* 0x000000247b007c0c */ /* 0x000fe4000c721270 */
[----:B------:R-:W-:Y:S01]  /*1692b0*/  ISETP.LT.AND P3, PT, R126, UR63, !P0 ;  /* 0x0000003f7e007c0c */ /* 0x000fe2000c761270 */
[----:B------:R-:W1:Y:S01]  /*1692c0*/  LDCU UR63, c[0x0][0x398] ;  /* 0x00007300ff3f77ac */ /* 0x000e620008000800 */
[----:B------:R-:W-:-:S02]  /*1692d0*/  LOP3.LUT R62, R62, 0xfffdffff, RZ, 0xc0, !PT ;  /* 0xfffdffff3e3e7812 */ /* 0x000fc400078ec0ff */
[----:B------:R-:W-:Y:S01]  /*1692e0*/  ISETP.LT.AND P2, PT, R125, UR62, !P0 ;  /* 0x0000003e7d007c0c */ /* 0x000fe2000c741270 */
[----:B------:R-:W2:Y:S06]  /*1692f0*/  LDCU UR62, c[0x0][0x398] ;  /* 0x00007300ff3e77ac */ /* 0x000eac0008000800 */
[----:B------:R-:W-:-:S04]  /*169300*/  @P1 LOP3.LUT R62, R62, 0x20000, RZ, 0xfc, !PT ;  /* 0x000200003e3e1812 */ /* 0x000fc800078efcff */
[----:B------:R-:W-:-:S04]  /*169310*/  LOP3.LUT R62, R62, 0xffefffff, RZ, 0xc0, !PT ;  /* 0xffefffff3e3e7812 */ /* 0x000fc800078ec0ff */
[----:B------:R-:W-:Y:S02]  /*169320*/  @P3 LOP3.LUT R62, R62, 0x100000, RZ, 0xfc, !PT ;  /* 0x001000003e3e3812 */ /* 0x000fe400078efcff */
[----:B-1----:R-:W-:Y:S01]  /*169330*/  ISETP.LT.AND P1, PT, R124, UR61, !P0 ;  /* 0x0000003d7c007c0c */ /* 0x002fe2000c721270 */
[----:B------:R-:W1:Y:S01]  /*169340*/  LDCU UR61, c[0x0][0x398] ;  /* 0x00007300ff3d77ac */ /* 0x000e620008000800 */
[----:B------:R-:W-:-:S04]  /*169350*/  LOP3.LUT R62, R62, 0xfff7ffff, RZ, 0xc0, !PT ;  /* 0xfff7ffff3e3e7812 */ /* 0x000fc800078ec0ff */
[----:B------:R-:W-:Y:S02]  /*169360*/  @P2 LOP3.LUT R62, R62, 0x80000, RZ, 0xfc, !PT ;  /* 0x000800003e3e2812 */ /* 0x000fe400078efcff */
[----:B------:R-:W-:Y:S01]  /*169370*/  ISETP.LT.AND P3, PT, R122, UR64, !P0 ;  /* 0x000000407a007c0c */ /* 0x000fe2000c761270 */
[----:B------:R-:W-:Y:S01]  /*169380*/  VIADD R0, R127, 0x59 ;  /* 0x000000597f007836 */ /* 0x000fe20000000000 */
[----:B------:R-:W-:Y:S01]  /*169390*/  LOP3.LUT R62, R62, 0xfffbffff, RZ, 0xc0, !PT ;  /* 0xfffbffff3e3e7812 */ /* 0x000fe200078ec0ff */
[----:B------:R-:W1:Y:S03]  /*1693a0*/  LDCU UR64, c[0x0][0x398] ;  /* 0x00007300ff4077ac */ /* 0x000e660008000800 */
        /* <DEDUP_REMOVED lines=113> */
[----:B------:R-:W-:Y:S02]  /*169ac0*/  @P1 LOP3.LUT R61, R61, 0x400000, RZ, 0xfc, !PT ;  /* 0x004000003d3d1812 */ /* 0x000fe400078efcff */
[----:B------:R-:W-:Y:S02]  /*169ad0*/  IADD3 R0, PT, PT, R127, 0x56, RZ ;  /* 0x000000567f007810 */ /* 0x000fe40007ffe0ff */
        /* <DEDUP_REMOVED lines=20> */
[----:B------:R-:W-:Y:S02]  /*169c20*/  ISETP.LT.AND P2, PT, R121, UR17, !P0 ;  /* 0x0000001179007c0c */ /* 0x000fe4000c741270 */
[----:B------:R-:W-:Y:S02]  /*169c30*/  LOP3.LUT R59, R59, 0x7fffffff, RZ, 0xc0, !PT ;  /* 0x7fffffff3b3b7812 */ /* 0x000fe400078ec0ff */
[----:B------:R-:W-:Y:S01]  /*169c40*/  LOP3.LUT R58, R58, 0x7fffffff, RZ, 0xc0, !PT ;  /* 0x7fffffff3a3a7812 */ /* 0x000fe200078ec0ff */
[----:B------:R-:W-:Y:S01]  /*169c50*/  VIADD R104, R127, 0x48 ;  /* 0x000000487f687836 */ /* 0x000fe20000000000 */
[----:B------:R-:W-:Y:S01]  /*169c60*/  LOP3.LUT R61, R61, 0xfffeffff, RZ, 0xc0, !PT ;  /* 0xfffeffff3d3d7812 */ /* 0x000fe200078ec0ff */
[----:B------:R-:W1:Y:S03]  /*169c70*/  LDCU UR17, c[0x0][0x398] ;  /* 0x00007300ff1177ac */ /* 0x000e660008000800 */
[----:B------:R-:W-:-:S02]  /*169c80*/  @P3 LOP3.LUT R61, R61, 0x10000, RZ, 0xfc, !PT ;  /* 0x000100003d3d3812 */ /* 0x000fc400078efcff */
        /* <DEDUP_REMOVED lines=16> */
[----:B------:R-:W1:Y:S01]  /*169d90*/  LDCU.64 UR18, c[0x0][0x398] ;  /* 0x00007300ff1277ac */ /* 0x000e620008000a00 */
[----:B------:R-:W1:Y:S07]  /*169da0*/  LDCU UR20, c[0x0][0x398] ;  /* 0x00007300ff1477ac */ /* 0x000e6e0008000800 */
        /* <DEDUP_REMOVED lines=50> */
[----:B------:R-:W-:Y:S02]  /*16a0d0*/  LOP3.LUT R60, R60, 0xbfffffff, RZ, 0xc0, !PT ;  /* 0xbfffffff3c3c7812 */ /* 0x000fe400078ec0ff */
[----:B------:R-:W-:Y:S01]  /*16a0e0*/  LOP3.LUT R57, R57, 0x7fffffff, RZ, 0xc0, !PT ;  /* 0x7fffffff39397812 */ /* 0x000fe200078ec0ff */
[----:B------:R-:W-:Y:S01]  /*16a0f0*/  VIADD R106, R127, 0x45 ;  /* 0x000000457f6a7836 */ /* 0x000fe20000000000 */
[----:B------:R-:W-:Y:S01]  /*16a100*/  @P1 LOP3.LUT R60, R60, 0x40000000, RZ, 0xfc, !PT ;  /* 0x400000003c3c1812 */ /* 0x000fe200078efcff */
[----:B------:R-:W2:Y:S03]  /*16a110*/  LDCU UR31, c[0x0][0x398] ;  /* 0x00007300ff1f77ac */ /* 0x000ea60008000800 */
        /* <DEDUP_REMOVED lines=96> */
[----:B------:R-:W-:Y:S01]  /*16a720*/  LOP3.LUT R2, R2, 0x7fffffff, RZ, 0xc0, !PT ;  /* 0x7fffffff02027812 */ /* 0x000fe200078ec0ff */
[----:B------:R-:W-:Y:S01]  /*16a730*/  VIADD R108, R127, 0x43 ;  /* 0x000000437f6c7836 */ /* 0x000fe20000000000 */
[----:B------:R-:W-:Y:S01]  /*16a740*/  LOP3.LUT R60, R60, 0xfffffeff, RZ, 0xc0, !PT ;  /* 0xfffffeff3c3c7812 */ /* 0x000fe200078ec0ff */
[----:B------:R-:W1:Y:S03]  /*16a750*/  LDCU UR60, c[0x0][0x398] ;  /* 0x00007300ff3c77ac */ /* 0x000e660008000800 */
[----:B------:R-:W-:Y:S01]  /*16a760*/  @P3 LOP3.LUT R60, R60, 0x100, RZ, 0xfc, !PT ;  /* 0x000001003c3c3812 */ /* 0x000fe200078efcff */
[----:B------:R-:W-:Y:S01]  /*16a770*/  BAR.SYNC.DEFER_BLOCKING 0x0 ;  /* 0x0000000000007b1d */ /* 0x000fe20000010000 */
[----:B------:R-:W-:-:S02]  /*16a780*/  ISETP.LT.AND P1, PT, R129, UR57, !P0 ;  /* 0x0000003981007c0c */ /* 0x000fc4000c721270 */
[----:B------:R-:W-:-:S03]  /*16a790*/  LOP3.LUT R60, R60, 0xffffff7f, RZ, 0xc0, !PT ;  /* 0xffffff7f3c3c7812 */ /* 0x000fc600078ec0ff */
[----:B------:R-:W1:Y:S01]  /*16a7a0*/  LDCU UR57, c[0x0][0x3b8] ;  /* 0x00007700ff3977ac */ /* 0x000e620008000800 */
        /* <DEDUP_REMOVED lines=43> */
[----:B------:R-:W-:Y:S01]  /*16aa60*/  ISETP.LT.AND P1, PT, R123, UR26, !P0 ;  /* 0x0000001a7b007c0c */ /* 0x000fe2000c721270 */
[----:B------:R-:W2:Y:S01]  /*16aa70*/  LDCU UR26, c[0x0][0x398] ;  /* 0x00007300ff1a77ac */ /* 0x000ea20008000800 */
[----:B------:R-:W-:-:S02]  /*16aa80*/  @P3 LOP3.LUT R60, R60, 0x1, RZ, 0xfc, !PT ;  /* 0x000000013c3c3812 */ /* 0x000fc400078efcff */
[----:B------:R-:W-:Y:S01]  /*16aa90*/  ISETP.LT.AND P3, PT, R126, UR25, !P0 ;  /* 0x000000197e007c0c */ /* 0x000fe2000c761270 */
[----:B------:R-:W2:Y:S01]  /*16aaa0*/  LDCU UR25, c[0x0][0x398] ;  /* 0x00007300ff1977ac */ /* 0x000ea20008000800 */
[----:B-1----:R-:W-:Y:S01]  /*16aab0*/  ISETP.LT.AND P2, PT, R125, UR37, !P0 ;  /* 0x000000257d007c0c */ /* 0x002fe2000c741270 */
        /* <DEDUP_REMOVED lines=30> */
[----:B------:R-:W2:Y:S01]  /*16aca0*/  LDCU UR32, c[0x0][0x398] ;  /* 0x00007300ff2077ac */ /* 0x000ea20008000800 */
[----:B------:R-:W-:Y:S02]  /*16acb0*/  ISETP.LT.AND P3, PT, R126, UR34, !P0 ;  /* 0x000000227e007c0c */ /* 0x000fe4000c761270 */
[----:B-1----:R-:W-:Y:S01]  /*16acc0*/  ISETP.LT.AND P2, PT, R125, UR37, !P0 ;  /* 0x000000257d007c0c */ /* 0x002fe2000c741270 */
[----:B------:R-:W1:Y:S01]  /*16acd0*/  LDCU UR34, c[0x0][0x398] ;  /* 0x00007300ff2277ac */ /* 0x000e620008000800 */
[----:B------:R-:W1:Y:S07]  /*16ace0*/  LDCU UR37, c[0x0][0x398] ;  /* 0x00007300ff2577ac */ /* 0x000e6e0008000800 */
        /* <DEDUP_REMOVED lines=16> */
[----:B------:R-:W-:Y:S02]  /*16adf0*/  ISETP.LT.AND P1, PT, R129, UR37, !P0 ;  /* 0x0000002581007c0c */ /* 0x000fe4000c721270 */
[----:B------:R-:W-:Y:S02]  /*16ae00*/  LOP3.LUT R59, R59, 0xffff7fff, RZ, 0xc0, !PT ;  /* 0xffff7fff3b3b7812 */ /* 0x000fe400078ec0ff */
[----:B--2---:R-:W-:Y:S01]  /*16ae10*/  ISETP.LT.AND P0, PT, R128, UR36, !P0 ;  /* 0x0000002480007c0c */ /* 0x004fe2000c701270 */
[----:B------:R-:W2:Y:S01]  /*16ae20*/  LDCU.64 UR36, c[0x0][0x398] ;  /* 0x00007300ff2477ac */ /* 0x000ea20008000a00 */
[----:B------:R-:W-:-:S04]  /*16ae30*/  @P2 LOP3.LUT R59, R59, 0x8000, RZ, 0xfc, !PT ;  /* 0x000080003b3b2812 */ /* 0x000fc800078efcff */
[----:B------:R-:W-:-:S04]  /*16ae40*/  LOP3.LUT R59, R59, 0xffffbfff, RZ, 0xc0, !PT ;  /* 0xffffbfff3b3b7812 */ /* 0x000fc800078ec0ff */
[----:B------:R-:W-:-:S04]  /*16ae50*/  @P1 LOP3.LUT R59, R59, 0x4000, RZ, 0xfc, !PT ;  /* 0x000040003b3b1812 */ /* 0x000fc800078efcff */
[----:B------:R-:W-:-:S04]  /*16ae60*/  LOP3.LUT R59, R59, 0xffffdfff, RZ, 0xc0, !PT ;  /* 0xffffdfff3b3b7812 */ /* 0x000fc800078ec0ff */
[----:B------:R-:W-:Y:S02]  /*16ae70*/  @P0 LOP3.LUT R59, R59, 0x2000, RZ, 0xfc, !PT ;  /* 0x000020003b3b0812 */ /* 0x000fe400078efcff */
[----:B------:R-:W-:Y:S01]  /*16ae80*/  ISETP.GE.AND P0, PT, R0, UR27, PT ;  /* 0x0000001b00007c0c */ /* 0x000fe2000bf06270 */
[----:B------:R-:W1:Y:S03]  /*16ae90*/  LDCU UR27, c[0x0][0x398] ;  /* 0x00007300ff1b77ac */ /* 0x000e660008000800 */
[----:B--2---:R-:W-:Y:S02]  /*16aea0*/  ISETP.LT.AND P3, PT, R123, UR36, !P0 ;  /* 0x000000247b007c0c */ /* 0x004fe4000c761270 */
[----:B------:R-:W-:Y:S01]  /*16aeb0*/  ISETP.LT.AND P2, PT, R126, UR56, !P0 ;  /* 0x000000387e007c0c */ /* 0x000fe2000c741270 */
[----:B------:R-:W2:Y:S01]  /*16aec0*/  LDCU UR56, c[0x0][0x398] ;  /* 0x00007300ff3877ac */ /* 0x000ea20008000800 */
[----:B------:R-:W-:-:S02]  /*16aed0*/  LOP3.LUT R59, R59, 0xfffffdff, RZ, 0xc0, !PT ;  /* 0xfffffdff3b3b7812 */ /* 0x000fc400078ec0ff */
[----:B------:R-:W-:Y:S01]  /*16aee0*/  ISETP.LT.AND P1, PT, R125, UR48, !P0 ;  /* 0x000000307d007c0c */ /* 0x000fe2000c721270 */
[----:B------:R-:W1:Y:S06]  /*16aef0*/  LDCU UR48, c[0x0][0x398] ;  /* 0x00007300ff3077ac */ /* 0x000e6c0008000800 */
[----:B------:R-:W-:-:S04]  /*16af00*/  @P3 LOP3.LUT R59, R59, 0x200, RZ, 0xfc, !PT ;  /* 0x000002003b3b3812 */ /* 0x000fc800078efcff */
[----:B------:R-:W-:-:S04]  /*16af10*/  LOP3.LUT R59, R59, 0xffffefff, RZ, 0xc0, !PT ;  /* 0xffffefff3b3b7812 */ /* 0x000fc800078ec0ff */
[----:B------:R-:W-:-:S04]  /*16af20*/  @P2 LOP3.LUT R59, R59, 0x1000, RZ, 0xfc, !PT ;  /* 0x000010003b3b2812 */ /* 0x000fc800078efcff */
[----:B------:R-:W-:-:S04]  /*16af30*/  LOP3.LUT R59, R59, 0xfffff7ff, RZ, 0xc0, !PT ;  /* 0xfffff7ff3b3b7812 */ /* 0x000fc800078ec0ff */
[----:B------:R-:W-:Y:S02]  /*16af40*/  @P1 LOP3.LUT R59, R59, 0x800, RZ, 0xfc, !PT ;  /* 0x000008003b3b1812 */ /* 0x000fe400078efcff */
[----:B---3--:R-:W-:Y:S01]  /*16af50*/  ISETP.LT.AND P1, PT, R124, UR51, !P0 ;  /* 0x000000337c007c0c */ /* 0x008fe2000c721270 */
[----:B------:R-:W3:Y:S01]  /*16af60*/  LDCU UR51, c[0x0][0x398] ;  /* 0x00007300ff3377ac */ /* 0x000ee20008000800 */
[----:B------:R-:W-:Y:S02]  /*16af70*/  ISETP.LT.AND P3, PT, R122, UR52, !P0 ;  /* 0x000000347a007c0c */ /* 0x000fe4000c761270 */
[----:B------:R-:W-:Y:S01]  /*16af80*/  LOP3.LUT R59, R59, 0xfffffbff, RZ, 0xc0, !PT ;  /* 0xfffffbff3b3b7812 */ /* 0x000fe200078ec0ff */
[----:B------:R-:W1:Y:S01]  /*16af90*/  LDCU UR52, c[0x0][0x398] ;  /* 0x00007300ff3477ac */ /* 0x000e620008000800 */
[----:B--2---:R-:W-:Y:S02]  /*16afa0*/  ISETP.LT.AND P2, PT, R121, UR56, !P0 ;  /* 0x0000003879007c0c */ /* 0x004fe4000c741270 */
[----:B------:R-:W-:Y:S01]  /*16afb0*/  IADD3 R0, PT, PT, R127, 0x4c, RZ ;  /* 0x0000004c7f007810 */ /* 0x000fe20007ffe0ff */
[----:B------:R-:W2:Y:S04]  /*16afc0*/  LDCU UR56, c[0x0][0x398] ;  /* 0x00007300ff3877ac */ /* 0x000ea80008000800 */
[----:B------:R-:W-:-:S04]  /*16afd0*/  @P1 LOP3.LUT R59, R59, 0x400, RZ, 0xfc, !PT ;  /* 0x000004003b3b1812 */ /* 0x000fc800078efcff */
[----:B------:R-:W-:-:S04]  /*16afe0*/  LOP3.LUT R59, R59, 0xfffffeff, RZ, 0xc0, !PT ;  /* 0xfffffeff3b3b7812 */ /* 0x000fc800078ec0ff */
[----:B------:R-:W-:Y:S02]  /*16aff0*/  @P3 LOP3.LUT R59, R59, 0x100, RZ, 0xfc, !PT ;  /* 0x000001003b3b3812 */ /* 0x000fe400078efcff */
[----:B-1----:R-:W-:Y:S01]  /*16b000*/  ISETP.LT.AND P1, PT, R129, UR48, !P0 ;  /* 0x0000003081007c0c */ /* 0x002fe2000c721270 */
        /* <DEDUP_REMOVED lines=14> */
[----:B---3--:R-:W-:Y:S02]  /*16b0f0*/  ISETP.LT.AND P3, PT, R126, UR51, !P0 ;  /* 0x000000337e007c0c */ /* 0x008fe4000c761270 */
[----:B------:R-:W-:Y:S01]  /*16b100*/  ISETP.LT.AND P2, PT, R125, UR52, !P0 ;  /* 0x000000347d007c0c */ /* 0x000fe2000c741270 */
[----:B------:R-:W3:Y:S01]  /*16b110*/  LDCU UR52, c[0x0][0x398] ;  /* 0x00007300ff3477ac */ /* 0x000ee20008000800 */
[----:B------:R-:W1:Y:S07]  /*16b120*/  LDCU UR51, c[0x0][0x3b8] ;  /* 0x00007700ff3377ac */ /* 0x000e6e0008000800 */
[----:B------:R-:W-:Y:S01]  /*16b130*/  @P1 LOP3.LUT R59, R59, 0x2, RZ, 0xfc, !PT ;  /* 0x000000023b3b1812 */ /* 0x000fe200078efcff */
[----:B------:R-:W1:Y:S03]  /*16b140*/  LDCU UR33, c[0x0][0x398] ;  /* 0x00007300ff2177ac */ /* 0x000e660008000800 */
[----:B------:R-:W-:-:S04]  /*16b150*/  LOP3.LUT R59, R59, 0xffffffef, RZ, 0xc0, !PT ;  /* 0xffffffef3b3b7812 */ /* 0x000fc800078ec0ff */
[----:B------:R-:W-:Y:S02]  /*16b160*/  @P3 LOP3.LUT R59, R59, 0x10, RZ, 0xfc, !PT ;  /* 0x000000103b3b3812 */ /* 0x000fe400078efcff */
[----:B--2---:R-:W-:Y:S01]  /*16b170*/  ISETP.LT.AND P1, PT, R124, UR56, !P0 ;  /* 0x000000387c007c0c */ /* 0x004fe2000c721270 */
[----:B------:R-:W2:Y:S01]  /*16b180*/  LDCU UR56, c[0x0][0x398] ;  /* 0x00007300ff3877ac */ /* 0x000ea20008000800 */
[----:B------:R-:W-:-:S04]  /*16b190*/  LOP3.LUT R59, R59, 0xfffffff7, RZ, 0xc0, !PT ;  /* 0xfffffff73b3b7812 */ /* 0x000fc800078ec0ff */
[----:B------:R-:W-:Y:S02]  /*16b1a0*/  @P2 LOP3.LUT R59, R59, 0x8, RZ, 0xfc, !PT ;  /* 0x000000083b3b2812 */ /* 0x000fe400078efcff */
[----:B------:R-:W-:Y:S01]  /*16b1b0*/  ISETP.LT.AND P2, PT, R121, UR75, !P0 ;  /* 0x0000004b79007c0c */ /* 0x000fe2000c741270 */
[----:B-1----:R-:W-:Y:S01]  /*16b1c0*/  IMAD R105, R127, UR51, RZ ;  /* 0x000000337f697c24 */ /* 0x002fe2000f8e02ff */
[----:B------:R-:W-:Y:S01]  /*16b1d0*/  LOP3.LUT R59, R59, 0xfffffffb, RZ, 0xc0, !PT ;  /* 0xfffffffb3b3b7812 */ /* 0x000fe200078ec0ff */
[----:B------:R-:W1:Y:S03]  /*16b1e0*/  LDCU UR51, c[0x0][0x3b8] ;  /* 0x00007700ff3377ac */ /* 0x000e660008000800 */
[----:B------:R-:W-:Y:S01]  /*16b1f0*/  @P1 LOP3.LUT R59, R59, 0x4, RZ, 0xfc, !PT ;  /* 0x000000043b3b1812 */ /* 0x000fe200078efcff */
[----:B------:R-:W-:Y:S01]  /*16b200*/  VIADD R110, R127, 0xc1 ;  /* 0x000000c17f6e7836 */ /* 0x000fe20000000000 */
[----:B------:R-:W-:Y:S01]  /*16b210*/  ISETP.LT.AND P1, PT, R129, UR47, !P0 ;  /* 0x0000002f81007c0c */ /* 0x000fe2000c721270 */
[----:B------:R-:W1:Y:S01]  /*16b220*/  S2R R111, SR_TID.X ;  /* 0x00000000006f7919 */ /* 0x000e620000002100 */
[----:B------:R-:W-:Y:S01]  /*16b230*/  ISETP.LT.AND P3, PT, R122, UR48, !P0 ;  /* 0x000000307a007c0c */ /* 0x000fe2000c761270 */
[----:B------:R-:W1:Y:S02]  /*16b240*/  LDCU UR48, c[0x0][0x3b8] ;  /* 0x00007700ff3077ac */ /* 0x000e640008000800 */
[----:B------:R-:W-:-:S02]  /*16b250*/  @P2 LOP3.LUT R58, R58, 0x80000000, RZ, 0xfc, !PT ;  /* 0x800000003a3a2812 */ /* 0x000fc400078efcff */
[----:B------:R-:W-:Y:S01]  /*16b260*/  ISETP.LT.AND P0, PT, R128, UR46, !P0 ;  /* 0x0000002e80007c0c */ /* 0x000fe2000c701270 */
[----:B------:R-:W2:Y:S01]  /*16b270*/  LDCU.64 UR46, c[0x0][0x398] ;  /* 0x00007300ff2e77ac */ /* 0x000ea20008000a00 */
        /* <DEDUP_REMOVED lines=9> */
[----:B------:R-:W-:Y:S01]  /*16b310*/  LOP3.LUT R58, R58, 0xfeffffff, RZ, 0xc0, !PT ;  /* 0xfeffffff3a3a7812 */ /* 0x000fe200078ec0ff */
[----:B------:R-:W-:Y:S01]  /*16b320*/  VIADD R0, R127, 0x4a ;  /* 0x0000004a7f007836 */ /* 0x000fe20000000000 */
[----:B------:R-:W-:Y:S01]  /*16b330*/  @P3 LOP3.LUT R59, R59, 0x1, RZ, 0xfc, !PT ;  /* 0x000000013b3b3812 */ /* 0x000fe200078efcff */
[----:B------:R-:W-:Y:S01]  /*16b340*/  STL [R1+0x30a8], R105 ;  /* 0x0030a86901007387 */ /* 0x000fe20000100800 */
[----:B------:R-:W-:Y:S01]  /*16b350*/  ISETP.LT.AND P3, PT, R126, UR53, !P0 ;  /* 0x000000357e007c0c */ /* 0x000fe2000c761270 */
[----:B------:R-:W2:Y:S01]  /*16b360*/  LDCU UR53, c[0x0][0x3b8] ;  /* 0x00007700ff3577ac */ /* 0x000ea20008000800 */
[----:B---3--:R-:W-:-:S03]  /*16b370*/  ISETP.LT.AND P2, PT, R125, UR52, !P0 ;  /* 0x000000347d007c0c */ /* 0x008fc6000c741270 */
[----:B------:R-:W-:Y:S01]  /*16b380*/  @P1 LOP3.LUT R58, R58, 0x1000000, RZ, 0xfc, !PT ;  /* 0x010000003a3a1812 */ /* 0x000fe200078efcff */
[----:B------:R-:W3:Y:S03]  /*16b390*/  LDCU UR46, c[0x0][0x3b8] ;  /* 0x00007700ff2e77ac */ /* 0x000ee60008000800 */
[----:B------:R-:W-:Y:S01]  /*16b3a0*/  LOP3.LUT R58, R58, 0xefffffff, RZ, 0xc0, !PT ;  /* 0xefffffff3a3a7812 */ /* 0x000fe200078ec0ff */
[----:B------:R-:W1:Y:S03]  /*16b3b0*/  LDCU UR52, c[0x0][0x3b8] ;  /* 0x00007700ff3477ac */ /* 0x000e660008000800 */
        /* <DEDUP_REMOVED lines=18> */
[----:B------:R-:W2:Y:S01]  /*16b4e0*/  LDCU UR68, c[0x0][0x3b8] ;  /* 0x00007700ff4477ac */ /* 0x000ea20008000800 */
[----:B------:R-:W-:-:S04]  /*16b4f0*/  LOP3.LUT R58, R58, 0xffbfffff, RZ, 0xc0, !PT ;  /* 0xffbfffff3a3a7812 */ /* 0x000fc800078ec0ff */
[----:B------:R-:W-:-:S04]  /*16b500*/  @P1 LOP3.LUT R58, R58, 0x400000, RZ, 0xfc, !PT ;  /* 0x004000003a3a1812 */ /* 0x000fc800078efcff */
[----:B------:R-:W-:-:S04]  /*16b510*/  LOP3.LUT R58, R58, 0xffdfffff, RZ, 0xc0, !PT ;  /* 0xffdfffff3a3a7812 */ /* 0x000fc800078ec0ff */
[----:B------:R-:W-:Y:S02]  /*16b520*/  @P0 LOP3.LUT R58, R58, 0x200000, RZ, 0xfc, !PT ;  /* 0x002000003a3a0812 */ /* 0x000fe400078efcff */
[----:B------:R-:W-:Y:S01]  /*16b530*/  ISETP.GE.AND P0, PT, R0, UR39, PT ;  /* 0x0000002700007c0c */ /* 0x000fe2000bf06270 */
[----:B-1----:R-:W-:Y:S01]  /*16b540*/  VIADD R0, R105, UR48 ;  /* 0x0000003069007c36 */ /* 0x002fe20008000000 */
[----:B------:R-:W-:Y:S01]  /*16b550*/  LOP3.LUT R58, R58, 0xfffdffff, RZ, 0xc0, !PT ;  /* 0xfffdffff3a3a7812 */ /* 0x000fe200078ec0ff */
[----:B------:R-:W1:Y:S01]  /*16b560*/  LDCU UR39, c[0x0][0x3b8] ;  /* 0x00007700ff2777ac */ /* 0x000e620008000800 */
[----:B------:R-:W-:Y:S02]  /*16b570*/  ISETP.LT.AND P1, PT, R123, UR36, !P0 ;  /* 0x000000247b007c0c */ /* 0x000fe4000c721270 */
[----:B------:R2:W-:Y:S01]  /*16b580*/  STL [R1+0x30a4], R0 ;  /* 0x0030a40001007387 */ /* 0x0005e20000100800 */
[----:B------:R-:W-:Y:S01]  /*16b590*/  ISETP.LT.AND P3, PT, R126, UR74, !P0 ;  /* 0x0000004a7e007c0c */ /* 0x000fe2000c761270 */
[----:B------:R-:W1:Y:S01]  /*16b5a0*/  LDCU UR36, c[0x0][0x3b8] ;  /* 0x00007700ff2477ac */ /* 0x000e620008000800 */
[----:B------:R-:W-:Y:S01]  /*16b5b0*/  ISETP.LT.AND P2, PT, R125, UR73, !P0 ;  /* 0x000000497d007c0c */ /* 0x000fe2000c741270 */
[----:B------:R-:W1:Y:S01]  /*16b5c0*/  LDCU UR48, c[0x0][0x3b8] ;  /* 0x00007700ff3077ac */ /* 0x000e620008000800 */
[----:B--2---:R-:W-:-:S06]  /*16b5d0*/  VIADD R0, R0, UR38 ;  /* 0x0000002600007c36 */ /* 0x004fcc0008000000 */
[----:B------:R-:W-:Y:S01]  /*16b5e0*/  @P1 LOP3.LUT R58, R58, 0x20000, RZ, 0xfc, !PT ;  /* 0x000200003a3a1812 */ /* 0x000fe200078efcff */
[----:B------:R-:W2:Y:S01]  /*16b5f0*/  LDCU UR38, c[0x0][0x3b8] ;  /* 0x00007700ff2677ac */ /* 0x000ea20008000800 */
[----:B------:R1:W-:Y:S02]  /*16b600*/  STL [R1+0x30a0], R0 ;  /* 0x0030a00001007387 */ /* 0x0003e40000100800 */
[----:B------:R-:W-:Y:S01]  /*16b610*/  LOP3.LUT R58, R58, 0xffefffff, RZ, 0xc0, !PT ;  /* 0xffefffff3a3a7812 */ /* 0x000fe200078ec0ff */
[----:B------:R-:W2:Y:S01]  /*16b620*/  LDCU UR73, c[0x0][0x3b8] ;  /* 0x00007700ff4977ac */ /* 0x000ea20008000800 */
[----:B------:R-:W2:Y:S01]  /*16b630*/  LDCU UR74, c[0x0][0x398] ;  /* 0x00007300ff4a77ac */ /* 0x000ea20008000800 */
[----:B-1----:R-:W-:Y:S01]  /*16b640*/  VIADD R0, R0, UR53 ;  /* 0x0000003500007c36 */ /* 0x002fe20008000000 */
[----:B------:R-:W-:Y:S01]  /*16b650*/  @P3 LOP3.LUT R58, R58, 0x100000, RZ, 0xfc, !PT ;  /* 0x001000003a3a3812 */ /* 0x000fe200078efcff */
[----:B------:R-:W1:Y:S03]  /*16b660*/  LDCU UR53, c[0x0][0x3b8] ;  /* 0x00007700ff3577ac */ /* 0x000e660008000800 */
[----:B------:R2:W-:Y:S01]  /*16b670*/  STL [R1+0x3060], R0 ;  /* 0x0030600001007387 */ /* 0x0005e20000100800 */
[----:B------:R-:W-:Y:S01]  /*16b680*/  ISETP.LT.AND P1, PT, R124, UR72, !P0 ;  /* 0x000000487c007c0c */ /* 0x000fe2000c721270 */
[----:B------:R-:W1:Y:S01]  /*16b690*/  LDCU UR72, c[0x0][0x3b8] ;  /* 0x00007700ff4877ac */ /* 0x000e620008000800 */
[----:B------:R-:W-:Y:S01]  /*16b6a0*/  LOP3.LUT R58, R58, 0xfff7ffff, RZ, 0xc0, !PT ;  /* 0xfff7ffff3a3a7812 */ /* 0x000fe200078ec0ff */
[----:B--2---:R-:W-:-:S03]  /*16b6b0*/  VIADD R0, R0, UR55 ;  /* 0x0000003700007c36 */ /* 0x004fc60008000000 */
[----:B------:R-:W-:Y:S01]  /*16b6c0*/  @P2 LOP3.LUT R58, R58, 0x80000, RZ, 0xfc, !PT ;  /* 0x000800003a3a2812 */ /* 0x000fe200078efcff */
[----:B------:R-:W2:Y:S01]  /*16b6d0*/  LDCU UR55, c[0x0][0x3b8] ;  /* 0x00007700ff3777ac */ /* 0x000ea20008000800 */
[----:B------:R3:W-:Y:S01]  /*16b6e0*/  STL [R1+0x2ea0], R0 ;  /* 0x002ea00001007387 */ /* 0x0007e20000100800 */
[----:B------:R-:W-:Y:S01]  /*16b6f0*/  ISETP.LT.AND P2, PT, R121, UR5, !P0 ;  /* 0x0000000579007c0c */ /* 0x000fe2000c741270 */
[----:B------:R-:W1:Y:S01]  /*16b700*/  LDCU UR5, c[0x0][0x3b8] ;  /* 0x00007700ff0577ac */ /* 0x000e620008000800 */
[----:B------:R-:W-:Y:S01]  /*16b710*/  LOP3.LUT R58, R58, 0xfffbffff, RZ, 0xc0, !PT ;  /* 0xfffbffff3a3a7812 */ /* 0x000fe200078ec0ff */
[----:B---3--:R-:W-:-:S03]  /*16b720*/  VIADD R0, R0, UR46 ;  /* 0x0000002e00007c36 */ /* 0x008fc60008000000 */
[----:B------:R-:W-:Y:S01]  /*16b730*/  @P1 LOP3.LUT R58, R58, 0x40000, RZ, 0xfc, !PT ;  /* 0x000400003a3a1812 */ /* 0x000fe200078efcff */
[----:B------:R-:W3:Y:S01]  /*16b740*/  LDCU UR46, c[0x0][0x3b8] ;  /* 0x00007700ff2e77ac */ /* 0x000ee20008000800 */
[----:B------:R-:W-:Y:S01]  /*16b750*/  VIADD R252, R0, UR57 ;  /* 0x0000003900fc7c36 */ /* 0x000fe20008000000 */
[----:B------:R1:W-:Y:S01]  /*16b760*/  STL [R1+0x2d80], R0 ;  /* 0x002d800001007387 */ /* 0x0003e20000100800 */
[----:B------:R-:W-:Y:S01]  /*16b770*/  ISETP.LT.AND P3, PT, R122, UR11, !P0 ;  /* 0x0000000b7a007c0c */ /* 0x000fe2000c761270 */
[----:B------:R-:W2:Y:S01]  /*16b780*/  LDCU UR11, c[0x0][0x3b8] ;  /* 0x00007700ff0b77ac */ /* 0x000ea20008000800 */
[----:B------:R-:W-:Y:S02]  /*16b790*/  ISETP.LT.AND P1, PT, R129, UR10, !P0 ;  /* 0x0000000a81007c0c */ /* 0x000fe4000c721270 */
[----:B------:R-:W-:Y:S01]  /*16b7a0*/  ISETP.LT.AND P0, PT, R128, UR6, !P0 ;  /* 0x0000000680007c0c */ /* 0x000fe2000c701270 */
[----:B------:R-:W2:Y:S01]  /*16b7b0*/  LDCU UR6, c[0x0][0x3b8] ;  /* 0x00007700ff0677ac */ /* 0x000ea20008000800 */
[----:B-1----:R-:W-:Y:S01]  /*16b7c0*/  VIADD R0, R252, UR54 ;  /* 0x00000036fc007c36 */ /* 0x002fe20008000000 */
[----:B------:R-:W1:Y:S04]  /*16b7d0*/  LDCU UR10, c[0x0][0x3b8] ;  /* 0x00007700ff0a77ac */ /* 0x000e680008000800 */
[----:B------:R2:W-:Y:S01]  /*16b7e0*/  STL [R1+0x2cb0], R0 ;  /* 0x002cb00001007387 */ /* 0x0005e20000100800 */
[----:B------:R-:W1:Y:S01]  /*16b7f0*/  LDCU UR54, c[0x0][0x3b8] ;  /* 0x00007700ff3677ac */ /* 0x000e620008000800 */
[----:B------:R-:W-:Y:S01]  /*16b800*/  LOP3.LUT R58, R58, 0xfffeffff, RZ, 0xc0, !PT ;  /* 0xfffeffff3a3a7812 */ /* 0x000fe200078ec0ff */
[----:B------:R-:W1:Y:S01]  /*16b810*/  LDCU UR57, c[0x0][0x3b8] ;  /* 0x00007700ff3977ac */ /* 0x000e620008000800 */
[----:B--2---:R-:W-:Y:S01]  /*16b820*/  IADD3 R0, PT, PT, R0, UR52, RZ ;  /* 0x0000003400007c10 */ /* 0x004fe2000fffe0ff */
[----:B------:R-:W2:Y:S04]  /*16b830*/  LDCU UR52, c[0x0][0x3b8] ;  /* 0x00007700ff3477ac */ /* 0x000ea80008000800 */
[----:B------:R1:W-:Y:S02]  /*16b840*/  STL [R1+0x2cb4], R0 ;  /* 0x002cb40001007387 */ /* 0x0003e40000100800 */
[----:B-1----:R-:W-:Y:S01]  /*16b850*/  VIADD R0, R0, UR56 ;  /* 0x0000003800007c36 */ /* 0x002fe20008000000 */
[----:B------:R-:W-:Y:S01]  /*16b860*/  @P3 LOP3.LUT R58, R58, 0x10000, RZ, 0xfc, !PT ;  /* 0x000100003a3a3812 */ /* 0x000fe200078efcff */
[----:B------:R-:W1:Y:S03]  /*16b870*/  LDCU UR56, c[0x0][0x3b8] ;  /* 0x00007700ff3877ac */ /* 0x000e660008000800 */
[----:B------:R2:W-:Y:S02]  /*16b880*/  STL [R1+0x2cb8], R0 ;  /* 0x002cb80001007387 */ /* 0x0005e40000100800 */
[----:B--2---:R-:W-:Y:S01]  /*16b890*/  VIADD R0, R0, UR5 ;  /* 0x0000000500007c36 */ /* 0x004fe20008000000 */
[----:B------:R-:W2:Y:S04]  /*16b8a0*/  LDCU UR5, c[0x0][0x3b8] ;  /* 0x00007700ff0577ac */ /* 0x000ea80008000800 */
[----:B------:R1:W-:Y:S02]  /*16b8b0*/  STL [R1+0x2cbc], R0 ;  /* 0x002cbc0001007387 */ /* 0x0003e40000100800 */
[----:B-1----:R-:W-:Y:S01]  /*16b8c0*/  VIADD R0, R0, UR6 ;  /* 0x0000000600007c36 */ /* 0x002fe20008000000 */
[----:B------:R-:W1:Y:S04]  /*16b8d0*/  LDCU UR6, c[0x0][0x3b8] ;  /* 0x00007700ff0677ac */ /* 0x000e680008000800 */
        /* <DEDUP_REMOVED lines=16> */
[----:B---3--:R-:W-:Y:S01]  /*16b9e0*/  VIADD R0, R0, UR46 ;  /* 0x0000002e00007c36 */ /* 0x008fe20008000000 */
[----:B------:R-:W3:Y:S04]  /*16b9f0*/  LDCU UR46, c[0x0][0x3b8] ;  /* 0x00007700ff2e77ac */ /* 0x000ee80008000800 */
[----:B------:R1:W-:Y:S02]  /*16ba00*/  STL [R1+0x2cd8], R0 ;  /* 0x002cd80001007387 */ /* 0x0003e40000100800 */
[----:B-1----:R-:W-:Y:S01]  /*16ba10*/  IADD3 R0, PT, PT, R0, UR48, RZ ;  /* 0x0000003000007c10 */ /* 0x002fe2000fffe0ff */
        /* <DEDUP_REMOVED lines=29> */
[----:B---3--:R-:W-:Y:S01]  /*16bbf0*/  IADD3 R0, PT, PT, R0, UR46, RZ ;  /* 0x0000002e00007c10 */ /* 0x008fe2000fffe0ff */
[----:B------:R-:W3:Y:S04]  /*16bc00*/  LDCU UR46, c[0x0][0x3b8] ;  /* 0x00007700ff2e77ac */ /* 0x000ee80008000800 */
        /* <DEDUP_REMOVED lines=28> */
[----:B--2---:R-:W-:Y:S01]  /*16bdd0*/  IADD3 R0, PT, PT, R0, UR39, RZ ;  /* 0x0000002700007c10 */ /* 0x004fe2000fffe0ff */
[----:B------:R-:W2:Y:S04]  /*16bde0*/  LDCU UR39, c[0x0][0x3b8] ;  /* 0x00007700ff2777ac */ /* 0x000ea80008000800 */
[----:B------:R3:W-:Y:S02]  /*16bdf0*/  STL [R1+0x2d2c], R0 ;  /* 0x002d2c0001007387 */ /* 0x0007e40000100800 */
[----:B---3--:R-:W-:Y:S01]  /*16be00*/  VIADD R0, R0, UR46 ;  /* 0x0000002e00007c36 */ /* 0x008fe20008000000 */
        /* <DEDUP_REMOVED lines=26> */
[----:B-1----:R-:W-:Y:S01]  /*16bfb0*/  IADD3 R0, PT, PT, R0, UR38, RZ ;  /* 0x0000002600007c10 */ /* 0x002fe2000fffe0ff */
        /* <DEDUP_REMOVED lines=534> */
[----:B------:R-:W-:Y:S01]  /*16e120*/  LOP3.LUT R58, R58, 0xffff7fff, RZ, 0xc0, !PT ;  /* 0xffff7fff3a3a7812 */ /* 0x000fe200078ec0ff */
[----:B------:R-:W3:Y:S03]  /*16e130*/  LDCU UR46, c[0x0][0x3b8] ;  /* 0x00007700ff2e77ac */ /* 0x000ee60008000800 */
[----:B------:R1:W-:Y:S02]  /*16e140*/  STL [R1+0x3024], R0 ;  /* 0x0030240001007387 */ /* 0x0003e40000100800 */
[----:B-1----:R-:W-:Y:S01]  /*16e150*/  VIADD R0, R0, UR48 ;  /* 0x0000003000007c36 */ /* 0x002fe20008000000 */
[----:B------:R-:W-:Y:S01]  /*16e160*/  @P2 LOP3.LUT R58, R58, 0x8000, RZ, 0xfc, !PT ;  /* 0x000080003a3a2812 */ /* 0x000fe200078efcff */
[----:B------:R-:W1:Y:S03]  /*16e170*/  LDCU UR48, c[0x0][0x3b8] ;  /* 0x00007700ff3077ac */ /* 0x000e660008000800 */
        /* <DEDUP_REMOVED lines=8> */
[----:B------:R-:W-:Y:S01]  /*16e200*/  LOP3.LUT R58, R58, 0xffffbfff, RZ, 0xc0, !PT ;  /* 0xffffbfff3a3a7812 */ /* 0x000fe200078ec0ff */
[----:B------:R-:W2:Y:S03]  /*16e210*/  LDCU UR5, c[0x0][0x3b8] ;  /* 0x00007700ff0577ac */ /* 0x000ea60008000800 */
[----:B------:R1:W-:Y:S02]  /*16e220*/  STL [R1+0x3034], R0 ;  /* 0x0030340001007387 */ /* 0x0003e40000100800 */
[----:B-1----:R-:W-:Y:S01]  /*16e230*/  VIADD R0, R0, UR6 ;  /* 0x0000000600007c36 */ /* 0x002fe20008000000 */
[----:B------:R-:W-:Y:S01]  /*16e240*/  @P1 LOP3.LUT R58, R58, 0x4000, RZ, 0xfc, !PT ;  /* 0x000040003a3a1812 */ /* 0x000fe200078efcff */
[----:B------:R-:W1:Y:S03]  /*16e250*/  LDCU UR6, c[0x0][0x3b8] ;  /* 0x00007700ff0677ac */ /* 0x000e660008000800 */
[----:B------:R2:W-:Y:S02]  /*16e260*/  STL [R1+0x305c], R0 ;  /* 0x00305c0001007387 */ /* 0x0005e40000100800 */
[----:B--2---:R-:W-:-:S05]  /*16e270*/  VIADD R0, R0, UR10 ;  /* 0x0000000a00007c36 */ /* 0x004fca0008000000 */
[----:B------:R2:W-:Y:S02]  /*16e280*/  STL [R1+0x306c], R0 ;  /* 0x00306c0001007387 */ /* 0x0005e40000100800 */
[----:B--2---:R-:W-:Y:S01]  /*16e290*/  VIADD R0, R0, UR11 ;  /* 0x0000000b00007c36 */ /* 0x004fe20008000000 */
[----:B------:R-:W2:Y:S04]  /*16e2a0*/  LDCU.64 UR10, c[0x0][0x398] ;  /* 0x00007300ff0a77ac */ /* 0x000ea80008000a00 */
[----:B------:R1:W-:Y:S02]  /*16e2b0*/  STL [R1+0x3070], R0 ;  /* 0x0030700001007387 */ /* 0x0003e40000100800 */
[----:B-1----:R-:W-:Y:S01]  /*16e2c0*/  VIADD R0, R0, UR36 ;  /* 0x0000002400007c36 */ /* 0x002fe20008000000 */
[----:B------:R-:W-:Y:S01]  /*16e2d0*/  LOP3.LUT R58, R58, 0xffffdfff, RZ, 0xc0, !PT ;  /* 0xffffdfff3a3a7812 */ /* 0x000fe200078ec0ff */
[----:B------:R-:W1:Y:S03]  /*16e2e0*/  LDCU UR36, c[0x0][0x3b8] ;  /* 0x00007700ff2477ac */ /* 0x000e660008000800 */
[----:B------:R2:W-:Y:S02]  /*16e2f0*/  STL [R1+0x3084], R0 ;  /* 0x0030840001007387 */ /* 0x0005e40000100800 */
[----:B--2---:R-:W-:Y:S01]  /*16e300*/  VIADD R0, R0, UR38 ;  /* 0x0000002600007c36 */ /* 0x004fe20008000000 */
[----:B------:R-:W-:Y:S01]  /*16e310*/  @P0 LOP3.LUT R58, R58, 0x2000, RZ, 0xfc, !PT ;  /* 0x000020003a3a0812 */ /* 0x000fe200078efcff */
[----:B------:R-:W2:Y:S03]  /*16e320*/  LDCU UR38, c[0x0][0x398] ;  /* 0x00007300ff2677ac */ /* 0x000ea60008000800 */
[----:B------:R1:W-:Y:S02]  /*16e330*/  STL [R1+0x3098], R0 ;  /* 0x0030980001007387 */ /* 0x0003e40000100800 */
[----:B-1----:R-:W-:Y:S01]  /*16e340*/  VIADD R0, R0, UR39 ;  /* 0x0000002700007c36 */ /* 0x002fe20008000000 */
[----:B------:R-:W1:Y:S04]  /*16e350*/  LDCU UR39, c[0x0][0x398] ;  /* 0x00007300ff2777ac */ /* 0x000e680008000800 */
[----:B------:R2:W-:Y:S02]  /*16e360*/  STL [R1+0x3094], R0 ;  /* 0x0030940001007387 */ /* 0x0005e40000100800 */
[----:B--2---:R-:W-:Y:S01]  /*16e370*/  VIADD R0, R0, UR53 ;  /* 0x0000003500007c36 */ /* 0x004fe20008000000 */
[----:B------:R-:W2:Y:S04]  /*16e380*/  LDCU UR53, c[0x0][0x398] ;  /* 0x00007300ff3577ac */ /* 0x000ea80008000800 */
[----:B------:R1:W-:Y:S02]  /*16e390*/  STL [R1+0x3090], R0 ;  /* 0x0030900001007387 */ /* 0x0003e40000100800 */
[----:B-1----:R-:W-:-:S05]  /*16e3a0*/  IADD3 R0, PT, PT, R0, UR54, RZ ;  /* 0x0000003600007c10 */ /* 0x002fca000fffe0ff */
[----:B------:R1:W-:Y:S02]  /*16e3b0*/  STL [R1+0x308c], R0 ;  /* 0x00308c0001007387 */ /* 0x0003e40000100800 */
[----:B-1----:R-:W-:Y:S01]  /*16e3c0*/  VIADD R0, R0, UR55 ;  /* 0x0000003700007c36 */ /* 0x002fe20008000000 */
[----:B------:R-:W-:Y:S01]  /*16e3d0*/  LOP3.LUT R58, R58, 0xfffffdff, RZ, 0xc0, !PT ;  /* 0xfffffdff3a3a7812 */ /* 0x000fe200078ec0ff */
[----:B------:R-:W1:Y:S03]  /*16e3e0*/  LDCU.64 UR54, c[0x0][0x398] ;  /* 0x00007300ff3677ac */ /* 0x000e660008000a00 */
[----:B------:R2:W-:Y:S02]  /*16e3f0*/  STL [R1+0x3088], R0 ;  /* 0x0030880001007387 */ /* 0x0005e40000100800 */
[----:B--2---:R-:W-:-:S05]  /*16e400*/  VIADD R0, R0, UR52 ;  /* 0x0000003400007c36 */ /* 0x004fca0008000000 */
[----:B------:R2:W-:Y:S02]  /*16e410*/  STL [R1+0x3080], R0 ;  /* 0x0030800001007387 */ /* 0x0005e40000100800 */
[----:B--2---:R-:W-:Y:S01]  /*16e420*/  VIADD R0, R0, UR57 ;  /* 0x0000003900007c36 */ /* 0x004fe20008000000 */
[----:B------:R-:W2:Y:S03]  /*16e430*/  LDCU UR57, c[0x0][0x398] ;  /* 0x00007300ff3977ac */ /* 0x000ea60008000800 */
[----:B------:R-:W-:Y:S01]  /*16e440*/  VIADD R105, R0, UR71 ;  /* 0x0000004700697c36 */ /* 0x000fe20008000000 */
[----:B------:R1:W-:Y:S01]  /*16e450*/  STL [R1+0x307c], R0 ;  /* 0x00307c0001007387 */ /* 0x0003e20000100800 */
[----:B------:R-:W2:Y:S01]  /*16e460*/  LDCU UR71, c[0x0][0x3b8] ;  /* 0x00007700ff4777ac */ /* 0x000ea20008000800 */
[----:B-1----:R-:W-:-:S05]  /*16e470*/  VIADD R0, R127, 0x49 ;  /* 0x000000497f007836 */ /* 0x002fca0000000000 */
[----:B------:R-:W-:-:S04]  /*16e480*/  ISETP.GE.AND P0, PT, R0, UR47, PT ;  /* 0x0000002f00007c0c */ /* 0x000fc8000bf06270 */
[----:B------:R-:W-:Y:S01]  /*16e490*/  ISETP.LT.AND P1, PT, R123, UR10, !P0 ;  /* 0x0000000a7b007c0c */ /* 0x000fe2000c721270 */
[----:B------:R-:W1:Y:S01]  /*16e4a0*/  LDCU UR10, c[0x0][0x398] ;  /* 0x00007300ff0a77ac */ /* 0x000e620008000800 */
[----:B------:R-:W-:Y:S02]  /*16e4b0*/  ISETP.LT.AND P3, PT, R126, UR53, !P0 ;  /* 0x000000357e007c0c */ /* 0x000fe4000c761270 */
[----:B------:R-:W-:Y:S01]  /*16e4c0*/  ISETP.LT.AND P2, PT, R125, UR39, !P0 ;  /* 0x000000277d007c0c */ /* 0x000fe2000c741270 */
[----:B------:R-:W-:Y:S01]  /*16e4d0*/  VIADD R0, R127, 0x47 ;  /* 0x000000477f007836 */ /* 0x000fe20000000000 */
[----:B------:R-:W1:Y:S07]  /*16e4e0*/  LDCU.64 UR52, c[0x0][0x398] ;  /* 0x00007300ff3477ac */ /* 0x000e6e0008000a00 */
        /* <DEDUP_REMOVED lines=27> */
[----:B------:R-:W-:Y:S02]  /*16e6a0*/  LOP3.LUT R58, R58, 0xfffffffd, RZ, 0xc0, !PT ;  /* 0xfffffffd3a3a7812 */ /* 0x000fe400078ec0ff */
[----:B------:R-:W-:Y:S01]  /*16e6b0*/  ISETP.LT.AND P2, PT, R125, UR10, !P0 ;  /* 0x0000000a7d007c0c */ /* 0x000fe2000c741270 */
[----:B------:R-:W1:Y:S06]  /*16e6c0*/  LDCU UR10, c[0x0][0x398] ;  /* 0x00007300ff0a77ac */ /* 0x000e6c0008000800 */
[----:B------:R-:W-:-:S04]  /*16e6d0*/  @P1 LOP3.LUT R58, R58, 0x2, RZ, 0xfc, !PT ;  /* 0x000000023a3a1812 */ /* 0x000fc800078efcff */
        /* <DEDUP_REMOVED lines=15> */
[----:B--2---:R-:W-:Y:S02]  /*16e7d0*/  ISETP.LT.AND P0, PT, R128, UR57, !P0 ;  /* 0x0000003980007c0c */ /* 0x004fe4000c701270 */
[----:B------:R-:W-:-:S04]  /*16e7e0*/  LOP3.LUT R57, R57, 0xbfffffff, RZ, 0xc0, !PT ;  /* 0xbfffffff39397812 */ /* 0x000fc800078ec0ff */
[----:B------:R-:W-:-:S04]  /*16e7f0*/  @P1 LOP3.LUT R57, R57, 0x40000000, RZ, 0xfc, !PT ;  /* 0x4000000039391812 */ /* 0x000fc800078efcff */
[----:B------:R-:W-:-:S04]  /*16e800*/  LOP3.LUT R57, R57, 0xdfffffff, RZ, 0xc0, !PT ;  /* 0xdfffffff39397812 */ /* 0x000fc800078ec0ff */
[----:B------:R-:W-:Y:S02]  /*16e810*/  @P0 LOP3.LUT R57, R57, 0x20000000, RZ, 0xfc, !PT ;  /* 0x2000000039390812 */ /* 0x000fe400078efcff */
[----:B------:R-:W-:-:S04]  /*16e820*/  ISETP.GE.AND P0, PT, R0, UR11, PT ;  /* 0x0000000b00007c0c */ /* 0x000fc8000bf06270 */
[----:B------:R-:W-:Y:S02]  /*16e830*/  ISETP.LT.AND P2, PT, R123, UR54, !P0 ;  /* 0x000000367b007c0c */ /* 0x000fe4000c741270 */
[----:B-1----:R-:W-:Y:S02]  /*16e840*/  ISETP.LT.AND P1, PT, R126, UR76, !P0 ;  /* 0x0000004c7e007c0c */ /* 0x002fe4000c721270 */
[----:B------:R-:W-:Y:S02]  /*16e850*/  LOP3.LUT R57, R57, 0xfdffffff, RZ, 0xc0, !PT ;  /* 0xfdffffff39397812 */ /* 0x000fe400078ec0ff */
[----:B------:R-:W-:-:S04]  /*16e860*/  LOP3.LUT R58, R58, 0xfffffffe, RZ, 0xc0, !PT ;  /* 0xfffffffe3a3a7812 */ /* 0x000fc800078ec0ff */
[----:B------:R-:W-:-:S03]  /*16e870*/  @P3 LOP3.LUT R58, R58, 0x1, RZ, 0xfc, !PT ;  /* 0x000000013a3a3812 */ /* 0x000fc600078efcff */
[----:B------:R-:W-:Y:S02]  /*16e880*/  @P2 LOP3.LUT R57, R57, 0x2000000, RZ, 0xfc, !PT ;  /* 0x0200000039392812 */ /* 0x000fe400078efcff */
[----:B------:R-:W-:Y:S02]  /*16e890*/  ISETP.LT.AND P3, PT, R125, UR77, !P0 ;  /* 0x0000004d7d007c0c */ /* 0x000fe4000c761270 */
[----:B------:R-:W-:-:S04]  /*16e8a0*/  LOP3.LUT R57, R57, 0xefffffff, RZ, 0xc0, !PT ;  /* 0xefffffff39397812 */ /* 0x000fc800078ec0ff */
        /* <DEDUP_REMOVED lines=11> */
[----:B------:R-:W-:Y:S01]  /*16e960*/  LOP3.LUT R57, R57, 0xff7fffff, RZ, 0xc0, !PT ;  /* 0xff7fffff39397812 */ /* 0x000fe200078ec0ff */
[----:B------:R1:W-:Y:S01]  /*16e970*/  STL [R1+0x3078], R105 ;  /* 0x0030786901007387 */ /* 0x0003e20000100800 */
[----:B---3--:R-:W-:Y:S01]  /*16e980*/  VIADD R107, R105, UR46 ;  /* 0x0000002e696b7c36 */ /* 0x008fe20008000000 */
[----:B------:R-:W-:Y:S01]  /*16e990*/  ISETP.LT.AND P1, PT, R128, UR12, !P0 ;  /* 0x0000000c80007c0c */ /* 0x000fe2000c721270 */
[----:B------:R-:W-:Y:S01]  /*16e9a0*/  VIADD R104, R127, 0x42 ;  /* 0x000000427f687836 */ /* 0x000fe20000000000 */
[----:B------:R-:W-:Y:S01]  /*16e9b0*/  @P3 LOP3.LUT R57, R57, 0x800000, RZ, 0xfc, !PT ;  /* 0x0080000039393812 */ /* 0x000fe200078efcff */
[----:B------:R-:W2:Y:S03]  /*16e9c0*/  LDCU.64 UR46, c[0x0][0x398] ;  /* 0x00007300ff2e77ac */ /* 0x000ea60008000a00 */
[----:B------:R-:W-:-:S02]  /*16e9d0*/  LOP3.LUT R57, R57, 0xffbfffff, RZ, 0xc0, !PT ;  /* 0xffbfffff39397812 */ /* 0x000fc400078ec0ff */
[----:B-1----:R-:W-:Y:S02]  /*16e9e0*/  IADD3 R105, PT, PT, R127, 0x46, RZ ;  /* 0x000000467f697810 */ /* 0x002fe40007ffe0ff */
[----:B------:R-:W-:Y:S02]  /*16e9f0*/  @P2 LOP3.LUT R57, R57, 0x400000, RZ, 0xfc, !PT ;  /* 0x0040000039392812 */ /* 0x000fe400078efcff */
[----:B------:R-:W-:Y:S02]  /*16ea00*/  ISETP.GE.AND P0, PT, R105, UR39, PT ;  /* 0x0000002769007c0c */ /* 0x000fe4000bf06270 */
[----:B------:R-:W-:Y:S02]  /*16ea10*/  LOP3.LUT R57, R57, 0xffdfffff, RZ, 0xc0, !PT ;  /* 0xffdfffff39397812 */ /* 0x000fe400078ec0ff */
[----:B------:R-:W-:Y:S02]  /*16ea20*/  ISETP.LT.AND P2, PT, R123, UR52, !P0 ;  /* 0x000000347b007c0c */ /* 0x000fe4000c741270 */
[----:B------:R-:W-:-:S02]  /*16ea30*/  @P1 LOP3.LUT R57, R57, 0x200000, RZ, 0xfc, !PT ;  /* 0x0020000039391812 */ /* 0x000fc400078efcff */
[----:B------:R-:W-:Y:S02]  /*16ea40*/  ISETP.LT.AND P1, PT, R126, UR9, !P0 ;  /* 0x000000097e007c0c */ /* 0x000fe4000c721270 */
[----:B------:R-:W-:Y:S02]  /*16ea50*/  LOP3.LUT R57, R57, 0xfffdffff, RZ, 0xc0, !PT ;  /* 0xfffdffff39397812 */ /* 0x000fe400078ec0ff */
[----:B------:R-:W-:-:S05]  /*16ea60*/  ISETP.LT.AND P3, PT, R125, UR8, !P0 ;  /* 0x000000087d007c0c */ /* 0x000fca000c761270 */
[----:B------:R-:W-:-:S04]  /*16ea70*/  @P2 LOP3.LUT R57, R57, 0x20000, RZ, 0xfc, !PT ;  /* 0x0002000039392812 */ /* 0x000fc800078efcff */
        /* <DEDUP_REMOVED lines=10> */
[----:B------:R-:W-:Y:S01]  /*16eb20*/  VIADD R109, R107, UR51 ;  /* 0x000000336b6d7c36 */ /* 0x000fe20008000000 */
[----:B------:R-:W1:Y:S02]  /*16eb30*/  LDCU.64 UR50, c[0x0][0x398] ;  /* 0x00007300ff3277ac */ /* 0x000e640008000a00 */
[----:B------:R-:W-:Y:S02]  /*16eb40*/  @P1 LOP3.LUT R57, R57, 0x10000, RZ, 0xfc, !PT ;  /* 0x0001000039391812 */ /* 0x000fe400078efcff */
[----:B----4-:R-:W-:-:S02]  /*16eb50*/  ISETP.LT.AND P2, PT, R129, UR22, !P0 ;  /* 0x0000001681007c0c */ /* 0x010fc4000c741270 */
[----:B------:R-:W-:-:S04]  /*16eb60*/  LOP3.LUT R57, R57, 0xffff7fff, RZ, 0xc0, !PT ;  /* 0xffff7fff39397812 */ /* 0x000fc800078ec0ff */
[----:B------:R-:W-:Y:S02]  /*16eb70*/  @P3 LOP3.LUT R57, R57, 0x8000, RZ, 0xfc, !PT ;  /* 0x0000800039393812 */ /* 0x000fe400078efcff */
[----:B------:R-:W-:Y:S02]  /*16eb80*/  ISETP.LT.AND P1, PT, R128, UR21, !P0 ;  /* 0x0000001580007c0c */ /* 0x000fe4000c721270 */
[----:B------:R-:W-:Y:S02]  /*16eb90*/  LOP3.LUT R57, R57, 0xffffbfff, RZ, 0xc0, !PT ;  /* 0xffffbfff39397812 */ /* 0x000fe400078ec0ff */
[----:B------:R-:W-:Y:S02]  /*16eba0*/  ISETP.GE.AND P0, PT, R106, UR55, PT ;  /* 0x000000376a007c0c */ /* 0x000fe4000bf06270 */
[----:B------:R-:W-:Y:S02]  /*16ebb0*/  @P2 LOP3.LUT R57, R57, 0x4000, RZ, 0xfc, !PT ;  /* 0x0000400039392812 */ /* 0x000fe400078efcff */
[----:B-1----:R-:W-:-:S02]  /*16ebc0*/  ISETP.LT.AND P2, PT, R123, UR50, !P0 ;  /* 0x000000327b007c0c */ /* 0x002fc4000c741270 */
        /* <DEDUP_REMOVED lines=16> */
[----:B------:R-:W-:Y:S03]  /*16ecd0*/  STL [R1+0x3074], R107 ;  /* 0x0030746b01007387 */ /* 0x000fe60000100800 */
[----:B------:R-:W-:Y:S01]  /*16ece0*/  @P1 LOP3.LUT R57, R57, 0x100, RZ, 0xfc, !PT ;  /* 0x0000010039391812 */ /* 0x000fe200078efcff */
[----:B------:R1:W-:Y:S01]  /*16ecf0*/  STL [R1+0x3068], R109 ;  /* 0x0030686d01007387 */ /* 0x0003e20000100800 */
[----:B------:R-:W-:-:S02]  /*16ed00*/  ISETP.LT.AND P2, PT, R129, UR29, !P0 ;  /* 0x0000001d81007c0c */ /* 0x000fc4000c741270 */
[----:B------:R-:W-:Y:S01]  /*16ed10*/  LOP3.LUT R57, R57, 0xffffff7f, RZ, 0xc0, !PT ;  /* 0xffffff7f39397812 */ /* 0x000fe200078ec0ff */
[----:B-1----:R-:W-:Y:S01]  /*16ed20*/  VIADD R109, R109, UR48 ;  /* 0x000000306d6d7c36 */ /* 0x002fe20008000000 */
[----:B------:R-:W1:Y:S02]  /*16ed30*/  LDCU.64 UR48, c[0x0][0x398] ;  /* 0x00007300ff3077ac */ /* 0x000e640008000a00 */
[----:B------:R-:W-:Y:S01]  /*16ed40*/  @P3 LOP3.LUT R57, R57, 0x80, RZ, 0xfc, !PT ;  /* 0x0000008039393812 */ /* 0x000fe200078efcff */
[----:B------:R-:W-:Y:S01]  /*16ed50*/  VIADD R107, R127, 0x44 ;  /* 0x000000447f6b7836 */ /* 0x000fe20000000000 */
[----:B------:R-:W-:Y:S02]  /*16ed60*/  ISETP.LT.AND P1, PT, R128, UR28, !P0 ;  /* 0x0000001c80007c0c */ /* 0x000fe4000c721270 */
[----:B------:R-:W-:Y:S02]  /*16ed70*/  LOP3.LUT R57, R57, 0xffffffbf, RZ, 0xc0, !PT ;  /* 0xffffffbf39397812 */ /* 0x000fe400078ec0ff */
[----:B------:R-:W-:-:S02]  /*16ed80*/  ISETP.GE.AND P0, PT, R107, UR53, PT ;  /* 0x000000356b007c0c */ /* 0x000fc4000bf06270 */
[----:B------:R-:W-:-:S04]  /*16ed90*/  @P2 LOP3.LUT R57, R57, 0x40, RZ, 0xfc, !PT ;  /* 0x0000004039392812 */ /* 0x000fc800078efcff */
[----:B------:R-:W-:Y:S02]  /*16eda0*/  LOP3.LUT R57, R57, 0xffffffdf, RZ, 0xc0, !PT ;  /* 0xffffffdf39397812 */ /* 0x000fe400078ec0ff */
[----:B-1----:R-:W-:Y:S02]  /*16edb0*/  ISETP.LT.AND P2, PT, R123, UR48, !P0 ;  /* 0x000000307b007c0c */ /* 0x002fe4000c741270 */
[----:B------:R-:W-:Y:S02]  /*16edc0*/  @P1 LOP3.LUT R57, R57, 0x20, RZ, 0xfc, !PT ;  /* 0x0000002039391812 */ /* 0x000fe400078efcff */
        /* <DEDUP_REMOVED lines=10> */
[----:B------:R-:W-:Y:S02]  /*16ee70*/  ISETP.LT.AND P1, PT, R122, UR58, !P0 ;  /* 0x0000003a7a007c0c */ /* 0x000fe4000c721270 */
[----:B------:R-:W-:Y:S01]  /*16ee80*/  LOP3.LUT R57, R57, 0xfffffffb, RZ, 0xc0, !PT ;  /* 0xfffffffb39397812 */ /* 0x000fe200078ec0ff */
[----:B------:R-:W-:Y:S01]  /*16ee90*/  VIADD R112, R109, UR36 ;  /* 0x000000246d707c36 */ /* 0x000fe20008000000 */
[----:B------:R-:W1:Y:S02]  /*16eea0*/  LDCU.64 UR36, c[0x0][0x398] ;  /* 0x00007300ff2477ac */ /* 0x000e640008000a00 */
[----:B------:R-:W-:-:S02]  /*16eeb0*/  @P2 LOP3.LUT R57, R57, 0x4, RZ, 0xfc, !PT ;  /* 0x0000000439392812 */ /* 0x000fc400078efcff */
[----:B------:R-:W-:Y:S02]  /*16eec0*/  ISETP.LT.AND P2, PT, R129, UR43, !P0 ;  /* 0x0000002b81007c0c */ /* 0x000fe4000c741270 */
[----:B------:R-:W-:Y:S02]  /*16eed0*/  LOP3.LUT R57, R57, 0xfffffffe, RZ, 0xc0, !PT ;  /* 0xfffffffe39397812 */ /* 0x000fe400078ec0ff */
[----:B------:R-:W-:Y:S02]  /*16eee0*/  @P3 LOP3.LUT R2, R2, 0x80000000, RZ, 0xfc, !PT ;  /* 0x8000000002023812 */ /* 0x000fe400078efcff */
[----:B------:R-:W-:Y:S02]  /*16eef0*/  @P1 LOP3.LUT R57, R57, 0x1, RZ, 0xfc, !PT ;  /* 0x0000000139391812 */ /* 0x000fe400078efcff */
[----:B------:R-:W-:Y:S02]  /*16ef00*/  ISETP.LT.AND P1, PT, R128, UR35, !P0 ;  /* 0x0000002380007c0c */ /* 0x000fe4000c721270 */
[----:B------:R-:W-:-:S02]  /*16ef10*/  LOP3.LUT R2, R2, 0xbfffffff, RZ, 0xc0, !PT ;  /* 0xbfffffff02027812 */ /* 0x000fc400078ec0ff */
[----:B------:R-:W-:Y:S02]  /*16ef20*/  ISETP.GE.AND P0, PT, R108, UR51, PT ;  /* 0x000000336c007c0c */ /* 0x000fe4000bf06270 */
[----:B------:R-:W-:Y:S02]  /*16ef30*/  @P2 LOP3.LUT R2, R2, 0x40000000, RZ, 0xfc, !PT ;  /* 0x4000000002022812 */ /* 0x000fe400078efcff */
[----:B-1----:R-:W-:Y:S02]  /*16ef40*/  ISETP.LT.AND P2, PT, R123, UR36, !P0 ;  /* 0x000000247b007c0c */ /* 0x002fe4000c741270 */
        /* <DEDUP_REMOVED lines=23> */
[----:B------:R-:W-:Y:S02]  /*16f0c0*/  ISETP.GE.AND P0, PT, R104, UR49, PT ;  /* 0x0000003168007c0c */ /* 0x000fe4000bf06270 */
[----:B------:R-:W-:-:S04]  /*16f0d0*/  LOP3.LUT R2, R2, 0xffdfffff, RZ, 0xc0, !PT ;  /* 0xffdfffff02027812 */ /* 0x000fc800078ec0ff */
[----:B------:R-:W-:Y:S02]  /*16f0e0*/  @P1 LOP3.LUT R2, R2, 0x200000, RZ, 0xfc, !PT ;  /* 0x0020000002021812 */ /* 0x000fe400078efcff */
[----:B------:R-:W-:Y:S02]  /*16f0f0*/  ISETP.LT.AND P1, PT, R126, UR60, !P0 ;  /* 0x0000003c7e007c0c */ /* 0x000fe4000c721270 */
[----:B------:R-:W-:Y:S02]  /*16f100*/  ISETP.LT.AND P3, PT, R125, UR59, !P0 ;  /* 0x0000003b7d007c0c */ /* 0x000fe4000c761270 */
[----:B------:R-:W-:Y:S01]  /*16f110*/  LOP3.LUT R2, R2, 0xffefffff, RZ, 0xc0, !PT ;  /* 0xffefffff02027812 */ /* 0x000fe200078ec0ff */
[----:B------:R-:W-:Y:S01]  /*16f120*/  VIADD R115, R112, UR56 ;  /* 0x0000003870737c36 */ /* 0x000fe20008000000 */
[----:B------:R-:W1:Y:S01]  /*16f130*/  LDCU.64 UR56, c[0x0][0x398] ;  /* 0x00007300ff3877ac */ /* 0x000e620008000a00 */
[----:B------:R-:W-:-:S06]  /*16f140*/  ISETP.LT.AND P2, PT, R124, UR27, !P0 ;  /* 0x0000001b7c007c0c */ /* 0x000fcc000c741270 */
[----:B------:R-:W-:-:S04]  /*16f150*/  @P1 LOP3.LUT R2, R2, 0x100000, RZ, 0xfc, !PT ;  /* 0x0010000002021812 */ /* 0x000fc800078efcff */
[----:B------:R-:W-:-:S04]  /*16f160*/  LOP3.LUT R2, R2, 0xfffeffff, RZ, 0xc0, !PT ;  /* 0xfffeffff02027812 */ /* 0x000fc800078ec0ff */
[----:B------:R-:W-:Y:S02]  /*16f170*/  @P3 LOP3.LUT R2, R2, 0x10000, RZ, 0xfc, !PT ;  /* 0x0001000002023812 */ /* 0x000fe400078efcff */
[----:B------:R-:W-:Y:S02]  /*16f180*/  ISETP.LT.AND P1, PT, R123, UR67, !P0 ;  /* 0x000000437b007c0c */ /* 0x000fe4000c721270 */
[----:B------:R-:W-:Y:S01]  /*16f190*/  LOP3.LUT R2, R2, 0xffff7fff, RZ, 0xc0, !PT ;  /* 0xffff7fff02027812 */ /* 0x000fe200078ec0ff */
[----:B------:R-:W-:Y:S03]  /*16f1a0*/  STL [R1+0x3064], R109 ;  /* 0x0030646d01007387 */ /* 0x000fe60000100800 */
[----:B------:R-:W-:Y:S01]  /*16f1b0*/  @P2 LOP3.LUT R2, R2, 0x8000, RZ, 0xfc, !PT ;  /* 0x0000800002022812 */ /* 0x000fe200078efcff */
[----:B------:R-:W-:Y:S01]  /*16f1c0*/  STL [R1+0x3058], R112 ;  /* 0x0030587001007387 */ /* 0x000fe20000100800 */
[----:B-1----:R-:W-:-:S03]  /*16f1d0*/  ISETP.LT.AND P3, PT, R122, UR56, !P0 ;  /* 0x000000387a007c0c */ /* 0x002fc6000c761270 */
[----:B------:R1:W-:Y:S01]  /*16f1e0*/  STL [R1+0x3054], R115 ;  /* 0x0030547301007387 */ /* 0x0003e20000100800 */
[----:B------:R-:W-:Y:S01]  /*16f1f0*/  LOP3.LUT R2, R2, 0xffffbfff, RZ, 0xc0, !PT ;  /* 0xffffbfff02027812 */ /* 0x000fe200078ec0ff */
[----:B-1----:R-:W-:-:S03]  /*16f200*/  VIADD R115, R115, UR5 ;  /* 0x0000000573737c36 */ /* 0x002fc60008000000 */
[----:B------:R-:W-:Y:S02]  /*16f210*/  @P1 LOP3.LUT R2, R2, 0x4000, RZ, 0xfc, !PT ;  /* 0x0000400002021812 */ /* 0x000fe400078efcff */
[----:B------:R1:W-:Y:S01]  /*16f220*/  STL [R1+0x3050], R115 ;  /* 0x0030507301007387 */ /* 0x0003e20000100800 */
[----:B------:R-:W-:Y:S02]  /*16f230*/  ISETP.LT.AND P2, PT, R121, UR66, !P0 ;  /* 0x0000004279007c0c */ /* 0x000fe4000c741270 */
[----:B------:R-:W-:Y:S01]  /*16f240*/  LOP3.LUT R2, R2, 0xffffdfff, RZ, 0xc0, !PT ;  /* 0xffffdfff02027812 */ /* 0x000fe200078ec0ff */
[----:B-1----:R-:W-:-:S04]  /*16f250*/  VIADD R115, R115, UR6 ;  /* 0x0000000673737c36 */ /* 0x002fc80008000000 */
[----:B------:R-:W-:Y:S01]  /*16f260*/  VIADD R0, R115, UR68 ;  /* 0x0000004473007c36 */ /* 0x000fe20008000000 */
[----:B------:R-:W-:Y:S01]  /*16f270*/  STL [R1+0x304c], R115 ;  /* 0x00304c7301007387 */ /* 0x000fe20000100800 */
[----:B------:R-:W-:-:S03]  /*16f280*/  @P3 LOP3.LUT R2, R2, 0x2000, RZ, 0xfc, !PT ;  /* 0x0000200002023812 */ /* 0x000fc600078efcff */
[----:B------:R1:W-:Y:S01]  /*16f290*/  STL [R1+0x3048], R0 ;  /* 0x0030480001007387 */ /* 0x0003e20000100800 */
[----:B------:R-:W-:Y:S02]  /*16f2a0*/  ISETP.LT.AND P1, PT, R129, UR65, !P0 ;  /* 0x0000004181007c0c */ /* 0x000fe4000c721270 */
[----:B------:R-:W-:Y:S01]  /*16f2b0*/  LOP3.LUT R2, R2, 0xffffefff, RZ, 0xc0, !PT ;  /* 0xffffefff02027812 */ /* 0x000fe200078ec0ff */
[----:B-1----:R-:W-:-:S03]  /*16f2c0*/  VIADD R0, R0, UR69 ;  /* 0x0000004500007c36 */ /* 0x002fc60008000000 */
[----:B------:R-:W-:Y:S02]  /*16f2d0*/  @P2 LOP3.LUT R2, R2, 0x1000, RZ, 0xfc, !PT ;  /* 0x0000100002022812 */ /* 0x000fe400078efcff */
[----:B------:R1:W-:Y:S01]  /*16f2e0*/  STL [R1+0x3044], R0 ;  /* 0x0030440001007387 */ /* 0x0003e20000100800 */
[----:B------:R-:W-:Y:S02]  /*16f2f0*/  ISETP.LT.AND P0, PT, R128, UR33, !P0 ;  /* 0x0000002180007c0c */ /* 0x000fe4000c701270 */
[----:B------:R-:W-:Y:S01]  /*16f300*/  LOP3.LUT R2, R2, 0xfffff7ff, RZ, 0xc0, !PT ;  /* 0xfffff7ff02027812 */ /* 0x000fe200078ec0ff */
[----:B-1----:R-:W-:Y:S01]  /*16f310*/  VIADD R0, R0, UR70 ;  /* 0x0000004600007c36 */ /* 0x002fe20008000000 */
[----:B--2---:R-:W-:-:S04]  /*16f320*/  ISETP.GE.AND P4, PT, R110, UR47, PT ;  /* 0x0000002f6e007c0c */ /* 0x004fc8000bf86270 */
[----:B------:R1:W-:Y:S01]  /*16f330*/  STL [R1+0x3040], R0 ;  /* 0x0030400001007387 */ /* 0x0003e20000100800 */
[----:B------:R-:W-:Y:S02]  /*16f340*/  @P1 LOP3.LUT R2, R2, 0x800, RZ, 0xfc, !PT ;  /* 0x0000080002021812 */ /* 0x000fe400078efcff */
[----:B------:R-:W-:Y:S01]  /*16f350*/  ISETP.LT.AND P3, PT, R121, UR46, !P4 ;  /* 0x0000002e79007c0c */ /* 0x000fe2000e761270 */
[----:B-1----:R-:W-:Y:S01]  /*16f360*/  VIADD R0, R0, UR71 ;  /* 0x0000004700007c36 */ /* 0x002fe20008000000 */
[----:B------:R-:W-:-:S03]  /*16f370*/  LOP3.LUT R2, R2, 0xfffffbff, RZ, 0xc0, !PT ;  /* 0xfffffbff02027812 */ /* 0x000fc600078ec0ff */
[----:B------:R-:W-:Y:S01]  /*16f380*/  VIADD R105, R0, UR72 ;  /* 0x0000004800697c36 */ /* 0x000fe20008000000 */
[----:B------:R-:W-:Y:S01]  /*16f390*/  STL [R1+0x303c], R0 ;  /* 0x00303c0001007387 */ /* 0x000fe20000100800 */
[----:B------:R-:W-:-:S03]  /*16f3a0*/  ISETP.GE.AND P1, PT, R129, UR44, PT ;  /* 0x0000002c81007c0c */ /* 0x000fc6000bf26270 */
[----:B------:R1:W-:Y:S01]  /*16f3b0*/  STL [R1+0x3038], R105 ;  /* 0x0030386901007387 */ /* 0x0003e20000100800 */
[----:B------:R-:W-:Y:S02]  /*16f3c0*/  @P0 LOP3.LUT R2, R2, 0x400, RZ, 0xfc, !PT ;  /* 0x0000040002020812 */ /* 0x000fe400078efcff */
[----:B------:R-:W-:Y:S02]  /*16f3d0*/  LOP3.LUT R3, R3, 0xfffffffe, RZ, 0xc0, !PT ;  /* 0xfffffffe03037812 */ /* 0x000fe400078ec0ff */
[----:B------:R-:W-:Y:S02]  /*16f3e0*/  LOP3.LUT R2, R2, 0xfff7ffff, RZ, 0xc0, !PT ;  /* 0xfff7ffff02027812 */ /* 0x000fe400078ec0ff */
[----:B-1----:R-:W-:Y:S02]  /*16f3f0*/  IADD3 R105, PT, PT, R105, UR73, RZ ;  /* 0x0000004969697c10 */ /* 0x002fe4000fffe0ff */
[----:B------:R-:W-:-:S03]  /*16f400*/  ISETP.LT.AND P2, PT, R129, UR74, !P4 ;  /* 0x0000004a81007c0c */ /* 0x000fc6000e741270 */
[----:B------:R1:W-:Y:S01]  /*16f410*/  STL [R1+0x309c], R105 ;  /* 0x00309c6901007387 */ /* 0x0003e20000100800 */
[----:B------:R-:W-:Y:S02]  /*16f420*/  @P3 LOP3.LUT R2, R2, 0x80000, RZ, 0xfc, !PT ;  /* 0x0008000002023812 */ /* 0x000fe400078efcff */
[----:B------:R-:W-:Y:S02]  /*16f430*/  @P1 LOP3.LUT R3, R3, 0x1, RZ, 0xfc, !PT ;  /* 0x0000000103031812 */ /* 0x000fe400078efcff */
[----:B------:R-:W-:Y:S02]  /*16f440*/  ISETP.LT.AND P1, PT, R128, UR75, !P4 ;  /* 0x0000004b80007c0c */ /* 0x000fe4000e721270 */
[----:B------:R-:W-:Y:S01]  /*16f450*/  LOP3.LUT R2, R2, 0xfffdffff, RZ, 0xc0, !PT ;  /* 0xfffdffff02027812 */ /* 0x000fe200078ec0ff */
[----:B------:R-:W-:-:S03]  /*16f460*/  VIADD R109, R127, 0x41 ;  /* 0x000000417f6d7836 */ /* 0x000fc60000000000 */
[----:B------:R-:W-:Y:S01]  /*16f470*/  LOP3.LUT R2, R2, 0xfffbffff, RZ, 0xc0, !PT ;  /* 0xfffbffff02027812 */ /* 0x000fe200078ec0ff */
[C---:B------:R-:W-:Y:S01]  /*16f480*/  IMAD.SHL.U32 R113, R111.reuse, 0x20, RZ ;  /* 0x000000206f717824 */ /* 0x040fe200078e00ff */
[C---:B------:R-:W-:Y:S01]  /*16f490*/  SHF.L.U32 R112, R111.reuse, 0x4, RZ ;  /* 0x000000046f707819 */ /* 0x040fe200000006ff */
[----:B------:R-:W-:Y:S01]  /*16f4a0*/  IMAD.SHL.U32 R114, R111, 0x8, RZ ;  /* 0x000000086f727824 */ /* 0x000fe200078e00ff */
[----:B------:R-:W-:Y:S02]  /*16f4b0*/  @P2 LOP3.LUT R2, R2, 0x40000, RZ, 0xfc, !PT ;  /* 0x0004000002022812 */ /* 0x000fe400078efcff */
[----:B------:R-:W-:Y:S02]  /*16f4c0*/  LOP3.LUT R104, R112, 0xf0, RZ, 0xc0, !PT ;  /* 0x000000f070687812 */ /* 0x000fe400078ec0ff */
[----:B------:R-:W-:Y:S02]  /*16f4d0*/  LOP3.LUT R0, R113, 0x200, RZ, 0xc0, !PT ;  /* 0x0000020071007812 */ /* 0x000fe400078ec0ff */
[----:B------:R-:W-:-:S02]  /*16f4e0*/  LOP3.LUT R106, R114, 0x100, RZ, 0xc0, !PT ;  /* 0x00000100726a7812 */ /* 0x000fc400078ec0ff */
[----:B------:R-:W-:Y:S02]  /*16f4f0*/  ISETP.GE.AND P0, PT, R109, UR37, PT ;  /* 0x000000256d007c0c */ /* 0x000fe4000bf06270 */
[----:B------:R-:W-:Y:S02]  /*16f500*/  ISETP.GE.AND P5, PT, R128, UR42, PT ;  /* 0x0000002a80007c0c */ /* 0x000fe4000bfa6270 */
[----:B------:R-:W-:Y:S02]  /*16f510*/  @P1 LOP3.LUT R2, R2, 0x20000, RZ, 0xfc, !PT ;  /* 0x0002000002021812 */ /* 0x000fe400078efcff */
[----:B------:R-:W-:Y:S01]  /*16f520*/  IADD3 R0, PT, PT, R0, UR4, R104 ;  /* 0x0000000400007c10 */ /* 0x000fe2000fffe068 */
[----:B------:R-:W2:Y:S01]  /*16f530*/  LDCU.64 UR6, c[0x0][0x398] ;  /* 0x00007300ff0677ac */ /* 0x000ea20008000a00 */
[----:B------:R-:W3:Y:S03]  /*16f540*/  LDL.LU R104, [R1+0x2890] ;  /* 0x0028900001687983 */ /* 0x000ee60000300800 */
[----:B------:R-:W-:Y:S01]  /*16f550*/  IMAD.IADD R0, R0, 0x1, R106 ;  /* 0x0000000100007824 */ /* 0x000fe200078e026a */
[----:B-1----:R-:W3:Y:S01]  /*16f560*/  LDL.LU R105, [R1+0x2898] ;  /* 0x0028980001697983 */ /* 0x002ee20000300800 */
[----:B------:R-:W-:Y:S01]  /*16f570*/  LOP3.LUT R111, R111, 0x3f, RZ, 0xc0, !PT ;  /* 0x0000003f6f6f7812 */ /* 0x000fe200078ec0ff */
[----:B------:R-:W1:Y:S02]  /*16f580*/  LDCU UR5, c[0x0][0x398] ;  /* 0x00007300ff0577ac */ /* 0x000e640008000800 */
[----:B------:R-:W3:Y:S01]  /*16f590*/  LDL.LU R106, [R1+0x5b0] ;  /* 0x0005b000016a7983 */ /* 0x000ee20000300800 */
[----:B------:R-:W4:Y:S03]  /*16f5a0*/  LDCU UR54, c[0x0][0x398] ;  /* 0x00007300ff3677ac */ /* 0x000f260008000800 */
[----:B------:R-:W3:Y:S01]  /*16f5b0*/  LDL.LU R107, [R1+0x5b8] ;  /* 0x0005b800016b7983 */ /* 0x000ee20000300800 */
[----:B------:R-:W1:Y:S03]  /*16f5c0*/  LDCU UR68, c[0x0][0x398] ;  /* 0x00007300ff4477ac */ /* 0x000e660008000800 */
[----:B------:R-:W2:Y:S01]  /*16f5d0*/  LDL.LU R112, [R1+0x1820] ;  /* 0x0018200001707983 */ /* 0x000ea20000300800 */
        /* <DEDUP_REMOVED lines=70> */
[----:B---3--:R3:W-:Y:S02]  /*16fa40*/  STSM.16.M88.4 [R0], R104 ;  /* 0x0000006800007844 */ /* 0x0087e40000000200 */
[----:B---3--:R-:W-:Y:S01]  /*16fa50*/  LEA R104, R111, UR4, 0x4 ;  /* 0x000000046f687c11 */ /* 0x008fe2000f8e20ff */
[----:B------:R-:W-:Y:S06]  /*16fa60*/  BAR.SYNC.DEFER_BLOCKING 0x0 ;  /* 0x0000000000007b1d */ /* 0x000fec0000010000 */
[----:B------:R-:W3:Y:S01]  /*16fa70*/  LDCU UR4, c[0x0][0x398] ;  /* 0x00007300ff0477ac */ /* 0x000ee20008000800 */
[----:B------:R-:W1:Y:S01]  /*16fa80*/  LDS.128 R116, [R104] ;  /* 0x0000000068747984 */ /* 0x000e620000000c00 */
[----:B------:R-:W-:Y:S06]  /*16fa90*/  BAR.SYNC.DEFER_BLOCKING 0x0 ;  /* 0x0000000000007b1d */ /* 0x000fec0000010000 */
[----:B--2---:R2:W-:Y:S04]  /*16faa0*/  STSM.16.M88.4 [R0], R112 ;  /* 0x0000007000007844 */ /* 0x0045e80000000200 */
[----:B-1----:R-:W-:Y:S04]  /*16fab0*/  STL.64 [R1+0x210], R116 ;  /* 0x0002107401007387 */ /* 0x002fe80000100a00 */
[----:B------:R-:W-:Y:S01]  /*16fac0*/  STL.64 [R1+0x218], R118 ;  /* 0x0002187601007387 */ /* 0x000fe20000100a00 */
[----:B------:R-:W-:Y:S06]  /*16fad0*/  BAR.SYNC.DEFER_BLOCKING 0x0 ;  /* 0x0000000000007b1d */ /* 0x000fec0000010000 */
[----:B------:R-:W3:Y:S04]  /*16fae0*/  LDL.LU R110, [R1+0x5f0] ;  /* 0x0005f000016e7983 */ /* 0x000ee80000300800 */
[----:B------:R-:W3:Y:S04]  /*16faf0*/  LDL.LU R111, [R1+0x5f8] ;  /* 0x0005f800016f7983 */ /* 0x000ee80000300800 */
[----:B--2---:R-:W2:Y:S04]  /*16fb00*/  LDL.LU R112, [R1+0x22f0] ;  /* 0x0022f00001707983 */ /* 0x004ea80000300800 */
[----:B------:R-:W2:Y:S04]  /*16fb10*/  LDL.LU R113, [R1+0x22f8] ;  /* 0x0022f80001717983 */ /* 0x000ea80000300800 */
[----:B------:R-:W1:Y:S01]  /*16fb20*/  LDS.128 R116, [R104] ;  /* 0x0000000068747984 */ /* 0x000e620000000c00 */
[----:B------:R-:W-:Y:S06]  /*16fb30*/  BAR.SYNC.DEFER_BLOCKING 0x0 ;  /* 0x0000000000007b1d */ /* 0x000fec0000010000 */
[----:B-1----:R-:W-:Y:S04]  /*16fb40*/  STL.64 [R1+0x200], R116 ;  /* 0x0002007401007387 */ /* 0x002fe80000100a00 */
[----:B------:R-:W-:Y:S04]  /*16fb50*/  STL.64 [R1+0x208], R118 ;  /* 0x0002087601007387 */ /* 0x000fe80000100a00 */
[----:B------:R-:W2:Y:S04]  /*16fb60*/  LDL.LU R114, [R1+0x740] ;  /* 0x0007400001727983 */ /* 0x000ea80000300800 */
[----:B------:R-:W2:Y:S04]  /*16fb70*/  LDL.LU R115, [R1+0x748] ;  /* 0x0007480001737983 */ /* 0x000ea80000300800 */
[----:B---3--:R1:W-:Y:S01]  /*16fb80*/  STSM.16.M88.4 [R0], R108 ;  /* 0x0000006c00007844 */ /* 0x0083e20000000200 */
[----:B------:R-:W-:Y:S06]  /*16fb90*/  BAR.SYNC.DEFER_BLOCKING 0x0 ;  /* 0x0000000000007b1d */ /* 0x000fec0000010000 */
[----:B-1----:R-:W3:Y:S04]  /*16fba0*/  LDL.LU R108, [R1+0xdd0] ;  /* 0x000dd000016c7983 */ /* 0x002ee80000300800 */
[----:B------:R-:W3:Y:S04]  /*16fbb0*/  LDL.LU R109, [R1+0xdd8] ;  /* 0x000dd800016d7983 */ /* 0x000ee80000300800 */
        /* <DEDUP_REMOVED lines=662> */
[----:B--2---:R-:W-:Y:S04]  /*172520*/  STSM.16.M88.4 [R0], R112 ;  /* 0x0000007000007844 */ /* 0x004fe80000000200 */
[----:B-1----:R-:W-:Y:S04]  /*172530*/  STL.64 [R1+0x990], R116 ;  /* 0x0009907401007387 */ /* 0x002fe80000100a00 */
[----:B------:R-:W-:Y:S01]  /*172540*/  STL.64 [R1+0x998], R118 ;  /* 0x0009987601007387 */ /* 0x000fe20000100a00 */
[----:B------:R-:W-:Y:S06]  /*172550*/  BAR.SYNC.DEFER_BLOCKING 0x0 ;  /* 0x0000000000007b1d */ /* 0x000fec0000010000 */
[----:B------:R-:W3:Y:S04]  /*172560*/  LDL.LU R110, [R1] ;  /* 0x00000000016e7983 */ /* 0x000ee80000300800 */
[----:B------:R-:W3:Y:S04]  /*172570*/  LDL.LU R111, [R1+0x8] ;  /* 0x00000800016f7983 */ /* 0x000ee80000300800 */
[----:B------:R-:W1:Y:S01]  /*172580*/  LDS.128 R116, [R104] ;  /* 0x0000000068747984 */ /* 0x000e620000000c00 */
[----:B------:R-:W-:Y:S06]  /*172590*/  BAR.SYNC.DEFER_BLOCKING 0x0 ;  /* 0x0000000000007b1d */ /* 0x000fec0000010000 */
[----:B-1----:R-:W-:Y:S04]  /*1725a0*/  STL.64 [R1+0x980], R116 ;  /* 0x0009807401007387 */ /* 0x002fe80000100a00 */
[----:B------:R-:W-:Y:S04]  /*1725b0*/  STL.64 [R1+0x988], R118 ;  /* 0x0009887601007387 */ /* 0x000fe80000100a00 */
[----:B------:R-:W2:Y:S04]  /*1725c0*/  LDL.LU R114, [R1+0x1dd0] ;  /* 0x001dd00001727983 */ /* 0x000ea80000300800 */
[----:B------:R-:W2:Y:S01]  /*1725d0*/  LDL.LU R115, [R1+0x1dd8] ;  /* 0x001dd80001737983 */ /* 0x000ea20000300800 */
[----:B-----5:R-:W-:-:S02]  /*1725e0*/  IMAD.MOV.U32 R112, RZ, RZ, R228 ;  /* 0x000000ffff707224 */ /* 0x020fc400078e00e4 */
[----:B------:R-:W-:Y:S01]  /*1725f0*/  IMAD.MOV.U32 R113, RZ, RZ, R230 ;  /* 0x000000ffff717224 */ /* 0x000fe200078e00e6 */
        /* <DEDUP_REMOVED lines=70> */
[----:B------:R-:W3:Y:S04]  /*172a60*/  LDL.LU R110, [R1+0x4] ;  /* 0x00000400016e7983 */ /* 0x000ee80000300800 */
[----:B------:R-:W3:Y:S04]  /*172a70*/  LDL.LU R111, [R1+0xc] ;  /* 0x00000c00016f7983 */ /* 0x000ee80000300800 */
[----:B------:R-:W1:Y:S01]  /*172a80*/  LDS.128 R116, [R104] ;  /* 0x0000000068747984 */ /* 0x000e620000000c00 */
[----:B------:R-:W-:Y:S06]  /*172a90*/  BAR.SYNC.DEFER_BLOCKING 0x0 ;  /* 0x0000000000007b1d */ /* 0x000fec0000010000 */
[----:B-1----:R-:W-:Y:S04]  /*172aa0*/  STL.64 [R1+0x570], R116 ;  /* 0x0005707401007387 */ /* 0x002fe80000100a00 */
[----:B------:R-:W-:Y:S04]  /*172ab0*/  STL.64 [R1+0x578], R118 ;  /* 0x0005787601007387 */ /* 0x000fe80000100a00 */
[----:B------:R-:W2:Y:S04]  /*172ac0*/  LDL.LU R114, [R1+0x1dd4] ;  /* 0x001dd40001727983 */ /* 0x000ea80000300800 */
[----:B------:R-:W2:Y:S01]  /*172ad0*/  LDL.LU R115, [R1+0x1ddc] ;  /* 0x001ddc0001737983 */ /* 0x000ea20000300800 */
[----:B------:R-:W-:-:S02]  /*172ae0*/  IMAD.MOV.U32 R112, RZ, RZ, R229 ;  /* 0x000000ffff707224 */ /* 0x000fc400078e00e5 */
        /* <DEDUP_REMOVED lines=17> */
[----:B-1----:R-:W-:Y:S04]  /*172c00*/  STL.64 [R1], R116 ;  /* 0x0000007401007387 */ /* 0x002fe80000100a00 */
        /* <DEDUP_REMOVED lines=53> */
[----:B------:R-:W1:Y:S04]  /*172f60*/  LDS.128 R116, [R104] ;  /* 0x0000000068747984 */ /* 0x000e680000000c00 */
[----:B-1----:R-:W-:Y:S04]  /*172f70*/  STL.64 [R1+0xb20], R116 ;  /* 0x000b207401007387 */ /* 0x002fe80000100a00 */
[----:B------:R-:W-:Y:S04]  /*172f80*/  STL.64 [R1+0xb28], R118 ;  /* 0x000b287601007387 */ /* 0x000fe80000100a00 */
[----:B------:R-:W2:Y:S04]  /*172f90*/  LDL.LU R114, [R1+0x1dc0] ;  /* 0x001dc00001727983 */ /* 0x000ea80000300800 */
[----:B------:R-:W2:Y:S01]  /*172fa0*/  LDL.LU R115, [R1+0x1dc8] ;  /* 0x001dc80001737983 */ /* 0x000ea20000300800 */
[----:B------:R-:W-:Y:S01]  /*172fb0*/  BAR.SYNC.DEFER_BLOCKING 0x0 ;  /* 0x0000000000007b1d */ /* 0x000fe20000010000 */
[----:B------:R-:W-:-:S02]  /*172fc0*/  IMAD.MOV.U32 R110, RZ, RZ, R248 ;  /* 0x000000ffff6e7224 */ /* 0x000fc400078e00f8 */
[----:B------:R-:W-:Y:S02]  /*172fd0*/  IMAD.MOV.U32 R111, RZ, RZ, R250 ;  /* 0x000000ffff6f7224 */ /* 0x000fe400078e00fa */
[----:B------:R-:W-:Y:S02]  /*172fe0*/  IMAD.MOV.U32 R112, RZ, RZ, R232 ;  /* 0x000000ffff707224 */ /* 0x000fe400078e00e8 */
[----:B------:R-:W-:Y:S01]  /*172ff0*/  IMAD.MOV.U32 R113, RZ, RZ, R234 ;  /* 0x000000ffff717224 */ /* 0x000fe200078e00ea */
[----:B---3--:R1:W-:Y:S01]  /*173000*/  STSM.16.M88.4 [R0], R108 ;  /* 0x0000006c00007844 */ /* 0x0083e20000000200 */
[----:B------:R-:W-:Y:S06]  /*173010*/  BAR.SYNC.DEFER_BLOCKING 0x0 ;  /* 0x0000000000007b1d */ /* 0x000fec0000010000 */
[----:B-1----:R-:W3:Y:S04]  /*173020*/  LDL.LU R108, [R1+0x2844] ;  /* 0x00284400016c7983 */ /* 0x002ee80000300800 */
[----:B------:R-:W3:Y:S04]  /*173030*/  LDL.LU R109, [R1+0x284c] ;  /* 0x00284c00016d7983 */ /* 0x000ee80000300800 */
[----:B------:R-:W1:Y:S01]  /*173040*/  LDS.128 R116, [R104] ;  /* 0x0000000068747984 */ /* 0x000e620000000c00 */
[----:B------:R-:W-:Y:S06]  /*173050*/  BAR.SYNC.DEFER_BLOCKING 0x0 ;  /* 0x0000000000007b1d */ /* 0x000fec0000010000 */
[----:B-1----:R-:W-:Y:S04]  /*173060*/  STL.64 [R1+0xa80], R116 ;  /* 0x000a807401007387 */ /* 0x002fe80000100a00 */
[----:B------:R-:W-:Y:S04]  /*173070*/  STL.64 [R1+0xa88], R118 ;  /* 0x000a887601007387 */ /* 0x000fe80000100a00 */
[----:B------:R-:W3:Y:S04]  /*173080*/  LDL.LU R110, [R1+0x564] ;  /* 0x00056400016e7983 */ /* 0x000ee80000300800 */
[----:B------:R-:W3:Y:S04]  /*173090*/  LDL.LU R111, [R1+0x56c] ;  /* 0x00056c00016f7983 */ /* 0x000ee80000300800 */
[----:B--2---:R1:W-:Y:S01]  /*1730a0*/  STSM.16.M88.4 [R0], R112 ;  /* 0x0000007000007844 */ /* 0x0043e20000000200 */
[----:B------:R-:W-:Y:S06]  /*1730b0*/  BAR.SYNC.DEFER_BLOCKING 0x0 ;  /* 0x0000000000007b1d */ /* 0x000fec0000010000 */
[----:B-1----:R-:W2:Y:S04]  /*1730c0*/  LDL.LU R112, [R1+0x17d4] ;  /* 0x0017d40001707983 */ /* 0x002ea80000300800 */
        /* <DEDUP_REMOVED lines=55> */
[----:B--2---:R-:W-:Y:S01]  /*173440*/  STSM.16.M88.4 [R0], R112 ;  /* 0x0000007000007844 */ /* 0x004fe20000000200 */
[----:B------:R-:W-:Y:S06]  /*173450*/  BAR.SYNC.DEFER_BLOCKING 0x0 ;  /* 0x0000000000007b1d */ /* 0x000fec0000010000 */
[----:B------:R-:W1:Y:S04]  /*173460*/  LDS.128 R116, [R104] ;  /* 0x0000000068747984 */ /* 0x000e680000000c00 */
[----:B-1----:R-:W-:Y:S04]  /*173470*/  STL.64 [R1+0x560], R116 ;  /* 0x0005607401007387 */ /* 0x002fe80000100a00 */
[----:B------:R-:W-:Y:S04]  /*173480*/  STL.64 [R1+0x568], R118 ;  /* 0x0005687601007387 */ /* 0x000fe80000100a00 */
[----:B------:R-:W2:Y:S04]  /*173490*/  LDL.LU R114, [R1+0x1dc4] ;  /* 0x001dc40001727983 */ /* 0x000ea80000300800 */
[----:B------:R-:W2:Y:S01]  /*1734a0*/  LDL.LU R115, [R1+0x1dcc] ;  /* 0x001dcc0001737983 */ /* 0x000ea20000300800 */
[----:B------:R-:W-:Y:S01]  /*1734b0*/  BAR.SYNC.DEFER_BLOCKING 0x0 ;  /* 0x0000000000007b1d */ /* 0x000fe20000010000 */
[----:B------:R-:W-:Y:S01]  /*1734c0*/  MOV R110, R249 ;  /* 0x000000f9006e7202 */ /* 0x000fe20000000f00 */
[----:B------:R-:W-:-:S05]  /*1734d0*/  IMAD.MOV.U32 R111, RZ, RZ, R251 ;  /* 0x000000ffff6f7224 */ /* 0x000fca00078e00fb */
[----:B---3--:R1:W-:Y:S01]  /*1734e0*/  STSM.16.M88.4 [R0], R108 ;  /* 0x0000006c00007844 */ /* 0x0083e20000000200 */
[----:B------:R-:W-:Y:S06]  /*1734f0*/  BAR.SYNC.DEFER_BLOCKING 0x0 ;  /* 0x0000000000007b1d */ /* 0x000fec0000010000 */
[----:B-1----:R-:W3:Y:S04]  /*173500*/  LDL.LU R108, [R1+0x2830] ;  /* 0x00283000016c7983 */ /* 0x002ee80000300800 */
[----:B------:R-:W3:Y:S04]  /*173510*/  LDL.LU R109, [R1+0x2838] ;  /* 0x00283800016d7983 */ /* 0x000ee80000300800 */
[----:B------:R-:W1:Y:S04]  /*173520*/  LDS.128 R116, [R104] ;  /* 0x0000000068747984 */ /* 0x000e680000000c00 */
[----:B-1----:R-:W-:Y:S04]  /*173530*/  STL.64 [R1+0x4b0], R116 ;  /* 0x0004b07401007387 */ /* 0x002fe80000100a00 */
[----:B------:R-:W-:Y:S04]  /*173540*/  STL.64 [R1+0x4b8], R118 ;  /* 0x0004b87601007387 */ /* 0x000fe80000100a00 */
[----:B------:R-:W3:Y:S04]  /*173550*/  LDL.LU R110, [R1+0x550] ;  /* 0x00055000016e7983 */ /* 0x000ee80000300800 */
[----:B------:R-:W3:Y:S01]  /*173560*/  LDL.LU R111, [R1+0x558] ;  /* 0x00055800016f7983 */ /* 0x000ee20000300800 */
[----:B------:R-:W-:Y:S01]  /*173570*/  BAR.SYNC.DEFER_BLOCKING 0x0 ;  /* 0x0000000000007b1d */ /* 0x000fe20000010000 */
[----:B------:R-:W-:-:S02]  /*173580*/  IMAD.MOV.U32 R112, RZ, RZ, R233 ;  /* 0x000000ffff707224 */ /* 0x000fc400078e00e9 */
[----:B------:R-:W-:-:S05]  /*173590*/  IMAD.MOV.U32 R113, RZ, RZ, R235 ;  /* 0x000000ffff717224 */ /* 0x000fca00078e00eb */
        /* <DEDUP_REMOVED lines=58> */
[----:B--2---:R1:W-:Y:S01]  /*173940*/  STSM.16.M88.4 [R0], R112 ;  /* 0x0000007000007844 */ /* 0x0043e20000000200 */
[----:B------:R-:W-:Y:S06]  /*173950*/  BAR.SYNC.DEFER_BLOCKING 0x0 ;  /* 0x0000000000007b1d */ /* 0x000fec0000010000 */
[----:B-1----:R-:W2:Y:S04]  /*173960*/  LDL.LU R112, [R1+0x1e60] ;  /* 0x001e600001707983 */ /* 0x002ea80000300800 */
[----:B------:R-:W2:Y:S04]  /*173970*/  LDL.LU R113, [R1+0x1e68] ;  /* 0x001e680001717983 */ /* 0x000ea80000300800 */
[----:B------:R-:W1:Y:S04]  /*173980*/  LDS.128 R116, [R104] ;  /* 0x0000000068747984 */ /* 0x000e680000000c00 */
[----:B-1----:R-:W-:Y:S04]  /*173990*/  STL.64 [R1+0xc40], R116 ;  /* 0x000c407401007387 */ /* 0x002fe80000100a00 */
[----:B------:R-:W-:Y:S04]  /*1739a0*/  STL.64 [R1+0xc48], R118 ;  /* 0x000c487601007387 */ /* 0x000fe80000100a00 */
[----:B------:R-:W2:Y:S04]  /*1739b0*/  LDL.LU R114, [R1+0x1db0] ;  /* 0x001db00001727983 */ /* 0x000ea80000300800 */
[----:B------:R-:W2:Y:S01]  /*1739c0*/  LDL.LU R115, [R1+0x1db8] ;  /* 0x001db80001737983 */ /* 0x000ea20000300800 */
[----:B------:R-:W-:Y:S01]  /*1739d0*/  BAR.SYNC.DEFER_BLOCKING 0x0 ;  /* 0x0000000000007b1d */ /* 0x000fe20000010000 */
[----:B------:R-:W-:-:S02]  /*1739e0*/  IMAD.MOV.U32 R110, RZ, RZ, R244 ;  /* 0x000000ffff6e7224 */ /* 0x000fc400078e00f4 */
[----:B------:R-:W-:-:S05]  /*1739f0*/  IMAD.MOV.U32 R111, RZ, RZ, R246 ;  /* 0x000000ffff6f7224 */ /* 0x000fca00078e00f6 */
        /* <DEDUP_REMOVED lines=67> */
[----:B------:R-:W-:Y:S01]  /*173e30*/  STL.64 [R1+0x6b8], R118 ;  /* 0x0006b87601007387 */ /* 0x000fe20000100a00 */
[----:B------:R-:W-:-:S02]  /*173e40*/  IMAD.MOV.U32 R110, RZ, RZ, R245 ;  /* 0x000000ffff6e7224 */ /* 0x000fc400078e00f5 */
[----:B------:R-:W-:Y:S01]  /*173e50*/  IMAD.MOV.U32 R111, RZ, RZ, R247 ;  /* 0x000000ffff6f7224 */ /* 0x000fe200078e00f7 */
        /* <DEDUP_REMOVED lines=86> */
[----:B---3--:R3:W-:Y:S04]  /*1743c0*/  STSM.16.M88.4 [R0], R108 ;  /* 0x0000006c00007844 */ /* 0x0087e80000000200 */
[----:B-1----:R-:W-:Y:S04]  /*1743d0*/  STL.64 [R1+0xd50], R116 ;  /* 0x000d507401007387 */ /* 0x002fe80000100a00 */
[----:B------:R-:W-:Y:S01]  /*1743e0*/  STL.64 [R1+0xd58], R118 ;  /* 0x000d587601007387 */ /* 0x000fe20000100a00 */
[----:B------:R-:W-:Y:S06]  /*1743f0*/  BAR.SYNC.DEFER_BLOCKING 0x0 ;  /* 0x0000000000007b1d */ /* 0x000fec0000010000 */
[----:B---3--:R-:W3:Y:S04]  /*174400*/  LDL.LU R108, [R1+0x2824] ;  /* 0x00282400016c7983 */ /* 0x008ee80000300800 */
[----:B------:R-:W3:Y:S04]  /*174410*/  LDL.LU R109, [R1+0x282c] ;  /* 0x00282c00016d7983 */ /* 0x000ee80000300800 */
[----:B------:R-:W1:Y:S04]  /*174420*/  LDS.128 R116, [R104] ;  /* 0x0000000068747984 */ /* 0x000e680000000c00 */
[----:B-1----:R-:W-:Y:S04]  /*174430*/  STL.64 [R1+0xd30], R116 ;  /* 0x000d307401007387 */ /* 0x002fe80000100a00 */
[----:B------:R-:W-:Y:S04]  /*174440*/  STL.64 [R1+0xd38], R118 ;  /* 0x000d387601007387 */ /* 0x000fe80000100a00 */
[----:B------:R-:W3:Y:S04]  /*174450*/  LDL.LU R110, [R1+0x544] ;  /* 0x00054400016e7983 */ /* 0x000ee80000300800 */
[----:B------:R-:W3:Y:S01]  /*174460*/  LDL.LU R111, [R1+0x54c] ;  /* 0x00054c00016f7983 */ /* 0x000ee20000300800 */
[----:B------:R-:W-:Y:S01]  /*174470*/  BAR.SYNC.DEFER_BLOCKING 0x0 ;  /* 0x0000000000007b1d */ /* 0x000fe20000010000 */
[----:B------:R-:W-:Y:S01]  /*174480*/  MOV R114, R52 ;  /* 0x0000003400727202 */ /* 0x000fe20000000f00 */
        /* <DEDUP_REMOVED lines=216> */
[----:B------:R-:W-:Y:S01]  /*175210*/  BAR.SYNC.DEFER_BLOCKING 0x0 ;  /* 0x0000000000007b1d */ /* 0x000fe20000010000 */
[----:B------:R-:W-:Y:S01]  /*175220*/  MOV R110, R237 ;  /* 0x000000ed006e7202 */ /* 0x000fe20000000f00 */
[----:B------:R-:W-:-:S04]  /*175230*/  IMAD.MOV.U32 R111, RZ, RZ, R239 ;  /* 0x000000ffff6f7224 */ /* 0x000fc800078e00ef */
[----:B-1----:R-:W-:Y:S04]  /*175240*/  STL.64 [R1+0x8b0], R116 ;  /* 0x0008b07401007387 */ /* 0x002fe80000100a00 */
[----:B------:R-:W-:Y:S04]  /*175250*/  STL.64 [R1+0x8b8], R118 ;  /* 0x0008b87601007387 */ /* 0x000fe80000100a00 */
        /* <DEDUP_REMOVED lines=1753> */
[----:B------:R-:W1:Y:S01]  /*17bff0*/  LDS.128 R116, [R104] ;  /* 0x0000000068747984 */ /* 0x000e620000000c00 */
[----:B------:R-:W-:Y:S06]  /*17c000*/  BAR.SYNC.DEFER_BLOCKING 0x0 ;  /* 0x0000000000007b1d */ /* 0x000fec0000010000 */
[----:B-1----:R-:W-:Y:S04]  /*17c010*/  STL.64 [R1+0xac0], R116 ;  /* 0x000ac07401007387 */ /* 0x002fe80000100a00 */
[----:B------:R-:W-:Y:S04]  /*17c020*/  STL.64 [R1+0xac8], R118 ;  /* 0x000ac87601007387 */ /* 0x000fe80000100a00 */
[----:B------:R-:W3:Y:S04]  /*17c030*/  LDL.LU R109, [R1+0x1fbc] ;  /* 0x001fbc00016d7983 */ /* 0x000ee80000300800 */
[----:B------:R-:W3:Y:S04]  /*17c040*/  LDL.LU R110, [R1+0x74] ;  /* 0x00007400016e7983 */ /* 0x000ee80000300800 */
[----:B------:R-:W3:Y:S04]  /*17c050*/  LDL.LU R111, [R1+0x7c] ;  /* 0x00007c00016f7983 */ /* 0x000ee80000300800 */
[----:B--2---:R-:W-:Y:S01]  /*17c060*/  STSM.16.M88.4 [R0], R112 ;  /* 0x0000007000007844 */ /* 0x004fe20000000200 */
[----:B------:R-:W-:Y:S06]  /*17c070*/  BAR.SYNC.DEFER_BLOCKING 0x0 ;  /* 0x0000000000007b1d */ /* 0x000fec0000010000 */
[----:B------:R-:W1:Y:S02]  /*17c080*/  LDS.128 R112, [R104] ;  /* 0x0000000068707984 */ /* 0x000e640000000c00 */
[----:B------:R-:W-:Y:S06]  /*17c090*/  BAR.SYNC.DEFER_BLOCKING 0x0 ;  /* 0x0000000000007b1d */ /* 0x000fec0000010000 */
[----:B-1----:R-:W-:Y:S04]  /*17c0a0*/  STL.64 [R1+0x8c0], R112 ;  /* 0x0008c07001007387 */ /* 0x002fe80000100a00 */
[----:B------:R-:W-:Y:S04]  /*17c0b0*/  STL.64 [R1+0x8c8], R114 ;  /* 0x0008c87201007387 */ /* 0x000fe80000100a00 */
[----:B---3--:R1:W-:Y:S01]  /*17c0c0*/  STSM.16.M88.4 [R0], R108 ;  /* 0x0000006c00007844 */ /* 0x0083e20000000200 */
[----:B------:R-:W-:Y:S06]  /*17c0d0*/  BAR.SYNC.DEFER_BLOCKING 0x0 ;  /* 0x0000000000007b1d */ /* 0x000fec0000010000 */
[----:B-1----:R-:W2:Y:S04]  /*17c0e0*/  LDL.LU R108, [R1+0x1d04] ;  /* 0x001d0400016c7983 */ /* 0x002ea80000300800 */
[----:B------:R-:W2:Y:S04]  /*17c0f0*/  LDL.LU R109, [R1+0x1d0c] ;  /* 0x001d0c00016d7983 */ /* 0x000ea80000300800 */
[----:B------:R-:W2:Y:S04]  /*17c100*/  LDL.LU R110, [R1+0x7e4] ;  /* 0x0007e400016e7983 */ /* 0x000ea80000300800 */
[----:B------:R-:W2:Y:S04]  /*17c110*/  LDL.LU R111, [R1+0x7ec] ;  /* 0x0007ec00016f7983 */ /* 0x000ea80000300800 */
        /* <DEDUP_REMOVED lines=343> */
[----:B------:R-:W-:Y:S01]  /*17d690*/  STL.64 [R1+0x1878], R114 ;  /* 0x0018787201007387 */ /* 0x000fe20000100a00 */
[----:B------:R-:W-:Y:S01]  /*17d6a0*/  ISETP.LT.AND P1, PT, R126, UR4, !P0 ;  /* 0x000000047e007c0c */ /* 0x000fe2000c721270 */
[----:B------:R-:W1:Y:S01]  /*17d6b0*/  LDCU UR4, c[0x0][0x398] ;  /* 0x00007300ff0477ac */ /* 0x000e620008000800 */
[----:B------:R-:W-:-:S02]  /*17d6c0*/  ISETP.LT.AND P3, PT, R123, UR6, !P0 ;  /* 0x000000067b007c0c */ /* 0x000fc4000c761270 */
[----:B------:R-:W-:-:S09]  /*17d6d0*/  LOP3.LUT R2, R2, 0xfffffdff, RZ, 0xc0, !PT ;  /* 0xfffffdff02027812 */ /* 0x000fd200078ec0ff */
[----:B------:R-:W-:-:S04]  /*17d6e0*/  @P1 LOP3.LUT R2, R2, 0x200, RZ, 0xfc, !PT ;  /* 0x0000020002021812 */ /* 0x000fc800078efcff */
[----:B------:R-:W-:Y:S02]  /*17d6f0*/  LOP3.LUT R2, R2, 0xffffffbf, RZ, 0xc0, !PT ;  /* 0xffffffbf02027812 */ /* 0x000fe400078ec0ff */
[----:B-1----:R-:W-:Y:S02]  /*17d700*/  ISETP.LT.AND P2, PT, R125, UR4, !P0 ;  /* 0x000000047d007c0c */ /* 0x002fe4000c741270 */
[----:B------:R-:W-:Y:S02]  /*17d710*/  @P3 LOP3.LUT R2, R2, 0x40, RZ, 0xfc, !PT ;  /* 0x0000004002023812 */ /* 0x000fe400078efcff */
[----:B------:R-:W-:Y:S01]  /*17d720*/  ISETP.LT.AND P1, PT, R124, UR5, !P0 ;  /* 0x000000057c007c0c */ /* 0x000fe2000c721270 */
[----:B------:R-:W1:Y:S01]  /*17d730*/  LDCU.64 UR4, c[0x0][0x398] ;  /* 0x00007300ff0477ac */ /* 0x000e620008000a00 */
[----:B--2---:R2:W-:Y:S01]  /*17d740*/  STSM.16.M88.4 [R0], R108 ;  /* 0x0000006c00007844 */ /* 0x0045e20000000200 */
[----:B------:R-:W-:Y:S02]  /*17d750*/  LOP3.LUT R2, R2, 0xfffffeff, RZ, 0xc0, !PT ;  /* 0xfffffeff02027812 */ /* 0x000fe400078ec0ff */
[----:B----4-:R-:W-:Y:S01]  /*17d760*/  ISETP.LT.AND P3, PT, R122, UR54, !P0 ;  /* 0x000000367a007c0c */ /* 0x010fe2000c761270 */
[----:B------:R-:W-:Y:S06]  /*17d770*/  BAR.SYNC.DEFER_BLOCKING 0x0 ;  /* 0x0000000000007b1d */ /* 0x000fec0000010000 */
[----:B--2---:R-:W2:Y:S01]  /*17d780*/  LDL.LU R108, [R1+0x28c0] ;  /* 0x0028c000016c7983 */ /* 0x004ea20000300800 */
[----:B------:R-:W-:Y:S01]  /*17d790*/  @P2 LOP3.LUT R2, R2, 0x100, RZ, 0xfc, !PT ;  /* 0x0000010002022812 */ /* 0x000fe200078efcff */
[----:B------:R-:W-:Y:S01]  /*17d7a0*/  VIADD R55, R127, 0x40 ;  /* 0x000000407f377836 */ /* 0x000fe20000000000 */
[----:B------:R-:W-:Y:S01]  /*17d7b0*/  LOP3.LUT R43, R43, 0xbfffffff, RZ, 0xc0, !PT ;  /* 0xbfffffff2b2b7812 */ /* 0x000fe200078ec0ff */
[----:B------:R-:W2:Y:S01]  /*17d7c0*/  LDL.LU R109, [R1+0x28c8] ;  /* 0x0028c800016d7983 */ /* 0x000ea20000300800 */
[----:B------:R-:W-:Y:S01]  /*17d7d0*/  VIADD R105, R127, 0x3e ;  /* 0x0000003e7f697836 */ /* 0x000fe20000000000 */
[----:B------:R-:W-:Y:S01]  /*17d7e0*/  LOP3.LUT R42, R42, 0xbfffffff, RZ, 0xc0, !PT ;  /* 0xbfffffff2a2a7812 */ /* 0x000fe200078ec0ff */
[----:B------:R-:W3:Y:S01]  /*17d7f0*/  LDCU UR54, c[0x0][0x398] ;  /* 0x00007300ff3677ac */ /* 0x000ee20008000800 */
[----:B------:R-:W2:Y:S04]  /*17d800*/  LDL.LU R110, [R1+0x28f0] ;  /* 0x0028f000016e7983 */ /* 0x000ea80000300800 */
[----:B------:R-:W2:Y:S01]  /*17d810*/  LDL.LU R111, [R1+0x28f8] ;  /* 0x0028f800016f7983 */ /* 0x000ea20000300800 */
[----:B------:R-:W-:-:S03]  /*17d820*/  LOP3.LUT R2, R2, 0xffffff7f, RZ, 0xc0, !PT ;  /* 0xffffff7f02027812 */ /* 0x000fc600078ec0ff */
[----:B------:R-:W4:Y:S01]  /*17d830*/  LDS.128 R112, [R104] ;  /* 0x0000000068707984 */ /* 0x000f220000000c00 */
[----:B------:R-:W-:Y:S02]  /*17d840*/  @P1 LOP3.LUT R2, R2, 0x80, RZ, 0xfc, !PT ;  /* 0x0000008002021812 */ /* 0x000fe400078efcff */
[----:B------:R-:W-:Y:S01]  /*17d850*/  ISETP.LT.AND P2, PT, R121, UR68, !P0 ;  /* 0x0000004479007c0c */ /* 0x000fe2000c741270 */
[----:B------:R-:W-:Y:S01]  /*17d860*/  BAR.SYNC.DEFER_BLOCKING 0x0 ;  /* 0x0000000000007b1d */ /* 0x000fe20000010000 */
[----:B------:R-:W-:-:S04]  /*17d870*/  LOP3.LUT R2, R2, 0xffffffdf, RZ, 0xc0, !PT ;  /* 0xffffffdf02027812 */ /* 0x000fc800078ec0ff */
[----:B------:R-:W-:Y:S01]  /*17d880*/  @P3 LOP3.LUT R2, R2, 0x20, RZ, 0xfc, !PT ;  /* 0x0000002002023812 */ /* 0x000fe200078efcff */
[----:B------:R-:W1:Y:S01]  /*17d890*/  LDCU UR68, c[0x0][0x398] ;  /* 0x00007300ff4477ac */ /* 0x000e620008000800 */
[----:B------:R-:W-:Y:S02]  /*17d8a0*/  ISETP.LT.AND P1, PT, R129, UR76, !P0 ;  /* 0x0000004c81007c0c */ /* 0x000fe4000c721270 */
[----:B------:R-:W-:Y:S01]  /*17d8b0*/  LOP3.LUT R2, R2, 0xffffffef, RZ, 0xc0, !PT ;  /* 0xffffffef02027812 */ /* 0x000fe200078ec0ff */
[----:B------:R-:W1:Y:S03]  /*17d8c0*/  LDCU UR76, c[0x0][0x398] ;  /* 0x00007300ff4c77ac */ /* 0x000e660008000800 */
        /* <DEDUP_REMOVED lines=9> */
[----:B----4-:R-:W-:Y:S01]  /*17d960*/  STL.64 [R1+0x1860], R112 ;  /* 0x0018607001007387 */ /* 0x010fe20000100a00 */
[----:B-1----:R-:W-:Y:S01]  /*17d970*/  ISETP.LT.AND P1, PT, R123, UR4, !P0 ;  /* 0x000000047b007c0c */ /* 0x002fe2000c721270 */
[----:B------:R-:W-:Y:S01]  /*17d980*/  VIADD R55, R127, 0x3f ;  /* 0x0000003f7f377836 */ /* 0x000fe20000000000 */
[----:B------:R-:W-:Y:S01]  /*17d990*/  ISETP.LT.AND P3, PT, R126, UR8, !P0 ;  /* 0x000000087e007c0c */ /* 0x000fe2000c761270 */
[----:B------:R-:W1:Y:S01]  /*17d9a0*/  LDCU UR57, c[0x0][0x398] ;  /* 0x00007300ff3977ac */ /* 0x000e620008000800 */
[----:B------:R-:W-:Y:S01]  /*17d9b0*/  ISETP.LT.AND P2, PT, R125, UR9, !P0 ;  /* 0x000000097d007c0c */ /* 0x000fe2000c741270 */
[----:B------:R-:W-:Y:S01]  /*17d9c0*/  STL.64 [R1+0x1868], R114 ;  /* 0x0018687201007387 */ /* 0x000fe20000100a00 */
[----:B------:R-:W4:Y:S07]  /*17d9d0*/  LDCU.64 UR8, c[0x0][0x398] ;  /* 0x00007300ff0877ac */ /* 0x000f2e0008000a00 */
[----:B------:R-:W-:-:S02]  /*17d9e0*/  @P1 LOP3.LUT R43, R43, 0x40000000, RZ, 0xfc, !PT ;  /* 0x400000002b2b1812 */ /* 0x000fc400078efcff */
[----:B------:R-:W-:Y:S01]  /*17d9f0*/  ISETP.LT.AND P1, PT, R124, UR55, !P0 ;  /* 0x000000377c007c0c */ /* 0x000fe2000c721270 */
[----:B------:R-:W1:Y:S01]  /*17da00*/  LDCU UR55, c[0x0][0x398] ;  /* 0x00007300ff3777ac */ /* 0x000e620008000800 */
[----:B------:R-:W-:Y:S02]  /*17da10*/  @P3 LOP3.LUT R2, R2, 0x2, RZ, 0xfc, !PT ;  /* 0x0000000202023812 */ /* 0x000fe400078efcff */
[----:B------:R-:W-:Y:S01]  /*17da20*/  ISETP.LT.AND P3, PT, R122, UR56, !P0 ;  /* 0x000000387a007c0c */ /* 0x000fe2000c761270 */
[----:B------:R-:W1:Y:S01]  /*17da30*/  LDCU UR56, c[0x0][0x398] ;  /* 0x00007300ff3877ac */ /* 0x000e620008000800 */
[----:B------:R-:W-:Y:S02]  /*17da40*/  LOP3.LUT R43, R43, 0x7fffffff, RZ, 0xc0, !PT ;  /* 0x7fffffff2b2b7812 */ /* 0x000fe400078ec0ff */
[----:B------:R-:W-:-:S05]  /*17da50*/  LOP3.LUT R2, R2, 0xfffffffe, RZ, 0xc0, !PT ;  /* 0xfffffffe02027812 */ /* 0x000fca00078ec0ff */
[----:B------:R-:W-:Y:S02]  /*17da60*/  @P1 LOP3.LUT R43, R43, 0x80000000, RZ, 0xfc, !PT ;  /* 0x800000002b2b1812 */ /* 0x000fe400078efcff */
        /* <DEDUP_REMOVED lines=17> */
[----:B----4-:R-:W-:Y:S02]  /*17db80*/  ISETP.LT.AND P1, PT, R123, UR8, !P0 ;  /* 0x000000087b007c0c */ /* 0x010fe4000c721270 */
[----:B------:R-:W-:Y:S01]  /*17db90*/  LOP3.LUT R43, R43, 0xffbfffff, RZ, 0xc0, !PT ;  /* 0xffbfffff2b2b7812 */ /* 0x000fe200078ec0ff */
[----:B------:R-:W-:Y:S01]  /*17dba0*/  VIADD R55, R127, 0x3d ;  /* 0x0000003d7f377836 */ /* 0x000fe20000000000 */
[----:B------:R-:W-:Y:S01]  /*17dbb0*/  ISETP.LT.AND P3, PT, R126, UR61, !P0 ;  /* 0x0000003d7e007c0c */ /* 0x000fe2000c761270 */
[----:B------:R-:W4:Y:S01]  /*17dbc0*/  LDCU UR61, c[0x0][0x398] ;  /* 0x00007300ff3d77ac */ /* 0x000f220008000800 */
        /* <DEDUP_REMOVED lines=32> */
[----:B--2---:R1:W-:Y:S01]  /*17ddd0*/  STSM.16.M88.4 [R0], R108 ;  /* 0x0000006c00007844 */ /* 0x0043e20000000200 */
[----:B------:R-:W-:Y:S02]  /*17dde0*/  ISETP.LT.AND P3, PT, R126, UR66, !P0 ;  /* 0x000000427e007c0c */ /* 0x000fe4000c761270 */
[----:B------:R-:W-:Y:S01]  /*17ddf0*/  LOP3.LUT R43, R43, 0xffffbfff, RZ, 0xc0, !PT ;  /* 0xffffbfff2b2b7812 */ /* 0x000fe200078ec0ff */
[----:B------:R-:W-:Y:S01]  /*17de00*/  BAR.SYNC.DEFER_BLOCKING 0x0 ;  /* 0x0000000000007b1d */ /* 0x000fe20000010000 */
[----:B------:R-:W-:Y:S01]  /*17de10*/  ISETP.LT.AND P2, PT, R125, UR35, !P0 ;  /* 0x000000237d007c0c */ /* 0x000fe2000c741270 */
[----:B------:R-:W-:Y:S01]  /*17de20*/  VIADD R105, R127, 0x3b ;  /* 0x0000003b7f697836 */ /* 0x000fe20000000000 */
[----:B------:R-:W-:-:S03]  /*17de30*/  LOP3.LUT R40, R40, 0xbfffffff, RZ, 0xc0, !PT ;  /* 0xbfffffff28287812 */ /* 0x000fc600078ec0ff */
[----:B------:R-:W2:Y:S01]  /*17de40*/  LDCU UR6, c[0x0][0x398] ;  /* 0x00007300ff0677ac */ /* 0x000ea20008000800 */
[----:B-1----:R-:W2:Y:S01]  /*17de50*/  LDL.LU R108, [R1+0x2300] ;  /* 0x00230000016c7983 */ /* 0x002ea20000300800 */
[----:B------:R-:W-:Y:S01]  /*17de60*/  @P1 LOP3.LUT R43, R43, 0x4000, RZ, 0xfc, !PT ;  /* 0x000040002b2b1812 */ /* 0x000fe200078efcff */
[----:B------:R-:W1:Y:S02]  /*17de70*/  LDCU UR66, c[0x0][0x398] ;  /* 0x00007300ff4277ac */ /* 0x000e640008000800 */
[----:B------:R-:W2:Y:S01]  /*17de80*/  LDL.LU R109, [R1+0x2308] ;  /* 0x00230800016d7983 */ /* 0x000ea20000300800 */
[----:B------:R-:W1:Y:S03]  /*17de90*/  LDCU UR35, c[0x0][0x398] ;  /* 0x00007300ff2377ac */ /* 0x000e660008000800 */
[----:B------:R-:W2:Y:S04]  /*17dea0*/  LDL.LU R110, [R1+0x2250] ;  /* 0x00225000016e7983 */ /* 0x000ea80000300800 */
[----:B------:R-:W2:Y:S01]  /*17deb0*/  LDL.LU R111, [R1+0x2258] ;  /* 0x00225800016f7983 */ /* 0x000ea20000300800 */
[----:B------:R-:W-:-:S03]  /*17dec0*/  LOP3.LUT R43, R43, 0xfffdffff, RZ, 0xc0, !PT ;  /* 0xfffdffff2b2b7812 */ /* 0x000fc600078ec0ff */
[----:B------:R-:W1:Y:S01]  /*17ded0*/  LDS.128 R112, [R104] ;  /* 0x0000000068707984 */ /* 0x000e620000000c00 */
        /* <DEDUP_REMOVED lines=28> */
[----:B-1----:R-:W-:Y:S01]  /*17e0a0*/  STL.64 [R1+0x1850], R112 ;  /* 0x0018507001007387 */ /* 0x002fe20000100a00 */
[----:B------:R-:W-:Y:S01]  /*17e0b0*/  ISETP.LT.AND P3, PT, R126, UR28, !P0 ;  /* 0x0000001c7e007c0c */ /* 0x000fe2000c761270 */
[----:B------:R-:W1:Y:S01]  /*17e0c0*/  LDCU UR28, c[0x0][0x398] ;  /* 0x00007300ff1c77ac */ /* 0x000e620008000800 */
[----:B------:R-:W-:Y:S01]  /*17e0d0*/  ISETP.LT.AND P2, PT, R125, UR27, !P0 ;  /* 0x0000001b7d007c0c */ /* 0x000fe2000c741270 */
[----:B------:R-:W1:Y:S01]  /*17e0e0*/  LDCU UR4, c[0x0][0x398] ;  /* 0x00007300ff0477ac */ /* 0x000e620008000800 */
[----:B------:R-:W-:Y:S01]  /*17e0f0*/  LOP3.LUT R44, R44, 0xdfffffff, RZ, 0xc0, !PT ;  /* 0xdfffffff2c2c7812 */ /* 0x000fe200078ec0ff */
[----:B------:R-:W1:Y:S06]  /*17e100*/  LDCU UR9, c[0x0][0x398] ;  /* 0x00007300ff0977ac */ /* 0x000e6c0008000800 */
[----:B------:R-:W-:Y:S01]  /*17e110*/  @P1 LOP3.LUT R43, R43, 0x40, RZ, 0xfc, !PT ;  /* 0x000000402b2b1812 */ /* 0x000fe200078efcff */
[----:B------:R-:W-:Y:S01]  /*17e120*/  STL.64 [R1+0x1858], R114 ;  /* 0x0018587201007387 */ /* 0x000fe20000100a00 */
[----:B------:R-:W1:Y:S02]  /*17e130*/  LDCU UR27, c[0x0][0x398] ;  /* 0x00007300ff1b77ac */ /* 0x000e640008000800 */
        /* <DEDUP_REMOVED lines=58> */
[----:B--2---:R2:W-:Y:S01]  /*17e4e0*/  STSM.16.M88.4 [R0], R108 ;  /* 0x0000006c00007844 */ /* 0x0045e20000000200 */
[----:B-1----:R-:W-:Y:S01]  /*17e4f0*/  ISETP.LT.AND P1, PT, R123, UR22, !P0 ;  /* 0x000000167b007c0c */ /* 0x002fe2000c721270 */
[----:B------:R-:W-:Y:S01]  /*17e500*/  VIADD R105, R127, 0x38 ;  /* 0x000000387f697836 */ /* 0x000fe20000000000 */
[----:B------:R-:W-:Y:S01]  /*17e510*/  ISETP.LT.AND P3, PT, R126, UR69, !P0 ;  /* 0x000000457e007c0c */ /* 0x000fe2000c761270 */
[----:B------:R-:W-:Y:S01]  /*17e520*/  BAR.SYNC.DEFER_BLOCKING 0x0 ;  /* 0x0000000000007b1d */ /* 0x000fe20000010000 */
[----:B------:R-:W-:-:S05]  /*17e530*/  ISETP.LT.AND P2, PT, R125, UR42, !P0 ;  /* 0x0000002a7d007c0c */ /* 0x000fca000c741270 */
[----:B------:R-:W1:Y:S01]  /*17e540*/  LDCU UR69, c[0x0][0x398] ;  /* 0x00007300ff4577ac */ /* 0x000e620008000800 */
[----:B------:R-:W1:Y:S01]  /*17e550*/  LDCU UR5, c[0x0][0x398] ;  /* 0x00007300ff0577ac */ /* 0x000e620008000800 */
[----:B--2---:R-:W2:Y:S01]  /*17e560*/  LDL.LU R108, [R1+0x2240] ;  /* 0x00224000016c7983 */ /* 0x004ea20000300800 */
[----:B------:R-:W1:Y:S03]  /*17e570*/  LDCU UR22, c[0x0][0x398] ;  /* 0x00007300ff1677ac */ /* 0x000e660008000800 */
[----:B------:R-:W2:Y:S04]  /*17e580*/  LDL.LU R109, [R1+0x2248] ;  /* 0x00224800016d7983 */ /* 0x000ea80000300800 */
[----:B------:R-:W2:Y:S04]  /*17e590*/  LDL.LU R110, [R1+0xaa0] ;  /* 0x000aa000016e7983 */ /* 0x000ea80000300800 */
[----:B------:R-:W2:Y:S01]  /*17e5a0*/  LDL.LU R111, [R1+0xaa8] ;  /* 0x000aa800016f7983 */ /* 0x000ea20000300800 */
[----:B------:R-:W-:-:S03]  /*17e5b0*/  @P1 LOP3.LUT R42, R42, 0x400000, RZ, 0xfc, !PT ;  /* 0x004000002a2a1812 */ /* 0x000fc600078efcff */
[----:B------:R-:W1:Y:S01]  /*17e5c0*/  LDS.128 R112, [R104] ;  /* 0x0000000068707984 */ /* 0x000e620000000c00 */
[----:B------:R-:W-:Y:S02]  /*17e5d0*/  LOP3.LUT R42, R42, 0xfdffffff, RZ, 0xc0, !PT ;  /* 0xfdffffff2a2a7812 */ /* 0x000fe400078ec0ff */
[----:B------:R-:W-:Y:S01]  /*17e5e0*/  ISETP.LT.AND P1, PT, R124, UR43, !P0 ;  /* 0x0000002b7c007c0c */ /* 0x000fe2000c721270 */
[----:B------:R-:W1:Y:S01]  /*17e5f0*/  LDCU.64 UR42, c[0x0][0x398] ;  /* 0x00007300ff2a77ac */ /* 0x000e620008000a00 */
[----:B------:R-:W-:Y:S01]  /*17e600*/  @P3 LOP3.LUT R42, R42, 0x2000000, RZ, 0xfc, !PT ;  /* 0x020000002a2a3812 */ /* 0x000fe200078efcff */
[----:B------:R-:W-:Y:S03]  /*17e610*/  BAR.SYNC.DEFER_BLOCKING 0x0 ;  /* 0x0000000000007b1d */ /* 0x000fe60000010000 */
        /* <DEDUP_REMOVED lines=14> */
[----:B------:R-:W-:Y:S01]  /*17e700*/  ISETP.LT.AND P0, PT, R128, UR70, !P0 ;  /* 0x0000004680007c0c */ /* 0x000fe2000c701270 */
[----:B-1----:R-:W-:Y:S01]  /*17e710*/  STL.64 [R1+0x1840], R112 ;  /* 0x0018407001007387 */ /* 0x002fe20000100a00 */
[----:B------:R-:W-:Y:S01]  /*17e720*/  LOP3.LUT R42, R42, 0xfff7ffff, RZ, 0xc0, !PT ;  /* 0xfff7ffff2a2a7812 */ /* 0x000fe200078ec0ff */
[----:B------:R-:W1:Y:S03]  /*17e730*/  LDCU UR70, c[0x0][0x398] ;  /* 0x00007300ff4677ac */ /* 0x000e660008000800 */
[----:B------:R-:W-:-:S04]  /*17e740*/  @P1 LOP3.LUT R42, R42, 0x80000, RZ, 0xfc, !PT ;  /* 0x000800002a2a1812 */ /* 0x000fc800078efcff */
[----:B------:R-:W-:-:S04]  /*17e750*/  LOP3.LUT R42, R42, 0xfffbffff, RZ, 0xc0, !PT ;  /* 0xfffbffff2a2a7812 */ /* 0x000fc800078ec0ff */
[----:B------:R-:W-:Y:S02]  /*17e760*/  @P0 LOP3.LUT R42, R42, 0x40000, RZ, 0xfc, !PT ;  /* 0x000400002a2a0812 */ /* 0x000fe400078efcff */
[----:B------:R-:W-:Y:S01]  /*17e770*/  ISETP.GE.AND P0, PT, R55, UR11, PT ;  /* 0x0000000b37007c0c */ /* 0x000fe2000bf06270 */
[----:B------:R-:W-:Y:S01]  /*17e780*/  STL.64 [R1+0x1848], R114 ;  /* 0x0018487201007387 */ /* 0x000fe20000100a00 */
[----:B------:R-:W-:Y:S01]  /*17e790*/  LOP3.LUT R42, R42, 0xffffbfff, RZ, 0xc0, !PT ;  /* 0xffffbfff2a2a7812 */ /* 0x000fe200078ec0ff */
[----:B------:R-:W1:Y:S01]  /*17e7a0*/  LDCU UR11, c[0x0][0x398] ;  /* 0x00007300ff0b77ac */ /* 0x000e620008000800 */
[----:B------:R-:W-:Y:S02]  /*17e7b0*/  ISETP.LT.AND P1, PT, R123, UR42, !P0 ;  /* 0x0000002a7b007c0c */ /* 0x000fe4000c721270 */
[----:B------:R-:W-:Y:S01]  /*17e7c0*/  ISETP.LT.AND P3, PT, R126, UR12, !P0 ;  /* 0x0000000c7e007c0c */ /* 0x000fe2000c761270 */
[----:B------:R-:W1:Y:S01]  /*17e7d0*/  LDCU UR12, c[0x0][0x398] ;  /* 0x00007300ff0c77ac */ /* 0x000e620008000800 */
[----:B------:R-:W-:-:S02]  /*17e7e0*/  ISETP.LT.AND P2, PT, R125, UR13, !P0 ;  /* 0x0000000d7d007c0c */ /* 0x000fc4000c741270 */
[----:B------:R-:W-:Y:S01]  /*17e7f0*/  IADD3 R55, PT, PT, R127, 0x39, RZ ;  /* 0x000000397f377810 */ /* 0x000fe20007ffe0ff */
        /* <DEDUP_REMOVED lines=63> */
[----:B--2---:R1:W-:Y:S08]  /*17ebf0*/  STSM.16.M88.4 [R0], R108 ;  /* 0x0000006c00007844 */ /* 0x0043f00000000200 */
[----:B------:R-:W-:Y:S01]  /*17ec00*/  @P1 LOP3.LUT R41, R41, 0x40000000, RZ, 0xfc, !PT ;  /* 0x4000000029291812 */ /* 0x000fe200078efcff */
[----:B------:R-:W-:Y:S01]  /*17ec10*/  VIADD R105, R127, 0x35 ;  /* 0x000000357f697836 */ /* 0x000fe20000000000 */
[----:B------:R-:W-:Y:S01]  /*17ec20*/  ISETP.LT.AND P1, PT, R124, UR50, !P0 ;  /* 0x000000327c007c0c */ /* 0x000fe2000c721270 */
[----:B------:R-:W-:Y:S01]  /*17ec30*/  BAR.SYNC.DEFER_BLOCKING 0x0 ;  /* 0x0000000000007b1d */ /* 0x000fe20000010000 */
[----:B------:R-:W-:-:S02]  /*17ec40*/  ISETP.LT.AND P2, PT, R125, UR49, !P0 ;  /* 0x000000317d007c0c */ /* 0x000fc4000c741270 */
[----:B------:R-:W-:Y:S02]  /*17ec50*/  @P3 LOP3.LUT R42, R42, 0x2, RZ, 0xfc, !PT ;  /* 0x000000022a2a3812 */ /* 0x000fe400078efcff */
[----:B------:R-:W-:Y:S01]  /*17ec60*/  ISETP.LT.AND P3, PT, R122, UR51, !P0 ;  /* 0x000000337a007c0c */ /* 0x000fe2000c761270 */
[----:B------:R-:W2:Y:S01]  /*17ec70*/  LDCU UR51, c[0x0][0x398] ;  /* 0x00007300ff3377ac */ /* 0x000ea20008000800 */
[----:B------:R-:W-:Y:S02]  /*17ec80*/  LOP3.LUT R41, R41, 0x7fffffff, RZ, 0xc0, !PT ;  /* 0x7fffffff29297812 */ /* 0x000fe400078ec0ff */
[----:B------:R-:W-:Y:S01]  /*17ec90*/  LOP3.LUT R42, R42, 0xfffffffe, RZ, 0xc0, !PT ;  /* 0xfffffffe2a2a7812 */ /* 0x000fe200078ec0ff */
[----:B------:R-:W2:Y:S02]  /*17eca0*/  LDCU UR50, c[0x0][0x398] ;  /* 0x00007300ff3277ac */ /* 0x000ea40008000800 */
[----:B------:R-:W-:Y:S01]  /*17ecb0*/  @P1 LOP3.LUT R41, R41, 0x80000000, RZ, 0xfc, !PT ;  /* 0x8000000029291812 */ /* 0x000fe200078efcff */
[----:B-1----:R-:W2:Y:S01]  /*17ecc0*/  LDL.LU R108, [R1+0x860] ;  /* 0x00086000016c7983 */ /* 0x002ea20000300800 */
[----:B------:R-:W-:Y:S01]  /*17ecd0*/  @P2 LOP3.LUT R42, R42, 0x1, RZ, 0xfc, !PT ;  /* 0x000000012a2a2812 */ /* 0x000fe200078efcff */
[----:B------:R-:W1:Y:S01]  /*17ece0*/  LDCU UR49, c[0x0][0x398] ;  /* 0x00007300ff3177ac */ /* 0x000e620008000800 */
[----:B------:R-:W-:Y:S01]  /*17ecf0*/  ISETP.LT.AND P2, PT, R121, UR52, !P0 ;  /* 0x0000003479007c0c */ /* 0x000fe2000c741270 */
[----:B------:R-:W2:Y:S01]  /*17ed00*/  LDL.LU R109, [R1+0x868] ;  /* 0x00086800016d7983 */ /* 0x000ea20000300800 */
[----:B------:R-:W-:Y:S01]  /*17ed10*/  LOP3.LUT R41, R41, 0xdfffffff, RZ, 0xc0, !PT ;  /* 0xdfffffff29297812 */ /* 0x000fe200078ec0ff */
[----:B------:R-:W1:Y:S01]  /*17ed20*/  LDCU UR52, c[0x0][0x398] ;  /* 0x00007300ff3477ac */ /* 0x000e620008000800 */
[----:B------:R-:W-:Y:S01]  /*17ed30*/  ISETP.LT.AND P1, PT, R129, UR53, !P0 ;  /* 0x0000003581007c0c */ /* 0x000fe2000c721270 */
[----:B------:R-:W2:Y:S01]  /*17ed40*/  LDL.LU R110, [R1+0x6d0] ;  /* 0x0006d000016e7983 */ /* 0x000ea20000300800 */
[----:B------:R-:W-:Y:S01]  /*17ed50*/  @P3 LOP3.LUT R41, R41, 0x20000000, RZ, 0xfc, !PT ;  /* 0x2000000029293812 */ /* 0x000fe200078efcff */
[----:B------:R-:W1:Y:S01]  /*17ed60*/  LDCU UR53, c[0x0][0x398] ;  /* 0x00007300ff3577ac */ /* 0x000e620008000800 */
[----:B------:R-:W-:Y:S01]  /*17ed70*/  ISETP.LT.AND P0, PT, R128, UR47, !P0 ;  /* 0x0000002f80007c0c */ /* 0x000fe2000c701270 */
[----:B------:R-:W2:Y:S01]  /*17ed80*/  LDL.LU R111, [R1+0x6d8] ;  /* 0x0006d800016f7983 */ /* 0x000ea20000300800 */
[----:B------:R-:W-:Y:S01]  /*17ed90*/  LOP3.LUT R41, R41, 0xefffffff, RZ, 0xc0, !PT ;  /* 0xefffffff29297812 */ /* 0x000fe200078ec0ff */
[----:B------:R-:W1:Y:S02]  /*17eda0*/  LDCU UR47, c[0x0][0x398] ;  /* 0x00007300ff2f77ac */ /* 0x000e640008000800 */
[----:B------:R-:W1:Y:S01]  /*17edb0*/  LDS.128 R112, [R104] ;  /* 0x0000000068707984 */ /* 0x000e620000000c00 */
[----:B------:R-:W-:Y:S01]  /*17edc0*/  @P2 LOP3.LUT R41, R41, 0x10000000, RZ, 0xfc, !PT ;  /* 0x1000000029292812 */ /* 0x000fe200078efcff */
[----:B------:R-:W1:Y:S01]  /*17edd0*/  LDCU UR48, c[0x0][0x398] ;  /* 0x00007300ff3077ac */ /* 0x000e620008000800 */
[----:B------:R-:W-:Y:S02]  /*17ede0*/  BAR.SYNC.DEFER_BLOCKING 0x0 ;  /* 0x0000000000007b1d */ /* 0x000fe40000010000 */
        /* <DEDUP_REMOVED lines=17> */
[----:B------:R-:W-:Y:S01]  /*17ef00*/  ISETP.LT.AND P1, PT, R124, UR70, !P0 ;  /* 0x000000467c007c0c */ /* 0x000fe2000c721270 */
[----:B------:R-:W-:Y:S01]  /*17ef10*/  VIADD R55, R127, 0x36 ;  /* 0x000000367f377836 */ /* 0x000fe20000000000 */
[----:B------:R-:W-:Y:S01]  /*17ef20*/  ISETP.LT.AND P3, PT, R122, UR71, !P0 ;  /* 0x000000477a007c0c */ /* 0x000fe2000c761270 */
[----:B------:R-:W3:Y:S01]  /*17ef30*/  LDCU UR70, c[0x0][0x398] ;  /* 0x00007300ff4677ac */ /* 0x000ee20008000800 */
[----:B------:R-:W-:Y:S02]  /*17ef40*/  LOP3.LUT R41, R41, 0xff7fffff, RZ, 0xc0, !PT ;  /* 0xff7fffff29297812 */ /* 0x000fe400078ec0ff */
[----:B-1----:R-:W-:Y:S01]  /*17ef50*/  ISETP.LT.AND P2, PT, R121, UR72, !P0 ;  /* 0x0000004879007c0c */ /* 0x002fe2000c741270 */
        /* <DEDUP_REMOVED lines=9> */
[----:B---3--:R-:W-:Y:S01]  /*17eff0*/  ISETP.LT.AND P0, PT, R128, UR54, !P0 ;  /* 0x0000003680007c0c */ /* 0x008fe2000c701270 */
[----:B------:R-:W-:Y:S01]  /*17f000*/  STL.64 [R1+0x1830], R112 ;  /* 0x0018307001007387 */ /* 0x000fe20000100a00 */
        /* <DEDUP_REMOVED lines=21> */
[----:B------:R-:W-:Y:S01]  /*17f160*/  STL.64 [R1+0x1838], R114 ;  /* 0x0018387201007387 */ /* 0x000fe20000100a00 */
[----:B------:R-:W-:Y:S01]  /*17f170*/  LOP3.LUT R41, R41, 0xffff7fff, RZ, 0xc0, !PT ;  /* 0xffff7fff29297812 */ /* 0x000fe200078ec0ff */
[----:B------:R-:W2:Y:S01]  /*17f180*/  LDCU UR71, c[0x0][0x398] ;  /* 0x00007300ff4777ac */ /* 0x000ea20008000800 */
[----:B-1----:R-:W-:Y:S02]  /*17f190*/  ISETP.LT.AND P2, PT, R121, UR72, !P0 ;  /* 0x0000004879007c0c */ /* 0x002fe4000c741270 */
        /* <DEDUP_REMOVED lines=58> */
[----:B----4-:R-:W-:Y:S01]  /*17f540*/  ISETP.LT.AND P2, PT, R125, UR61, !P0 ;  /* 0x0000003d7d007c0c */ /* 0x010fe2000c741270 */
[----:B------:R-:W4:Y:S06]  /*17f550*/  LDCU UR61, c[0x0][0x398] ;  /* 0x00007300ff3d77ac */ /* 0x000f2c0008000800 */
[----:B------:R-:W-:Y:S01]  /*17f560*/  @P1 LOP3.LUT R40, R40, 0x40000000, RZ, 0xfc, !PT ;  /* 0x4000000028281812 */ /* 0x000fe200078efcff */
[----:B------:R-:W1:Y:S01]  /*17f570*/  LDCU UR42, c[0x0][0x398] ;  /* 0x00007300ff2a77ac */ /* 0x000e620008000800 */
[----:B------:R-:W-:-:S02]  /*17f580*/  ISETP.LT.AND P1, PT, R124, UR62, !P0 ;  /* 0x0000003e7c007c0c */ /* 0x000fc4000c721270 */
[----:B------:R-:W-:Y:S01]  /*17f590*/  @P3 LOP3.LUT R41, R41, 0x2, RZ, 0xfc, !PT ;  /* 0x0000000229293812 */ /* 0x000fe200078efcff */
[----:B------:R-:W1:Y:S01]  /*17f5a0*/  LDCU UR62, c[0x0][0x398] ;  /* 0x00007300ff3e77ac */ /* 0x000e620008000800 */
[----:B------:R-:W-:Y:S02]  /*17f5b0*/  ISETP.LT.AND P3, PT, R122, UR63, !P0 ;  /* 0x0000003f7a007c0c */ /* 0x000fe4000c761270 */
[----:B------:R-:W-:Y:S01]  /*17f5c0*/  LOP3.LUT R40, R40, 0x7fffffff, RZ, 0xc0, !PT ;  /* 0x7fffffff28287812 */ /* 0x000fe200078ec0ff */
[----:B------:R-:W1:Y:S01]  /*17f5d0*/  LDCU UR63, c[0x0][0x398] ;  /* 0x00007300ff3f77ac */ /* 0x000e620008000800 */
        /* <DEDUP_REMOVED lines=8> */
[----:B--2---:R2:W-:Y:S01]  /*17f660*/  STSM.16.M88.4 [R0], R108 ;  /* 0x0000006c00007844 */ /* 0x0045e20000000200 */
[----:B------:R-:W-:Y:S01]  /*17f670*/  LOP3.LUT R40, R40, 0xefffffff, RZ, 0xc0, !PT ;  /* 0xefffffff28287812 */ /* 0x000fe200078ec0ff */
[----:B------:R-:W1:Y:S01]  /*17f680*/  LDCU UR65, c[0x0][0x398] ;  /* 0x00007300ff4177ac */ /* 0x000e620008000800 */
[----:B------:R-:W-:Y:S01]  /*17f690*/  ISETP.LT.AND P0, PT, R128, UR66, !P0 ;  /* 0x0000004280007c0c */ /* 0x000fe2000c701270 */
[----:B------:R-:W-:Y:S01]  /*17f6a0*/  BAR.SYNC.DEFER_BLOCKING 0x0 ;  /* 0x0000000000007b1d */ /* 0x000fe20000010000 */
[----:B------:R-:W-:-:S04]  /*17f6b0*/  @P2 LOP3.LUT R40, R40, 0x10000000, RZ, 0xfc, !PT ;  /* 0x1000000028282812 */ /* 0x000fc800078efcff */
[----:B------:R-:W-:Y:S01]  /*17f6c0*/  LOP3.LUT R40, R40, 0xf7ffffff, RZ, 0xc0, !PT ;  /* 0xf7ffffff28287812 */ /* 0x000fe200078ec0ff */
[----:B------:R-:W1:Y:S03]  /*17f6d0*/  LDCU UR66, c[0x0][0x398] ;  /* 0x00007300ff4277ac */ /* 0x000e660008000800 */
[----:B------:R-:W-:Y:S01]  /*17f6e0*/  @P1 LOP3.LUT R40, R40, 0x8000000, RZ, 0xfc, !PT ;  /* 0x0800000028281812 */ /* 0x000fe200078efcff */
[----:B--2---:R-:W2:Y:S03]  /*17f6f0*/  LDL.LU R108, [R1+0x1c0] ;  /* 0x0001c000016c7983 */ /* 0x004ea60000300800 */
[----:B------:R-:W-:Y:S01]  /*17f700*/  LOP3.LUT R40, R40, 0xfbffffff, RZ, 0xc0, !PT ;  /* 0xfbffffff28287812 */ /* 0x000fe200078ec0ff */
[----:B------:R-:W2:Y:S03]  /*17f710*/  LDL.LU R109, [R1+0x1c8] ;  /* 0x0001c800016d7983 */ /* 0x000ea60000300800 */
[----:B------:R-:W-:-:S02]  /*17f720*/  @P0 LOP3.LUT R40, R40, 0x4000000, RZ, 0xfc, !PT ;  /* 0x0400000028280812 */ /* 0x000fc400078efcff */
[----:B------:R-:W-:Y:S01]  /*17f730*/  ISETP.GE.AND P0, PT, R55, UR45, PT ;  /* 0x0000002d37007c0c */ /* 0x000fe2000bf06270 */
[----:B------:R-:W2:Y:S01]  /*17f740*/  LDL.LU R110, [R1+0x1f30] ;  /* 0x001f3000016e7983 */ /* 0x000ea20000300800 */
[----:B------:R-:W-:Y:S01]  /*17f750*/  LOP3.LUT R40, R40, 0xffbfffff, RZ, 0xc0, !PT ;  /* 0xffbfffff28287812 */ /* 0x000fe200078ec0ff */
[----:B------:R-:W-:Y:S01]  /*17f760*/  VIADD R55, R127, 0x31 ;  /* 0x000000317f377836 */ /* 0x000fe20000000000 */
[----:B------:R-:W-:Y:S01]  /*17f770*/  ISETP.LT.AND P1, PT, R123, UR38, !P0 ;  /* 0x000000267b007c0c */ /* 0x000fe2000c721270 */
[----:B------:R-:W2:Y:S01]  /*17f780*/  LDL.LU R111, [R1+0x1f38] ;  /* 0x001f3800016f7983 */ /* 0x000ea20000300800 */
[----:B-1----:R-:W-:Y:S01]  /*17f790*/  ISETP.LT.AND P3, PT, R126, UR69, !P0 ;  /* 0x000000457e007c0c */ /* 0x002fe2000c761270 */
[----:B------:R-:W1:Y:S01]  /*17f7a0*/  LDCU UR38, c[0x0][0x398] ;  /* 0x00007300ff2677ac */ /* 0x000e620008000800 */
[----:B------:R-:W-:Y:S01]  /*17f7b0*/  ISETP.LT.AND P2, PT, R125, UR77, !P0 ;  /* 0x0000004d7d007c0c */ /* 0x000fe2000c741270 */
[----:B------:R-:W1:Y:S01]  /*17f7c0*/  LDS.128 R112, [R104] ;  /* 0x0000000068707984 */ /* 0x000e620000000c00 */
[----:B------:R-:W1:Y:S01]  /*17f7d0*/  LDCU UR45, c[0x0][0x398] ;  /* 0x00007300ff2d77ac */ /* 0x000e620008000800 */
[----:B------:R-:W-:Y:S06]  /*17f7e0*/  BAR.SYNC.DEFER_BLOCKING 0x0 ;  /* 0x0000000000007b1d */ /* 0x000fec0000010000 */
[----:B------:R-:W-:-:S02]  /*17f7f0*/  @P1 LOP3.LUT R40, R40, 0x400000, RZ, 0xfc, !PT ;  /* 0x0040000028281812 */ /* 0x000fc400078efcff */
[----:B------:R-:W-:Y:S01]  /*17f800*/  LOP3.LUT R46, R46, 0xbfffffff, RZ, 0xc0, !PT ;  /* 0xbfffffff2e2e7812 */ /* 0x000fe200078ec0ff */
[----:B------:R-:W1:Y:S01]  /*17f810*/  LDCU UR69, c[0x0][0x398] ;  /* 0x00007300ff4577ac */ /* 0x000e620008000800 */
[----:B------:R-:W-:Y:S01]  /*17f820*/  LOP3.LUT R40, R40, 0xfdffffff, RZ, 0xc0, !PT ;  /* 0xfdffffff28287812 */ /* 0x000fe200078ec0ff */
[----:B------:R-:W1:Y:S03]  /*17f830*/  LDCU UR77, c[0x0][0x398] ;  /* 0x00007300ff4d77ac */ /* 0x000e660008000800 */
[----:B------:R-:W-:Y:S02]  /*17f840*/  @P3 LOP3.LUT R40, R40, 0x2000000, RZ, 0xfc, !PT ;  /* 0x0200000028283812 */ /* 0x000fe400078efcff */
[----:B------:R-:W-:Y:S02]  /*17f850*/  ISETP.LT.AND P1, PT, R124, UR32, !P0 ;  /* 0x000000207c007c0c */ /* 0x000fe4000c721270 */
[----:B------:R-:W-:-:S04]  /*17f860*/  LOP3.LUT R40, R40, 0xfeffffff, RZ, 0xc0, !PT ;  /* 0xfeffffff28287812 */ /* 0x000fc800078ec0ff */
[----:B------:R-:W-:Y:S02]  /*17f870*/  @P2 LOP3.LUT R40, R40, 0x1000000, RZ, 0xfc, !PT ;  /* 0x0100000028282812 */ /* 0x000fe400078efcff */
[----:B------:R-:W-:Y:S01]  /*17f880*/  ISETP.LT.AND P3, PT, R122, UR33, !P0 ;  /* 0x000000217a007c0c */ /* 0x000fe2000c761270 */
[----:B------:R-:W3:Y:S01]  /*17f890*/  LDCU.64 UR32, c[0x0][0x398] ;  /* 0x00007300ff2077ac */ /* 0x000ee20008000a00 */
        /* <DEDUP_REMOVED lines=10> */
[----:B------:R-:W-:Y:S02]  /*17f940*/  @P2 LOP3.LUT R40, R40, 0x100000, RZ, 0xfc, !PT ;  /* 0x0010000028282812 */ /* 0x000fe400078efcff */
[----:B------:R-:W-:Y:S01]  /*17f950*/  ISETP.LT.AND P0, PT, R128, UR36, !P0 ;  /* 0x0000002480007c0c */ /* 0x000fe2000c701270 */
[----:B------:R-:W-:Y:S01]  /*17f960*/  STL.64 [R1+0x1828], R114 ;  /* 0x0018287201007387 */ /* 0x000fe20000100a00 */
[----:B------:R-:W-:Y:S01]  /*17f970*/  LOP3.LUT R40, R40, 0xfff7ffff, RZ, 0xc0, !PT ;  /* 0xfff7ffff28287812 */ /* 0x000fe200078ec0ff */
[----:B------:R-:W1:Y:S03]  /*17f980*/  LDCU UR36, c[0x0][0x398] ;  /* 0x00007300ff2477ac */ /* 0x000e660008000800 */
[----:B------:R-:W-:-:S04]  /*17f990*/  @P1 LOP3.LUT R40, R40, 0x80000, RZ, 0xfc, !PT ;  /* 0x0008000028281812 */ /* 0x000fc800078efcff */
[----:B------:R-:W-:-:S04]  /*17f9a0*/  LOP3.LUT R40, R40, 0xfffbffff, RZ, 0xc0, !PT ;  /* 0xfffbffff28287812 */ /* 0x000fc800078ec0ff */
[----:B------:R-:W-:Y:S02]  /*17f9b0*/  @P0 LOP3.LUT R40, R40, 0x40000, RZ, 0xfc, !PT ;  /* 0x0004000028280812 */ /* 0x000fe400078efcff */
[----:B------:R-:W-:Y:S02]  /*17f9c0*/  ISETP.GE.AND P0, PT, R105, UR43, PT ;  /* 0x0000002b69007c0c */ /* 0x000fe4000bf06270 */
[----:B------:R-:W-:Y:S01]  /*17f9d0*/  LOP3.LUT R40, R40, 0xffffbfff, RZ, 0xc0, !PT ;  /* 0xffffbfff28287812 */ /* 0x000fe200078ec0ff */
[----:B------:R-:W-:Y:S01]  /*17f9e0*/  VIADD R105, R127, 0x2f ;  /* 0x0000002f7f697836 */ /* 0x000fe20000000000 */
[----:B---3--:R-:W-:Y:S01]  /*17f9f0*/  ISETP.LT.AND P1, PT, R123, UR32, !P0 ;  /* 0x000000207b007c0c */ /* 0x008fe2000c721270 */
[----:B------:R-:W3:Y:S01]  /*17fa00*/  LDCU UR43, c[0x0][0x398] ;  /* 0x00007300ff2b77ac */ /* 0x000ee20008000800 */
        /* <DEDUP_REMOVED lines=58> */
[----:B------:R-:W-:-:S04]  /*17fdb0*/  @P1 LOP3.LUT R40, R40, 0x8, RZ, 0xfc, !PT ;  /* 0x0000000828281812 */ /* 0x000fc800078efcff */
[----:B------:R-:W-:-:S04]  /*17fdc0*/  LOP3.LUT R40, R40, 0xfffffffb, RZ, 0xc0, !PT ;  /* 0xfffffffb28287812 */ /* 0x000fc800078ec0ff */
[----:B------:R-:W-:Y:S02]  /*17fdd0*/  @P0 LOP3.LUT R40, R40, 0x4, RZ, 0xfc, !PT ;  /* 0x0000000428280812 */ /* 0x000fe400078efcff */
[----:B------:R-:W-:Y:S01]  /*17fde0*/  ISETP.GE.AND P0, PT, R55, UR33, PT ;  /* 0x0000002137007c0c */ /* 0x000fe2000bf06270 */
[----:B------:R-:W2:Y:S03]  /*17fdf0*/  LDCU UR33, c[0x0][0x398] ;  /* 0x00007300ff2177ac */ /* 0x000ea60008000800 */
[----:B-1----:R-:W-:Y:S01]  /*17fe00*/  ISETP.LT.AND P1, PT, R122, UR26, !P0 ;  /* 0x0000001a7a007c0c */ /* 0x002fe2000c721270 */
[----:B------:R-:W1:Y:S01]  /*17fe10*/  LDCU UR26, c[0x0][0x398] ;  /* 0x00007300ff1a77ac */ /* 0x000e620008000800 */
[----:B------:R-:W-:Y:S02]  /*17fe20*/  ISETP.LT.AND P3, PT, R126, UR6, !P0 ;  /* 0x000000067e007c0c */ /* 0x000fe4000c761270 */
[----:B------:R-:W-:-:S02]  /*17fe30*/  ISETP.LT.AND P2, PT, R125, UR4, !P0 ;  /* 0x000000047d007c0c */ /* 0x000fc4000c741270 */
[----:B------:R-:W-:-:S07]  /*17fe40*/  LOP3.LUT R40, R40, 0xfffffffd, RZ, 0xc0, !PT ;  /* 0xfffffffd28287812 */ /* 0x000fce00078ec0ff */
[----:B------:R-:W-:Y:S02]  /*17fe50*/  @P1 LOP3.LUT R44, R44, 0x20000000, RZ, 0xfc, !PT ;  /* 0x200000002c2c1812 */ /* 0x000fe400078efcff */
[----:B------:R-:W-:Y:S01]  /*17fe60*/  ISETP.LT.AND P1, PT, R124, UR8, !P0 ;  /* 0x000000087c007c0c */ /* 0x000fe2000c721270 */
[----:B------:R-:W1:Y:S01]  /*17fe70*/  LDCU UR8, c[0x0][0x398] ;  /* 0x00007300ff0877ac */ /* 0x000e620008000800 */
[----:B------:R-:W-:Y:S02]  /*17fe80*/  @P3 LOP3.LUT R40, R40, 0x2, RZ, 0xfc, !PT ;  /* 0x0000000228283812 */ /* 0x000fe400078efcff */
[----:B------:R-:W-:Y:S01]  /*17fe90*/  ISETP.LT.AND P3, PT, R123, UR5, !P0 ;  /* 0x000000057b007c0c */ /* 0x000fe2000c761270 */
[----:B------:R-:W1:Y:S01]  /*17fea0*/  LDCU.64 UR4, c[0x0][0x398] ;  /* 0x00007300ff0477ac */ /* 0x000e620008000a00 */
        /* <DEDUP_REMOVED lines=19> */
[----:B--2---:R2:W-:Y:S01]  /*17ffe0*/  STSM.16.M88.4 [R0], R108 ;  /* 0x0000006c00007844 */ /* 0x0045e20000000200 */
[----:B-1----:R-:W-:Y:S02]  /*17fff0*/  ISETP.LT.AND P1, PT, R123, UR4, !P0 ;  /* 0x000000047b007c0c */ /* 0x002fe4000c721270 */
[C---:B------:R-:W-:Y:S01]  /*180000*/  IADD3 R55, PT, PT, R127.reuse, 0x2e, RZ ;  /* 0x0000002e7f377810 */ /* 0x040fe20007ffe0ff */
[----:B------:R-:W-:Y:S01]  /*180010*/  VIADD R105, R127, 0x2c ;  /* 0x0000002c7f697836 */ /* 0x000fe20000000000 */
[----:B------:R-:W-:Y:S01]  /*180020*/  ISETP.LT.AND P3, PT, R126, UR16, !P0 ;  /* 0x000000107e007c0c */ /* 0x000fe2000c761270 */
[----:B------:R-:W-:Y:S01]  /*180030*/  BAR.SYNC.DEFER_BLOCKING 0x0 ;  /* 0x0000000000007b1d */ /* 0x000fe20000010000 */
[----:B------:R-:W-:-:S05]  /*180040*/  ISETP.LT.AND P2, PT, R125, UR15, !P0 ;  /* 0x0000000f7d007c0c */ /* 0x000fca000c741270 */
[----:B------:R-:W1:Y:S02]  /*180050*/  LDCU UR4, c[0x0][0x398] ;  /* 0x00007300ff0477ac */ /* 0x000e640008000800 */
[----:B------:R-:W-:Y:S01]  /*180060*/  @P1 LOP3.LUT R44, R44, 0x400000, RZ, 0xfc, !PT ;  /* 0x004000002c2c1812 */ /* 0x000fe200078efcff */
[----:B--2---:R-:W2:Y:S01]  /*180070*/  LDL.LU R108, [R1+0x1d30] ;  /* 0x001d3000016c7983 */ /* 0x004ea20000300800 */
[----:B------:R-:W1:Y:S02]  /*180080*/  LDCU UR15, c[0x0][0x398] ;  /* 0x00007300ff0f77ac */ /* 0x000e640008000800 */
[----:B------:R-:W-:Y:S02]  /*180090*/  LOP3.LUT R44, R44, 0xfdffffff, RZ, 0xc0, !PT ;  /* 0xfdffffff2c2c7812 */ /* 0x000fe400078ec0ff */
[----:B------:R-:W-:Y:S01]  /*1800a0*/  ISETP.LT.AND P1, PT, R124, UR14, !P0 ;  /* 0x0000000e7c007c0c */ /* 0x000fe2000c721270 */
[----:B------:R-:W2:Y:S01]  /*1800b0*/  LDL.LU R109, [R1+0x1d38] ;  /* 0x001d3800016d7983 */ /* 0x000ea20000300800 */
[----:B------:R-:W-:Y:S01]  /*1800c0*/  @P3 LOP3.LUT R44, R44, 0x2000000, RZ, 0xfc, !PT ;  /* 0x020000002c2c3812 */ /* 0x000fe200078efcff */
[----:B------:R-:W1:Y:S02]  /*1800d0*/  LDCU UR14, c[0x0][0x398] ;  /* 0x00007300ff0e77ac */ /* 0x000e640008000800 */
[----:B------:R-:W2:Y:S01]  /*1800e0*/  LDL.LU R110, [R1+0x7b0] ;  /* 0x0007b000016e7983 */ /* 0x000ea20000300800 */
[----:B------:R-:W-:Y:S01]  /*1800f0*/  LOP3.LUT R44, R44, 0xfeffffff, RZ, 0xc0, !PT ;  /* 0xfeffffff2c2c7812 */ /* 0x000fe200078ec0ff */
[----:B------:R-:W1:Y:S02]  /*180100*/  LDCU UR16, c[0x0][0x398] ;  /* 0x00007300ff1077ac */ /* 0x000e640008000800 */
[----:B------:R-:W2:Y:S01]  /*180110*/  LDL.LU R111, [R1+0x7b8] ;  /* 0x0007b800016f7983 */ /* 0x000ea20000300800 */
[----:B------:R-:W-:Y:S01]  /*180120*/  @P2 LOP3.LUT R44, R44, 0x1000000, RZ, 0xfc, !PT ;  /* 0x010000002c2c2812 */ /* 0x000fe200078efcff */
[----:B------:R-:W1:Y:S01]  /*180130*/  LDCU UR29, c[0x0][0x398] ;  /* 0x00007300ff1d77ac */ /* 0x000e620008000800 */
[----:B------:R-:W-:Y:S01]  /*180140*/  ISETP.LT.AND P3, PT, R122, UR13, !P0 ;  /* 0x0000000d7a007c0c */ /* 0x000fe2000c761270 */
[----:B------:R-:W1:Y:S01]  /*180150*/  LDS.128 R112, [R104] ;  /* 0x0000000068707984 */ /* 0x000e620000000c00 */
[----:B------:R-:W-:Y:S01]  /*180160*/  LOP3.LUT R44, R44, 0xff7fffff, RZ, 0xc0, !PT ;  /* 0xff7fffff2c2c7812 */ /* 0x000fe200078ec0ff */
[----:B------:R-:W1:Y:S01]  /*180170*/  LDCU UR13, c[0x0][0x398] ;  /* 0x00007300ff0d77ac */ /* 0x000e620008000800 */
[----:B------:R-:W-:Y:S01]  /*180180*/  ISETP.LT.AND P2, PT, R121, UR12, !P0 ;  /* 0x0000000c79007c0c */ /* 0x000fe2000c741270 */
[----:B------:R-:W-:Y:S01]  /*180190*/  BAR.SYNC.DEFER_BLOCKING 0x0 ;  /* 0x0000000000007b1d */ /* 0x000fe20000010000 */
[----:B------:R-:W-:-:S04]  /*1801a0*/  @P1 LOP3.LUT R44, R44, 0x800000, RZ, 0xfc, !PT ;  /* 0x008000002c2c1812 */ /* 0x000fc800078efcff */
[----:B------:R-:W-:Y:S01]  /*1801b0*/  LOP3.LUT R44, R44, 0xffdfffff, RZ, 0xc0, !PT ;  /* 0xffdfffff2c2c7812 */ /* 0x000fe200078ec0ff */
[----:B------:R-:W1:Y:S03]  /*1801c0*/  LDCU UR12, c[0x0][0x398] ;  /* 0x00007300ff0c77ac */ /* 0x000e660008000800 */
        /* <DEDUP_REMOVED lines=20> */
[----:B------:R-:W1:Y:S07]  /*180310*/  LDCU UR27, c[0x0][0x398] ;  /* 0x00007300ff1b77ac */ /* 0x000e6e0008000800 */
[----:B------:R-:W-:Y:S01]  /*180320*/  @P1 LOP3.LUT R44, R44, 0x4000, RZ, 0xfc, !PT ;  /* 0x000040002c2c1812 */ /* 0x000fe200078efcff */
[----:B------:R-:W-:Y:S01]  /*180330*/  STL.64 [R1+0x1818], R114 ;  /* 0x0018187201007387 */ /* 0x000fe20000100a00 */
[----:B------:R-:W-:Y:S01]  /*180340*/  LOP3.LUT R48, R48, 0xbfffffff, RZ, 0xc0, !PT ;  /* 0xbfffffff30307812 */ /* 0x000fe200078ec0ff */
        /* <DEDUP_REMOVED lines=62> */
[----:B------:R-:W-:Y:S02]  /*180730*/  ISETP.LT.AND P1, PT, R123, UR18, !P0 ;  /* 0x000000127b007c0c */ /* 0x000fe4000c721270 */
[----:B------:R-:W-:Y:S01]  /*180740*/  ISETP.LT.AND P3, PT, R126, UR31, !P0 ;  /* 0x0000001f7e007c0c */ /* 0x000fe2000c761270 */
[----:B------:R-:W1:Y:S01]  /*180750*/  LDCU UR31, c[0x0][0x398] ;  /* 0x00007300ff1f77ac */ /* 0x000e620008000800 */
[----:B------:R-:W-:-:S02]  /*180760*/  ISETP.LT.AND P2, PT, R125, UR32, !P0 ;  /* 0x000000207d007c0c */ /* 0x000fc4000c741270 */
[----:B------:R-:W-:Y:S01]  /*180770*/  LOP3.LUT R44, R44, 0xfffffffd, RZ, 0xc0, !PT ;  /* 0xfffffffd2c2c7812 */ /* 0x000fe200078ec0ff */
[----:B------:R-:W1:Y:S06]  /*180780*/  LDCU UR32, c[0x0][0x398] ;  /* 0x00007300ff2077ac */ /* 0x000e6c0008000800 */
[----:B------:R-:W-:Y:S02]  /*180790*/  @P1 LOP3.LUT R45, R45, 0x40000000, RZ, 0xfc, !PT ;  /* 0x400000002d2d1812 */ /* 0x000fe400078efcff */
[----:B---3--:R-:W-:Y:S01]  /*1807a0*/  ISETP.LT.AND P1, PT, R124, UR43, !P0 ;  /* 0x0000002b7c007c0c */ /* 0x008fe2000c721270 */
[----:B------:R-:W3:Y:S01]  /*1807b0*/  LDCU UR43, c[0x0][0x398] ;  /* 0x00007300ff2b77ac */ /* 0x000ee20008000800 */
[----:B------:R-:W-:-:S02]  /*1807c0*/  @P3 LOP3.LUT R44, R44, 0x2, RZ, 0xfc, !PT ;  /* 0x000000022c2c3812 */ /* 0x000fc400078efcff */
[----:B------:R-:W-:Y:S01]  /*1807d0*/  ISETP.LT.AND P3, PT, R122, UR39, !P0 ;  /* 0x000000277a007c0c */ /* 0x000fe2000c761270 */
[----:B------:R-:W3:Y:S01]  /*1807e0*/  LDCU UR39, c[0x0][0x398] ;  /* 0x00007300ff2777ac */ /* 0x000ee20008000800 */
[----:B------:R-:W-:Y:S02]  /*1807f0*/  LOP3.LUT R45, R45, 0x7fffffff, RZ, 0xc0, !PT ;  /* 0x7fffffff2d2d7812 */ /* 0x000fe400078ec0ff */
[----:B------:R-:W-:-:S05]  /*180800*/  LOP3.LUT R44, R44, 0xfffffffe, RZ, 0xc0, !PT ;  /* 0xfffffffe2c2c7812 */ /* 0x000fca00078ec0ff */
[----:B------:R-:W-:Y:S02]  /*180810*/  @P1 LOP3.LUT R45, R45, 0x80000000, RZ, 0xfc, !PT ;  /* 0x800000002d2d1812 */ /* 0x000fe400078efcff */
        /* <DEDUP_REMOVED lines=20> */
[----:B-1----:R-:W-:Y:S02]  /*180960*/  ISETP.LT.AND P2, PT, R126, UR32, !P0 ;  /* 0x000000207e007c0c */ /* 0x002fe4000c741270 */
[----:B---3--:R-:W-:Y:S01]  /*180970*/  ISETP.LT.AND P1, PT, R125, UR43, !P0 ;  /* 0x0000002b7d007c0c */ /* 0x008fe2000c721270 */
[----:B------:R-:W1:Y:S01]  /*180980*/  LDCU UR32, c[0x0][0x398] ;  /* 0x00007300ff2077ac */ /* 0x000e620008000800 */
[----:B------:R-:W3:Y:S07]  /*180990*/  LDCU UR43, c[0x0][0x398] ;  /* 0x00007300ff2b77ac */ /* 0x000eee0008000800 */
[----:B------:R-:W-:Y:S01]  /*1809a0*/  @P3 LOP3.LUT R45, R45, 0x400000, RZ, 0xfc, !PT ;  /* 0x004000002d2d3812 */ /* 0x000fe200078efcff */
[----:B------:R-:W1:Y:S03]  /*1809b0*/  LDCU UR20, c[0x0][0x398] ;  /* 0x00007300ff1477ac */ /* 0x000e660008000800 */
[----:B------:R-:W-:-:S04]  /*1809c0*/  LOP3.LUT R45, R45, 0xfdffffff, RZ, 0xc0, !PT ;  /* 0xfdffffff2d2d7812 */ /* 0x000fc800078ec0ff */
[----:B------:R-:W-:-:S04]  /*1809d0*/  @P2 LOP3.LUT R45, R45, 0x2000000, RZ, 0xfc, !PT ;  /* 0x020000002d2d2812 */ /* 0x000fc800078efcff */
[----:B------:R-:W-:-:S04]  /*1809e0*/  LOP3.LUT R45, R45, 0xfeffffff, RZ, 0xc0, !PT ;  /* 0xfeffffff2d2d7812 */ /* 0x000fc800078ec0ff */
[----:B------:R-:W-:Y:S02]  /*1809f0*/  @P1 LOP3.LUT R45, R45, 0x1000000, RZ, 0xfc, !PT ;  /* 0x010000002d2d1812 */ /* 0x000fe400078efcff */
[----:B------:R-:W-:Y:S02]  /*180a00*/  ISETP.LT.AND P1, PT, R124, UR39, !P0 ;  /* 0x000000277c007c0c */ /* 0x000fe4000c721270 */
[----:B------:R-:W-:Y:S01]  /*180a10*/  ISETP.LT.AND P3, PT, R122, UR31, !P0 ;  /* 0x0000001f7a007c0c */ /* 0x000fe2000c761270 */
[----:B------:R-:W3:Y:S01]  /*180a20*/  LDCU UR31, c[0x0][0x398] ;  /* 0x00007300ff1f77ac */ /* 0x000ee20008000800 */
[----:B------:R-:W-:Y:S01]  /*180a30*/  LOP3.LUT R45, R45, 0xff7fffff, RZ, 0xc0, !PT ;  /* 0xff7fffff2d2d7812 */ /* 0x000fe200078ec0ff */
[----:B--2---:R2:W-:Y:S01]  /*180a40*/  STSM.16.M88.4 [R0], R108 ;  /* 0x0000006c00007844 */ /* 0x0045e20000000200 */
[----:B-1----:R-:W-:Y:S01]  /*180a50*/  ISETP.LT.AND P2, PT, R121, UR32, !P0 ;  /* 0x0000002079007c0c */ /* 0x002fe2000c741270 */
[----:B------:R-:W1:Y:S01]  /*180a60*/  LDCU UR32, c[0x0][0x398] ;  /* 0x00007300ff2077ac */ /* 0x000e620008000800 */
[----:B------:R-:W-:Y:S05]  /*180a70*/  BAR.SYNC.DEFER_BLOCKING 0x0 ;  /* 0x0000000000007b1d */ /* 0x000fea0000010000 */
[----:B------:R-:W-:-:S04]  /*180a80*/  @P1 LOP3.LUT R45, R45, 0x800000, RZ, 0xfc, !PT ;  /* 0x008000002d2d1812 */ /* 0x000fc800078efcff */
[----:B------:R-:W-:Y:S01]  /*180a90*/  LOP3.LUT R45, R45, 0xffdfffff, RZ, 0xc0, !PT ;  /* 0xffdfffff2d2d7812 */ /* 0x000fe200078ec0ff */
[----:B--2---:R-:W2:Y:S04]  /*180aa0*/  LDL.LU R108, [R1+0x28b4] ;  /* 0x0028b400016c7983 */ /* 0x004ea80000300800 */
[----:B------:R-:W2:Y:S04]  /*180ab0*/  LDL.LU R109, [R1+0x28bc] ;  /* 0x0028bc00016d7983 */ /* 0x000ea80000300800 */
[----:B------:R-:W2:Y:S04]  /*180ac0*/  LDL.LU R110, [R1+0x28a4] ;  /* 0x0028a400016e7983 */ /* 0x000ea80000300800 */
[----:B------:R-:W2:Y:S01]  /*180ad0*/  LDL.LU R111, [R1+0x28ac] ;  /* 0x0028ac00016f7983 */ /* 0x000ea20000300800 */
[----:B------:R-:W-:-:S02]  /*180ae0*/  @P3 LOP3.LUT R45, R45, 0x200000, RZ, 0xfc, !PT ;  /* 0x002000002d2d3812 */ /* 0x000fc400078efcff */
[----:B---3--:R-:W-:Y:S01]  /*180af0*/  ISETP.LT.AND P1, PT, R129, UR43, !P0 ;  /* 0x0000002b81007c0c */ /* 0x008fe2000c721270 */
[----:B------:R-:W3:Y:S01]  /*180b00*/  LDS.128 R112, [R104] ;  /* 0x0000000068707984 */ /* 0x000ee20000000c00 */
[----:B------:R-:W-:Y:S02]  /*180b10*/  LOP3.LUT R45, R45, 0xffefffff, RZ, 0xc0, !PT ;  /* 0xffefffff2d2d7812 */ /* 0x000fe400078ec0ff */
[----:B------:R-:W-:Y:S01]  /*180b20*/  ISETP.LT.AND P0, PT, R128, UR60, !P0 ;  /* 0x0000003c80007c0c */ /* 0x000fe2000c701270 */
[----:B------:R-:W-:Y:S01]  /*180b30*/  BAR.SYNC.DEFER_BLOCKING 0x0 ;  /* 0x0000000000007b1d */ /* 0x000fe20000010000 */
[----:B------:R-:W-:-:S04]  /*180b40*/  @P2 LOP3.LUT R45, R45, 0x100000, RZ, 0xfc, !PT ;  /* 0x001000002d2d2812 */ /* 0x000fc800078efcff */
        /* <DEDUP_REMOVED lines=15> */
[----:B---3--:R-:W-:Y:S01]  /*180c40*/  STL.64 [R1+0x1800], R112 ;  /* 0x0018007001007387 */ /* 0x008fe20000100a00 */
[----:B------:R-:W-:Y:S01]  /*180c50*/  LOP3.LUT R49, R49, 0xbfffffff, RZ, 0xc0, !PT ;  /* 0xbfffffff31317812 */ /* 0x000fe200078ec0ff */
[----:B------:R-:W3:Y:S01]  /*180c60*/  LDCU UR58, c[0x0][0x398] ;  /* 0x00007300ff3a77ac */ /* 0x000ee20008000800 */
[----:B------:R-:W-:-:S04]  /*180c70*/  LOP3.LUT R45, R45, 0xfffdffff, RZ, 0xc0, !PT ;  /* 0xfffdffff2d2d7812 */ /* 0x000fc800078ec0ff */
[----:B------:R-:W-:Y:S02]  /*180c80*/  @P3 LOP3.LUT R45, R45, 0x20000, RZ, 0xfc, !PT ;  /* 0x000200002d2d3812 */ /* 0x000fe400078efcff */
[----:B------:R-:W-:Y:S01]  /*180c90*/  ISETP.LT.AND P1, PT, R124, UR57, !P0 ;  /* 0x000000397c007c0c */ /* 0x000fe2000c721270 */
[----:B------:R-:W-:Y:S01]  /*180ca0*/  STL.64 [R1+0x1808], R114 ;  /* 0x0018087201007387 */ /* 0x000fe20000100a00 */
        /* <DEDUP_REMOVED lines=66> */
[----:B------:R-:W1:Y:S01]  /*1810d0*/  LDCU.64 UR38, c[0x0][0x398] ;  /* 0x00007300ff2677ac */ /* 0x000e620008000a00 */
        /* <DEDUP_REMOVED lines=48> */
[----:B------:R-:W-:Y:S01]  /*1813e0*/  LOP3.LUT R46, R46, 0xffefffff, RZ, 0xc0, !PT ;  /* 0xffefffff2e2e7812 */ /* 0x000fe200078ec0ff */
[----:B--2---:R2:W-:Y:S03]  /*1813f0*/  STSM.16.M88.4 [R0], R108 ;  /* 0x0000006c00007844 */ /* 0x0045e60000000200 */
[----:B------:R-:W-:Y:S02]  /*181400*/  @P2 LOP3.LUT R46, R46, 0x100000, RZ, 0xfc, !PT ;  /* 0x001000002e2e2812 */ /* 0x000fe400078efcff */
[----:B------:R-:W-:Y:S01]  /*181410*/  ISETP.LT.AND P0, PT, R128, UR17, !P0 ;  /* 0x0000001180007c0c */ /* 0x000fe2000c701270 */
[----:B------:R-:W-:Y:S01]  /*181420*/  BAR.SYNC.DEFER_BLOCKING 0x0 ;  /* 0x0000000000007b1d */ /* 0x000fe20000010000 */
[----:B------:R-:W-:-:S04]  /*181430*/  LOP3.LUT R46, R46, 0xfff7ffff, RZ, 0xc0, !PT ;  /* 0xfff7ffff2e2e7812 */ /* 0x000fc800078ec0ff */
[----:B------:R-:W-:Y:S01]  /*181440*/  @P1 LOP3.LUT R46, R46, 0x80000, RZ, 0xfc, !PT ;  /* 0x000800002e2e1812 */ /* 0x000fe200078efcff */
[----:B------:R-:W1:Y:S01]  /*181450*/  LDCU UR17, c[0x0][0x398] ;  /* 0x00007300ff1177ac */ /* 0x000e620008000800 */
[----:B--2---:R-:W2:Y:S04]  /*181460*/  LDL.LU R108, [R1+0x28e4] ;  /* 0x0028e400016c7983 */ /* 0x004ea80000300800 */
[----:B------:R-:W2:Y:S04]  /*181470*/  LDL.LU R109, [R1+0x28ec] ;  /* 0x0028ec00016d7983 */ /* 0x000ea80000300800 */
[----:B------:R-:W2:Y:S04]  /*181480*/  LDL.LU R110, [R1+0x28d4] ;  /* 0x0028d400016e7983 */ /* 0x000ea80000300800 */
[----:B------:R-:W2:Y:S01]  /*181490*/  LDL.LU R111, [R1+0x28dc] ;  /* 0x0028dc00016f7983 */ /* 0x000ea20000300800 */
[----:B------:R-:W-:-:S03]  /*1814a0*/  LOP3.LUT R46, R46, 0xfffbffff, RZ, 0xc0, !PT ;  /* 0xfffbffff2e2e7812 */ /* 0x000fc600078ec0ff */
[----:B------:R-:W1:Y:S01]  /*1814b0*/  LDS.128 R112, [R104] ;  /* 0x0000000068707984 */ /* 0x000e620000000c00 */
[----:B------:R-:W-:Y:S02]  /*1814c0*/  @P0 LOP3.LUT R46, R46, 0x40000, RZ, 0xfc, !PT ;  /* 0x000400002e2e0812 */ /* 0x000fe400078efcff */
[----:B------:R-:W-:Y:S01]  /*1814d0*/  ISETP.GE.AND P0, PT, R55, UR43, PT ;  /* 0x0000002b37007c0c */ /* 0x000fe2000bf06270 */
[----:B------:R-:W1:Y:S01]  /*1814e0*/  LDCU.64 UR42, c[0x0][0x398] ;  /* 0x00007300ff2a77ac */ /* 0x000e620008000a00 */
[----:B------:R-:W-:Y:S02]  /*1814f0*/  BAR.SYNC.DEFER_BLOCKING 0x0 ;  /* 0x0000000000007b1d */ /* 0x000fe40000010000 */
[----:B------:R-:W-:Y:S02]  /*181500*/  ISETP.LT.AND P3, PT, R123, UR44, !P0 ;  /* 0x0000002c7b007c0c */ /* 0x000fe4000c761270 */
[----:B------:R-:W-:Y:S02]  /*181510*/  ISETP.LT.AND P2, PT, R126, UR47, !P0 ;  /* 0x0000002f7e007c0c */ /* 0x000fe4000c741270 */
[----:B------:R-:W-:Y:S01]  /*181520*/  LOP3.LUT R46, R46, 0xffffbfff, RZ, 0xc0, !PT ;  /* 0xffffbfff2e2e7812 */ /* 0x000fe200078ec0ff */
[----:B------:R-:W1:Y:S01]  /*181530*/  LDCU UR47, c[0x0][0x398] ;  /* 0x00007300ff2f77ac */ /* 0x000e620008000800 */
        /* <DEDUP_REMOVED lines=10> */
[----:B-1----:R-:W-:Y:S01]  /*1815e0*/  STL.64 [R1+0x17f0], R112 ;  /* 0x0017f07001007387 */ /* 0x002fe20000100a00 */
[----:B------:R-:W-:Y:S01]  /*1815f0*/  LOP3.LUT R46, R46, 0xffff7fff, RZ, 0xc0, !PT ;  /* 0xffff7fff2e2e7812 */ /* 0x000fe200078ec0ff */
        /* <DEDUP_REMOVED lines=18> */
[----:B------:R-:W-:Y:S01]  /*181720*/  ISETP.GE.AND P0, PT, R55, UR39, PT ;  /* 0x0000002737007c0c */ /* 0x000fe2000bf06270 */
[----:B------:R-:W2:Y:S03]  /*181730*/  LDCU UR39, c[0x0][0x398] ;  /* 0x00007300ff2777ac */ /* 0x000ea60008000800 */
[----:B------:R-:W-:Y:S01]  /*181740*/  ISETP.LT.AND P3, PT, R123, UR42, !P0 ;  /* 0x0000002a7b007c0c */ /* 0x000fe2000c761270 */
[----:B------:R-:W2:Y:S01]  /*181750*/  LDCU UR42, c[0x0][0x398] ;  /* 0x00007300ff2a77ac */ /* 0x000ea20008000800 */
[----:B-1----:R-:W-:Y:S02]  /*181760*/  ISETP.LT.AND P2, PT, R126, UR47, !P0 ;  /* 0x0000002f7e007c0c */ /* 0x002fe4000c741270 */
        /* <DEDUP_REMOVED lines=10> */
[----:B------:R-:W2:Y:S01]  /*181810*/  LDCU UR59, c[0x0][0x398] ;  /* 0x00007300ff3b77ac */ /* 0x000ea20008000800 */
[----:B------:R-:W-:Y:S02]  /*181820*/  ISETP.LT.AND P3, PT, R122, UR60, !P0 ;  /* 0x0000003c7a007c0c */ /* 0x000fe4000c761270 */
[----:B------:R-:W-:Y:S01]  /*181830*/  LOP3.LUT R46, R46, 0xffffff7f, RZ, 0xc0, !PT ;  /* 0xffffff7f2e2e7812 */ /* 0x000fe200078ec0ff */
[----:B------:R-:W2:Y:S01]  /*181840*/  LDCU UR60, c[0x0][0x398] ;  /* 0x00007300ff3c77ac */ /* 0x000ea20008000800 */
[----:B-1----:R-:W-:-:S07]  /*181850*/  ISETP.LT.AND P2, PT, R121, UR47, !P0 ;  /* 0x0000002f79007c0c */ /* 0x002fce000c741270 */
        /* <DEDUP_REMOVED lines=54> */
[----:B------:R-:W1:Y:S08]  /*181bc0*/  LDCU UR9, c[0x0][0x398] ;  /* 0x00007300ff0977ac */ /* 0x000e700008000800 */
        /* <DEDUP_REMOVED lines=22> */
[----:B------:R-:W-:Y:S01]  /*181d30*/  @P1 LOP3.LUT R47, R47, 0x80000, RZ, 0xfc, !PT ;  /* 0x000800002f2f1812 */ /* 0x000fe200078efcff */
[----:B------:R-:W-:Y:S03]  /*181d40*/  BAR.SYNC.DEFER_BLOCKING 0x0 ;  /* 0x0000000000007b1d */ /* 0x000fe60000010000 */
[----:B------:R-:W-:-:S03]  /*181d50*/  LOP3.LUT R47, R47, 0xfffbffff, RZ, 0xc0, !PT ;  /* 0xfffbffff2f2f7812 */ /* 0x000fc600078ec0ff */
[----:B--2---:R-:W2:Y:S04]  /*181d60*/  LDL.LU R108, [R1+0x28c4] ;  /* 0x0028c400016c7983 */ /* 0x004ea80000300800 */
[----:B------:R-:W2:Y:S04]  /*181d70*/  LDL.LU R109, [R1+0x28cc] ;  /* 0x0028cc00016d7983 */ /* 0x000ea80000300800 */
[----:B------:R-:W2:Y:S04]  /*181d80*/  LDL.LU R110, [R1+0x28f4] ;  /* 0x0028f400016e7983 */ /* 0x000ea80000300800 */
[----:B------:R-:W2:Y:S01]  /*181d90*/  LDL.LU R111, [R1+0x28fc] ;  /* 0x0028fc00016f7983 */ /* 0x000ea20000300800 */
[----:B------:R-:W-:-:S02]  /*181da0*/  @P0 LOP3.LUT R47, R47, 0x40000, RZ, 0xfc, !PT ;  /* 0x000400002f2f0812 */ /* 0x000fc400078efcff */
[----:B------:R-:W-:Y:S01]  /*181db0*/  ISETP.GE.AND P0, PT, R55, UR47, PT ;  /* 0x0000002f37007c0c */ /* 0x000fe2000bf06270 */
[----:B------:R-:W3:Y:S01]  /*181dc0*/  LDS.128 R112, [R104] ;  /* 0x0000000068707984 */ /* 0x000ee20000000c00 */
[----:B------:R-:W-:Y:S01]  /*181dd0*/  LOP3.LUT R47, R47, 0xffffbfff, RZ, 0xc0, !PT ;  /* 0xffffbfff2f2f7812 */ /* 0x000fe200078ec0ff */
[----:B------:R-:W-:Y:S01]  /*181de0*/  VIADD R55, R127, 0x21 ;  /* 0x000000217f377836 */ /* 0x000fe20000000000 */
[----:B-1----:R-:W-:Y:S01]  /*181df0*/  ISETP.LT.AND P1, PT, R123, UR12, !P0 ;  /* 0x0000000c7b007c0c */ /* 0x002fe2000c721270 */
[----:B------:R-:W-:Y:S01]  /*181e00*/  BAR.SYNC.DEFER_BLOCKING 0x0 ;  /* 0x0000000000007b1d */ /* 0x000fe20000010000 */
[----:B------:R-:W-:Y:S02]  /*181e10*/  ISETP.LT.AND P3, PT, R126, UR5, !P0 ;  /* 0x000000057e007c0c */ /* 0x000fe4000c761270 */
[----:B------:R-:W-:Y:S02]  /*181e20*/  ISETP.LT.AND P2, PT, R125, UR10, !P0 ;  /* 0x0000000a7d007c0c */ /* 0x000fe4000c741270 */
[----:B------:R-:W-:Y:S01]  /*181e30*/  LOP3.LUT R50, R50, 0xbfffffff, RZ, 0xc0, !PT ;  /* 0xbfffffff32327812 */ /* 0x000fe200078ec0ff */
[----:B------:R-:W1:Y:S01]  /*181e40*/  LDCU UR12, c[0x0][0x398] ;  /* 0x00007300ff0c77ac */ /* 0x000e620008000800 */
[----:B------:R-:W1:Y:S05]  /*181e50*/  LDCU UR5, c[0x0][0x398] ;  /* 0x00007300ff0577ac */ /* 0x000e6a0008000800 */
[----:B------:R-:W-:-:S02]  /*181e60*/  @P1 LOP3.LUT R47, R47, 0x4000, RZ, 0xfc, !PT ;  /* 0x000040002f2f1812 */ /* 0x000fc400078efcff */
[----:B------:R-:W-:Y:S01]  /*181e70*/  LOP3.LUT R54, R54, 0xbfffffff, RZ, 0xc0, !PT ;  /* 0xbfffffff36367812 */ /* 0x000fe200078ec0ff */
[----:B------:R-:W-:Y:S01]  /*181e80*/  VIADD R105, R127, 0x11 ;  /* 0x000000117f697836 */ /* 0x000fe20000000000 */
        /* <DEDUP_REMOVED lines=12> */
[----:B---3--:R-:W-:Y:S01]  /*181f50*/  STL.64 [R1+0x1490], R112 ;  /* 0x0014907001007387 */ /* 0x008fe20000100a00 */
[----:B------:R-:W-:Y:S01]  /*181f60*/  LOP3.LUT R47, R47, 0xffffdfff, RZ, 0xc0, !PT ;  /* 0xffffdfff2f2f7812 */ /* 0x000fe200078ec0ff */
[----:B------:R-:W3:Y:S03]  /*181f70*/  LDCU UR26, c[0x0][0x398] ;  /* 0x00007300ff1a77ac */ /* 0x000ee60008000800 */
[----:B------:R-:W-:Y:S02]  /*181f80*/  @P3 LOP3.LUT R47, R47, 0x2000, RZ, 0xfc, !PT ;  /* 0x000020002f2f3812 */ /* 0x000fe400078efcff */
[----:B------:R-:W-:Y:S01]  /*181f90*/  ISETP.LT.AND P1, PT, R129, UR27, !P0 ;  /* 0x0000001b81007c0c */ /* 0x000fe2000c721270 */
[----:B------:R-:W-:Y:S01]  /*181fa0*/  STL.64 [R1+0x1498], R114 ;  /* 0x0014987201007387 */ /* 0x000fe20000100a00 */
[----:B------:R-:W-:Y:S01]  /*181fb0*/  LOP3.LUT R47, R47, 0xffffefff, RZ, 0xc0, !PT ;  /* 0xffffefff2f2f7812 */ /* 0x000fe200078ec0ff */
[----:B------:R-:W1:Y:S01]  /*181fc0*/  LDCU UR27, c[0x0][0x398] ;  /* 0x00007300ff1b77ac */ /* 0x000e620008000800 */
[----:B------:R-:W-:-:S02]  /*181fd0*/  ISETP.LT.AND P0, PT, R128, UR7, !P0 ;  /* 0x0000000780007c0c */ /* 0x000fc4000c701270 */
[----:B------:R-:W-:Y:S01]  /*181fe0*/  @P2 LOP3.LUT R47, R47, 0x1000, RZ, 0xfc, !PT ;  /* 0x000010002f2f2812 */ /* 0x000fe200078efcff */
[----:B------:R-:W1:Y:S03]  /*181ff0*/  LDCU.64 UR6, c[0x0][0x398] ;  /* 0x00007300ff0677ac */ /* 0x000e660008000a00 */
        /* <DEDUP_REMOVED lines=47> */
[----:B------:R-:W-:-:S04]  /*1822f0*/  @P2 LOP3.LUT R47, R47, 0x2, RZ, 0xfc, !PT ;  /* 0x000000022f2f2812 */ /* 0x000fc800078efcff */
[----:B------:R-:W-:-:S04]  /*182300*/  LOP3.LUT R47, R47, 0xfffffffe, RZ, 0xc0, !PT ;  /* 0xfffffffe2f2f7812 */ /* 0x000fc800078ec0ff */
[----:B------:R-:W-:Y:S02]  /*182310*/  @P1 LOP3.LUT R47, R47, 0x1, RZ, 0xfc, !PT ;  /* 0x000000012f2f1812 */ /* 0x000fe400078efcff */
[----:B------:R-:W-:Y:S01]  /*182320*/  ISETP.LT.AND P1, PT, R124, UR75, !P0 ;  /* 0x0000004b7c007c0c */ /* 0x000fe2000c721270 */
[----:B------:R-:W2:Y:S01]  /*182330*/  LDCU UR75, c[0x0][0x398] ;  /* 0x00007300ff4b77ac */ /* 0x000ea20008000800 */
[----:B------:R-:W-:Y:S02]  /*182340*/  @P3 LOP3.LUT R48, R48, 0x40000000, RZ, 0xfc, !PT ;  /* 0x4000000030303812 */ /* 0x000fe400078efcff */
[----:B------:R-:W-:Y:S01]  /*182350*/  ISETP.LT.AND P3, PT, R122, UR76, !P0 ;  /* 0x0000004c7a007c0c */ /* 0x000fe2000c761270 */
[----:B------:R-:W3:Y:S01]  /*182360*/  LDCU UR76, c[0x0][0x398] ;  /* 0x00007300ff4c77ac */ /* 0x000ee20008000800 */
[----:B------:R-:W-:Y:S02]  /*182370*/  LOP3.LUT R48, R48, 0x7fffffff, RZ, 0xc0, !PT ;  /* 0x7fffffff30307812 */ /* 0x000fe400078ec0ff */
[----:B-1----:R-:W-:Y:S01]  /*182380*/  ISETP.LT.AND P2, PT, R121, UR77, !P0 ;  /* 0x0000004d79007c0c */ /* 0x002fe2000c741270 */
[----:B------:R-:W1:Y:S04]  /*182390*/  LDCU UR77, c[0x0][0x398] ;  /* 0x00007300ff4d77ac */ /* 0x000e680008000800 */
[----:B------:R-:W-:-:S04]  /*1823a0*/  @P1 LOP3.LUT R48, R48, 0x80000000, RZ, 0xfc, !PT ;  /* 0x8000000030301812 */ /* 0x000fc800078efcff */
[----:B------:R-:W-:-:S04]  /*1823b0*/  LOP3.LUT R48, R48, 0xdfffffff, RZ, 0xc0, !PT ;  /* 0xdfffffff30307812 */ /* 0x000fc800078ec0ff */
[----:B------:R-:W-:Y:S02]  /*1823c0*/  @P3 LOP3.LUT R48, R48, 0x20000000, RZ, 0xfc, !PT ;  /* 0x2000000030303812 */ /* 0x000fe400078efcff */
[----:B---3--:R-:W-:Y:S01]  /*1823d0*/  ISETP.LT.AND P1, PT, R129, UR74, !P0 ;  /* 0x0000004a81007c0c */ /* 0x008fe2000c721270 */
[----:B------:R-:W3:Y:S01]  /*1823e0*/  LDCU UR74, c[0x0][0x398] ;  /* 0x00007300ff4a77ac */ /* 0x000ee20008000800 */
        /* <DEDUP_REMOVED lines=15> */
[----:B---3--:R-:W-:Y:S01]  /*1824e0*/  ISETP.LT.AND P1, PT, R125, UR74, !P0 ;  /* 0x0000004a7d007c0c */ /* 0x008fe2000c721270 */
[----:B------:R-:W3:Y:S06]  /*1824f0*/  LDCU UR74, c[0x0][0x398] ;  /* 0x00007300ff4a77ac */ /* 0x000eec0008000800 */
        /* <DEDUP_REMOVED lines=8> */
[----:B------:R-:W2:Y:S01]  /*182580*/  LDCU UR76, c[0x0][0x398] ;  /* 0x00007300ff4c77ac */ /* 0x000ea20008000800 */
[----:B------:R-:W-:Y:S02]  /*182590*/  LOP3.LUT R48, R48, 0xff7fffff, RZ, 0xc0, !PT ;  /* 0xff7fffff30307812 */ /* 0x000fe400078ec0ff */
[----:B-1----:R-:W-:Y:S01]  /*1825a0*/  ISETP.LT.AND P2, PT, R121, UR77, !P0 ;  /* 0x0000004d79007c0c */ /* 0x002fe2000c741270 */
[----:B------:R-:W1:Y:S06]  /*1825b0*/  LDCU UR77, c[0x0][0x398] ;  /* 0x00007300ff4d77ac */ /* 0x000e6c0008000800 */
[----:B------:R-:W-:-:S04]  /*1825c0*/  @P1 LOP3.LUT R48, R48, 0x800000, RZ, 0xfc, !PT ;  /* 0x0080000030301812 */ /* 0x000fc800078efcff */
[----:B------:R-:W-:-:S04]  /*1825d0*/  LOP3.LUT R48, R48, 0xffdfffff, RZ, 0xc0, !PT ;  /* 0xffdfffff30307812 */ /* 0x000fc800078ec0ff */
[----:B------:R-:W-:Y:S02]  /*1825e0*/  @P3 LOP3.LUT R48, R48, 0x200000, RZ, 0xfc, !PT ;  /* 0x0020000030303812 */ /* 0x000fe400078efcff */
[----:B---3--:R-:W-:Y:S01]  /*1825f0*/  ISETP.LT.AND P1, PT, R129, UR74, !P0 ;  /* 0x0000004a81007c0c */ /* 0x008fe2000c721270 */
[----:B------:R-:W3:Y:S01]  /*182600*/  LDCU UR74, c[0x0][0x398] ;  /* 0x00007300ff4a77ac */ /* 0x000ee20008000800 */
[----:B------:R-:W-:-:S04]  /*182610*/  LOP3.LUT R48, R48, 0xffefffff, RZ, 0xc0, !PT ;  /* 0xffefffff30307812 */ /* 0x000fc800078ec0ff */
[----:B------:R-:W-:Y:S02]  /*182620*/  @P2 LOP3.LUT R48, R48, 0x100000, RZ, 0xfc, !PT ;  /* 0x0010000030302812 */ /* 0x000fe400078efcff */
[----:B------:R-:W-:Y:S02]  /*182630*/  ISETP.LT.AND P0, PT, R128, UR32, !P0 ;  /* 0x0000002080007c0c */ /* 0x000fe4000c701270 */
[----:B------:R-:W-:-:S04]  /*182640*/  LOP3.LUT R48, R48, 0xfff7ffff, RZ, 0xc0, !PT ;  /* 0xfff7ffff30307812 */ /* 0x000fc800078ec0ff */
[----:B------:R-:W-:Y:S01]  /*182650*/  @P1 LOP3.LUT R48, R48, 0x80000, RZ, 0xfc, !PT ;  /* 0x0008000030301812 */ /* 0x000fe200078efcff */
[----:B--2---:R2:W-:Y:S03]  /*182660*/  STSM.16.M88.4 [R0], R108 ;  /* 0x0000006c00007844 */ /* 0x0045e60000000200 */
[----:B------:R-:W-:Y:S01]  /*182670*/  LOP3.LUT R48, R48, 0xfffbffff, RZ, 0xc0, !PT ;  /* 0xfffbffff30307812 */ /* 0x000fe200078ec0ff */
[----:B------:R-:W-:Y:S03]  /*182680*/  BAR.SYNC.DEFER_BLOCKING 0x0 ;  /* 0x0000000000007b1d */ /* 0x000fe60000010000 */
[----:B------:R-:W-:Y:S02]  /*182690*/  @P0 LOP3.LUT R48, R48, 0x40000, RZ, 0xfc, !PT ;  /* 0x0004000030300812 */ /* 0x000fe400078efcff */
[----:B------:R-:W-:Y:S01]  /*1826a0*/  ISETP.GE.AND P0, PT, R55, UR15, PT ;  /* 0x0000000f37007c0c */ /* 0x000fe2000bf06270 */
[----:B------:R-:W1:Y:S01]  /*1826b0*/  LDCU.64 UR14, c[0x0][0x398] ;  /* 0x00007300ff0e77ac */ /* 0x000e620008000a00 */
[----:B--2---:R-:W2:Y:S04]  /*1826c0*/  LDL.LU R108, [R1+0x2304] ;  /* 0x00230400016c7983 */ /* 0x004ea80000300800 */
[----:B------:R-:W2:Y:S04]  /*1826d0*/  LDL.LU R109, [R1+0x230c] ;  /* 0x00230c00016d7983 */ /* 0x000ea80000300800 */
[----:B------:R-:W2:Y:S04]  /*1826e0*/  LDL.LU R110, [R1+0x2254] ;  /* 0x00225400016e7983 */ /* 0x000ea80000300800 */
[----:B------:R-:W2:Y:S01]  /*1826f0*/  LDL.LU R111, [R1+0x225c] ;  /* 0x00225c00016f7983 */ /* 0x000ea20000300800 */
[----:B------:R-:W-:-:S02]  /*182700*/  ISETP.LT.AND P1, PT, R123, UR6, !P0 ;  /* 0x000000067b007c0c */ /* 0x000fc4000c721270 */
[----:B------:R-:W-:Y:S01]  /*182710*/  LOP3.LUT R48, R48, 0xffffbfff, RZ, 0xc0, !PT ;  /* 0xffffbfff30307812 */ /* 0x000fe200078ec0ff */
[----:B------:R-:W-:Y:S01]  /*182720*/  VIADD R55, R127, 0x1d ;  /* 0x0000001d7f377836 */ /* 0x000fe20000000000 */
[----:B------:R-:W-:Y:S01]  /*182730*/  ISETP.LT.AND P3, PT, R126, UR18, !P0 ;  /* 0x000000127e007c0c */ /* 0x000fe2000c761270 */
[----:B------:R-:W1:Y:S01]  /*182740*/  LDS.128 R112, [R104] ;  /* 0x0000000068707984 */ /* 0x000e620000000c00 */
[----:B------:R-:W-:Y:S01]  /*182750*/  ISETP.LT.AND P2, PT, R125, UR20, !P0 ;  /* 0x000000147d007c0c */ /* 0x000fe2000c741270 */
[----:B------:R-:W1:Y:S01]  /*182760*/  LDCU UR6, c[0x0][0x398] ;  /* 0x00007300ff0677ac */ /* 0x000e620008000800 */
[----:B------:R-:W-:Y:S05]  /*182770*/  BAR.SYNC.DEFER_BLOCKING 0x0 ;  /* 0x0000000000007b1d */ /* 0x000fea0000010000 */
        /* <DEDUP_REMOVED lines=133> */
[----:B------:R-:W-:Y:S01]  /*182fd0*/  ISETP.LT.AND P1, PT, R123, UR32, !P0 ;  /* 0x000000207b007c0c */ /* 0x000fe2000c721270 */
[----:B------:R-:W-:Y:S01]  /*182fe0*/  VIADD R55, R127, 0x19 ;  /* 0x000000197f377836 */ /* 0x000fe20000000000 */
[----:B----4-:R-:W-:Y:S01]  /*182ff0*/  ISETP.LT.AND P3, PT, R126, UR61, !P0 ;  /* 0x0000003d7e007c0c */ /* 0x010fe2000c761270 */
[----:B------:R-:W-:Y:S01]  /*183000*/  BAR.SYNC.DEFER_BLOCKING 0x0 ;  /* 0x0000000000007b1d */ /* 0x000fe20000010000 */
[----:B------:R-:W-:-:S05]  /*183010*/  ISETP.LT.AND P2, PT, R125, UR60, !P0 ;  /* 0x0000003c7d007c0c */ /* 0x000fca000c741270 */
[----:B------:R-:W4:Y:S01]  /*183020*/  LDCU UR61, c[0x0][0x398] ;  /* 0x00007300ff3d77ac */ /* 0x000f220008000800 */
[----:B------:R-:W-:Y:S01]  /*183030*/  LOP3.LUT R53, R53, 0xbfffffff, RZ, 0xc0, !PT ;  /* 0xbfffffff35357812 */ /* 0x000fe200078ec0ff */
[----:B------:R-:W1:Y:S01]  /*183040*/  LDCU UR19, c[0x0][0x398] ;  /* 0x00007300ff1377ac */ /* 0x000e620008000800 */
[----:B--2---:R-:W2:Y:S01]  /*183050*/  LDL.LU R108, [R1+0x2244] ;  /* 0x00224400016c7983 */ /* 0x004ea20000300800 */
[----:B------:R-:W-:Y:S01]  /*183060*/  @P1 LOP3.LUT R49, R49, 0x4000, RZ, 0xfc, !PT ;  /* 0x0000400031311812 */ /* 0x000fe200078efcff */
[----:B------:R-:W1:Y:S02]  /*183070*/  LDCU UR32, c[0x0][0x398] ;  /* 0x00007300ff2077ac */ /* 0x000e640008000800 */
[----:B------:R-:W2:Y:S01]  /*183080*/  LDL.LU R109, [R1+0x224c] ;  /* 0x00224c00016d7983 */ /* 0x000ea20000300800 */
[----:B------:R-:W-:Y:S01]  /*183090*/  LOP3.LUT R52, R52, 0xbfffffff, RZ, 0xc0, !PT ;  /* 0xbfffffff34347812 */ /* 0x000fe200078ec0ff */
[----:B------:R-:W1:Y:S02]  /*1830a0*/  LDCU UR60, c[0x0][0x398] ;  /* 0x00007300ff3c77ac */ /* 0x000e640008000800 */
        /* <DEDUP_REMOVED lines=32> */
[----:B------:R-:W-:Y:S01]  /*1832b0*/  STL.64 [R1+0xaa0], R112 ;  /* 0x000aa07001007387 */ /* 0x000fe20000100a00 */
[----:B------:R-:W-:Y:S01]  /*1832c0*/  ISETP.LT.AND P3, PT, R126, UR73, !P0 ;  /* 0x000000497e007c0c */ /* 0x000fe2000c761270 */
[----:B------:R-:W1:Y:S01]  /*1832d0*/  LDCU UR73, c[0x0][0x398] ;  /* 0x00007300ff4977ac */ /* 0x000e620008000800 */
[----:B------:R-:W-:Y:S01]  /*1832e0*/  ISETP.LT.AND P2, PT, R125, UR72, !P0 ;  /* 0x000000487d007c0c */ /* 0x000fe2000c741270 */
[----:B------:R-:W1:Y:S01]  /*1832f0*/  LDCU UR25, c[0x0][0x398] ;  /* 0x00007300ff1977ac */ /* 0x000e620008000800 */
[----:B------:R-:W1:Y:S07]  /*183300*/  LDCU UR42, c[0x0][0x398] ;  /* 0x00007300ff2a77ac */ /* 0x000e6e0008000800 */
[----:B------:R-:W-:Y:S01]  /*183310*/  @P1 LOP3.LUT R49, R49, 0x40, RZ, 0xfc, !PT ;  /* 0x0000004031311812 */ /* 0x000fe200078efcff */
[----:B------:R-:W-:Y:S01]  /*183320*/  STL.64 [R1+0xaa8], R114 ;  /* 0x000aa87201007387 */ /* 0x000fe20000100a00 */
[----:B------:R-:W1:Y:S02]  /*183330*/  LDCU UR72, c[0x0][0x398] ;  /* 0x00007300ff4877ac */ /* 0x000e640008000800 */
        /* <DEDUP_REMOVED lines=97> */
[----:B------:R-:W1:Y:S01]  /*183950*/  LDCU UR56, c[0x0][0x398] ;  /* 0x00007300ff3877ac */ /* 0x000e620008000800 */
[----:B------:R-:W-:Y:S01]  /*183960*/  ISETP.LT.AND P1, PT, R125, UR57, !P0 ;  /* 0x000000397d007c0c */ /* 0x000fe2000c721270 */
[----:B------:R-:W-:Y:S06]  /*183970*/  BAR.SYNC.DEFER_BLOCKING 0x0 ;  /* 0x0000000000007b1d */ /* 0x000fec0000010000 */
[----:B------:R-:W1:Y:S02]  /*183980*/  LDCU UR57, c[0x0][0x398] ;  /* 0x00007300ff3977ac */ /* 0x000e640008000800 */
[----:B------:R-:W-:Y:S01]  /*183990*/  @P3 LOP3.LUT R50, R50, 0x4000, RZ, 0xfc, !PT ;  /* 0x0000400032323812 */ /* 0x000fe200078efcff */
[----:B--2---:R-:W2:Y:S01]  /*1839a0*/  LDL.LU R108, [R1+0x864] ;  /* 0x00086400016c7983 */ /* 0x004ea20000300800 */
[----:B------:R-:W1:Y:S02]  /*1839b0*/  LDCU.64 UR44, c[0x0][0x398] ;  /* 0x00007300ff2c77ac */ /* 0x000e640008000a00 */
[----:B------:R-:W-:Y:S01]  /*1839c0*/  LOP3.LUT R50, R50, 0xfffdffff, RZ, 0xc0, !PT ;  /* 0xfffdffff32327812 */ /* 0x000fe200078ec0ff */
[----:B------:R-:W2:Y:S03]  /*1839d0*/  LDL.LU R109, [R1+0x86c] ;  /* 0x00086c00016d7983 */ /* 0x000ea60000300800 */
[----:B------:R-:W-:Y:S01]  /*1839e0*/  @P2 LOP3.LUT R50, R50, 0x20000, RZ, 0xfc, !PT ;  /* 0x0002000032322812 */ /* 0x000fe200078efcff */
[----:B------:R-:W2:Y:S03]  /*1839f0*/  LDL.LU R110, [R1+0x6d4] ;  /* 0x0006d400016e7983 */ /* 0x000ea60000300800 */
[----:B------:R-:W-:Y:S01]  /*183a00*/  LOP3.LUT R50, R50, 0xfffeffff, RZ, 0xc0, !PT ;  /* 0xfffeffff32327812 */ /* 0x000fe200078ec0ff */
[----:B------:R-:W2:Y:S03]  /*183a10*/  LDL.LU R111, [R1+0x6dc] ;  /* 0x0006dc00016f7983 */ /* 0x000ea60000300800 */
[----:B------:R-:W-:-:S02]  /*183a20*/  @P1 LOP3.LUT R50, R50, 0x10000, RZ, 0xfc, !PT ;  /* 0x0001000032321812 */ /* 0x000fc400078efcff */
[----:B----4-:R-:W-:Y:S01]  /*183a30*/  ISETP.LT.AND P1, PT, R124, UR61, !P0 ;  /* 0x0000003d7c007c0c */ /* 0x010fe2000c721270 */
[----:B------:R-:W4:Y:S01]  /*183a40*/  LDS.128 R112, [R104] ;  /* 0x0000000068707984 */ /* 0x000f220000000c00 */
[----:B------:R-:W-:Y:S01]  /*183a50*/  ISETP.LT.AND P3, PT, R122, UR55, !P0 ;  /* 0x000000377a007c0c */ /* 0x000fe2000c761270 */
[----:B------:R-:W2:Y:S01]  /*183a60*/  LDCU UR61, c[0x0][0x398] ;  /* 0x00007300ff3d77ac */ /* 0x000ea20008000800 */
[----:B------:R-:W-:Y:S01]  /*183a70*/  LOP3.LUT R50, R50, 0xffff7fff, RZ, 0xc0, !PT ;  /* 0xffff7fff32327812 */ /* 0x000fe200078ec0ff */
[----:B------:R-:W-:Y:S01]  /*183a80*/  BAR.SYNC.DEFER_BLOCKING 0x0 ;  /* 0x0000000000007b1d */ /* 0x000fe20000010000 */
[----:B-1----:R-:W-:-:S05]  /*183a90*/  ISETP.LT.AND P2, PT, R121, UR56, !P0 ;  /* 0x0000003879007c0c */ /* 0x002fca000c741270 */
        /* <DEDUP_REMOVED lines=12> */
[----:B------:R-:W-:Y:S02]  /*183b60*/  LOP3.LUT R50, R50, 0xfffff7ff, RZ, 0xc0, !PT ;  /* 0xfffff7ff32327812 */ /* 0x000fe400078ec0ff */
[----:B------:R-:W-:Y:S01]  /*183b70*/  LOP3.LUT R3, R3, 0xbfffffff, RZ, 0xc0, !PT ;  /* 0xbfffffff03037812 */ /* 0x000fe200078ec0ff */
[C---:B------:R-:W-:Y:S01]  /*183b80*/  VIADD R119, R127.reuse, 0x3 ;  /* 0x000000037f777836 */ /* 0x040fe20000000000 */
[----:B------:R-:W-:Y:S01]  /*183b90*/  @P1 LOP3.LUT R50, R50, 0x800, RZ, 0xfc, !PT ;  /* 0x0000080032321812 */ /* 0x000fe200078efcff */
[C---:B------:R-:W-:Y:S01]  /*183ba0*/  VIADD R120, R127.reuse, 0x2 ;  /* 0x000000027f787836 */ /* 0x040fe20000000000 */
[----:B----4-:R-:W-:Y:S01]  /*183bb0*/  STL.64 [R1+0x860], R112 ;  /* 0x0008607001007387 */ /* 0x010fe20000100a00 */
[----:B------:R-:W-:Y:S01]  /*183bc0*/  VIADD R106, R127, 0x1 ;  /* 0x000000017f6a7836 */ /* 0x000fe20000000000 */
[----:B------:R-:W-:Y:S01]  /*183bd0*/  LOP3.LUT R50, R50, 0xfffffbff, RZ, 0xc0, !PT ;  /* 0xfffffbff32327812 */ /* 0x000fe200078ec0ff */
[----:B------:R-:W4:Y:S03]  /*183be0*/  LDCU UR75, c[0x0][0x398] ;  /* 0x00007300ff4b77ac */ /* 0x000f260008000800 */
[----:B------:R-:W-:-:S02]  /*183bf0*/  @P0 LOP3.LUT R50, R50, 0x400, RZ, 0xfc, !PT ;  /* 0x0000040032320812 */ /* 0x000fc400078efcff */
[----:B------:R-:W-:Y:S02]  /*183c00*/  ISETP.GE.AND P0, PT, R55, UR49, PT ;  /* 0x0000003137007c0c */ /* 0x000fe4000bf06270 */
[----:B------:R-:W-:Y:S01]  /*183c10*/  LOP3.LUT R50, R50, 0xffffffbf, RZ, 0xc0, !PT ;  /* 0xffffffbf32327812 */ /* 0x000fe200078ec0ff */
[----:B------:R-:W-:Y:S01]  /*183c20*/  VIADD R55, R127, 0x14 ;  /* 0x000000147f377836 */ /* 0x000fe20000000000 */
[----:B------:R-:W-:Y:S01]  /*183c30*/  ISETP.LT.AND P1, PT, R123, UR26, !P0 ;  /* 0x0000001a7b007c0c */ /* 0x000fe2000c721270 */
[----:B------:R-:W-:Y:S01]  /*183c40*/  STL.64 [R1+0x868], R114 ;  /* 0x0008687201007387 */ /* 0x000fe20000100a00 */
[----:B------:R-:W-:Y:S01]  /*183c50*/  ISETP.LT.AND P3, PT, R126, UR71, !P0 ;  /* 0x000000477e007c0c */ /* 0x000fe2000c761270 */
[----:B------:R-:W1:Y:S01]  /*183c60*/  LDCU UR71, c[0x0][0x398] ;  /* 0x00007300ff4777ac */ /* 0x000e620008000800 */
        /* <DEDUP_REMOVED lines=28> */
[----:B------:R-:W-:Y:S01]  /*183e30*/  ISETP.GE.AND P0, PT, R55, UR23, PT ;  /* 0x0000001737007c0c */ /* 0x000fe2000bf06270 */
[----:B------:R-:W4:Y:S03]  /*183e40*/  LDCU.64 UR22, c[0x0][0x398] ;  /* 0x00007300ff1677ac */ /* 0x000f260008000a00 */
[----:B-1----:R-:W-:Y:S01]  /*183e50*/  ISETP.LT.AND P2, PT, R126, UR72, !P0 ;  /* 0x000000487e007c0c */ /* 0x002fe2000c741270 */
[----:B------:R-:W1:Y:S01]  /*183e60*/  LDCU UR72, c[0x0][0x398] ;  /* 0x00007300ff4877ac */ /* 0x000e620008000800 */
[----:B---3--:R-:W-:Y:S02]  /*183e70*/  ISETP.LT.AND P1, PT, R125, UR73, !P0 ;  /* 0x000000497d007c0c */ /* 0x008fe4000c721270 */
[----:B------:R-:W-:Y:S01]  /*183e80*/  LOP3.LUT R50, R50, 0xfffffffd, RZ, 0xc0, !PT ;  /* 0xfffffffd32327812 */ /* 0x000fe200078ec0ff */
[----:B------:R-:W3:Y:S01]  /*183e90*/  LDCU UR73, c[0x0][0x398] ;  /* 0x00007300ff4977ac */ /* 0x000ee20008000800 */
[----:B------:R-:W-:Y:S01]  /*183ea0*/  ISETP.LT.AND P3, PT, R123, UR44, !P0 ;  /* 0x0000002c7b007c0c */ /* 0x000fe2000c761270 */
[----:B------:R-:W-:Y:S01]  /*183eb0*/  VIADD R55, R127, 0x13 ;  /* 0x000000137f377836 */ /* 0x000fe20000000000 */
[----:B------:R-:W1:Y:S05]  /*183ec0*/  LDCU UR44, c[0x0][0x398] ;  /* 0x00007300ff2c77ac */ /* 0x000e6a0008000800 */
[----:B------:R-:W-:-:S04]  /*183ed0*/  @P2 LOP3.LUT R50, R50, 0x2, RZ, 0xfc, !PT ;  /* 0x0000000232322812 */ /* 0x000fc800078efcff */
[----:B------:R-:W-:-:S04]  /*183ee0*/  LOP3.LUT R50, R50, 0xfffffffe, RZ, 0xc0, !PT ;  /* 0xfffffffe32327812 */ /* 0x000fc800078ec0ff */
[----:B------:R-:W-:Y:S02]  /*183ef0*/  @P1 LOP3.LUT R50, R50, 0x1, RZ, 0xfc, !PT ;  /* 0x0000000132321812 */ /* 0x000fe400078efcff */
[----:B------:R-:W-:Y:S01]  /*183f00*/  ISETP.LT.AND P1, PT, R124, UR70, !P0 ;  /* 0x000000467c007c0c */ /* 0x000fe2000c721270 */
[----:B------:R-:W3:Y:S01]  /*183f10*/  LDCU UR70, c[0x0][0x398] ;  /* 0x00007300ff4677ac */ /* 0x000ee20008000800 */
        /* <DEDUP_REMOVED lines=26> */
[----:B------:R-:W-:Y:S01]  /*1840c0*/  ISETP.LT.AND P2, PT, R125, UR71, !P0 ;  /* 0x000000477d007c0c */ /* 0x000fe2000c741270 */
[----:B------:R-:W2:Y:S06]  /*1840d0*/  LDCU UR71, c[0x0][0x398] ;  /* 0x00007300ff4777ac */ /* 0x000eac0008000800 */
        /* <DEDUP_REMOVED lines=30> */
[----:B------:R-:W-:-:S02]  /*1842c0*/  LOP3.LUT R54, R54, 0xffffbfff, RZ, 0xc0, !PT ;  /* 0xffffbfff36367812 */ /* 0x000fc400078ec0ff */
[----:B------:R-:W-:-:S07]  /*1842d0*/  ISETP.LT.AND P2, PT, R125, UR21, !P0 ;  /* 0x000000157d007c0c */ /* 0x000fce000c741270 */
[----:B------:R-:W-:-:S04]  /*1842e0*/  @P1 LOP3.LUT R54, R54, 0x4000, RZ, 0xfc, !PT ;  /* 0x0000400036361812 */ /* 0x000fc800078efcff */
[----:B------:R-:W-:-:S04]  /*1842f0*/  LOP3.LUT R54, R54, 0xfffdffff, RZ, 0xc0, !PT ;  /* 0xfffdffff36367812 */ /* 0x000fc800078ec0ff */
[----:B------:R-:W-:Y:S02]  /*184300*/  @P3 LOP3.LUT R54, R54, 0x20000, RZ, 0xfc, !PT ;  /* 0x0002000036363812 */ /* 0x000fe400078efcff */
[----:B------:R-:W-:Y:S02]  /*184310*/  ISETP.LT.AND P1, PT, R124, UR11, !P0 ;  /* 0x0000000b7c007c0c */ /* 0x000fe4000c721270 */
[----:B------:R-:W-:Y:S01]  /*184320*/  LOP3.LUT R54, R54, 0xfffeffff, RZ, 0xc0, !PT ;  /* 0xfffeffff36367812 */ /* 0x000fe200078ec0ff */
[----:B--2---:R2:W-:Y:S03]  /*184330*/  STSM.16.M88.4 [R0], R108 ;  /* 0x0000006c00007844 */ /* 0x0045e60000000200 */
[----:B------:R-:W-:Y:S01]  /*184340*/  @P2 LOP3.LUT R54, R54, 0x10000, RZ, 0xfc, !PT ;  /* 0x0001000036362812 */ /* 0x000fe200078efcff */
[----:B------:R-:W-:Y:S01]  /*184350*/  BAR.SYNC.DEFER_BLOCKING 0x0 ;  /* 0x0000000000007b1d */ /* 0x000fe20000010000 */
[----:B------:R-:W-:-:S02]  /*184360*/  ISETP.LT.AND P3, PT, R122, UR20, !P0 ;  /* 0x000000147a007c0c */ /* 0x000fc4000c761270 */
[----:B------:R-:W-:-:S03]  /*184370*/  LOP3.LUT R54, R54, 0xffff7fff, RZ, 0xc0, !PT ;  /* 0xffff7fff36367812 */ /* 0x000fc600078ec0ff */
[----:B--2---:R-:W2:Y:S01]  /*184380*/  LDL.LU R108, [R1+0x1c4] ;  /* 0x0001c400016c7983 */ /* 0x004ea20000300800 */
[----:B------:R-:W-:Y:S01]  /*184390*/  ISETP.LT.AND P2, PT, R121, UR10, !P0 ;  /* 0x0000000a79007c0c */ /* 0x000fe2000c741270 */
[----:B------:R-:W1:Y:S02]  /*1843a0*/  LDCU.64 UR10, c[0x0][0x398] ;  /* 0x00007300ff0a77ac */ /* 0x000e640008000a00 */
[----:B------:R-:W2:Y:S01]  /*1843b0*/  LDL.LU R109, [R1+0x1cc] ;  /* 0x0001cc00016d7983 */ /* 0x000ea20000300800 */
[----:B------:R-:W-:Y:S01]  /*1843c0*/  IADD3 R55, PT, PT, R127, 0x10, RZ ;  /* 0x000000107f377810 */ /* 0x000fe20007ffe0ff */
[----:B------:R-:W1:Y:S02]  /*1843d0*/  LDCU.64 UR20, c[0x0][0x398] ;  /* 0x00007300ff1477ac */ /* 0x000e640008000a00 */
[----:B------:R-:W2:Y:S01]  /*1843e0*/  LDL.LU R110, [R1+0x1f34] ;  /* 0x001f3400016e7983 */ /* 0x000ea20000300800 */
[----:B------:R-:W-:-:S03]  /*1843f0*/  @P1 LOP3.LUT R54, R54, 0x8000, RZ, 0xfc, !PT ;  /* 0x0000800036361812 */ /* 0x000fc600078efcff */
[----:B------:R-:W2:Y:S01]  /*184400*/  LDL.LU R111, [R1+0x1f3c] ;  /* 0x001f3c00016f7983 */ /* 0x000ea20000300800 */
[----:B------:R-:W-:-:S03]  /*184410*/  LOP3.LUT R54, R54, 0xffffdfff, RZ, 0xc0, !PT ;  /* 0xffffdfff36367812 */ /* 0x000fc600078ec0ff */
[----:B------:R-:W1:Y:S01]  /*184420*/  LDS.128 R112, [R104] ;  /* 0x0000000068707984 */ /* 0x000e620000000c00 */
[----:B------:R-:W-:Y:S01]  /*184430*/  @P3 LOP3.LUT R54, R54, 0x2000, RZ, 0xfc, !PT ;  /* 0x0000200036363812 */ /* 0x000fe200078efcff */
[----:B------:R-:W-:Y:S01]  /*184440*/  BAR.SYNC.DEFER_BLOCKING 0x0 ;  /* 0x0000000000007b1d */ /* 0x000fe20000010000 */
[----:B------:R-:W-:Y:S02]  /*184450*/  ISETP.LT.AND P1, PT, R129, UR13, !P0 ;  /* 0x0000000d81007c0c */ /* 0x000fe4000c721270 */
[----:B------:R-:W-:Y:S02]  /*184460*/  LOP3.LUT R54, R54, 0xffffefff, RZ, 0xc0, !PT ;  /* 0xffffefff36367812 */ /* 0x000fe400078ec0ff */
[----:B------:R-:W-:Y:S01]  /*184470*/  ISETP.LT.AND P0, PT, R128, UR7, !P0 ;  /* 0x0000000780007c0c */ /* 0x000fe2000c701270 */
[----:B------:R-:W1:Y:S01]  /*184480*/  LDCU.64 UR6, c[0x0][0x398] ;  /* 0x00007300ff0677ac */ /* 0x000e620008000a00 */
[----:B------:R-:W-:Y:S01]  /*184490*/  @P2 LOP3.LUT R54, R54, 0x1000, RZ, 0xfc, !PT ;  /* 0x0000100036362812 */ /* 0x000fe200078efcff */
[----:B------:R-:W1:Y:S03]  /*1844a0*/  LDCU UR13, c[0x0][0x398] ;  /* 0x00007300ff0d77ac */ /* 0x000e660008000800 */
[----:B------:R-:W-:-:S04]  /*1844b0*/  LOP3.LUT R54, R54, 0xfffff7ff, RZ, 0xc0, !PT ;  /* 0xfffff7ff36367812 */ /* 0x000fc800078ec0ff */
[----:B------:R-:W-:-:S04]  /*1844c0*/  @P1 LOP3.LUT R54, R54, 0x800, RZ, 0xfc, !PT ;  /* 0x0000080036361812 */ /* 0x000fc800078efcff */
[----:B------:R-:W-:-:S04]  /*1844d0*/  LOP3.LUT R54, R54, 0xfffffbff, RZ, 0xc0, !PT ;  /* 0xfffffbff36367812 */ /* 0x000fc800078ec0ff */
[----:B------:R-:W-:Y:S02]  /*1844e0*/  @P0 LOP3.LUT R54, R54, 0x400, RZ, 0xfc, !PT ;  /* 0x0000040036360812 */ /* 0x000fe400078efcff */
[----:B------:R-:W-:Y:S02]  /*1844f0*/  ISETP.GE.AND P0, PT, R105, UR23, PT ;  /* 0x0000001769007c0c */ /* 0x000fe4000bf06270 */
[----:B------:R-:W-:Y:S01]  /*184500*/  LOP3.LUT R54, R54, 0xffffffbf, RZ, 0xc0, !PT ;  /* 0xffffffbf36367812 */ /* 0x000fe200078ec0ff */
[----:B-1----:R-:W-:Y:S01]  /*184510*/  STL.64 [R1+0x7c0], R112 ;  /* 0x0007c07001007387 */ /* 0x002fe20000100a00 */
[----:B------:R-:W-:Y:S01]  /*184520*/  ISETP.LT.AND P1, PT, R123, UR6, !P0 ;  /* 0x000000067b007c0c */ /* 0x000fe2000c721270 */
[----:B------:R-:W-:Y:S01]  /*184530*/  VIADD R105, R127, 0xa ;  /* 0x0000000a7f697836 */ /* 0x000fe20000000000 */
[----:B------:R-:W-:Y:S01]  /*184540*/  ISETP.LT.AND P3, PT, R126, UR8, !P0 ;  /* 0x000000087e007c0c */ /* 0x000fe2000c761270 */
[----:B------:R-:W1:Y:S01]  /*184550*/  LDCU UR23, c[0x0][0x398] ;  /* 0x00007300ff1777ac */ /* 0x000e620008000800 */
[----:B------:R-:W-:Y:S01]  /*184560*/  ISETP.LT.AND P2, PT, R125, UR17, !P0 ;  /* 0x000000117d007c0c */ /* 0x000fe2000c741270 */
[----:B------:R-:W-:Y:S01]  /*184570*/  STL.64 [R1+0x7c8], R114 ;  /* 0x0007c87201007387 */ /* 0x000fe20000100a00 */
[----:B------:R-:W1:Y:S01]  /*184580*/  LDCU UR17, c[0x0][0x398] ;  /* 0x00007300ff1177ac */ /* 0x000e620008000800 */
        /* <DEDUP_REMOVED lines=31> */
[----:B------:R-:W1:Y:S01]  /*184780*/  LDCU.64 UR26, c[0x0][0x398] ;  /* 0x00007300ff1a77ac */ /* 0x000e620008000a00 */
[----:B------:R-:W-:Y:S02]  /*184790*/  ISETP.LT.AND P3, PT, R126, UR4, !P0 ;  /* 0x000000047e007c0c */ /* 0x000fe4000c761270 */
[----:B------:R-:W-:Y:S01]  /*1847a0*/  ISETP.LT.AND P2, PT, R125, UR15, !P0 ;  /* 0x0000000f7d007c0c */ /* 0x000fe2000c741270 */
[----:B------:R-:W1:Y:S01]  /*1847b0*/  LDCU UR15, c[0x0][0x398] ;  /* 0x00007300ff0f77ac */ /* 0x000e620008000800 */
[----:B------:R-:W1:Y:S07]  /*1847c0*/  LDCU UR10, c[0x0][0x398] ;  /* 0x00007300ff0a77ac */ /* 0x000e6e0008000800 */
[----:B------:R-:W-:Y:S01]  /*1847d0*/  @P1 LOP3.LUT R53, R53, 0x40000000, RZ, 0xfc, !PT ;  /* 0x4000000035351812 */ /* 0x000fe200078efcff */
[----:B------:R-:W1:Y:S01]  /*1847e0*/  LDCU UR4, c[0x0][0x398] ;  /* 0x00007300ff0477ac */ /* 0x000e620008000800 */
[----:B------:R-:W-:-:S02]  /*1847f0*/  ISETP.LT.AND P1, PT, R124, UR24, !P0 ;  /* 0x000000187c007c0c */ /* 0x000fc4000c721270 */
[----:B------:R-:W-:Y:S01]  /*184800*/  @P3 LOP3.LUT R54, R54, 0x2, RZ, 0xfc, !PT ;  /* 0x0000000236363812 */ /* 0x000fe200078efcff */
[----:B------:R-:W1:Y:S01]  /*184810*/  LDCU UR24, c[0x0][0x398] ;  /* 0x00007300ff1877ac */ /* 0x000e620008000800 */
[----:B------:R-:W-:Y:S02]  /*184820*/  ISETP.LT.AND P3, PT, R122, UR34, !P0 ;  /* 0x000000227a007c0c */ /* 0x000fe4000c761270 */
[----:B------:R-:W-:Y:S02]  /*184830*/  LOP3.LUT R53, R53, 0x7fffffff, RZ, 0xc0, !PT ;  /* 0x7fffffff35357812 */ /* 0x000fe400078ec0ff */
[----:B------:R-:W-:-:S05]  /*184840*/  LOP3.LUT R54, R54, 0xfffffffe, RZ, 0xc0, !PT ;  /* 0xfffffffe36367812 */ /* 0x000fca00078ec0ff */
[----:B------:R-:W-:Y:S02]  /*184850*/  @P1 LOP3.LUT R53, R53, 0x80000000, RZ, 0xfc, !PT ;  /* 0x8000000035351812 */ /* 0x000fe400078efcff */
        /* <DEDUP_REMOVED lines=69> */
[----:B--2---:R2:W-:Y:S01]  /*184cb0*/  STSM.16.M88.4 [R0], R108 ;  /* 0x0000006c00007844 */ /* 0x0045e20000000200 */
[----:B------:R-:W-:Y:S01]  /*184cc0*/  LOP3.LUT R53, R53, 0xffffdfff, RZ, 0xc0, !PT ;  /* 0xffffdfff35357812 */ /* 0x000fe200078ec0ff */
[----:B------:R-:W1:Y:S01]  /*184cd0*/  LDCU UR52, c[0x0][0x398] ;  /* 0x00007300ff3477ac */ /* 0x000e620008000800 */
[----:B------:R-:W-:Y:S02]  /*184ce0*/  BAR.SYNC.DEFER_BLOCKING 0x0 ;  /* 0x0000000000007b1d */ /* 0x000fe40000010000 */
[----:B------:R-:W-:Y:S02]  /*184cf0*/  @P3 LOP3.LUT R53, R53, 0x2000, RZ, 0xfc, !PT ;  /* 0x0000200035353812 */ /* 0x000fe400078efcff */
[----:B------:R-:W-:-:S02]  /*184d00*/  ISETP.LT.AND P1, PT, R129, UR53, !P0 ;  /* 0x0000003581007c0c */ /* 0x000fc4000c721270 */
[----:B------:R-:W-:Y:S01]  /*184d10*/  LOP3.LUT R53, R53, 0xffffefff, RZ, 0xc0, !PT ;  /* 0xffffefff35357812 */ /* 0x000fe200078ec0ff */
[----:B------:R-:W1:Y:S01]  /*184d20*/  LDCU UR53, c[0x0][0x398] ;  /* 0x00007300ff3577ac */ /* 0x000e620008000800 */
[----:B--2---:R-:W2:Y:S02]  /*184d30*/  LDL.LU R108, [R1+0x1d34] ;  /* 0x001d3400016c7983 */ /* 0x004ea40000300800 */
[----:B------:R-:W-:Y:S02]  /*184d40*/  @P2 LOP3.LUT R53, R53, 0x1000, RZ, 0xfc, !PT ;  /* 0x0000100035352812 */ /* 0x000fe400078efcff */
[----:B------:R-:W2:Y:S04]  /*184d50*/  LDL.LU R109, [R1+0x1d3c] ;  /* 0x001d3c00016d7983 */ /* 0x000ea80000300800 */
[----:B------:R-:W2:Y:S04]  /*184d60*/  LDL.LU R110, [R1+0x7b4] ;  /* 0x0007b400016e7983 */ /* 0x000ea80000300800 */
[----:B------:R-:W2:Y:S01]  /*184d70*/  LDL.LU R111, [R1+0x7bc] ;  /* 0x0007bc00016f7983 */ /* 0x000ea20000300800 */
[----:B------:R-:W-:Y:S01]  /*184d80*/  ISETP.LT.AND P0, PT, R128, UR33, !P0 ;  /* 0x0000002180007c0c */ /* 0x000fe2000c701270 */
[----:B------:R-:W1:Y:S01]  /*184d90*/  LDCU UR33, c[0x0][0x398] ;  /* 0x00007300ff2177ac */ /* 0x000e620008000800 */
[----:B------:R-:W-:Y:S01]  /*184da0*/  LOP3.LUT R53, R53, 0xfffff7ff, RZ, 0xc0, !PT ;  /* 0xfffff7ff35357812 */ /* 0x000fe200078ec0ff */
[----:B------:R-:W1:Y:S03]  /*184db0*/  LDS.128 R112, [R104] ;  /* 0x0000000068707984 */ /* 0x000e660000000c00 */
[----:B------:R-:W-:Y:S01]  /*184dc0*/  @P1 LOP3.LUT R53, R53, 0x800, RZ, 0xfc, !PT ;  /* 0x0000080035351812 */ /* 0x000fe200078efcff */
[----:B------:R-:W-:Y:S03]  /*184dd0*/  BAR.SYNC.DEFER_BLOCKING 0x0 ;  /* 0x0000000000007b1d */ /* 0x000fe60000010000 */
        /* <DEDUP_REMOVED lines=72> */
[----:B-1----:R-:W-:Y:S01]  /*185260*/  ISETP.LT.AND P1, PT, R123, UR42, !P0 ;  /* 0x0000002a7b007c0c */ /* 0x002fe2000c721270 */
[----:B------:R-:W1:Y:S01]  /*185270*/  LDCU UR42, c[0x0][0x398] ;  /* 0x00007300ff2a77ac */ /* 0x000e620008000800 */
[----:B------:R-:W-:Y:S02]  /*185280*/  ISETP.LT.AND P3, PT, R126, UR55, !P0 ;  /* 0x000000377e007c0c */ /* 0x000fe4000c761270 */
[----:B------:R-:W-:-:S02]  /*185290*/  LOP3.LUT R52, R52, 0xffbfffff, RZ, 0xc0, !PT ;  /* 0xffbfffff34347812 */ /* 0x000fc400078ec0ff */
[----:B------:R-:W-:-:S07]  /*1852a0*/  ISETP.LT.AND P2, PT, R125, UR56, !P0 ;  /* 0x000000387d007c0c */ /* 0x000fce000c741270 */
        /* <DEDUP_REMOVED lines=25> */
[----:B------:R-:W-:Y:S01]  /*185440*/  ISETP.GE.AND P0, PT, R105, UR39, PT ;  /* 0x0000002769007c0c */ /* 0x000fe2000bf06270 */
[----:B------:R-:W1:Y:S03]  /*185450*/  LDCU.64 UR38, c[0x0][0x398] ;  /* 0x00007300ff2677ac */ /* 0x000e660008000a00 */
[----:B---3--:R-:W-:Y:S01]  /*185460*/  ISETP.LT.AND P1, PT, R123, UR34, !P0 ;  /* 0x000000227b007c0c */ /* 0x008fe2000c721270 */
[----:B------:R-:W3:Y:S01]  /*185470*/  LDCU UR34, c[0x0][0x398] ;  /* 0x00007300ff2277ac */ /* 0x000ee20008000800 */
[----:B------:R-:W-:Y:S02]  /*185480*/  ISETP.LT.AND P3, PT, R126, UR47, !P0 ;  /* 0x0000002f7e007c0c */ /* 0x000fe4000c761270 */
[----:B------:R-:W-:Y:S01]  /*185490*/  LOP3.LUT R52, R52, 0xffffbfff, RZ, 0xc0, !PT ;  /* 0xffffbfff34347812 */ /* 0x000fe200078ec0ff */
[----:B------:R-:W1:Y:S01]  /*1854a0*/  LDCU UR47, c[0x0][0x398] ;  /* 0x00007300ff2f77ac */ /* 0x000e620008000800 */
[----:B------:R-:W-:Y:S01]  /*1854b0*/  ISETP.LT.AND P2, PT, R125, UR46, !P0 ;  /* 0x0000002e7d007c0c */ /* 0x000fe2000c741270 */
[----:B------:R-:W1:Y:S06]  /*1854c0*/  LDCU UR46, c[0x0][0x398] ;  /* 0x00007300ff2e77ac */ /* 0x000e6c0008000800 */
        /* <DEDUP_REMOVED lines=8> */
[----:B------:R-:W2:Y:S01]  /*185550*/  LDCU UR54, c[0x0][0x398] ;  /* 0x00007300ff3677ac */ /* 0x000ea20008000800 */
[----:B------:R-:W-:-:S04]  /*185560*/  LOP3.LUT R52, R52, 0xffff7fff, RZ, 0xc0, !PT ;  /* 0xffff7fff34347812 */ /* 0x000fc800078ec0ff */
[----:B------:R-:W-:Y:S02]  /*185570*/  @P1 LOP3.LUT R52, R52, 0x8000, RZ, 0xfc, !PT ;  /* 0x0000800034341812 */ /* 0x000fe400078efcff */
[----:B-1----:R-:W-:Y:S02]  /*185580*/  ISETP.LT.AND P2, PT, R121, UR47, !P0 ;  /* 0x0000002f79007c0c */ /* 0x002fe4000c741270 */
[----:B------:R-:W-:-:S04]  /*185590*/  LOP3.LUT R52, R52, 0xffffdfff, RZ, 0xc0, !PT ;  /* 0xffffdfff34347812 */ /* 0x000fc800078ec0ff */
[----:B------:R-:W-:Y:S02]  /*1855a0*/  @P3 LOP3.LUT R52, R52, 0x2000, RZ, 0xfc, !PT ;  /* 0x0000200034343812 */ /* 0x000fe400078efcff */
[----:B------:R-:W-:Y:S01]  /*1855b0*/  ISETP.LT.AND P1, PT, R129, UR46, !P0 ;  /* 0x0000002e81007c0c */ /* 0x000fe2000c721270 */
[----:B------:R-:W1:Y:S01]  /*1855c0*/  LDCU.64 UR46, c[0x0][0x398] ;  /* 0x00007300ff2e77ac */ /* 0x000e620008000a00 */
[----:B------:R-:W-:-:S04]  /*1855d0*/  LOP3.LUT R52, R52, 0xffffefff, RZ, 0xc0, !PT ;  /* 0xffffefff34347812 */ /* 0x000fc800078ec0ff */
[----:B------:R-:W-:Y:S02]  /*1855e0*/  @P2 LOP3.LUT R52, R52, 0x1000, RZ, 0xfc, !PT ;  /* 0x0000100034342812 */ /* 0x000fe400078efcff */
[----:B---3--:R-:W-:Y:S01]  /*1855f0*/  ISETP.LT.AND P0, PT, R128, UR50, !P0 ;  /* 0x0000003280007c0c */ /* 0x008fe2000c701270 */
[----:B------:R-:W3:Y:S01]  /*185600*/  LDCU.64 UR50, c[0x0][0x398] ;  /* 0x00007300ff3277ac */ /* 0x000ee20008000a00 */
[----:B------:R-:W-:-:S04]  /*185610*/  LOP3.LUT R52, R52, 0xfffff7ff, RZ, 0xc0, !PT ;  /* 0xfffff7ff34347812 */ /* 0x000fc800078ec0ff */
[----:B------:R-:W-:Y:S01]  /*185620*/  @P1 LOP3.LUT R52, R52, 0x800, RZ, 0xfc, !PT ;  /* 0x0000080034341812 */ /* 0x000fe200078efcff */
[----:B--2---:R2:W-:Y:S03]  /*185630*/  STSM.16.M88.4 [R0], R108 ;  /* 0x0000006c00007844 */ /* 0x0045e60000000200 */
[----:B------:R-:W-:Y:S01]  /*185640*/  LOP3.LUT R52, R52, 0xfffffbff, RZ, 0xc0, !PT ;  /* 0xfffffbff34347812 */ /* 0x000fe200078ec0ff */
[----:B------:R-:W-:Y:S03]  /*185650*/  BAR.SYNC.DEFER_BLOCKING 0x0 ;  /* 0x0000000000007b1d */ /* 0x000fe60000010000 */
[----:B------:R-:W-:Y:S02]  /*185660*/  @P0 LOP3.LUT R52, R52, 0x400, RZ, 0xfc, !PT ;  /* 0x0000040034340812 */ /* 0x000fe400078efcff */
[----:B------:R-:W-:Y:S01]  /*185670*/  ISETP.GE.AND P0, PT, R107, UR43, PT ;  /* 0x0000002b6b007c0c */ /* 0x000fe2000bf06270 */
[----:B--2---:R-:W2:Y:S04]  /*185680*/  LDL.LU R108, [R1+0x2c50] ;  /* 0x002c5000016c7983 */ /* 0x004ea80000300800 */
[----:B------:R-:W2:Y:S04]  /*185690*/  LDL.LU R109, [R1+0x2c58] ;  /* 0x002c5800016d7983 */ /* 0x000ea80000300800 */
[----:B------:R-:W2:Y:S04]  /*1856a0*/  LDL.LU R110, [R1+0x2bd0] ;  /* 0x002bd000016e7983 */ /* 0x000ea80000300800 */
[----:B------:R-:W2:Y:S01]  /*1856b0*/  LDL.LU R111, [R1+0x2bd8] ;  /* 0x002bd800016f7983 */ /* 0x000ea20000300800 */
[----:B------:R-:W-:Y:S01]  /*1856c0*/  ISETP.LT.AND P1, PT, R123, UR38, !P0 ;  /* 0x000000267b007c0c */ /* 0x000fe2000c721270 */
[----:B------:R-:W1:Y:S01]  /*1856d0*/  LDCU UR38, c[0x0][0x398] ;  /* 0x00007300ff2677ac */ /* 0x000e620008000800 */
[----:B------:R-:W-:Y:S01]  /*1856e0*/  ISETP.LT.AND P3, PT, R126, UR53, !P0 ;  /* 0x000000357e007c0c */ /* 0x000fe2000c761270 */
[----:B------:R-:W1:Y:S01]  /*1856f0*/  LDS.128 R112, [R104] ;  /* 0x0000000068707984 */ /* 0x000e620000000c00 */
[----:B------:R-:W-:Y:S01]  /*185700*/  LOP3.LUT R52, R52, 0xffffffbf, RZ, 0xc0, !PT ;  /* 0xffffffbf34347812 */ /* 0x000fe200078ec0ff */
[----:B------:R-:W3:Y:S01]  /*185710*/  LDCU UR53, c[0x0][0x398] ;  /* 0x00007300ff3577ac */ /* 0x000ee20008000800 */
[----:B------:R-:W-:Y:S01]  /*185720*/  BAR.SYNC.DEFER_BLOCKING 0x0 ;  /* 0x0000000000007b1d */ /* 0x000fe20000010000 */
[----:B------:R-:W-:-:S06]  /*185730*/  ISETP.LT.AND P2, PT, R125, UR52, !P0 ;  /* 0x000000347d007c0c */ /* 0x000fcc000c741270 */
        /* <DEDUP_REMOVED lines=9> */
[----:B------:R-:W4:Y:S01]  /*1857d0*/  LDCU.64 UR42, c[0x0][0x398] ;  /* 0x00007300ff2a77ac */ /* 0x000f220008000a00 */
[----:B------:R-:W-:-:S04]  /*1857e0*/  LOP3.LUT R52, R52, 0xffffff7f, RZ, 0xc0, !PT ;  /* 0xffffff7f34347812 */ /* 0x000fc800078ec0ff */
[----:B------:R-:W-:Y:S02]  /*1857f0*/  @P1 LOP3.LUT R52, R52, 0x80, RZ, 0xfc, !PT ;  /* 0x0000008034341812 */ /* 0x000fe400078efcff */
[----:B---3--:R-:W-:Y:S02]  /*185800*/  ISETP.LT.AND P2, PT, R121, UR53, !P0 ;  /* 0x0000003579007c0c */ /* 0x008fe4000c741270 */
[----:B------:R-:W-:-:S04]  /*185810*/  LOP3.LUT R52, R52, 0xffffffdf, RZ, 0xc0, !PT ;  /* 0xffffffdf34347812 */ /* 0x000fc800078ec0ff */
[----:B------:R-:W-:Y:S02]  /*185820*/  @P3 LOP3.LUT R52, R52, 0x20, RZ, 0xfc, !PT ;  /* 0x0000002034343812 */ /* 0x000fe400078efcff */
[----:B-1----:R-:W-:Y:S01]  /*185830*/  ISETP.LT.AND P1, PT, R129, UR52, !P0 ;  /* 0x0000003481007c0c */ /* 0x002fe2000c721270 */
[----:B------:R1:W-:Y:S01]  /*185840*/  STL.64 [R1+0x1c0], R112 ;  /* 0x0001c07001007387 */ /* 0x0003e20000100a00 */
[----:B------:R-:W-:Y:S01]  /*185850*/  LOP3.LUT R52, R52, 0xffffffef, RZ, 0xc0, !PT ;  /* 0xffffffef34347812 */ /* 0x000fe200078ec0ff */
[----:B------:R-:W3:Y:S03]  /*185860*/  LDCU.64 UR52, c[0x0][0x398] ;  /* 0x00007300ff3477ac */ /* 0x000ee60008000a00 */
[----:B------:R-:W-:Y:S02]  /*185870*/  @P2 LOP3.LUT R52, R52, 0x10, RZ, 0xfc, !PT ;  /* 0x0000001034342812 */ /* 0x000fe400078efcff */
[----:B------:R-:W-:-:S02]  /*185880*/  ISETP.LT.AND P0, PT, R128, UR54, !P0 ;  /* 0x0000003680007c0c */ /* 0x000fc4000c701270 */
[C---:B-1----:R-:W-:Y:S01]  /*185890*/  IADD3 R112, PT, PT, R127.reuse, 0x8, RZ ;  /* 0x000000087f707810 */ /* 0x042fe20007ffe0ff */
[----:B------:R-:W-:Y:S01]  /*1858a0*/  VIADD R113, R127, 0x7 ;  /* 0x000000077f717836 */ /* 0x000fe20000000000 */
[----:B------:R-:W-:Y:S01]  /*1858b0*/  LOP3.LUT R52, R52, 0xfffffff7, RZ, 0xc0, !PT ;  /* 0xfffffff734347812 */ /* 0x000fe200078ec0ff */
[----:B------:R1:W-:Y:S01]  /*1858c0*/  STL.64 [R1+0x1c8], R114 ;  /* 0x0001c87201007387 */ /* 0x0003e20000100a00 */
[----:B------:R-:W1:Y:S02]  /*1858d0*/  LDCU.64 UR54, c[0x0][0x398] ;  /* 0x00007300ff3677ac */ /* 0x000e640008000a00 */
[----:B------:R-:W-:-:S04]  /*1858e0*/  @P1 LOP3.LUT R52, R52, 0x8, RZ, 0xfc, !PT ;  /* 0x0000000834341812 */ /* 0x000fc800078efcff */
[----:B------:R-:W-:-:S04]  /*1858f0*/  LOP3.LUT R52, R52, 0xfffffffb, RZ, 0xc0, !PT ;  /* 0xfffffffb34347812 */ /* 0x000fc800078ec0ff */
[----:B------:R-:W-:Y:S02]  /*185900*/  @P0 LOP3.LUT R52, R52, 0x4, RZ, 0xfc, !PT ;  /* 0x0000000434340812 */ /* 0x000fe400078efcff */
[----:B------:R-:W-:Y:S01]  /*185910*/  ISETP.GE.AND P0, PT, R112, UR35, PT ;  /* 0x0000002370007c0c */ /* 0x000fe2000bf06270 */
[----:B------:R-:W1:Y:S03]  /*185920*/  LDCU UR35, c[0x0][0x398] ;  /* 0x00007300ff2377ac */ /* 0x000e660008000800 */
[----:B------:R-:W-:Y:S01]  /*185930*/  ISETP.LT.AND P1, PT, R123, UR50, !P0 ;  /* 0x000000327b007c0c */ /* 0x000fe2000c721270 */
[----:B------:R-:W3:Y:S01]  /*185940*/  LDCU UR50, c[0x0][0x398] ;  /* 0x00007300ff3277ac */ /* 0x000ee20008000800 */
[----:B------:R-:W-:-:S11]  /*185950*/  LOP3.LUT R52, R52, 0xfffffffd, RZ, 0xc0, !PT ;  /* 0xfffffffd34347812 */ /* 0x000fd600078ec0ff */
[----:B------:R-:W-:Y:S02]  /*185960*/  @P1 LOP3.LUT R51, R51, 0x40000000, RZ, 0xfc, !PT ;  /* 0x4000000033331812 */ /* 0x000fe400078efcff */
[----:B-1----:R-:W-:Y:S01]  /*185970*/  ISETP.LT.AND P2, PT, R125, UR35, !P0 ;  /* 0x000000237d007c0c */ /* 0x002fe2000c741270 */
[----:B------:R-:W1:Y:S01]  /*185980*/  LDCU UR35, c[0x0][0x398] ;  /* 0x00007300ff2377ac */ /* 0x000e620008000800 */
[----:B---3--:R-:W-:Y:S01]  /*185990*/  ISETP.LT.AND P1, PT, R126, UR50, !P0 ;  /* 0x000000327e007c0c */ /* 0x008fe2000c721270 */
[----:B------:R-:W3:Y:S01]  /*1859a0*/  LDCU UR50, c[0x0][0x398] ;  /* 0x00007300ff3277ac */ /* 0x000ee20008000800 */
[----:B------:R-:W-:-:S11]  /*1859b0*/  LOP3.LUT R51, R51, 0x7fffffff, RZ, 0xc0, !PT ;  /* 0x7fffffff33337812 */ /* 0x000fd600078ec0ff */
[----:B------:R-:W-:Y:S02]  /*1859c0*/  @P1 LOP3.LUT R52, R52, 0x2, RZ, 0xfc, !PT ;  /* 0x0000000234341812 */ /* 0x000fe400078efcff */
[----:B------:R-:W-:Y:S01]  /*1859d0*/  ISETP.LT.AND P1, PT, R124, UR38, !P0 ;  /* 0x000000267c007c0c */ /* 0x000fe2000c721270 */
[----:B------:R-:W4:Y:S01]  /*1859e0*/  LDCU UR38, c[0x0][0x398] ;  /* 0x00007300ff2677ac */ /* 0x000f220008000800 */
[----:B------:R-:W-:-:S04]  /*1859f0*/  LOP3.LUT R52, R52, 0xfffffffe, RZ, 0xc0, !PT ;  /* 0xfffffffe34347812 */ /* 0x000fc800078ec0ff */
[----:B------:R-:W-:Y:S02]  /*185a00*/  @P2 LOP3.LUT R52, R52, 0x1, RZ, 0xfc, !PT ;  /* 0x0000000134342812 */ /* 0x000fe400078efcff */
[----:B-1----:R-:W-:Y:S01]  /*185a10*/  ISETP.LT.AND P2, PT, R122, UR35, !P0 ;  /* 0x000000237a007c0c */ /* 0x002fe2000c741270 */
[----:B------:R-:W1:Y:S04]  /*185a20*/  LDCU UR35, c[0x0][0x398] ;  /* 0x00007300ff2377ac */ /* 0x000e680008000800 */
[----:B------:R-:W-:Y:S02]  /*185a30*/  @P1 LOP3.LUT R51, R51, 0x80000000, RZ, 0xfc, !PT ;  /* 0x8000000033331812 */ /* 0x000fe400078efcff */
[----:B---3--:R-:W-:Y:S02]  /*185a40*/  ISETP.LT.AND P1, PT, R121, UR50, !P0 ;  /* 0x0000003279007c0c */ /* 0x008fe4000c721270 */
[----:B------:R-:W-:-:S04]  /*185a50*/  LOP3.LUT R51, R51, 0xdfffffff, RZ, 0xc0, !PT ;  /* 0xdfffffff33337812 */ /* 0x000fc800078ec0ff */
[----:B------:R-:W-:Y:S02]  /*185a60*/  @P2 LOP3.LUT R51, R51, 0x20000000, RZ, 0xfc, !PT ;  /* 0x2000000033332812 */ /* 0x000fe400078efcff */
[----:B----4-:R-:W-:Y:S01]  /*185a70*/  ISETP.LT.AND P2, PT, R129, UR38, !P0 ;  /* 0x0000002681007c0c */ /* 0x010fe2000c741270 */
[----:B------:R-:W3:Y:S01]  /*185a80*/  LDCU UR38, c[0x0][0x398] ;  /* 0x00007300ff2677ac */ /* 0x000ee20008000800 */
[----:B------:R-:W-:-:S04]  /*185a90*/  LOP3.LUT R51, R51, 0xefffffff, RZ, 0xc0, !PT ;  /* 0xefffffff33337812 */ /* 0x000fc800078ec0ff */
[----:B------:R-:W-:Y:S02]  /*185aa0*/  @P1 LOP3.LUT R51, R51, 0x10000000, RZ, 0xfc, !PT ;  /* 0x1000000033331812 */ /* 0x000fe400078efcff */
[----:B-1----:R-:W-:Y:S02]  /*185ab0*/  ISETP.LT.AND P1, PT, R128, UR35, !P0 ;  /* 0x0000002380007c0c */ /* 0x002fe4000c721270 */
[----:B------:R-:W-:Y:S02]  /*185ac0*/  LOP3.LUT R51, R51, 0xf7ffffff, RZ, 0xc0, !PT ;  /* 0xf7ffffff33337812 */ /* 0x000fe400078ec0ff */
[----:B------:R-:W-:Y:S02]  /*185ad0*/  ISETP.GE.AND P0, PT, R113, UR39, PT ;  /* 0x0000002771007c0c */ /* 0x000fe4000bf06270 */
[----:B------:R-:W-:Y:S02]  /*185ae0*/  @P2 LOP3.LUT R51, R51, 0x8000000, RZ, 0xfc, !PT ;  /* 0x0800000033332812 */ /* 0x000fe400078efcff */
[----:B------:R-:W-:-:S02]  /*185af0*/  ISETP.LT.AND P2, PT, R123, UR48, !P0 ;  /* 0x000000307b007c0c */ /* 0x000fc4000c741270 */
[----:B------:R-:W-:-:S04]  /*185b00*/  LOP3.LUT R51, R51, 0xfbffffff, RZ, 0xc0, !PT ;  /* 0xfbffffff33337812 */ /* 0x000fc800078ec0ff */
[----:B------:R-:W-:Y:S02]  /*185b10*/  @P1 LOP3.LUT R51, R51, 0x4000000, RZ, 0xfc, !PT ;  /* 0x0400000033331812 */ /* 0x000fe400078efcff */
[----:B---3--:R-:W-:Y:S02]  /*185b20*/  ISETP.LT.AND P1, PT, R126, UR38, !P0 ;  /* 0x000000267e007c0c */ /* 0x008fe4000c721270 */
        /* <DEDUP_REMOVED lines=16> */
[----:B------:R-:W-:-:S03]  /*185c30*/  VIADD R114, R127, 0x6 ;  /* 0x000000067f727836 */ /* 0x000fc60000000000 */
[----:B------:R-:W-:Y:S02]  /*185c40*/  @P3 LOP3.LUT R51, R51, 0x100000, RZ, 0xfc, !PT ;  /* 0x0010000033333812 */ /* 0x000fe400078efcff */
[----:B------:R-:W-:Y:S02]  /*185c50*/  ISETP.LT.AND P1, PT, R128, UR22, !P0 ;  /* 0x0000001680007c0c */ /* 0x000fe4000c721270 */
[----:B------:R-:W-:Y:S02]  /*185c60*/  LOP3.LUT R51, R51, 0xfff7ffff, RZ, 0xc0, !PT ;  /* 0xfff7ffff33337812 */ /* 0x000fe400078ec0ff */
[----:B------:R-:W-:Y:S02]  /*185c70*/  ISETP.GE.AND P0, PT, R114, UR51, PT ;  /* 0x0000003372007c0c */ /* 0x000fe4000bf06270 */
[----:B------:R-:W-:Y:S02]  /*185c80*/  @P2 LOP3.LUT R51, R51, 0x80000, RZ, 0xfc, !PT ;  /* 0x0008000033332812 */ /* 0x000fe400078efcff */
[----:B------:R-:W-:-:S02]  /*185c90*/  ISETP.LT.AND P2, PT, R123, UR46, !P0 ;  /* 0x0000002e7b007c0c */ /* 0x000fc4000c741270 */
        /* <DEDUP_REMOVED lines=38> */
[----:B-1----:R-:W2:Y:S04]  /*185f00*/  LDL.LU R108, [R1+0x2b50] ;  /* 0x002b5000016c7983 */ /* 0x002ea80000300800 */
[----:B------:R-:W2:Y:S04]  /*185f10*/  LDL.LU R109, [R1+0x2b58] ;  /* 0x002b5800016d7983 */ /* 0x000ea80000300800 */
[----:B------:R-:W2:Y:S04]  /*185f20*/  LDL.LU R110, [R1+0x2ad0] ;  /* 0x002ad000016e7983 */ /* 0x000ea80000300800 */
[----:B------:R-:W2:Y:S01]  /*185f30*/  LDL.LU R111, [R1+0x2ad8] ;  /* 0x002ad800016f7983 */ /* 0x000ea20000300800 */
[----:B------:R-:W-:-:S03]  /*185f40*/  @P3 LOP3.LUT R51, R51, 0x100, RZ, 0xfc, !PT ;  /* 0x0000010033333812 */ /* 0x000fc600078efcff */
[----:B------:R-:W3:Y:S04]  /*185f50*/  LDL.LU R116, [R1+0x2a50] ;  /* 0x002a500001747983 */ /* 0x000ee80000300800 */
[----:B------:R-:W3:Y:S01]  /*185f60*/  LDL.LU R117, [R1+0x2a58] ;  /* 0x002a580001757983 */ /* 0x000ee20000300800 */
        /* <DEDUP_REMOVED lines=17> */
[----:B------:R-:W-:-:S03]  /*186080*/  ISETP.LT.AND P3, PT, R125, UR32, !P0 ;  /* 0x000000207d007c0c */ /* 0x000fc6000c761270 */
[----:B------:R-:W-:Y:S02]  /*186090*/  @P2 LOP3.LUT R3, R3, 0x40000000, RZ, 0xfc, !PT ;  /* 0x4000000003032812 */ /* 0x000fe400078efcff */
[----:B------:R-:W-:Y:S02]  /*1860a0*/  ISETP.LT.AND P2, PT, R124, UR31, !P0 ;  /* 0x0000001f7c007c0c */ /* 0x000fe4000c741270 */
[----:B------:R-:W-:Y:S02]  /*1860b0*/  LOP3.LUT R51, R51, 0xfffffffd, RZ, 0xc0, !PT ;  /* 0xfffffffd33337812 */ /* 0x000fe400078ec0ff */
[----:B------:R-:W-:Y:S02]  /*1860c0*/  LOP3.LUT R3, R3, 0x7fffffff, RZ, 0xc0, !PT ;  /* 0x7fffffff03037812 */ /* 0x000fe400078ec0ff */
[----:B------:R-:W-:Y:S02]  /*1860d0*/  @P1 LOP3.LUT R51, R51, 0x2, RZ, 0xfc, !PT ;  /* 0x0000000233331812 */ /* 0x000fe400078efcff */
[----:B------:R-:W-:-:S02]  /*1860e0*/  ISETP.LT.AND P1, PT, R122, UR20, !P0 ;  /* 0x000000147a007c0c */ /* 0x000fc4000c721270 */
[----:B------:R-:W-:-:S03]  /*1860f0*/  LOP3.LUT R51, R51, 0xfffffffe, RZ, 0xc0, !PT ;  /* 0xfffffffe33337812 */ /* 0x000fc600078ec0ff */
[----:B------:R-:W-:Y:S02]  /*186100*/  @P2 LOP3.LUT R3, R3, 0x80000000, RZ, 0xfc, !PT ;  /* 0x8000000003032812 */ /* 0x000fe400078efcff */
        /* <DEDUP_REMOVED lines=88> */
[----:B------:R-:W-:-:S04]  /*186690*/  @P1 LOP3.LUT R3, R3, 0x4, RZ, 0xfc, !PT ;  /* 0x0000000403031812 */ /* 0x000fc800078efcff */
[----:B------:R-:W-:Y:S02]  /*1866a0*/  LOP3.LUT R3, R3, 0xfffffffd, RZ, 0xc0, !PT ;  /* 0xfffffffd03037812 */ /* 0x000fe400078ec0ff */
[----:B------:R-:W-:Y:S02]  /*1866b0*/  ISETP.LT.AND P3, PT, R125, UR72, !P6 ;  /* 0x000000487d007c0c */ /* 0x000fe4000f761270 */
[----:B------:R-:W-:Y:S02]  /*1866c0*/  @P0 LOP3.LUT R3, R3, 0x2, RZ, 0xfc, !PT ;  /* 0x0000000203030812 */ /* 0x000fe400078efcff */
[----:B------:R-:W-:Y:S02]  /*1866d0*/  ISETP.LT.AND P2, PT, R124, UR73, !P6 ;  /* 0x000000497c007c0c */ /* 0x000fe4000f741270 */
[----:B------:R-:W-:Y:S02]  /*1866e0*/  ISETP.LT.AND P1, PT, R123, UR74, !P6 ;  /* 0x0000004a7b007c0c */ /* 0x000fe4000f721270 */
[----:B------:R-:W-:-:S02]  /*1866f0*/  ISETP.LT.AND P0, PT, R122, UR75, !P6 ;  /* 0x0000004b7a007c0c */ /* 0x000fc4000f701270 */
[----:B------:R-:W-:Y:S01]  /*186700*/  ISETP.LT.AND P6, PT, R121, UR34, !P6 ;  /* 0x0000002279007c0c */ /* 0x000fe2000f7c1270 */
[----:B------:R-:W-:Y:S01]  /*186710*/  STL [R1+0x6f20], R94 ;  /* 0x006f205e01007387 */ /* 0x000fe20000100800 */
[----:B------:R-:W1:Y:S01]  /*186720*/  LDCU UR5, c[0x0][0x39c] ;  /* 0x00007380ff0577ac */ /* 0x000e620008000800 */
[----:B------:R-:W-:Y:S02]  /*186730*/  LOP3.LUT R56, R56, 0xffffffdf, RZ, 0xc0, !PT ;  /* 0xffffffdf38387812 */ /* 0x000fe400078ec0ff */
[----:B------:R-:W-:Y:S01]  /*186740*/  STL [R1+0x6f1c], R95 ;  /* 0x006f1c5f01007387 */ /* 0x000fe20000100800 */
[----:B------:R-:W4:Y:S01]  /*186750*/  LDCU UR4, c[0x0][0x39c] ;  /* 0x00007380ff0477ac */ /* 0x000f220008000800 */
[----:B------:R-:W-:Y:S02]  /*186760*/  @P4 LOP3.LUT R56, R56, 0x20, RZ, 0xfc, !PT ;  /* 0x0000002038384812 */ /* 0x000fe400078efcff */
[----:B------:R-:W-:Y:S01]  /*186770*/  STL [R1+0x6f18], R96 ;  /* 0x006f186001007387 */ /* 0x000fe20000100800 */
[----:B------:R-:W-:-:S03]  /*186780*/  LOP3.LUT P4, RZ, R3, 0x2, RZ, 0xc0, !PT ;  /* 0x0000000203ff7812 */ /* 0x000fc6000788c0ff */
[----:B------:R-:W-:Y:S04]  /*186790*/  STL [R1+0x6f14], R97 ;  /* 0x006f146101007387 */ /* 0x000fe80000100800 */
[----:B------:R-:W-:Y:S04]  /*1867a0*/  STL [R1+0x6f10], R98 ;  /* 0x006f106201007387 */ /* 0x000fe80000100800 */
[----:B------:R-:W-:Y:S04]  /*1867b0*/  STL [R1+0x6f0c], R99 ;  /* 0x006f0c6301007387 */ /* 0x000fe80000100800 */
[----:B------:R-:W1:Y:S04]  /*1867c0*/  LDS.128 R96, [R104] ;  /* 0x0000000068607984 */ /* 0x000e680000000c00 */
[----:B------:R-:W-:Y:S04]  /*1867d0*/  STL [R1+0x6f08], R100 ;  /* 0x006f086401007387 */ /* 0x000fe80000100800 */
[----:B------:R-:W-:Y:S04]  /*1867e0*/  STL [R1+0x6f04], R101 ;  /* 0x006f046501007387 */ /* 0x000fe80000100800 */
[----:B------:R-:W-:Y:S04]  /*1867f0*/  STL [R1+0x6f00], R102 ;  /* 0x006f006601007387 */ /* 0x000fe80000100800 */
[----:B------:R-:W-:Y:S01]  /*186800*/  STL [R1+0x6ef8], R103 ;  /* 0x006ef86701007387 */ /* 0x000fe20000100800 */
[----:B------:R-:W-:Y:S06]  /*186810*/  BAR.SYNC.DEFER_BLOCKING 0x0 ;  /* 0x0000000000007b1d */ /* 0x000fec0000010000 */
[----:B-1----:R-:W-:Y:S04]  /*186820*/  STL.64 [R1+0x1950], R96 ;  /* 0x0019506001007387 */ /* 0x002fe80000100a00 */
[----:B------:R-:W-:Y:S04]  /*186830*/  STL.64 [R1+0x1958], R98 ;  /* 0x0019586201007387 */ /* 0x000fe80000100a00 */
[----:B------:R-:W3:Y:S04]  /*186840*/  LDL.LU R118, [R1+0x29d0] ;  /* 0x0029d00001767983 */ /* 0x000ee80000300800 */
[----:B------:R-:W3:Y:S04]  /*186850*/  LDL.LU R119, [R1+0x29d8] ;  /* 0x0029d80001777983 */ /* 0x000ee80000300800 */
[----:B--2---:R-:W-:Y:S01]  /*186860*/  STSM.16.M88.4 [R0], R108 ;  /* 0x0000006c00007844 */ /* 0x004fe20000000200 */
[----:B------:R-:W-:Y:S06]  /*186870*/  BAR.SYNC.DEFER_BLOCKING 0x0 ;  /* 0x0000000000007b1d */ /* 0x000fec0000010000 */
[----:B------:R-:W2:Y:S04]  /*186880*/  LDL.LU R112, [R1+0x2950] ;  /* 0x0029500001707983 */ /* 0x000ea80000300800 */
        /* <DEDUP_REMOVED lines=13> */
[----:B-1----:R-:W-:-:S05]  /*186960*/  IMAD.MOV.U32 R103, RZ, RZ, R97 ;  /* 0x000000ffff677224 */ /* 0x002fca00078e0061 */
[----:B------:R-:W-:Y:S04]  /*186970*/  STL [R1+0x1930], R96 ;  /* 0x0019306001007387 */ /* 0x000fe80000100800 */
[----:B------:R-:W-:Y:S04]  /*186980*/  STL.64 [R1+0x1938], R98 ;  /* 0x0019386201007387 */ /* 0x000fe80000100a00 */
[----:B------:R-:W-:Y:S04]  /*186990*/  STL [R1+0x6efc], R103 ;  /* 0x006efc6701007387 */ /* 0x000fe80000100800 */
        /* <DEDUP_REMOVED lines=12> */
[----:B------:R-:W4:Y:S04]  /*186a60*/  LDL.LU R112, [R1+0x1b0] ;  /* 0x0001b00001707983 */ /* 0x000f280000300800 */
[----:B------:R-:W4:Y:S04]  /*186a70*/  LDL.LU R113, [R1+0x1b8] ;  /* 0x0001b80001717983 */ /* 0x000f280000300800 */
[----:B---3--:R-:W-:Y:S01]  /*186a80*/  STSM.16.M88.4 [R0], R116 ;  /* 0x0000007400007844 */ /* 0x008fe20000000200 */
[----:B------:R-:W-:Y:S06]  /*186a90*/  BAR.SYNC.DEFER_BLOCKING 0x0 ;  /* 0x0000000000007b1d */ /* 0x000fec0000010000 */
[----:B------:R-:W1:Y:S02]  /*186aa0*/  LDS.128 R96, [R104] ;  /* 0x0000000068607984 */ /* 0x000e640000000c00 */
[----:B------:R-:W-:Y:S06]  /*186ab0*/  BAR.SYNC.DEFER_BLOCKING 0x0 ;  /* 0x0000000000007b1d */ /* 0x000fec0000010000 */
[----:B-1----:R-:W-:Y:S04]  /*186ac0*/  STL.64 [R1+0x1910], R96 ;  /* 0x0019106001007387 */ /* 0x002fe80000100a00 */
[----:B------:R-:W-:Y:S04]  /*186ad0*/  STL.64 [R1+0x1918], R98 ;  /* 0x0019186201007387 */ /* 0x000fe80000100a00 */
[----:B------:R-:W4:Y:S04]  /*186ae0*/  LDL.LU R114, [R1+0x1f20] ;  /* 0x001f200001727983 */ /* 0x000f280000300800 */
[----:B------:R-:W4:Y:S04]  /*186af0*/  LDL.LU R115, [R1+0x1f28] ;  /* 0x001f280001737983 */ /* 0x000f280000300800 */
        /* <DEDUP_REMOVED lines=8> */
[----:B----4-:R1:W-:Y:S01]  /*186b80*/  STSM.16.M88.4 [R0], R112 ;  /* 0x0000007000007844 */ /* 0x0103e20000000200 */
        /* <DEDUP_REMOVED lines=10> */
[----:B------:R-:W-:-:S03]  /*186c30*/  IMAD.MOV.U32 R119, RZ, RZ, R38 ;  /* 0x000000ffff777224 */ /* 0x000fc600078e0026 */
[----:B------:R-:W4:Y:S04]  /*186c40*/  LDL.LU R108, [R1+0x2b54] ;  /* 0x002b5400016c7983 */ /* 0x000f280000300800 */
[----:B------:R-:W4:Y:S04]  /*186c50*/  LDL.LU R109, [R1+0x2b5c] ;  /* 0x002b5c00016d7983 */ /* 0x000f280000300800 */
[----:B--2---:R-:W-:Y:S01]  /*186c60*/  STSM.16.M88.4 [R0], R116 ;  /* 0x0000007400007844 */ /* 0x004fe20000000200 */
[----:B------:R-:W-:Y:S06]  /*186c70*/  BAR.SYNC.DEFER_BLOCKING 0x0 ;  /* 0x0000000000007b1d */ /* 0x000fec0000010000 */
[----:B------:R-:W1:Y:S02]  /*186c80*/  LDS.128 R96, [R104] ;  /* 0x0000000068607984 */ /* 0x000e640000000c00 */
[----:B------:R-:W-:Y:S06]  /*186c90*/  BAR.SYNC.DEFER_BLOCKING 0x0 ;  /* 0x0000000000007b1d */ /* 0x000fec0000010000 */
[----:B-1----:R-:W-:Y:S04]  /*186ca0*/  STL.64 [R1+0x18e0], R96 ;  /* 0x0018e06001007387 */ /* 0x002fe80000100a00 */
[----:B------:R-:W-:Y:S04]  /*186cb0*/  STL.64 [R1+0x18e8], R98 ;  /* 0x0018e86201007387 */ /* 0x000fe80000100a00 */
[----:B------:R-:W4:Y:S04]  /*186cc0*/  LDL.LU R110, [R1+0x2ad4] ;  /* 0x002ad400016e7983 */ /* 0x000f280000300800 */
[----:B------:R-:W4:Y:S04]  /*186cd0*/  LDL.LU R111, [R1+0x2adc] ;  /* 0x002adc00016f7983 */ /* 0x000f280000300800 */
[----:B---3--:R1:W-:Y:S01]  /*186ce0*/  STSM.16.M88.4 [R0], R112 ;  /* 0x0000007000007844 */ /* 0x0083e20000000200 */
        /* <DEDUP_REMOVED lines=9> */
[----:B----4-:R1:W-:Y:S01]  /*186d80*/  STSM.16.M88.4 [R0], R108 ;  /* 0x0000006c00007844 */ /* 0x0103e20000000200 */
        /* <DEDUP_REMOVED lines=47> */
[----:B------:R-:W-:-:S03]  /*187080*/  IMAD.MOV.U32 R110, RZ, RZ, R37 ;  /* 0x000000ffff6e7224 */ /* 0x000fc600078e0025 */
[----:B------:R-:W4:Y:S01]  /*187090*/  LDL.LU R36, [R1+0x2c40] ;  /* 0x002c400001247983 */ /* 0x000f220000300800 */
[----:B------:R-:W-:-:S03]  /*1870a0*/  MOV R111, R39 ;  /* 0x00000027006f7202 */ /* 0x000fc60000000f00 */
        /* <DEDUP_REMOVED lines=15> */
[----:B-1----:R-:W-:Y:S04]  /*1871a0*/  STL [R1+0x7b4], R97 ;  /* 0x0007b46101007387 */ /* 0x002fe80000100800 */
[----:B------:R-:W-:Y:S04]  /*1871b0*/  STL.64 [R1+0x7b8], R98 ;  /* 0x0007b86201007387 */ /* 0x000fe80000100a00 */
[----:B------:R-:W2:Y:S04]  /*1871c0*/  LDL.LU R110, [R1+0x2ac0] ;  /* 0x002ac000016e7983 */ /* 0x000ea80000300800 */
[----:B------:R-:W2:Y:S01]  /*1871d0*/  LDL.LU R111, [R1+0x2ac8] ;  /* 0x002ac800016f7983 */ /* 0x000ea20000300800 */
[----:B------:R-:W-:-:S03]  /*1871e0*/  IMAD.MOV.U32 R103, RZ, RZ, R96 ;  /* 0x000000ffff677224 */ /* 0x000fc600078e0060 */
        /* <DEDUP_REMOVED lines=58> */
[----:B------:R-:W4:Y:S04]  /*187590*/  LDL.LU R108, [R1+0x2c44] ;  /* 0x002c4400016c7983 */ /* 0x000f280000300800 */
[----:B------:R-:W4:Y:S04]  /*1875a0*/  LDL.LU R109, [R1+0x2c4c] ;  /* 0x002c4c00016d7983 */ /* 0x000f280000300800 */
[----:B---3--:R-:W-:Y:S01]  /*1875b0*/  STSM.16.M88.4 [R0], R36 ;  /* 0x0000002400007844 */ /* 0x008fe20000000200 */
[----:B------:R-:W-:Y:S06]  /*1875c0*/  BAR.SYNC.DEFER_BLOCKING 0x0 ;  /* 0x0000000000007b1d */ /* 0x000fec0000010000 */
[----:B------:R-:W1:Y:S04]  /*1875d0*/  LDS.128 R36, [R104] ;  /* 0x0000000068247984 */ /* 0x000e680000000c00 */
[----:B-1----:R1:W-:Y:S04]  /*1875e0*/  STL.64 [R1+0x19f0], R36 ;  /* 0x0019f02401007387 */ /* 0x0023e80000100a00 */
[----:B------:R-:W-:Y:S04]  /*1875f0*/  STL.64 [R1+0x19f8], R38 ;  /* 0x0019f82601007387 */ /* 0x000fe80000100a00 */
[----:B------:R-:W4:Y:S04]  /*187600*/  LDL.LU R110, [R1+0x2bc4] ;  /* 0x002bc400016e7983 */ /* 0x000f280000300800 */
[----:B------:R-:W4:Y:S01]  /*187610*/  LDL.LU R111, [R1+0x2bcc] ;  /* 0x002bcc00016f7983 */ /* 0x000f220000300800 */
[----:B------:R-:W-:Y:S01]  /*187620*/  BAR.SYNC.DEFER_BLOCKING 0x0 ;  /* 0x0000000000007b1d */ /* 0x000fe20000010000 */
[----:B------:R-:W-:-:S02]  /*187630*/  IMAD.MOV.U32 R114, RZ, RZ, R32 ;  /* 0x000000ffff727224 */ /* 0x000fc400078e0020 */
[----:B------:R-:W-:-:S03]  /*187640*/  IMAD.MOV.U32 R115, RZ, RZ, R34 ;  /* 0x000000ffff737224 */ /* 0x000fc600078e0022 */
[----:B-1----:R-:W3:Y:S04]  /*187650*/  LDL.LU R36, [R1+0x2b44] ;  /* 0x002b440001247983 */ /* 0x002ee80000300800 */
[----:B------:R-:W3:Y:S04]  /*187660*/  LDL.LU R37, [R1+0x2b4c] ;  /* 0x002b4c0001257983 */ /* 0x000ee80000300800 */
[----:B--2---:R-:W-:Y:S01]  /*187670*/  STSM.16.M88.4 [R0], R112 ;  /* 0x0000007000007844 */ /* 0x004fe20000000200 */
[----:B------:R-:W-:Y:S06]  /*187680*/  BAR.SYNC.DEFER_BLOCKING 0x0 ;  /* 0x0000000000007b1d */ /* 0x000fec0000010000 */
[----:B------:R-:W1:Y:S02]  /*187690*/  LDS.128 R96, [R104] ;  /* 0x0000000068607984 */ /* 0x000e640000000c00 */
[----:B------:R-:W-:Y:S06]  /*1876a0*/  BAR.SYNC.DEFER_BLOCKING 0x0 ;  /* 0x0000000000007b1d */ /* 0x000fec0000010000 */
[----:B-1----:R-:W-:Y:S04]  /*1876b0*/  STL.64 [R1+0x19e0], R96 ;  /* 0x0019e06001007387 */ /* 0x002fe80000100a00 */
[----:B------:R-:W-:Y:S04]  /*1876c0*/  STL.64 [R1+0x19e8], R98 ;  /* 0x0019e86201007387 */ /* 0x000fe80000100a00 */
[----:B------:R-:W3:Y:S04]  /*1876d0*/  LDL.LU R38, [R1+0x2ac4] ;  /* 0x002ac40001267983 */ /* 0x000ee80000300800 */
[----:B------:R-:W3:Y:S04]  /*1876e0*/  LDL.LU R39, [R1+0x2acc] ;  /* 0x002acc0001277983 */ /* 0x000ee80000300800 */
[----:B----4-:R1:W-:Y:S01]  /*1876f0*/  STSM.16.M88.4 [R0], R108 ;  /* 0x0000006c00007844 */ /* 0x0103e20000000200 */
        /* <DEDUP_REMOVED lines=59> */
[----:B------:R-:W-:-:S03]  /*187ab0*/  IMAD.MOV.U32 R39, RZ, RZ, R35 ;  /* 0x000000ffff277224 */ /* 0x000fc600078e0023 */
        /* <DEDUP_REMOVED lines=75> */
[----:B-1----:R1:W-:Y:S04]  /*187f70*/  STL.64 [R1+0x1b40], R36 ;  /* 0x001b402401007387 */ /* 0x0023e80000100a00 */
[----:B------:R-:W-:Y:S04]  /*187f80*/  STL.64 [R1+0x1b48], R38 ;  /* 0x001b482601007387 */ /* 0x000fe80000100a00 */
[----:B-1----:R-:W4:Y:S04]  /*187f90*/  LDL.LU R36, [R1+0x2c34] ;  /* 0x002c340001247983 */ /* 0x002f280000300800 */
        /* <DEDUP_REMOVED lines=77> */
[----:B------:R-:W-:-:S02]  /*188470*/  IMAD.MOV.U32 R34, RZ, RZ, R29 ;  /* 0x000000ffff227224 */ /* 0x000fc400078e001d */
[----:B------:R-:W-:-:S03]  /*188480*/  IMAD.MOV.U32 R35, RZ, RZ, R31 ;  /* 0x000000ffff237224 */ /* 0x000fc600078e001f */
[----:B-1----:R-:W-:Y:S04]  /*188490*/  STL.64 [R1+0x1a70], R96 ;  /* 0x001a706001007387 */ /* 0x002fe80000100a00 */
[----:B------:R-:W-:Y:S04]  /*1884a0*/  STL.64 [R1+0x1a78], R98 ;  /* 0x001a786201007387 */ /* 0x000fe80000100a00 */
        /* <DEDUP_REMOVED lines=66> */
[----:B-1----:R1:W-:Y:S04]  /*1888d0*/  STL.64 [R1+0x1c30], R36 ;  /* 0x001c302401007387 */ /* 0x0023e80000100a00 */
[----:B------:R-:W-:Y:S04]  /*1888e0*/  STL.64 [R1+0x1c38], R38 ;  /* 0x001c382601007387 */ /* 0x000fe80000100a00 */
[----:B------:R-:W3:Y:S04]  /*1888f0*/  LDL.LU R30, [R1+0x1ef0] ;  /* 0x001ef000011e7983 */ /* 0x000ee80000300800 */
[----:B------:R-:W3:Y:S04]  /*188900*/  LDL.LU R31, [R1+0x1ef8] ;  /* 0x001ef800011f7983 */ /* 0x000ee80000300800 */
[----:B--2---:R-:W-:Y:S01]  /*188910*/  STSM.16.M88.4 [R0], R32 ;  /* 0x0000002000007844 */ /* 0x004fe20000000200 */
[----:B------:R-:W-:Y:S06]  /*188920*/  BAR.SYNC.DEFER_BLOCKING 0x0 ;  /* 0x0000000000007b1d */ /* 0x000fec0000010000 */
[----:B-1----:R-:W2:Y:S04]  /*188930*/  LDL.LU R36, [R1+0x1d70] ;  /* 0x001d700001247983 */ /* 0x002ea80000300800 */
        /* <DEDUP_REMOVED lines=15> */
[----:B------:R-:W-:Y:S01]  /*188a30*/  MOV R38, R24 ;  /* 0x0000001800267202 */ /* 0x000fe20000000f00 */
[----:B------:R-:W-:-:S04]  /*188a40*/  IMAD.MOV.U32 R39, RZ, RZ, R26 ;  /* 0x000000ffff277224 */ /* 0x000fc800078e001a */
        /* <DEDUP_REMOVED lines=387> */
[----:B------:R-:W-:Y:S01]  /*18a280*/  IMAD.MOV.U32 R23, RZ, RZ, R19 ;  /* 0x000000ffff177224 */ /* 0x000fe200078e0013 */
[----:B-1----:R-:W-:Y:S02]  /*18a290*/  MOV R106, R31 ;  /* 0x0000001f006a7202 */ /* 0x002fe40000000f00 */
[----:B------:R-:W-:Y:S04]  /*18a2a0*/  STL.64 [R1+0x190], R28 ;  /* 0x0001901c01007387 */ /* 0x000fe80000100a00 */
[----:B------:R-:W-:Y:S04]  /*18a2b0*/  STL [R1+0x198], R30 ;  /* 0x0001981e01007387 */ /* 0x000fe80000100800 */
[----:B------:R-:W-:Y:S04]  /*18a2c0*/  STL [R1+0x6ef4], R106 ;  /* 0x006ef46a01007387 */ /* 0x000fe80000100800 */
        /* <DEDUP_REMOVED lines=17> */
[----:B------:R-:W-:Y:S04]  /*18a3e0*/  STL [R1+0x17c], R27 ;  /* 0x00017c1b01007387 */ /* 0x000fe80000100800 */
        /* <DEDUP_REMOVED lines=18> */
[----:B------:R-:W-:Y:S01]  /*18a510*/  BAR.SYNC.DEFER_BLOCKING 0x0 ;  /* 0x0000000000007b1d */ /* 0x000fe20000010000 */
[----:B-1----:R-:W-:-:S05]  /*18a520*/  IMAD.MOV.U32 R105, RZ, RZ, R26 ;  /* 0x000000ffff697224 */ /* 0x002fca00078e001a */
[----:B------:R-:W-:Y:S04]  /*18a530*/  STL.64 [R1+0x80], R24 ;  /* 0x0000801801007387 */ /* 0x000fe80000100a00 */
[----:B------:R-:W-:Y:S04]  /*18a540*/  STL [R1+0x8c], R27 ;  /* 0x00008c1b01007387 */ /* 0x000fe80000100800 */
[----:B------:R-:W-:Y:S04]  /*18a550*/  STL [R1+0x6ef0], R105 ;  /* 0x006ef06901007387 */ /* 0x000fe80000100800 */
        /* <DEDUP_REMOVED lines=18> */
[----:B-1----:R-:W-:Y:S04]  /*18a680*/  STL [R1+0x50], R24 ;  /* 0x0000501801007387 */ /* 0x002fe80000100800 */
[----:B------:R-:W-:Y:S04]  /*18a690*/  STL [R1+0x58], R26 ;  /* 0x0000581a01007387 */ /* 0x000fe80000100800 */
[----:B------:R-:W2:Y:S04]  /*18a6a0*/  LDL.LU R22, [R1+0x20f0] ;  /* 0x0020f00001167983 */ /* 0x000ea80000300800 */
[----:B------:R-:W2:Y:S01]  /*18a6b0*/  LDL.LU R23, [R1+0x20f8] ;  /* 0x0020f80001177983 */ /* 0x000ea20000300800 */
[----:B------:R-:W-:-:S03]  /*18a6c0*/  IMAD.MOV.U32 R105, RZ, RZ, R25 ;  /* 0x000000ffff697224 */ /* 0x000fc600078e0019 */
[----:B---3--:R1:W-:Y:S01]  /*18a6d0*/  STSM.16.M88.4 [R0], R16 ;  /* 0x0000001000007844 */ /* 0x0083e20000000200 */
[----:B------:R-:W-:Y:S06]  /*18a6e0*/  BAR.SYNC.DEFER_BLOCKING 0x0 ;  /* 0x0000000000007b1d */ /* 0x000fec0000010000 */
[----:B-1----:R-:W3:Y:S04]  /*18a6f0*/  LDL.LU R16, [R1+0x150] ;  /* 0x0001500001107983 */ /* 0x002ee80000300800 */
[----:B------:R-:W3:Y:S04]  /*18a700*/  LDL.LU R17, [R1+0x158] ;  /* 0x0001580001117983 */ /* 0x000ee80000300800 */
[----:B------:R-:W3:Y:S04]  /*18a710*/  LDL.LU R18, [R1+0x1ec0] ;  /* 0x001ec00001127983 */ /* 0x000ee80000300800 */
[----:B------:R-:W3:Y:S04]  /*18a720*/  LDL.LU R19, [R1+0x1ec8] ;  /* 0x001ec80001137983 */ /* 0x000ee80000300800 */
[----:B------:R-:W4:Y:S04]  /*18a730*/  LDL.LU R24, [R1+0x1da0] ;  /* 0x001da00001187983 */ /* 0x000f280000300800 */
[----:B------:R-:W4:Y:S04]  /*18a740*/  LDL.LU R25, [R1+0x1da8] ;  /* 0x001da80001197983 */ /* 0x000f280000300800 */
[----:B------:R-:W1:Y:S01]  /*18a750*/  LDS.128 R248, [R104] ;  /* 0x0000000068f87984 */ /* 0x000e620000000c00 */
[----:B------:R-:W-:Y:S06]  /*18a760*/  BAR.SYNC.DEFER_BLOCKING 0x0 ;  /* 0x0000000000007b1d */ /* 0x000fec0000010000 */
[----:B--2---:R2:W-:Y:S02]  /*18a770*/  STSM.16.M88.4 [R0], R20 ;  /* 0x0000001400007844 */ /* 0x0045e40000000200 */
[----:B------:R-:W-:Y:S06]  /*18a780*/  BAR.SYNC.DEFER_BLOCKING 0x0 ;  /* 0x0000000000007b1d */ /* 0x000fec0000010000 */
[----:B--2---:R-:W2:Y:S04]  /*18a790*/  LDL.LU R20, [R1+0x2bf4] ;  /* 0x002bf40001147983 */ /* 0x004ea80000300800 */
[----:B------:R-:W2:Y:S04]  /*18a7a0*/  LDL.LU R21, [R1+0x2bfc] ;  /* 0x002bfc0001157983 */ /* 0x000ea80000300800 */
[----:B------:R-:W2:Y:S04]  /*18a7b0*/  LDL.LU R22, [R1+0x2b74] ;  /* 0x002b740001167983 */ /* 0x000ea80000300800 */
[----:B------:R-:W2:Y:S04]  /*18a7c0*/  LDL.LU R23, [R1+0x2b7c] ;  /* 0x002b7c0001177983 */ /* 0x000ea80000300800 */
[----:B------:R-:W1:Y:S01]  /*18a7d0*/  LDS.128 R244, [R104] ;  /* 0x0000000068f47984 */ /* 0x000e620000000c00 */
[----:B------:R-:W-:Y:S01]  /*18a7e0*/  BAR.SYNC.DEFER_BLOCKING 0x0 ;  /* 0x0000000000007b1d */ /* 0x000fe20000010000 */
[----:B------:R-:W-:-:S02]  /*18a7f0*/  IMAD.MOV.U32 R107, RZ, RZ, R27 ;  /* 0x000000ffff6b7224 */ /* 0x000fc400078e001b */
[----:B------:R-:W-:Y:S02]  /*18a800*/  IMAD.MOV.U32 R26, RZ, RZ, R12 ;  /* 0x000000ffff1a7224 */ /* 0x000fe400078e000c */
[----:B------:R-:W-:Y:S01]  /*18a810*/  IMAD.MOV.U32 R27, RZ, RZ, R14 ;  /* 0x000000ffff1b7224 */ /* 0x000fe200078e000e */
[----:B---3--:R3:W-:Y:S02]  /*18a820*/  STSM.16.M88.4 [R0], R16 ;  /* 0x0000001000007844 */ /* 0x0087e40000000200 */
[----:B------:R-:W-:Y:S06]  /*18a830*/  BAR.SYNC.DEFER_BLOCKING 0x0 ;  /* 0x0000000000007b1d */ /* 0x000fec0000010000 */
[----:B---3--:R-:W3:Y:S04]  /*18a840*/  LDL.LU R16, [R1+0x2af4] ;  /* 0x002af40001107983 */ /* 0x008ee80000300800 */
[----:B------:R-:W3:Y:S04]  /*18a850*/  LDL.LU R17, [R1+0x2afc] ;  /* 0x002afc0001117983 */ /* 0x000ee80000300800 */
[----:B------:R-:W3:Y:S04]  /*18a860*/  LDL.LU R18, [R1+0x2a74] ;  /* 0x002a740001127983 */ /* 0x000ee80000300800 */
[----:B------:R-:W3:Y:S04]  /*18a870*/  LDL.LU R19, [R1+0x2a7c] ;  /* 0x002a7c0001137983 */ /* 0x000ee80000300800 */
[----:B------:R-:W1:Y:S01]  /*18a880*/  LDS.128 R240, [R104] ;  /* 0x0000000068f07984 */ /* 0x000e620000000c00 */
[----:B------:R-:W-:Y:S06]  /*18a890*/  BAR.SYNC.DEFER_BLOCKING 0x0 ;  /* 0x0000000000007b1d */ /* 0x000fec0000010000 */
[----:B----4-:R-:W-:Y:S02]  /*18a8a0*/  STSM.16.M88.4 [R0], R24 ;  /* 0x0000001800007844 */ /* 0x010fe40000000200 */
[----:B------:R-:W-:Y:S06]  /*18a8b0*/  BAR.SYNC.DEFER_BLOCKING 0x0 ;  /* 0x0000000000007b1d */ /* 0x000fec0000010000 */
[----:B------:R-:W4:Y:S02]  /*18a8c0*/  LDS.128 R236, [R104] ;  /* 0x0000000068ec7984 */ /* 0x000f240000000c00 */
        /* <DEDUP_REMOVED lines=8> */
[----:B------:R-:W-:Y:S06]  /*18a950*/  BAR.SYNC.DEFER_BLOCKING 0x0 ;  /* 0x0000000000007b1d */ /* 0x000fec0000010000 */
        /* <DEDUP_REMOVED lines=35> */
[----:B------:R-:W3:Y:S01]  /*18ab90*/  LDL.LU R17, [R1+0x1dac] ;  /* 0x001dac0001117983 */ /* 0x000ee20000300800 */
[----:B------:R-:W-:Y:S01]  /*18aba0*/  IMAD.MOV.U32 R18, RZ, RZ, R13 ;  /* 0x000000ffff127224 */ /* 0x000fe200078e000d */
[----:B------:R-:W-:-:S02]  /*18abb0*/  MOV R19, R15 ;  /* 0x0000000f00137202 */ /* 0x000fc40000000f00 */
[----:B------:R-:W4:Y:S04]  /*18abc0*/  LDL.LU R12, [R1+0x2be0] ;  /* 0x002be000010c7983 */ /* 0x000f280000300800 */
[----:B------:R-:W4:Y:S04]  /*18abd0*/  LDL.LU R13, [R1+0x2be8] ;  /* 0x002be800010d7983 */ /* 0x000f280000300800 */
[----:B------:R-:W4:Y:S04]  /*18abe0*/  LDL.LU R14, [R1+0x2b60] ;  /* 0x002b6000010e7983 */ /* 0x000f280000300800 */
[----:B------:R-:W4:Y:S04]  /*18abf0*/  LDL.LU R15, [R1+0x2b68] ;  /* 0x002b6800010f7983 */ /* 0x000f280000300800 */
[----:B------:R-:W1:Y:S01]  /*18ac00*/  LDS.128 R212, [R104] ;  /* 0x0000000068d47984 */ /* 0x000e620000000c00 */
[----:B------:R-:W-:Y:S06]  /*18ac10*/  BAR.SYNC.DEFER_BLOCKING 0x0 ;  /* 0x0000000000007b1d */ /* 0x000fec0000010000 */
[----:B--2---:R-:W-:Y:S02]  /*18ac20*/  STSM.16.M88.4 [R0], R20 ;  /* 0x0000001400007844 */ /* 0x004fe40000000200 */
[----:B------:R-:W-:Y:S06]  /*18ac30*/  BAR.SYNC.DEFER_BLOCKING 0x0 ;  /* 0x0000000000007b1d */ /* 0x000fec0000010000 */
[----:B------:R-:W2:Y:S02]  /*18ac40*/  LDS.128 R208, [R104] ;  /* 0x0000000068d07984 */ /* 0x000ea40000000c00 */
        /* <DEDUP_REMOVED lines=9> */
[----:B----4-:R4:W-:Y:S02]  /*18ace0*/  STSM.16.M88.4 [R0], R12 ;  /* 0x0000000c00007844 */ /* 0x0109e40000000200 */
[----:B------:R-:W-:Y:S06]  /*18acf0*/  BAR.SYNC.DEFER_BLOCKING 0x0 ;  /* 0x0000000000007b1d */ /* 0x000fec0000010000 */
[----:B----4-:R-:W4:Y:S04]  /*18ad00*/  LDL.LU R12, [R1+0x29e0] ;  /* 0x0029e000010c7983 */ /* 0x010f280000300800 */
[----:B------:R-:W4:Y:S04]  /*18ad10*/  LDL.LU R13, [R1+0x29e8] ;  /* 0x0029e800010d7983 */ /* 0x000f280000300800 */
[----:B------:R-:W4:Y:S04]  /*18ad20*/  LDL.LU R14, [R1+0x2960] ;  /* 0x00296000010e7983 */ /* 0x000f280000300800 */
[----:B------:R-:W4:Y:S04]  /*18ad30*/  LDL.LU R15, [R1+0x2968] ;  /* 0x00296800010f7983 */ /* 0x000f280000300800 */
        /* <DEDUP_REMOVED lines=51> */
[----:B------:R-:W-:-:S02]  /*18b070*/  IMAD.MOV.U32 R22, RZ, RZ, R8 ;  /* 0x000000ffff167224 */ /* 0x000fc400078e0008 */
[----:B------:R-:W-:Y:S01]  /*18b080*/  IMAD.MOV.U32 R23, RZ, RZ, R10 ;  /* 0x000000ffff177224 */ /* 0x000fe200078e000a */
        /* <DEDUP_REMOVED lines=48> */
[----:B------:R-:W4:Y:S01]  /*18b390*/  LDL.LU R13, [R1+0x1e2c] ;  /* 0x001e2c00010d7983 */ /* 0x000f220000300800 */
[----:B------:R-:W-:-:S03]  /*18b3a0*/  IMAD.MOV.U32 R14, RZ, RZ, R9 ;  /* 0x000000ffff0e7224 */ /* 0x000fc600078e0009 */
[----:B------:R-:W2:Y:S01]  /*18b3b0*/  LDL.LU R8, [R1+0x5c0] ;  /* 0x0005c00001087983 */ /* 0x000ea20000300800 */
[----:B------:R-:W-:-:S03]  /*18b3c0*/  IMAD.MOV.U32 R15, RZ, RZ, R11 ;  /* 0x000000ffff0f7224 */ /* 0x000fc600078e000b */
[----:B------:R-:W2:Y:S04]  /*18b3d0*/  LDL.LU R9, [R1+0x5c8] ;  /* 0x0005c80001097983 */ /* 0x000ea80000300800 */
[----:B------:R-:W2:Y:S04]  /*18b3e0*/  LDL.LU R10, [R1+0x520] ;  /* 0x00052000010a7983 */ /* 0x000ea80000300800 */
[----:B------:R-:W2:Y:S04]  /*18b3f0*/  LDL.LU R11, [R1+0x528] ;  /* 0x00052800010b7983 */ /* 0x000ea80000300800 */
[----:B------:R-:W1:Y:S01]  /*18b400*/  LDS.128 R148, [R104] ;  /* 0x0000000068947984 */ /* 0x000e620000000c00 */
[----:B------:R-:W-:Y:S06]  /*18b410*/  BAR.SYNC.DEFER_BLOCKING 0x0 ;  /* 0x0000000000007b1d */ /* 0x000fec0000010000 */
[----:B---3--:R-:W-:Y:S02]  /*18b420*/  STSM.16.M88.4 [R0], R16 ;  /* 0x0000001000007844 */ /* 0x008fe40000000200 */
[----:B------:R-:W-:Y:S06]  /*18b430*/  BAR.SYNC.DEFER_BLOCKING 0x0 ;  /* 0x0000000000007b1d */ /* 0x000fec0000010000 */
[----:B------:R-:W3:Y:S02]  /*18b440*/  LDS.128 R144, [R104] ;  /* 0x0000000068907984 */ /* 0x000ee40000000c00 */
        /* <DEDUP_REMOVED lines=62> */
[----:B------:R-:W-:-:S02]  /*18b830*/  IMAD.MOV.U32 R14, RZ, RZ, R4 ;  /* 0x000000ffff0e7224 */ /* 0x000fc400078e0004 */
[----:B------:R-:W-:Y:S01]  /*18b840*/  IMAD.MOV.U32 R15, RZ, RZ, R6 ;  /* 0x000000ffff0f7224 */ /* 0x000fe200078e0006 */
        /* <DEDUP_REMOVED lines=43> */
[----:B------:R-:W3:Y:S04]  /*18bb00*/  LDL.LU R101, [R1+0x200] ;  /* 0x0002000001657983 */ /* 0x000ee80000300800 */
[----:B------:R-:W3:Y:S04]  /*18bb10*/  LDL.LU R100, [R1+0x1f0] ;  /* 0x0001f00001647983 */ /* 0x000ee80000300800 */
[----:B--2---:R2:W-:Y:S01]  /*18bb20*/  STSM.16.M88.4 [R0], R8 ;  /* 0x0000000800007844 */ /* 0x0045e20000000200 */
[----:B------:R-:W-:Y:S06]  /*18bb30*/  BAR.SYNC.DEFER_BLOCKING 0x0 ;  /* 0x0000000000007b1d */ /* 0x000fec0000010000 */
[----:B--2---:R-:W2:Y:S04]  /*18bb40*/  LDL.LU R8, [R1+0x2c84] ;  /* 0x002c840001087983 */ /* 0x004ea80000300800 */
[----:B------:R-:W2:Y:S04]  /*18bb50*/  LDL.LU R9, [R1+0x2c8c] ;  /* 0x002c8c0001097983 */ /* 0x000ea80000300800 */
[----:B------:R-:W2:Y:S04]  /*18bb60*/  LDL.LU R99, [R1+0x1e0] ;  /* 0x0001e00001637983 */ /* 0x000ea80000300800 */
[----:B------:R-:W2:Y:S04]  /*18bb70*/  LDL.LU R10, [R1+0x2c94] ;  /* 0x002c9400010a7983 */ /* 0x000ea80000300800 */
[----:B------:R-:W2:Y:S04]  /*18bb80*/  LDL.LU R11, [R1+0x2c9c] ;  /* 0x002c9c00010b7983 */ /* 0x000ea80000300800 */
[----:B------:R-:W1:Y:S01]  /*18bb90*/  LDS.128 R20, [R104] ;  /* 0x0000000068147984 */ /* 0x000e620000000c00 */
[----:B------:R-:W-:Y:S06]  /*18bba0*/  BAR.SYNC.DEFER_BLOCKING 0x0 ;  /* 0x0000000000007b1d */ /* 0x000fec0000010000 */
[----:B------:R-:W3:Y:S04]  /*18bbb0*/  LDL.LU R98, [R1+0x130] ;  /* 0x0001300001627983 */ /* 0x000ee80000300800 */
[----:B------:R-:W3:Y:S04]  /*18bbc0*/  LDL.LU R97, [R1+0x120] ;  /* 0x0001200001617983 */ /* 0x000ee80000300800 */
[----:B------:R-:W3:Y:S04]  /*18bbd0*/  LDL.LU R96, [R1+0x110] ;  /* 0x0001100001607983 */ /* 0x000ee80000300800 */
[----:B------:R-:W3:Y:S04]  /*18bbe0*/  LDL.LU R95, [R1+0x100] ;  /* 0x00010000015f7983 */ /* 0x000ee80000300800 */
[----:B------:R-:W3:Y:S04]  /*18bbf0*/  LDL.LU R16, [R1+0x2ca4] ;  /* 0x002ca40001107983 */ /* 0x000ee80000300800 */
[----:B----4-:R-:W-:Y:S01]  /*18bc00*/  STSM.16.M88.4 [R0], R12 ;  /* 0x0000000c00007844 */ /* 0x010fe20000000200 */
[----:B------:R-:W-:Y:S06]  /*18bc10*/  BAR.SYNC.DEFER_BLOCKING 0x0 ;  /* 0x0000000000007b1d */ /* 0x000fec0000010000 */
[----:B------:R-:W4:Y:S02]  /*18bc20*/  LDS.128 R12, [R104] ;  /* 0x00000000680c7984 */ /* 0x000f240000000c00 */
[----:B------:R-:W-:Y:S06]  /*18bc30*/  BAR.SYNC.DEFER_BLOCKING 0x0 ;  /* 0x0000000000007b1d */ /* 0x000fec0000010000 */
[----:B--2---:R2:W-:Y:S04]  /*18bc40*/  STSM.16.M88.4 [R0], R8 ;  /* 0x0000000800007844 */ /* 0x0045e80000000200 */
[----:B--2---:R-:W2:Y:S04]  /*18bc50*/  LDL.LU R11, [R1+0x210] ;  /* 0x00021000010b7983 */ /* 0x004ea80000300800 */
[----:B------:R-:W3:Y:S01]  /*18bc60*/  LDL.LU R17, [R1+0x2cac] ;  /* 0x002cac0001117983 */ /* 0x000ee20000300800 */
[----:B------:R-:W-:-:S02]  /*18bc70*/  IMAD.MOV.U32 R18, RZ, RZ, R5 ;  /* 0x000000ffff127224 */ /* 0x000fc400078e0005 */
[----:B------:R-:W-:Y:S01]  /*18bc80*/  IMAD.MOV.U32 R19, RZ, RZ, R7 ;  /* 0x000000ffff137224 */ /* 0x000fe200078e0007 */
[----:B------:R-:W-:Y:S06]  /*18bc90*/  BAR.SYNC.DEFER_BLOCKING 0x0 ;  /* 0x0000000000007b1d */ /* 0x000fec0000010000 */
[----:B------:R-:W1:Y:S02]  /*18bca0*/  LDS.128 R4, [R104] ;  /* 0x0000000068047984 */ /* 0x000e640000000c00 */
[----:B------:R-:W-:Y:S01]  /*18bcb0*/  BAR.SYNC.DEFER_BLOCKING 0x0 ;  /* 0x0000000000007b1d */ /* 0x000fe20000010000 */
[----:B------:R-:W-:Y:S01]  /*18bcc0*/  ISETP.LT.AND P5, PT, R102, UR5, !P5 ;  /* 0x0000000566007c0c */ /* 0x000fe2000efa1270 */
[----:B------:R-:W-:-:S04]  /*18bcd0*/  IMAD.WIDE R8, R94, 0x4, R84 ;  /* 0x000000045e087825 */ /* 0x000fc800078e0254 */
[----:B---3--:R-:W-:Y:S02]  /*18bce0*/  STSM.16.M88.4 [R0], R16 ;  /* 0x0000001000007844 */ /* 0x008fe40000000200 */
[----:B------:R-:W-:Y:S06]  /*18bcf0*/  BAR.SYNC.DEFER_BLOCKING 0x0 ;  /* 0x0000000000007b1d */ /* 0x000fec0000010000 */
[----:B--2---:R2:W-:Y:S01]  /*18bd00*/  @P5 STG.E desc[UR40][R8.64], R11 ;  /* 0x0000000b08005986 */ /* 0x0045e2000c101928 */
[----:B------:R-:W-:-:S04]  /*18bd10*/  LOP3.LUT P5, RZ, R3, 0x1, RZ, 0xc0, !PT ;  /* 0x0000000103ff7812 */ /* 0x000fc800078ac0ff */
[----:B------:R-:W-:Y:S01]  /*18bd20*/  ISETP.LT.AND P5, PT, R102, UR4, !P5 ;  /* 0x0000000466007c0c */ /* 0x000fe2000efa1270 */
[----:B--2---:R-:W-:-:S12]  /*18bd30*/  IMAD.WIDE R8, R94, 0x4, R82 ;  /* 0x000000045e087825 */ /* 0x004fd800078e0252 */
[----:B------:R2:W-:Y:S02]  /*18bd40*/  @P5 STG.E desc[UR40][R8.64], R101 ;  /* 0x0000006508005986 */ /* 0x0005e4000c101928 */
[----:B--2---:R-:W-:-:S05]  /*18bd50*/  IMAD.WIDE R8, R94, 0x4, R80 ;  /* 0x000000045e087825 */ /* 0x004fca00078e0250 */
        /* <DEDUP_REMOVED lines=9> */
[----:B--2---:R-:W-:Y:S02]  /*18bdf0*/  IMAD.WIDE R8, R94, 0x4, R70 ;  /* 0x000000045e087825 */ /* 0x004fe400078e0246 */
[----:B------:R-:W2:Y:S04]  /*18be00*/  LDL.LU R94, [R1+0x30a4] ;  /* 0x0030a400015e7983 */ /* 0x000ea80000300800 */
[----:B------:R-:W3:Y:S04]  /*18be10*/  LDL.LU R100, [R1+0x3060] ;  /* 0x0030600001647983 */ /* 0x000ee80000300800 */
[----:B------:R1:W-:Y:S04]  /*18be20*/  @P4 STG.E desc[UR40][R8.64], R95 ;  /* 0x0000005f08004986 */ /* 0x0003e8000c101928 */
[----:B-1----:R-:W3:Y:S04]  /*18be30*/  LDL.LU R95, [R1+0xf0] ;  /* 0x0000f000015f7983 */ /* 0x002ee80000300800 */
[----:B------:R-:W4:Y:S04]  /*18be40*/  LDL.LU R102, [R1+0xe0] ;  /* 0x0000e00001667983 */ /* 0x000f280000300800 */
[----:B------:R-:W4:Y:S04]  /*18be50*/  LDL.LU R101, [R1+0xd0] ;  /* 0x0000d00001657983 */ /* 0x000f280000300800 */
[----:B------:R-:W4:Y:S04]  /*18be60*/  LDL.LU R98, [R1+0xc0] ;  /* 0x0000c00001627983 */ /* 0x000f280000300800 */
[----:B------:R-:W4:Y:S01]  /*18be70*/  LDL.LU R97, [R1+0xb0] ;  /* 0x0000b00001617983 */ /* 0x000f220000300800 */
[----:B------:R-:W-:-:S03]  /*18be80*/  LOP3.LUT P0, RZ, R3, 0x4, RZ, 0xc0, !PT ;  /* 0x0000000403ff7812 */ /* 0x000fc6000780c0ff */
[----:B------:R-:W4:Y:S04]  /*18be90*/  LDL.LU R96, [R1+0xa0] ;  /* 0x0000a00001607983 */ /* 0x000f280000300800 */
[----:B------:R-:W4:Y:S01]  /*18bea0*/  LDL.LU R99, [R1+0x30a0] ;  /* 0x0030a00001637983 */ /* 0x000f220000300800 */
[----:B------:R-:W-:Y:S02]  /*18beb0*/  LOP3.LUT P3, RZ, R3, 0x4000, RZ, 0xc0, !PT ;  /* 0x0000400003ff7812 */ /* 0x000fe4000786c0ff */
[----:B------:R-:W-:-:S11]  /*18bec0*/  LOP3.LUT R55, R55, 0xffffffdf, RZ, 0xc0, !PT ;  /* 0xffffffdf37377812 */ /* 0x000fd600078ec0ff */
[----:B------:R-:W-:Y:S02]  /*18bed0*/  @P3 LOP3.LUT R55, R55, 0x20, RZ, 0xfc, !PT ;  /* 0x0000002037373812 */ /* 0x000fe400078efcff */
[----:B------:R-:W-:Y:S02]  /*18bee0*/  LOP3.LUT P3, RZ, R3, 0x2000, RZ, 0xc0, !PT ;  /* 0x0000200003ff7812 */ /* 0x000fe4000786c0ff */
[----:B------:R-:W-:-:S11]  /*18bef0*/  LOP3.LUT R55, R55, 0xffffffbf, RZ, 0xc0, !PT ;  /* 0xffffffbf37377812 */ /* 0x000fd600078ec0ff */
[----:B------:R-:W-:Y:S02]  /*18bf00*/  @P3 LOP3.LUT R55, R55, 0x40, RZ, 0xfc, !PT ;  /* 0x0000004037373812 */ /* 0x000fe400078efcff */
[----:B------:R-:W-:Y:S02]  /*18bf10*/  LOP3.LUT P3, RZ, R3, 0x1000, RZ, 0xc0, !PT ;  /* 0x0000100003ff7812 */ /* 0x000fe4000786c0ff */
[----:B------:R-:W-:-:S11]  /*18bf20*/  LOP3.LUT R55, R55, 0xffffff7f, RZ, 0xc0, !PT ;  /* 0xffffff7f37377812 */ /* 0x000fd600078ec0ff */
[----:B------:R-:W-:Y:S02]  /*18bf30*/  @P3 LOP3.LUT R55, R55, 0x80, RZ, 0xfc, !PT ;  /* 0x0000008037373812 */ /* 0x000fe400078efcff */
[----:B------:R-:W-:Y:S02]  /*18bf40*/  LOP3.LUT P3, RZ, R3, 0x800, RZ, 0xc0, !PT ;  /* 0x0000080003ff7812 */ /* 0x000fe4000786c0ff */
[----:B------:R-:W-:Y:S01]  /*18bf50*/  LOP3.LUT R55, R55, 0xfffffeff, RZ, 0xc0, !PT ;  /* 0xfffffeff37377812 */ /* 0x000fe200078ec0ff */
[----:B--2---:R-:W-:-:S05]  /*18bf60*/  IMAD.WIDE R8, R94, 0x4, R84 ;  /* 0x000000045e087825 */ /* 0x004fca00078e0254 */
[----:B---3--:R1:W-:Y:S04]  /*18bf70*/  @P0 STG.E desc[UR40][R8.64], R95 ;  /* 0x0000005f08000986 */ /* 0x0083e8000c101928 */
[----:B-1----:R-:W2:Y:S04]  /*18bf80*/  LDL.LU R95, [R1+0x90] ;  /* 0x00009000015f7983 */ /* 0x002ea80000300800 */
[----:B------:R-:W3:Y:S01]  /*18bf90*/  LDL.LU R16, [R1+0x40] ;  /* 0x0000400001107983 */ /* 0x000ee20000300800 */
[----:B------:R-:W-:Y:S02]  /*18bfa0*/  @P3 LOP3.LUT R55, R55, 0x100, RZ, 0xfc, !PT ;  /* 0x0000010037373812 */ /* 0x000fe400078efcff */
[----:B------:R-:W-:Y:S01]  /*18bfb0*/  LOP3.LUT P3, RZ, R3, 0x400, RZ, 0xc0, !PT ;  /* 0x0000040003ff7812 */ /* 0x000fe2000786c0ff */
[----:B------:R-:W3:Y:S01]  /*18bfc0*/  LDL.LU R17, [R1+0x214] ;  /* 0x0002140001117983 */ /* 0x000ee20000300800 */
[----:B------:R-:W-:-:S03]  /*18bfd0*/  LOP3.LUT R55, R55, 0xfffffdff, RZ, 0xc0, !PT ;  /* 0xfffffdff37377812 */ /* 0x000fc600078ec0ff */
[----:B------:R-:W3:Y:S04]  /*18bfe0*/  LDL.LU R18, [R1+0x204] ;  /* 0x0002040001127983 */ /* 0x000ee80000300800 */
[----:B------:R-:W3:Y:S04]  /*18bff0*/  LDL.LU R19, [R1+0x1f4] ;  /* 0x0001f40001137983 */ /* 0x000ee80000300800 */
[----:B------:R-:W-:Y:S02]  /*18c000*/  @P3 LOP3.LUT R55, R55, 0x200, RZ, 0xfc, !PT ;  /* 0x0000020037373812 */ /* 0x000fe400078efcff */
[----:B------:R-:W-:-:S02]  /*18c010*/  LOP3.LUT P6, RZ, R3, 0x8, RZ, 0xc0, !PT ;  /* 0x0000000803ff7812 */ /* 0x000fc400078cc0ff */
[C---:B------:R-:W-:Y:S01]  /*18c020*/  LOP3.LUT P5, RZ, R3.reuse, 0x10, RZ, 0xc0, !PT ;  /* 0x0000001003ff7812 */ /* 0x040fe200078ac0ff */
[----:B------:R-:W-:Y:S01]  /*18c030*/  IMAD.WIDE R8, R94, 0x4, R82 ;  /* 0x000000045e087825 */ /* 0x000fe200078e0252 */
[----:B------:R-:W-:Y:S01]  /*18c040*/  LOP3.LUT P3, RZ, R3, 0x200, RZ, 0xc0, !PT ;  /* 0x0000020003ff7812 */ /* 0x000fe2000786c0ff */
[----:B------:R-:W3:Y:S01]  /*18c050*/  LDL.LU R10, [R1+0x1e4] ;  /* 0x0001e400010a7983 */ /* 0x000ee20000300800 */
[----:B------:R-:W-:Y:S02]  /*18c060*/  LOP3.LUT R55, R55, 0xfffffbff, RZ, 0xc0, !PT ;  /* 0xfffffbff37377812 */ /* 0x000fe400078ec0ff */
[----:B------:R-:W-:Y:S01]  /*18c070*/  LOP3.LUT P4, RZ, R3, 0x20, RZ, 0xc0, !PT ;  /* 0x0000002003ff7812 */ /* 0x000fe2000788c0ff */
[----:B------:R-:W3:Y:S08]  /*18c080*/  LDL.LU R11, [R1+0x134] ;  /* 0x00013400010b7983 */ /* 0x000ef00000300800 */
[----:B------:R-:W-:-:S02]  /*18c090*/  @P3 LOP3.LUT R55, R55, 0x400, RZ, 0xfc, !PT ;  /* 0x0000040037373812 */ /* 0x000fc400078efcff */
[----:B------:R-:W-:Y:S02]  /*18c0a0*/  LOP3.LUT P3, RZ, R3, 0x100, RZ, 0xc0, !PT ;  /* 0x0000010003ff7812 */ /* 0x000fe4000786c0ff */
[----:B------:R-:W-:Y:S01]  /*18c0b0*/  LOP3.LUT R55, R55, 0xfffff7ff, RZ, 0xc0, !PT ;  /* 0xfffff7ff37377812 */ /* 0x000fe200078ec0ff */
[----:B----4-:R1:W-:Y:S10]  /*18c0c0*/  @P6 STG.E desc[UR40][R8.64], R102 ;  /* 0x0000006608006986 */ /* 0x0103f4000c101928 */
[----:B------:R-:W-:-:S02]  /*18c0d0*/  @P3 LOP3.LUT R55, R55, 0x800, RZ, 0xfc, !PT ;  /* 0x0000080037373812 */ /* 0x000fc400078efcff */
[----:B------:R-:W-:Y:S01]  /*18c0e0*/  LOP3.LUT P3, RZ, R3, 0x80, RZ, 0xc0, !PT ;  /* 0x0000008003ff7812 */ /* 0x000fe2000786c0ff */
[----:B-1----:R-:W-:Y:S01]  /*18c0f0*/  IMAD.WIDE R8, R94, 0x4, R80 ;  /* 0x000000045e087825 */ /* 0x002fe200078e0250 */
[----:B------:R-:W-:Y:S01]  /*18c100*/  LOP3.LUT R55, R55, 0xffffefff, RZ, 0xc0, !PT ;  /* 0xffffefff37377812 */ /* 0x000fe200078ec0ff */
[----:B------:R-:W4:Y:S04]  /*18c110*/  LDL.LU R102, [R1+0x124] ;  /* 0x0001240001667983 */ /* 0x000f280000300800 */
[----:B------:R1:W-:Y:S06]  /*18c120*/  @P5 STG.E desc[UR40][R8.64], R101 ;  /* 0x0000006508005986 */ /* 0x0003ec000c101928 */
[----:B------:R-:W-:-:S02]  /*18c130*/  @P3 LOP3.LUT R55, R55, 0x1000, RZ, 0xfc, !PT ;  /* 0x0000100037373812 */ /* 0x000fc400078efcff */
[----:B------:R-:W-:Y:S01]  /*18c140*/  LOP3.LUT P3, RZ, R3, 0x40, RZ, 0xc0, !PT ;  /* 0x0000004003ff7812 */ /* 0x000fe2000786c0ff */
[C---:B-1----:R-:W-:Y:S01]  /*18c150*/  IMAD.WIDE R8, R94.reuse, 0x4, R78 ;  /* 0x000000045e087825 */ /* 0x042fe200078e024e */
[----:B------:R-:W4:Y:S04]  /*18c160*/  LDL.LU R101, [R1+0x114] ;  /* 0x0001140001657983 */ /* 0x000f280000300800 */
[----:B------:R1:W-:Y:S02]  /*18c170*/  @P4 STG.E desc[UR40][R8.64], R98 ;  /* 0x0000006208004986 */ /* 0x0003e4000c101928 */
[C---:B-1----:R-:W-:Y:S02]  /*18c180*/  IMAD.WIDE R8, R94.reuse, 0x4, R76 ;  /* 0x000000045e087825 */ /* 0x042fe400078e024c */
[----:B------:R-:W4:Y:S04]  /*18c190*/  LDL.LU R98, [R1+0x104] ;  /* 0x0001040001627983 */ /* 0x000f280000300800 */
[----:B------:R1:W-:Y:S01]  /*18c1a0*/  @P3 STG.E desc[UR40][R8.64], R97 ;  /* 0x0000006108003986 */ /* 0x0003e2000c101928 */
[----:B------:R-:W-:Y:S01]  /*18c1b0*/  LOP3.LUT P3, RZ, R55, 0x1000, RZ, 0xc0, !PT ;  /* 0x0000100037ff7812 */ /* 0x000fe2000786c0ff */
[----:B-1----:R-:W-:-:S02]  /*18c1c0*/  IMAD.WIDE R8, R94, 0x4, R74 ;  /* 0x000000045e087825 */ /* 0x002fc400078e024a */
[----:B------:R-:W4:Y:S10]  /*18c1d0*/  LDL.LU R97, [R1+0xf4] ;  /* 0x0000f40001617983 */ /* 0x000f340000300800 */
[----:B------:R1:W-:Y:S01]  /*18c1e0*/  @P3 STG.E desc[UR40][R8.64], R96 ;  /* 0x0000006008003986 */ /* 0x0003e2000c101928 */
[----:B------:R-:W-:-:S03]  /*18c1f0*/  LOP3.LUT P3, RZ, R55, 0x800, RZ, 0xc0, !PT ;  /* 0x0000080037ff7812 */ /* 0x000fc6000786c0ff */
[----:B-1----:R-:W4:Y:S01]  /*18c200*/  LDL.LU R96, [R1+0xe4] ;  /* 0x0000e40001607983 */ /* 0x002f220000300800 */
[----:B------:R-:W-:-:S09]  /*18c210*/  IMAD.WIDE R8, R94, 0x4, R72 ;  /* 0x000000045e087825 */ /* 0x000fd200078e0248 */
[----:B--2---:R1:W-:Y:S04]  /*18c220*/  @P3 STG.E desc[UR40][R8.64], R95 ;  /* 0x0000005f08003986 */ /* 0x0043e8000c101928 */
[----:B-1----:R-:W2:Y:S01]  /*18c230*/  LDL.LU R95, [R1+0xd4] ;  /* 0x0000d400015f7983 */ /* 0x002ea20000300800 */
[----:B------:R-:W-:Y:S01]  /*18c240*/  LOP3.LUT P3, RZ, R55, 0x400, RZ, 0xc0, !PT ;  /* 0x0000040037ff7812 */ /* 0x000fe2000786c0ff */
[----:B------:R-:W-:Y:S01]  /*18c250*/  IMAD.WIDE R8, R94, 0x4, R70 ;  /* 0x000000045e087825 */ /* 0x000fe200078e0246 */
[----:B------:R-:W-:Y:S01]  /*18c260*/  LOP3.LUT P2, RZ, R3, 0x8000, RZ, 0xc0, !PT ;  /* 0x0000800003ff7812 */ /* 0x000fe2000784c0ff */
[----:B------:R-:W2:Y:S10]  /*18c270*/  LDL.LU R94, [R1+0x6f20] ;  /* 0x006f2000015e7983 */ /* 0x000eb40000300800 */
[----:B---3--:R1:W-:Y:S01]  /*18c280*/  @P3 STG.E desc[UR40][R8.64], R16 ;  /* 0x0000001008003986 */ /* 0x0083e2000c101928 */
[----:B------:R-:W-:Y:S01]  /*18c290*/  LOP3.LUT P3, RZ, R55, 0x200, RZ, 0xc0, !PT ;  /* 0x0000020037ff7812 */ /* 0x000fe2000786c0ff */
[----:B-1----:R-:W-:-:S12]  /*18c2a0*/  IMAD.WIDE R8, R99, 0x4, R84 ;  /* 0x0000000463087825 */ /* 0x002fd800078e0254 */
[----:B------:R1:W-:Y:S01]  /*18c2b0*/  @P3 STG.E desc[UR40][R8.64], R17 ;  /* 0x0000001108003986 */ /* 0x0003e2000c101928 */
        /* <DEDUP_REMOVED lines=9> */
[----:B------:R-:W-:Y:S02]  /*18c350*/  LOP3.LUT P3, RZ, R55, 0x20, RZ, 0xc0, !PT ;  /* 0x0000002037ff7812 */ /* 0x000fe4000786c0ff */
[----:B------:R-:W-:Y:S01]  /*18c360*/  LOP3.LUT P1, RZ, R3, 0x10000, RZ, 0xc0, !PT ;  /* 0x0001000003ff7812 */ /* 0x000fe2000782c0ff */
[----:B-1----:R-:W-:-:S10]  /*18c370*/  IMAD.WIDE R8, R99, 0x4, R76 ;  /* 0x0000000463087825 */ /* 0x002fd400078e024c */
[----:B------:R1:W-:Y:S01]  /*18c380*/  @P3 STG.E desc[UR40][R8.64], R11 ;  /* 0x0000000b08003986 */ /* 0x0003e2000c101928 */
[----:B------:R-:W-:Y:S01]  /*18c390*/  LOP3.LUT P0, RZ, R3, 0x20000, RZ, 0xc0, !PT ;  /* 0x0002000003ff7812 */ /* 0x000fe2000780c0ff */
[----:B-1----:R-:W-:-:S05]  /*18c3a0*/  IMAD.WIDE R8, R99, 0x4, R74 ;  /* 0x0000000463087825 */ /* 0x002fca00078e024a */
[----:B----4-:R1:W-:Y:S01]  /*18c3b0*/  @P2 STG.E desc[UR40][R8.64], R102 ;  /* 0x0000006608002986 */ /* 0x0103e2000c101928 */
[----:B------:R-:W-:Y:S01]  /*18c3c0*/  LOP3.LUT P6, RZ, R3, 0x40000, RZ, 0xc0, !PT ;  /* 0x0004000003ff7812 */ /* 0x000fe200078cc0ff */
[----:B-1----:R-:W-:-:S05]  /*18c3d0*/  IMAD.WIDE R8, R99, 0x4, R72 ;  /* 0x0000000463087825 */ /* 0x002fca00078e0248 */
[----:B------:R1:W-:Y:S01]  /*18c3e0*/  @P1 STG.E desc[UR40][R8.64], R101 ;  /* 0x0000006508001986 */ /* 0x0003e2000c101928 */
[----:B------:R-:W-:Y:S01]  /*18c3f0*/  LOP3.LUT P5, RZ, R3, 0x80000, RZ, 0xc0, !PT ;  /* 0x0008000003ff7812 */ /* 0x000fe200078ac0ff */
[----:B-1----:R-:W-:Y:S01]  /*18c400*/  IMAD.WIDE R8, R99, 0x4, R70 ;  /* 0x0000000463087825 */ /* 0x002fe200078e0246 */
[----:B------:R-:W-:Y:S01]  /*18c410*/  LOP3.LUT P4, RZ, R3, 0x100000, RZ, 0xc0, !PT ;  /* 0x0010000003ff7812 */ /* 0x000fe2000788c0ff */
[----:B------:R-:W3:Y:S04]  /*18c420*/  LDL.LU R99, [R1+0x2d80] ;  /* 0x002d800001637983 */ /* 0x000ee80000300800 */
[----:B------:R1:W-:Y:S02]  /*18c430*/  @P0 STG.E desc[UR40][R8.64], R98 ;  /* 0x0000006208000986 */ /* 0x0003e4000c101928 */
[----:B-1----:R-:W-:-:S05]  /*18c440*/  IMAD.WIDE R8, R100, 0x4, R84 ;  /* 0x0000000464087825 */ /* 0x002fca00078e0254 */
[----:B------:R1:W-:Y:S02]  /*18c450*/  @P6 STG.E desc[UR40][R8.64], R97 ;  /* 0x0000006108006986 */ /* 0x0003e4000c101928 */
[----:B-1----:R-:W-:-:S05]  /*18c460*/  IMAD.WIDE R8, R100, 0x4, R82 ;  /* 0x0000000464087825 */ /* 0x002fca00078e0252 */
[----:B------:R1:W-:Y:S02]  /*18c470*/  @P5 STG.E desc[UR40][R8.64], R96 ;  /* 0x0000006008005986 */ /* 0x0003e4000c101928 */
[----:B-1----:R-:W-:-:S05]  /*18c480*/  IMAD.WIDE R8, R100, 0x4, R80 ;  /* 0x0000000464087825 */ /* 0x002fca00078e0250 */
[----:B--2---:R1:W-:Y:S04]  /*18c490*/  @P4 STG.E desc[UR40][R8.64], R95 ;  /* 0x0000005f08004986 */ /* 0x0043e8000c101928 */
[----:B-1----:R-:W2:Y:S04]  /*18c4a0*/  LDL.LU R95, [R1+0xc4] ;  /* 0x0000c400015f7983 */ /* 0x002ea80000300800 */
[----:B------:R-:W4:Y:S04]  /*18c4b0*/  LDL.LU R11, [R1+0xb4] ;  /* 0x0000b400010b7983 */ /* 0x000f280000300800 */
[----:B------:R-:W3:Y:S04]  /*18c4c0*/  LDL.LU R102, [R1+0xa4] ;  /* 0x0000a40001667983 */ /* 0x000ee80000300800 */
[----:B------:R-:W3:Y:S04]  /*18c4d0*/  LDL.LU R101, [R1+0x94] ;  /* 0x0000940001657983 */ /* 0x000ee80000300800 */
[----:B------:R-:W3:Y:S04]  /*18c4e0*/  LDL.LU R98, [R1+0x44] ;  /* 0x0000440001627983 */ /* 0x000ee80000300800 */
[----:B------:R-:W3:Y:S04]  /*18c4f0*/  LDL.LU R97, [R1+0x218] ;  /* 0x0002180001617983 */ /* 0x000ee80000300800 */
[----:B------:R-:W3:Y:S04]  /*18c500*/  LDL.LU R10, [R1+0x2ea0] ;  /* 0x002ea000010a7983 */ /* 0x000ee80000300800 */
[----:B------:R-:W3:Y:S01]  /*18c510*/  LDL.LU R96, [R1+0x208] ;  /* 0x0002080001607983 */ /* 0x000ee20000300800 */
[----:B------:R-:W-:-:S02]  /*18c520*/  LOP3.LUT P3, RZ, R51, 0x2, RZ, 0xc0, !PT ;  /* 0x0000000233ff7812 */ /* 0x000fc4000786c0ff */
[----:B------:R-:W-:-:S11]  /*18c530*/  LOP3.LUT R0, R0, 0xdfffffff, RZ, 0xc0, !PT ;  /* 0xdfffffff00007812 */ /* 0x000fd600078ec0ff */
[----:B------:R-:W-:Y:S02]  /*18c540*/  @P3 LOP3.LUT R0, R0, 0x20000000, RZ, 0xfc, !PT ;  /* 0x2000000000003812 */ /* 0x000fe400078efcff */
[----:B------:R-:W-:Y:S02]  /*18c550*/  LOP3.LUT P3, RZ, R51, 0x1, RZ, 0xc0, !PT ;  /* 0x0000000133ff7812 */ /* 0x000fe4000786c0ff */
[----:B------:R-:W-:Y:S02]  /*18c560*/  LOP3.LUT R0, R0, 0xbfffffff, RZ, 0xc0, !PT ;  /* 0xbfffffff00007812 */ /* 0x000fe400078ec0ff */
[----:B------:R-:W-:-:S09]  /*18c570*/  LOP3.LUT P0, RZ, R3, 0x200000, RZ, 0xc0, !PT ;  /* 0x0020000003ff7812 */ /* 0x000fd2000780c0ff */
[----:B------:R-:W-:Y:S02]  /*18c580*/  @P3 LOP3.LUT R0, R0, 0x40000000, RZ, 0xfc, !PT ;  /* 0x4000000000003812 */ /* 0x000fe400078efcff */
[----:B------:R-:W-:Y:S02]  /*18c590*/  LOP3.LUT P3, RZ, R3, 0x80000000, RZ, 0xc0, !PT ;  /* 0x8000000003ff7812 */ /* 0x000fe4000786c0ff */
[----:B------:R-:W-:Y:S01]  /*18c5a0*/  LOP3.LUT R0, R0, 0x7fffffff, RZ, 0xc0, !PT ;  /* 0x7fffffff00007812 */ /* 0x000fe200078ec0ff */
[----:B------:R-:W-:-:S10]  /*18c5b0*/  IMAD.WIDE R8, R100, 0x4, R78 ;  /* 0x0000000464087825 */ /* 0x000fd400078e024e */
        /* <DEDUP_REMOVED lines=11> */
[----:B------:R-:W-:Y:S02]  /*18c670*/  LOP3.LUT R55, R55, 0xfffffff7, RZ, 0xc0, !PT ;  /* 0xfffffff737377812 */ /* 0x000fe400078ec0ff */
[C---:B------:R-:W-:Y:S02]  /*18c680*/  LOP3.LUT P6, RZ, R3.reuse, 0x400000, RZ, 0xc0, !PT ;  /* 0x0040000003ff7812 */ /* 0x040fe400078cc0ff */
[----:B------:R-:W-:-:S07]  /*18c690*/  LOP3.LUT P5, RZ, R3, 0x800000, RZ, 0xc0, !PT ;  /* 0x0080000003ff7812 */ /* 0x000fce00078ac0ff */
[----:B------:R-:W-:Y:S02]  /*18c6a0*/  @P3 LOP3.LUT R55, R55, 0x8, RZ, 0xfc, !PT ;  /* 0x0000000837373812 */ /* 0x000fe400078efcff */
[C---:B------:R-:W-:Y:S02]  /*18c6b0*/  LOP3.LUT P3, RZ, R3.reuse, 0x4000000, RZ, 0xc0, !PT ;  /* 0x0400000003ff7812 */ /* 0x040fe4000786c0ff */
[----:B------:R-:W-:Y:S02]  /*18c6c0*/  LOP3.LUT P4, RZ, R3, 0x1000000, RZ, 0xc0, !PT ;  /* 0x0100000003ff7812 */ /* 0x000fe4000788c0ff */
[----:B------:R-:W-:-:S09]  /*18c6d0*/  LOP3.LUT R55, R55, 0xffffffef, RZ, 0xc0, !PT ;  /* 0xffffffef37377812 */ /* 0x000fd200078ec0ff */
[----:B------:R-:W-:Y:S02]  /*18c6e0*/  @P3 LOP3.LUT R55, R55, 0x10, RZ, 0xfc, !PT ;  /* 0x0000001037373812 */ /* 0x000fe400078efcff */
[----:B------:R-:W-:Y:S01]  /*18c6f0*/  LOP3.LUT P3, RZ, R3, 0x2000000, RZ, 0xc0, !PT ;  /* 0x0200000003ff7812 */ /* 0x000fe2000786c0ff */
[----:B--2---:R1:W-:Y:S04]  /*18c700*/  @P0 STG.E desc[UR40][R8.64], R95 ;  /* 0x0000005f08000986 */ /* 0x0043e8000c101928 */
[----:B-1----:R-:W2:Y:S04]  /*18c710*/  LDL.LU R95, [R1+0x1f8] ;  /* 0x0001f800015f7983 */ /* 0x002ea80000300800 */
[----:B------:R-:W2:Y:S04]  /*18c720*/  LDL.LU R16, [R1+0x1e8] ;  /* 0x0001e80001107983 */ /* 0x000ea80000300800 */
[----:B------:R-:W2:Y:S04]  /*18c730*/  LDL.LU R17, [R1+0x138] ;  /* 0x0001380001117983 */ /* 0x000ea80000300800 */
[----:B------:R-:W2:Y:S01]  /*18c740*/  LDL.LU R18, [R1+0x128] ;  /* 0x0001280001127983 */ /* 0x000ea20000300800 */
[----:B------:R-:W-:-:S03]  /*18c750*/  IMAD.WIDE R8, R100, 0x4, R76 ;  /* 0x0000000464087825 */ /* 0x000fc600078e024c */
[----:B------:R-:W2:Y:S04]  /*18c760*/  LDL.LU R19, [R1+0x118] ;  /* 0x0001180001137983 */ /* 0x000ea80000300800 */
[----:B----4-:R1:W-:Y:S02]  /*18c770*/  @P6 STG.E desc[UR40][R8.64], R11 ;  /* 0x0000000b08006986 */ /* 0x0103e4000c101928 */
[C---:B-1----:R-:W-:Y:S02]  /*18c780*/  IMAD.WIDE R8, R100.reuse, 0x4, R74 ;  /* 0x0000000464087825 */ /* 0x042fe400078e024a */
[----:B------:R-:W4:Y:S04]  /*18c790*/  LDL.LU R11, [R1+0x108] ;  /* 0x00010800010b7983 */ /* 0x000f280000300800 */
[----:B---3--:R1:W-:Y:S02]  /*18c7a0*/  @P5 STG.E desc[UR40][R8.64], R102 ;  /* 0x0000006608005986 */ /* 0x0083e4000c101928 */
[----:B-1----:R-:W-:-:S02]  /*18c7b0*/  IMAD.WIDE R8, R100, 0x4, R72 ;  /* 0x0000000464087825 */ /* 0x002fc400078e0248 */
[----:B------:R-:W3:Y:S04]  /*18c7c0*/  LDL.LU R102, [R1+0xf8] ;  /* 0x0000f80001667983 */ /* 0x000ee80000300800 */
[----:B------:R1:W-:Y:S02]  /*18c7d0*/  @P4 STG.E desc[UR40][R8.64], R101 ;  /* 0x0000006508004986 */ /* 0x0003e4000c101928 */
[----:B-1----:R-:W-:Y:S02]  /*18c7e0*/  IMAD.WIDE R8, R100, 0x4, R70 ;  /* 0x0000000464087825 */ /* 0x002fe400078e0246 */
[----:B------:R-:W3:Y:S04]  /*18c7f0*/  LDL.LU R101, [R1+0xe8] ;  /* 0x0000e80001657983 */ /* 0x000ee80000300800 */
[----:B------:R1:W-:Y:S01]  /*18c800*/  @P3 STG.E desc[UR40][R8.64], R98 ;  /* 0x0000006208003986 */ /* 0x0003e2000c101928 */
[----:B------:R-:W-:-:S03]  /*18c810*/  LOP3.LUT P3, RZ, R55, 0x10, RZ, 0xc0, !PT ;  /* 0x0000001037ff7812 */ /* 0x000fc6000786c0ff */
[----:B------:R-:W3:Y:S01]  /*18c820*/  LDL.LU R100, [R1+0xd8] ;  /* 0x0000d80001647983 */ /* 0x000ee20000300800 */
[----:B-1----:R-:W-:-:S03]  /*18c830*/  IMAD.WIDE R8, R10, 0x4, R84 ;  /* 0x000000040a087825 */ /* 0x002fc600078e0254 */
[----:B------:R-:W3:Y:S06]  /*18c840*/  LDL.LU R98, [R1+0xc8] ;  /* 0x0000c80001627983 */ /* 0x000eec0000300800 */
[----:B------:R1:W-:Y:S01]  /*18c850*/  @P3 STG.E desc[UR40][R8.64], R97 ;  /* 0x0000006108003986 */ /* 0x0003e2000c101928 */
[----:B------:R-:W-:-:S03]  /*18c860*/  LOP3.LUT P3, RZ, R55, 0x8, RZ, 0xc0, !PT ;  /* 0x0000000837ff7812 */ /* 0x000fc6000786c0ff */
[----:B-1----:R-:W3:Y:S01]  /*18c870*/  LDL.LU R97, [R1+0xb8] ;  /* 0x0000b80001617983 */ /* 0x002ee20000300800 */
[----:B------:R-:W-:-:S09]  /*18c880*/  IMAD.WIDE R8, R10, 0x4, R82 ;  /* 0x000000040a087825 */ /* 0x000fd200078e0252 */
[----:B------:R1:W-:Y:S04]  /*18c890*/  @P3 STG.E desc[UR40][R8.64], R96 ;  /* 0x0000006008003986 */ /* 0x0003e8000c101928 */
[----:B-1----:R-:W3:Y:S01]  /*18c8a0*/  LDL.LU R96, [R1+0xa8] ;  /* 0x0000a80001607983 */ /* 0x002ee20000300800 */
[----:B------:R-:W-:Y:S01]  /*18c8b0*/  LOP3.LUT P3, RZ, R55, 0x4, RZ, 0xc0, !PT ;  /* 0x0000000437ff7812 */ /* 0x000fe2000786c0ff */
[----:B------:R-:W-:Y:S01]  /*18c8c0*/  IMAD.WIDE R8, R10, 0x4, R80 ;  /* 0x000000040a087825 */ /* 0x000fe200078e0250 */
[C---:B------:R-:W-:Y:S02]  /*18c8d0*/  LOP3.LUT P2, RZ, R51.reuse, 0x4, RZ, 0xc0, !PT ;  /* 0x0000000433ff7812 */ /* 0x040fe4000784c0ff */
[C---:B------:R-:W-:Y:S02]  /*18c8e0*/  LOP3.LUT P1, RZ, R51.reuse, 0x8, RZ, 0xc0, !PT ;  /* 0x0000000833ff7812 */ /* 0x040fe4000782c0ff */
[----:B------:R-:W-:-:S02]  /*18c8f0*/  LOP3.LUT P0, RZ, R51, 0x10, RZ, 0xc0, !PT ;  /* 0x0000001033ff7812 */ /* 0x000fc4000780c0ff */
[C---:B------:R-:W-:Y:S02]  /*18c900*/  LOP3.LUT P6, RZ, R51.reuse, 0x20, RZ, 0xc0, !PT ;  /* 0x0000002033ff7812 */ /* 0x040fe400078cc0ff */
[C---:B------:R-:W-:Y:S02]  /*18c910*/  LOP3.LUT P5, RZ, R51.reuse, 0x40, RZ, 0xc0, !PT ;  /* 0x0000004033ff7812 */ /* 0x040fe400078ac0ff */
[----:B------:R-:W-:Y:S01]  /*18c920*/  LOP3.LUT P4, RZ, R51, 0x80, RZ, 0xc0, !PT ;  /* 0x0000008033ff7812 */ /* 0x000fe2000788c0ff */
[----:B--2---:R1:W-:Y:S01]  /*18c930*/  @P3 STG.E desc[UR40][R8.64], R95 ;  /* 0x0000005f08003986 */ /* 0x0043e2000c101928 */
[C---:B------:R-:W-:Y:S01]  /*18c940*/  LOP3.LUT P3, RZ, R55.reuse, 0x2, RZ, 0xc0, !PT ;  /* 0x0000000237ff7812 */ /* 0x040fe2000786c0ff */
[C---:B-1----:R-:W-:Y:S02]  /*18c950*/  IMAD.WIDE R8, R10.reuse, 0x4, R78 ;  /* 0x000000040a087825 */ /* 0x042fe400078e024e */
[----:B------:R-:W2:Y:S10]  /*18c960*/  LDL.LU R95, [R1+0x6f1c] ;  /* 0x006f1c00015f7983 */ /* 0x000eb40000300800 */
        /* <DEDUP_REMOVED lines=12> */
[----:B----4-:R1:W-:Y:S02]  /*18ca30*/  @P3 STG.E desc[UR40][R8.64], R11 ;  /* 0x0000000b08003986 */ /* 0x0103e4000c101928 */
[----:B-1----:R-:W-:-:S05]  /*18ca40*/  IMAD.WIDE R8, R99, 0x4, R84 ;  /* 0x0000000463087825 */ /* 0x002fca00078e0254 */
[----:B---3--:R1:W-:Y:S02]  /*18ca50*/  @P2 STG.E desc[UR40][R8.64], R102 ;  /* 0x0000006608002986 */ /* 0x0083e4000c101928 */
[----:B-1----:R-:W-:-:S05]  /*18ca60*/  IMAD.WIDE R8, R99, 0x4, R82 ;  /* 0x0000000463087825 */ /* 0x002fca00078e0252 */
[----:B------:R1:W-:Y:S02]  /*18ca70*/  @P1 STG.E desc[UR40][R8.64], R101 ;  /* 0x0000006508001986 */ /* 0x0003e4000c101928 */
[----:B-1----:R-:W-:-:S05]  /*18ca80*/  IMAD.WIDE R8, R99, 0x4, R80 ;  /* 0x0000000463087825 */ /* 0x002fca00078e0250 */
[----:B------:R1:W-:Y:S02]  /*18ca90*/  @P0 STG.E desc[UR40][R8.64], R100 ;  /* 0x0000006408000986 */ /* 0x0003e4000c101928 */
[----:B-1----:R-:W-:-:S05]  /*18caa0*/  IMAD.WIDE R8, R99, 0x4, R78 ;  /* 0x0000000463087825 */ /* 0x002fca00078e024e */
[----:B------:R1:W-:Y:S02]  /*18cab0*/  @P6 STG.E desc[UR40][R8.64], R98 ;  /* 0x0000006208006986 */ /* 0x0003e4000c101928 */
[----:B-1----:R-:W-:-:S05]  /*18cac0*/  IMAD.WIDE R8, R99, 0x4, R76 ;  /* 0x0000000463087825 */ /* 0x002fca00078e024c */
[----:B------:R1:W-:Y:S02]  /*18cad0*/  @P5 STG.E desc[UR40][R8.64], R97 ;  /* 0x0000006108005986 */ /* 0x0003e4000c101928 */
[----:B-1----:R-:W-:-:S05]  /*18cae0*/  IMAD.WIDE R8, R99, 0x4, R74 ;  /* 0x0000000463087825 */ /* 0x002fca00078e024a */
[----:B------:R1:W-:Y:S04]  /*18caf0*/  @P4 STG.E desc[UR40][R8.64], R96 ;  /* 0x0000006008004986 */ /* 0x0003e8000c101928 */
[----:B-1----:R-:W3:Y:S04]  /*18cb00*/  LDL.LU R96, [R1+0x98] ;  /* 0x0000980001607983 */ /* 0x002ee80000300800 */
[----:B------:R-:W4:Y:S04]  /*18cb10*/  LDL.LU R102, [R1+0x48] ;  /* 0x0000480001667983 */ /* 0x000f280000300800 */
[----:B------:R-:W2:Y:S04]  /*18cb20*/  LDL.LU R101, [R1+0x21c] ;  /* 0x00021c0001657983 */ /* 0x000ea80000300800 */
[----:B------:R-:W2:Y:S04]  /*18cb30*/  LDL.LU R100, [R1+0x20c] ;  /* 0x00020c0001647983 */ /* 0x000ea80000300800 */
[----:B------:R-:W2:Y:S01]  /*18cb40*/  LDL.LU R98, [R1+0x1fc] ;  /* 0x0001fc0001627983 */ /* 0x000ea20000300800 */
[----:B------:R-:W-:-:S03]  /*18cb50*/  LOP3.LUT P0, RZ, R51, 0x100, RZ, 0xc0, !PT ;  /* 0x0000010033ff7812 */ /* 0x000fc6000780c0ff */
[----:B------:R-:W2:Y:S01]  /*18cb60*/  LDL.LU R97, [R1+0x1ec] ;  /* 0x0001ec0001617983 */ /* 0x000ea20000300800 */
[----:B------:R-:W-:Y:S01]  /*18cb70*/  IMAD.WIDE R8, R99, 0x4, R72 ;  /* 0x0000000463087825 */ /* 0x000fe200078e0248 */
        /* <DEDUP_REMOVED lines=14> */
[----:B---3--:R1:W-:Y:S04]  /*18cc60*/  @P0 STG.E desc[UR40][R8.64], R96 ;  /* 0x0000006008000986 */ /* 0x0083e8000c101928 */
[----:B-1----:R-:W3:Y:S01]  /*18cc70*/  LDL.LU R96, [R1+0x13c] ;  /* 0x00013c0001607983 */ /* 0x002ee20000300800 */
[----:B------:R-:W-:-:S03]  /*18cc80*/  IMAD.WIDE R8, R99, 0x4, R70 ;  /* 0x0000000463087825 */ /* 0x000fc600078e0246 */
[----:B------:R-:W3:Y:S04]  /*18cc90*/  LDL.LU R99, [R1+0x2cb0] ;  /* 0x002cb00001637983 */ /* 0x000ee80000300800 */
[----:B------:R-:W3:Y:S01]  /*18cca0*/  LDL.LU R55, [R1+0x12c] ;  /* 0x00012c0001377983 */ /* 0x000ee20000300800 */
[----:B------:R-:W-:-:S03]  /*18ccb0*/  @P3 LOP3.LUT R0, R0, 0x2000000, RZ, 0xfc, !PT ;  /* 0x0200000000003812 */ /* 0x000fc600078efcff */
[----:B------:R-:W3:Y:S01]  /*18ccc0*/  LDL.LU R16, [R1+0x11c] ;  /* 0x00011c0001107983 */ /* 0x000ee20000300800 */
[C---:B------:R-:W-:Y:S02]  /*18ccd0*/  LOP3.LUT P3, RZ, R51.reuse, 0x8000, RZ, 0xc0, !PT ;  /* 0x0000800033ff7812 */ /* 0x040fe4000786c0ff */
[----:B------:R-:W-:Y:S01]  /*18cce0*/  LOP3.LUT R0, R0, 0xfbffffff, RZ, 0xc0, !PT ;  /* 0xfbffffff00007812 */ /* 0x000fe200078ec0ff */
[----:B------:R-:W3:Y:S01]  /*18ccf0*/  LDL.LU R17, [R1+0x10c] ;  /* 0x00010c0001117983 */ /* 0x000ee20000300800 */
[----:B------:R-:W-:-:S03]  /*18cd00*/  LOP3.LUT P6, RZ, R51, 0x200, RZ, 0xc0, !PT ;  /* 0x0000020033ff7812 */ /* 0x000fc600078cc0ff */
[----:B------:R-:W3:Y:S01]  /*18cd10*/  LDL.LU R18, [R1+0xfc] ;  /* 0x0000fc0001127983 */ /* 0x000ee20000300800 */
[C---:B------:R-:W-:Y:S02]  /*18cd20*/  LOP3.LUT P5, RZ, R51.reuse, 0x400, RZ, 0xc0, !PT ;  /* 0x0000040033ff7812 */ /* 0x040fe400078ac0ff */
[C---:B------:R-:W-:Y:S01]  /*18cd30*/  LOP3.LUT P4, RZ, R51.reuse, 0x800, RZ, 0xc0, !PT ;  /* 0x0000080033ff7812 */ /* 0x040fe2000788c0ff */
[----:B------:R-:W3:Y:S02]  /*18cd40*/  LDL.LU R19, [R1+0xec] ;  /* 0x0000ec0001137983 */ /* 0x000ee40000300800 */
[----:B------:R-:W-:Y:S02]  /*18cd50*/  @P3 LOP3.LUT R0, R0, 0x4000000, RZ, 0xfc, !PT ;  /* 0x0400000000003812 */ /* 0x000fe400078efcff */
[----:B------:R-:W-:Y:S01]  /*18cd60*/  LOP3.LUT P3, RZ, R51, 0x4000, RZ, 0xc0, !PT ;  /* 0x0000400033ff7812 */ /* 0x000fe2000786c0ff */
[----:B------:R-:W3:Y:S01]  /*18cd70*/  LDL.LU R10, [R1+0xdc] ;  /* 0x0000dc00010a7983 */ /* 0x000ee20000300800 */
[----:B------:R-:W-:-:S03]  /*18cd80*/  LOP3.LUT R0, R0, 0xf7ffffff, RZ, 0xc0, !PT ;  /* 0xf7ffffff00007812 */ /* 0x000fc600078ec0ff */
[----:B----4-:R1:W-:Y:S04]  /*18cd90*/  @P6 STG.E desc[UR40][R8.64], R102 ;  /* 0x0000006608006986 */ /* 0x0103e8000c101928 */
[----:B------:R-:W4:Y:S04]  /*18cda0*/  LDL.LU R11, [R1+0xcc] ;  /* 0x0000cc00010b7983 */ /* 0x000f280000300800 */
[----:B------:R-:W-:Y:S02]  /*18cdb0*/  @P3 LOP3.LUT R0, R0, 0x8000000, RZ, 0xfc, !PT ;  /* 0x0800000000003812 */ /* 0x000fe400078efcff */
[----:B------:R-:W-:-:S02]  /*18cdc0*/  LOP3.LUT P3, RZ, R51, 0x2000, RZ, 0xc0, !PT ;  /* 0x0000200033ff7812 */ /* 0x000fc4000786c0ff */
[----:B------:R-:W-:Y:S01]  /*18cdd0*/  LOP3.LUT R0, R0, 0xefffffff, RZ, 0xc0, !PT ;  /* 0xefffffff00007812 */ /* 0x000fe200078ec0ff */
[----:B-1----:R-:W-:Y:S01]  /*18cde0*/  IMAD.WIDE R8, R252, 0x4, R84 ;  /* 0x00000004fc087825 */ /* 0x002fe200078e0254 */
[----:B------:R-:W4:Y:S04]  /*18cdf0*/  LDL.LU R102, [R1+0xbc] ;  /* 0x0000bc0001667983 */ /* 0x000f280000300800 */
[----:B--2---:R1:W-:Y:S05]  /*18ce00*/  @P5 STG.E desc[UR40][R8.64], R101 ;  /* 0x0000006508005986 */ /* 0x0043ea000c101928 */
[----:B------:R-:W-:-:S02]  /*18ce10*/  @P3 LOP3.LUT R0, R0, 0x10000000, RZ, 0xfc, !PT ;  /* 0x1000000000003812 */ /* 0x000fc400078efcff */
[----:B------:R-:W-:Y:S01]  /*18ce20*/  LOP3.LUT P3, RZ, R51, 0x1000, RZ, 0xc0, !PT ;  /* 0x0000100033ff7812 */ /* 0x000fe2000786c0ff */
[C---:B-1----:R-:W-:Y:S01]  /*18ce30*/  IMAD.WIDE R8, R252.reuse, 0x4, R82 ;  /* 0x00000004fc087825 */ /* 0x042fe200078e0252 */
[----:B------:R-:W2:Y:S04]  /*18ce40*/  LDL.LU R101, [R1+0xac] ;  /* 0x0000ac0001657983 */ /* 0x000ea80000300800 */
[----:B------:R1:W-:Y:S02]  /*18ce50*/  @P4 STG.E desc[UR40][R8.64], R100 ;  /* 0x0000006408004986 */ /* 0x0003e4000c101928 */
[----:B-1----:R-:W-:Y:S02]  /*18ce60*/  IMAD.WIDE R8, R252, 0x4, R80 ;  /* 0x00000004fc087825 */ /* 0x002fe400078e0250 */
[----:B------:R-:W2:Y:S04]  /*18ce70*/  LDL.LU R100, [R1+0x9c] ;  /* 0x00009c0001647983 */ /* 0x000ea80000300800 */
[----:B------:R1:W-:Y:S01]  /*18ce80*/  @P3 STG.E desc[UR40][R8.64], R98 ;  /* 0x0000006208003986 */ /* 0x0003e2000c101928 */
[----:B------:R-:W-:Y:S01]  /*18ce90*/  LOP3.LUT P3, RZ, R0, 0x10000000, RZ, 0xc0, !PT ;  /* 0x1000000000ff7812 */ /* 0x000fe2000786c0ff */
[----:B-1----:R-:W-:-:S12]  /*18cea0*/  IMAD.WIDE R8, R252, 0x4, R78 ;  /* 0x00000004fc087825 */ /* 0x002fd800078e024e */
[----:B------:R1:W-:Y:S01]  /*18ceb0*/  @P3 STG.E desc[UR40][R8.64], R97 ;  /* 0x0000006108003986 */ /* 0x0003e2000c101928 */
[----:B------:R-:W-:Y:S01]  /*18cec0*/  LOP3.LUT P3, RZ, R0, 0x8000000, RZ, 0xc0, !PT ;  /* 0x0800000000ff7812 */ /* 0x000fe2000786c0ff */
[----:B-1----:R-:W-:Y:S02]  /*18ced0*/  IMAD.WIDE R8, R252, 0x4, R76 ;  /* 0x00000004fc087825 */ /* 0x002fe400078e024c */
[----:B------:R-:W2:Y:S10]  /*18cee0*/  LDL.LU R97, [R1+0x4c] ;  /* 0x00004c0001617983 */ /* 0x000eb40000300800 */
[----:B---3--:R1:W-:Y:S04]  /*18cef0*/  @P3 STG.E desc[UR40][R8.64], R96 ;  /* 0x0000006008003986 */ /* 0x0083e8000c101928 */
[----:B-1----:R-:W3:Y:S04]  /*18cf00*/  LDL.LU R96, [R1+0x300] ;  /* 0x0003000001607983 */ /* 0x002ee80000300800 */
[----:B------:R-:W3:Y:S01]  /*18cf10*/  LDL.LU R98, [R1+0x2cb4] ;  /* 0x002cb40001627983 */ /* 0x000ee20000300800 */
[----:B------:R-:W-:Y:S01]  /*18cf20*/  LOP3.LUT P3, RZ, R0, 0x4000000, RZ, 0xc0, !PT ;  /* 0x0400000000ff7812 */ /* 0x000fe2000786c0ff */
[----:B------:R-:W-:-:S12]  /*18cf30*/  IMAD.WIDE R8, R252, 0x4, R74 ;  /* 0x00000004fc087825 */ /* 0x000fd800078e024a */
        /* <DEDUP_REMOVED lines=14> */
[C---:B------:R-:W-:Y:S02]  /*18d020*/  LOP3.LUT P2, RZ, R51.reuse, 0x200000, RZ, 0xc0, !PT ;  /* 0x0020000033ff7812 */ /* 0x040fe4000784c0ff */
[----:B------:R-:W-:Y:S01]  /*18d030*/  LOP3.LUT P1, RZ, R51, 0x400000, RZ, 0xc0, !PT ;  /* 0x0040000033ff7812 */ /* 0x000fe2000782c0ff */
[----:B-1----:R-:W-:-:S08]  /*18d040*/  IMAD.WIDE R8, R99, 0x4, R80 ;  /* 0x0000000463087825 */ /* 0x002fd000078e0250 */
        /* <DEDUP_REMOVED lines=8> */
[----:B-1----:R-:W-:-:S05]  /*18d0d0*/  IMAD.WIDE R8, R99, 0x4, R74 ;  /* 0x0000000463087825 */ /* 0x002fca00078e024a */
[----:B--2---:R1:W-:Y:S01]  /*18d0e0*/  @P0 STG.E desc[UR40][R8.64], R101 ;  /* 0x0000006508000986 */ /* 0x0043e2000c101928 */
[----:B------:R-:W-:Y:S01]  /*18d0f0*/  LOP3.LUT P4, RZ, R51, 0x4000000, RZ, 0xc0, !PT ;  /* 0x0400000033ff7812 */ /* 0x000fe2000788c0ff */
[C---:B-1----:R-:W-:Y:S02]  /*18d100*/  IMAD.WIDE R8, R99.reuse, 0x4, R72 ;  /* 0x0000000463087825 */ /* 0x042fe400078e0248 */
[----:B------:R-:W2:Y:S04]  /*18d110*/  LDL.LU R101, [R1+0x2cbc] ;  /* 0x002cbc0001657983 */ /* 0x000ea80000300800 */
[----:B------:R1:W-:Y:S02]  /*18d120*/  @P6 STG.E desc[UR40][R8.64], R100 ;  /* 0x0000006408006986 */ /* 0x0003e4000c101928 */
[----:B-1----:R-:W-:-:S05]  /*18d130*/  IMAD.WIDE R8, R99, 0x4, R70 ;  /* 0x0000000463087825 */ /* 0x002fca00078e0246 */
[----:B------:R3:W-:Y:S02]  /*18d140*/  @P5 STG.E desc[UR40][R8.64], R97 ;  /* 0x0000006108005986 */ /* 0x0007e4000c101928 */
[----:B---3--:R-:W-:-:S05]  /*18d150*/  IMAD.WIDE R8, R98, 0x4, R84 ;  /* 0x0000000462087825 */ /* 0x008fca00078e0254 */
        /* <DEDUP_REMOVED lines=8> */
[----:B------:R-:W-:-:S03]  /*18d1e0*/  IMAD.WIDE R8, R98, 0x4, R82 ;  /* 0x0000000462087825 */ /* 0x000fc600078e0252 */
[----:B------:R-:W2:Y:S01]  /*18d1f0*/  LDL.LU R97, [R1+0x2cb8] ;  /* 0x002cb80001617983 */ /* 0x000ea20000300800 */
        /* <DEDUP_REMOVED lines=15> */
[----:B-1----:R-:W3:Y:S04]  /*18d2f0*/  LDL.LU R96, [R1+0x290] ;  /* 0x0002900001607983 */ /* 0x002ee80000300800 */
[----:B------:R-:W3:Y:S04]  /*18d300*/  LDL.LU R55, [R1+0x280] ;  /* 0x0002800001377983 */ /* 0x000ee80000300800 */
[----:B------:R-:W3:Y:S01]  /*18d310*/  LDL.LU R16, [R1+0x270] ;  /* 0x0002700001107983 */ /* 0x000ee20000300800 */
[----:B------:R-:W-:-:S02]  /*18d320*/  @P3 LOP3.LUT R0, R0, 0x20000, RZ, 0xfc, !PT ;  /* 0x0002000000003812 */ /* 0x000fc400078efcff */
[----:B------:R-:W-:Y:S01]  /*18d330*/  LOP3.LUT P3, RZ, R52, 0x4, RZ, 0xc0, !PT ;  /* 0x0000000434ff7812 */ /* 0x000fe2000786c0ff */
[----:B------:R-:W3:Y:S01]  /*18d340*/  LDL.LU R17, [R1+0x260] ;  /* 0x0002600001117983 */ /* 0x000ee20000300800 */
[----:B------:R-:W-:-:S03]  /*18d350*/  LOP3.LUT R0, R0, 0xfffbffff, RZ, 0xc0, !PT ;  /* 0xfffbffff00007812 */ /* 0x000fc600078ec0ff */
[----:B------:R-:W3:Y:S01]  /*18d360*/  LDL.LU R18, [R1+0x250] ;  /* 0x0002500001127983 */ /* 0x000ee20000300800 */
[C---:B------:R-:W-:Y:S02]  /*18d370*/  LOP3.LUT P6, RZ, R51.reuse, 0x10000000, RZ, 0xc0, !PT ;  /* 0x1000000033ff7812 */ /* 0x040fe400078cc0ff */
[----:B------:R-:W-:Y:S01]  /*18d380*/  LOP3.LUT P5, RZ, R51, 0x20000000, RZ, 0xc0, !PT ;  /* 0x2000000033ff7812 */ /* 0x000fe200078ac0ff */
[----:B------:R-:W-:Y:S01]  /*18d390*/  IMAD.WIDE R8, R98, 0x4, R80 ;  /* 0x0000000462087825 */ /* 0x000fe200078e0250 */
[----:B------:R-:W3:Y:S03]  /*18d3a0*/  LDL.LU R19, [R1+0x240] ;  /* 0x0002400001137983 */ /* 0x000ee60000300800 */
[----:B------:R-:W-:Y:S02]  /*18d3b0*/  @P3 LOP3.LUT R0, R0, 0x40000, RZ, 0xfc, !PT ;  /* 0x0004000000003812 */ /* 0x000fe400078efcff */
[----:B------:R-:W-:-:S02]  /*18d3c0*/  LOP3.LUT P3, RZ, R52, 0x2, RZ, 0xc0, !PT ;  /* 0x0000000234ff7812 */ /* 0x000fc4000786c0ff */
[----:B------:R-:W-:Y:S02]  /*18d3d0*/  LOP3.LUT R0, R0, 0xfff7ffff, RZ, 0xc0, !PT ;  /* 0xfff7ffff00007812 */ /* 0x000fe400078ec0ff */
[----:B------:R-:W-:-:S09]  /*18d3e0*/  LOP3.LUT P4, RZ, R51, 0x40000000, RZ, 0xc0, !PT ;  /* 0x4000000033ff7812 */ /* 0x000fd2000788c0ff */
[----:B------:R-:W-:Y:S02]  /*18d3f0*/  @P3 LOP3.LUT R0, R0, 0x80000, RZ, 0xfc, !PT ;  /* 0x0008000000003812 */ /* 0x000fe400078efcff */
[----:B------:R-:W-:Y:S01]  /*18d400*/  LOP3.LUT P3, RZ, R52, 0x1, RZ, 0xc0, !PT ;  /* 0x0000000134ff7812 */ /* 0x000fe2000786c0ff */
[----:B----4-:R1:W-:Y:S01]  /*18d410*/  @P6 STG.E desc[UR40][R8.64], R10 ;  /* 0x0000000a08006986 */ /* 0x0103e2000c101928 */
[----:B------:R-:W-:Y:S01]  /*18d420*/  LOP3.LUT R0, R0, 0xffefffff, RZ, 0xc0, !PT ;  /* 0xffefffff00007812 */ /* 0x000fe200078ec0ff */
[----:B-1----:R-:W-:-:S10]  /*18d430*/  IMAD.WIDE R8, R98, 0x4, R78 ;  /* 0x0000000462087825 */ /* 0x002fd400078e024e */
[----:B------:R-:W-:Y:S01]  /*18d440*/  @P3 LOP3.LUT R0, R0, 0x100000, RZ, 0xfc, !PT ;  /* 0x0010000000003812 */ /* 0x000fe200078efcff */
[----:B------:R-:W4:Y:S01]  /*18d450*/  LDL.LU R10, [R1+0x230] ;  /* 0x00023000010a7983 */ /* 0x000f220000300800 */
[----:B------:R-:W-:-:S03]  /*18d460*/  LOP3.LUT P3, RZ, R51, 0x80000000, RZ, 0xc0, !PT ;  /* 0x8000000033ff7812 */ /* 0x000fc6000786c0ff */
[----:B--2---:R1:W-:Y:S02]  /*18d470*/  @P5 STG.E desc[UR40][R8.64], R11 ;  /* 0x0000000b08005986 */ /* 0x0043e4000c101928 */
[C---:B-1----:R-:W-:Y:S02]  /*18d480*/  IMAD.WIDE R8, R98.reuse, 0x4, R76 ;  /* 0x0000000462087825 */ /* 0x042fe400078e024c */
[----:B------:R-:W2:Y:S04]  /*18d490*/  LDL.LU R11, [R1+0x220] ;  /* 0x00022000010b7983 */ /* 0x000ea80000300800 */
[----:B------:R1:W-:Y:S02]  /*18d4a0*/  @P4 STG.E desc[UR40][R8.64], R102 ;  /* 0x0000006608004986 */ /* 0x0003e4000c101928 */
[----:B-1----:R-:W-:-:S02]  /*18d4b0*/  IMAD.WIDE R8, R98, 0x4, R74 ;  /* 0x0000000462087825 */ /* 0x002fc400078e024a */
[----:B------:R-:W2:Y:S04]  /*18d4c0*/  LDL.LU R102, [R1+0x30] ;  /* 0x0000300001667983 */ /* 0x000ea80000300800 */
[----:B------:R1:W-:Y:S01]  /*18d4d0*/  @P3 STG.E desc[UR40][R8.64], R100 ;  /* 0x0000006408003986 */ /* 0x0003e2000c101928 */
[----:B------:R-:W-:Y:S01]  /*18d4e0*/  LOP3.LUT P3, RZ, R0, 0x100000, RZ, 0xc0, !PT ;  /* 0x0010000000ff7812 */ /* 0x000fe2000786c0ff */
[----:B-1----:R-:W-:Y:S02]  /*18d4f0*/  IMAD.WIDE R8, R98, 0x4, R72 ;  /* 0x0000000462087825 */ /* 0x002fe400078e0248 */
[----:B------:R-:W2:Y:S10]  /*18d500*/  LDL.LU R100, [R1+0x304] ;  /* 0x0003040001647983 */ /* 0x000eb40000300800 */
[----:B------:R1:W-:Y:S01]  /*18d510*/  @P3 STG.E desc[UR40][R8.64], R99 ;  /* 0x0000006308003986 */ /* 0x0003e2000c101928 */
[----:B------:R-:W-:-:S03]  /*18d520*/  LOP3.LUT P3, RZ, R0, 0x80000, RZ, 0xc0, !PT ;  /* 0x0008000000ff7812 */ /* 0x000fc6000786c0ff */
[----:B-1----:R-:W2:Y:S01]  /*18d530*/  LDL.LU R99, [R1+0x2f4] ;  /* 0x0002f40001637983 */ /* 0x002ea20000300800 */
[----:B------:R-:W-:-:S03]  /*18d540*/  IMAD.WIDE R8, R98, 0x4, R70 ;  /* 0x0000000462087825 */ /* 0x000fc600078e0246 */
[----:B------:R-:W2:Y:S06]  /*18d550*/  LDL.LU R98, [R1+0x2e4] ;  /* 0x0002e40001627983 */ /* 0x000eac0000300800 */
[----:B---3--:R1:W-:Y:S04]  /*18d560*/  @P3 STG.E desc[UR40][R8.64], R96 ;  /* 0x0000006008003986 */ /* 0x0083e8000c101928 */
[----:B-1----:R-:W3:Y:S01]  /*18d570*/  LDL.LU R96, [R1+0x2d4] ;  /* 0x0002d40001607983 */ /* 0x002ee20000300800 */
        /* <DEDUP_REMOVED lines=19> */
[----:B----4-:R1:W-:Y:S01]  /*18d6b0*/  @P3 STG.E desc[UR40][R8.64], R10 ;  /* 0x0000000a08003986 */ /* 0x0103e2000c101928 */
[----:B------:R-:W-:Y:S01]  /*18d6c0*/  LOP3.LUT P0, RZ, R52, 0x400, RZ, 0xc0, !PT ;  /* 0x0000040034ff7812 */ /* 0x000fe2000780c0ff */
[----:B-1----:R-:W-:-:S05]  /*18d6d0*/  IMAD.WIDE R8, R97, 0x4, R72 ;  /* 0x0000000461087825 */ /* 0x002fca00078e0248 */
[----:B--2---:R1:W-:Y:S01]  /*18d6e0*/  @P2 STG.E desc[UR40][R8.64], R11 ;  /* 0x0000000b08002986 */ /* 0x0043e2000c101928 */
[C---:B------:R-:W-:Y:S01]  /*18d6f0*/  LOP3.LUT P6, RZ, R52.reuse, 0x800, RZ, 0xc0, !PT ;  /* 0x0000080034ff7812 */ /* 0x040fe200078cc0ff */
[----:B-1----:R-:W-:Y:S01]  /*18d700*/  IMAD.WIDE R8, R97, 0x4, R70 ;  /* 0x0000000461087825 */ /* 0x002fe200078e0246 */
[C---:B------:R-:W-:Y:S01]  /*18d710*/  LOP3.LUT P5, RZ, R52.reuse, 0x1000, RZ, 0xc0, !PT ;  /* 0x0000100034ff7812 */ /* 0x040fe200078ac0ff */
[----:B------:R-:W2:Y:S04]  /*18d720*/  LDL.LU R97, [R1+0x2cc4] ;  /* 0x002cc40001617983 */ /* 0x000ea80000300800 */
[----:B------:R1:W-:Y:S01]  /*18d730*/  @P1 STG.E desc[UR40][R8.64], R102 ;  /* 0x0000006608001986 */ /* 0x0003e2000c101928 */
[----:B------:R-:W-:Y:S01]  /*18d740*/  LOP3.LUT P4, RZ, R52, 0x2000, RZ, 0xc0, !PT ;  /* 0x0000200034ff7812 */ /* 0x000fe2000788c0ff */
[----:B-1----:R-:W-:-:S05]  /*18d750*/  IMAD.WIDE R8, R101, 0x4, R84 ;  /* 0x0000000465087825 */ /* 0x002fca00078e0254 */
[----:B------:R1:W-:Y:S02]  /*18d760*/  @P0 STG.E desc[UR40][R8.64], R100 ;  /* 0x0000006408000986 */ /* 0x0003e4000c101928 */
[----:B-1----:R-:W-:-:S05]  /*18d770*/  IMAD.WIDE R8, R101, 0x4, R82 ;  /* 0x0000000465087825 */ /* 0x002fca00078e0252 */
[----:B------:R1:W-:Y:S02]  /*18d780*/  @P6 STG.E desc[UR40][R8.64], R99 ;  /* 0x0000006308006986 */ /* 0x0003e4000c101928 */
[----:B-1----:R-:W-:-:S05]  /*18d790*/  IMAD.WIDE R8, R101, 0x4, R80 ;  /* 0x0000000465087825 */ /* 0x002fca00078e0250 */
[----:B------:R1:W-:Y:S02]  /*18d7a0*/  @P5 STG.E desc[UR40][R8.64], R98 ;  /* 0x0000006208005986 */ /* 0x0003e4000c101928 */
[----:B-1----:R-:W-:-:S05]  /*18d7b0*/  IMAD.WIDE R8, R101, 0x4, R78 ;  /* 0x0000000465087825 */ /* 0x002fca00078e024e */
[----:B---3--:R1:W-:Y:S04]  /*18d7c0*/  @P4 STG.E desc[UR40][R8.64], R96 ;  /* 0x0000006008004986 */ /* 0x0083e8000c101928 */
[----:B-1----:R-:W3:Y:S04]  /*18d7d0*/  LDL.LU R96, [R1+0x2c4] ;  /* 0x0002c40001607983 */ /* 0x002ee80000300800 */
[----:B------:R-:W4:Y:S04]  /*18d7e0*/  LDL.LU R11, [R1+0x2b4] ;  /* 0x0002b400010b7983 */ /* 0x000f280000300800 */
[----:B------:R-:W2:Y:S04]  /*18d7f0*/  LDL.LU R102, [R1+0x2a4] ;  /* 0x0002a40001667983 */ /* 0x000ea80000300800 */
[----:B------:R-:W2:Y:S04]  /*18d800*/  LDL.LU R100, [R1+0x294] ;  /* 0x0002940001647983 */ /* 0x000ea80000300800 */
[----:B------:R-:W2:Y:S04]  /*18d810*/  LDL.LU R99, [R1+0x284] ;  /* 0x0002840001637983 */ /* 0x000ea80000300800 */
[----:B------:R-:W2:Y:S04]  /*18d820*/  LDL.LU R98, [R1+0x274] ;  /* 0x0002740001627983 */ /* 0x000ea80000300800 */
[----:B------:R-:W2:Y:S01]  /*18d830*/  LDL.LU R19, [R1+0x2cc0] ;  /* 0x002cc00001137983 */ /* 0x000ea20000300800 */
[C---:B------:R-:W-:Y:S01]  /*18d840*/  LOP3.LUT P0, RZ, R52.reuse, 0x4000, RZ, 0xc0, !PT ;  /* 0x0000400034ff7812 */ /* 0x040fe2000780c0ff */
[----:B------:R-:W-:Y:S01]  /*18d850*/  IMAD.WIDE R8, R101, 0x4, R76 ;  /* 0x0000000465087825 */ /* 0x000fe200078e024c */
[----:B------:R-:W-:-:S02]  /*18d860*/  LOP3.LUT P3, RZ, R52, 0x4000000, RZ, 0xc0, !PT ;  /* 0x0400000034ff7812 */ /* 0x000fc4000786c0ff */
        /* <DEDUP_REMOVED lines=11> */
[----:B------:R-:W-:Y:S01]  /*18d920*/  LOP3.LUT P3, RZ, R52, 0x400000, RZ, 0xc0, !PT ;  /* 0x0040000034ff7812 */ /* 0x000fe2000786c0ff */
[----:B---3--:R1:W-:Y:S04]  /*18d930*/  @P0 STG.E desc[UR40][R8.64], R96 ;  /* 0x0000006008000986 */ /* 0x0083e8000c101928 */
[----:B-1----:R-:W3:Y:S04]  /*18d940*/  LDL.LU R96, [R1+0x264] ;  /* 0x0002640001607983 */ /* 0x002ee80000300800 */
[----:B------:R-:W3:Y:S01]  /*18d950*/  LDL.LU R55, [R1+0x254] ;  /* 0x0002540001377983 */ /* 0x000ee20000300800 */
[----:B------:R-:W-:-:S03]  /*18d960*/  LOP3.LUT R0, R0, 0xfffffdff, RZ, 0xc0, !PT ;  /* 0xfffffdff00007812 */ /* 0x000fc600078ec0ff */
[----:B------:R-:W3:Y:S01]  /*18d970*/  LDL.LU R16, [R1+0x244] ;  /* 0x0002440001107983 */ /* 0x000ee20000300800 */
[----:B------:R-:W-:Y:S02]  /*18d980*/  @P3 LOP3.LUT R0, R0, 0x200, RZ, 0xfc, !PT ;  /* 0x0000020000003812 */ /* 0x000fe400078efcff */
        /* <DEDUP_REMOVED lines=21> */
[----:B-1----:R-:W-:Y:S02]  /*18dae0*/  IMAD.WIDE R8, R101, 0x4, R70 ;  /* 0x0000000465087825 */ /* 0x002fe400078e0246 */
[----:B------:R-:W2:Y:S04]  /*18daf0*/  LDL.LU R102, [R1+0x2f8] ;  /* 0x0002f80001667983 */ /* 0x000ea80000300800 */
[----:B------:R1:W-:Y:S04]  /*18db00*/  @P4 STG.E desc[UR40][R8.64], R100 ;  /* 0x0000006408004986 */ /* 0x0003e8000c101928 */
[----:B------:R-:W2:Y:S01]  /*18db10*/  LDL.LU R101, [R1+0x2e8] ;  /* 0x0002e80001657983 */ /* 0x000ea20000300800 */
[----:B-1----:R-:W-:-:S03]  /*18db20*/  IMAD.WIDE R8, R19, 0x4, R84 ;  /* 0x0000000413087825 */ /* 0x002fc600078e0254 */
[----:B------:R-:W2:Y:S04]  /*18db30*/  LDL.LU R100, [R1+0x2d8] ;  /* 0x0002d80001647983 */ /* 0x000ea80000300800 */
[----:B------:R1:W-:Y:S01]  /*18db40*/  @P3 STG.E desc[UR40][R8.64], R99 ;  /* 0x0000006308003986 */ /* 0x0003e2000c101928 */
[C---:B------:R-:W-:Y:S01]  /*18db50*/  LOP3.LUT P3, RZ, R0.reuse, 0x1000, RZ, 0xc0, !PT ;  /* 0x0000100000ff7812 */ /* 0x040fe2000786c0ff */
[----:B-1----:R-:W-:Y:S02]  /*18db60*/  IMAD.WIDE R8, R19, 0x4, R82 ;  /* 0x0000000413087825 */ /* 0x002fe400078e0252 */
[----:B------:R-:W2:Y:S10]  /*18db70*/  LDL.LU R99, [R1+0x2c8] ;  /* 0x0002c80001637983 */ /* 0x000eb40000300800 */
[----:B------:R1:W-:Y:S01]  /*18db80*/  @P3 STG.E desc[UR40][R8.64], R98 ;  /* 0x0000006208003986 */ /* 0x0003e2000c101928 */
[----:B------:R-:W-:-:S03]  /*18db90*/  LOP3.LUT P3, RZ, R0, 0x800, RZ, 0xc0, !PT ;  /* 0x0000080000ff7812 */ /* 0x000fc6000786c0ff */
[----:B-1----:R-:W2:Y:S01]  /*18dba0*/  LDL.LU R98, [R1+0x2b8] ;  /* 0x0002b80001627983 */ /* 0x002ea20000300800 */
[----:B------:R-:W-:-:S09]  /*18dbb0*/  IMAD.WIDE R8, R19, 0x4, R80 ;  /* 0x0000000413087825 */ /* 0x000fd200078e0250 */
        /* <DEDUP_REMOVED lines=25> */
[----:B------:R-:W-:Y:S01]  /*18dd50*/  LOP3.LUT P6, RZ, R52, 0x40000000, RZ, 0xc0, !PT ;  /* 0x4000000034ff7812 */ /* 0x000fe200078cc0ff */
[----:B-1----:R-:W-:-:S05]  /*18dd60*/  IMAD.WIDE R8, R97, 0x4, R80 ;  /* 0x0000000461087825 */ /* 0x002fca00078e0250 */
[----:B------:R1:W-:Y:S01]  /*18dd70*/  @P1 STG.E desc[UR40][R8.64], R101 ;  /* 0x0000006508001986 */ /* 0x0003e2000c101928 */
[----:B------:R-:W-:Y:S01]  /*18dd80*/  LOP3.LUT P5, RZ, R52, 0x80000000, RZ, 0xc0, !PT ;  /* 0x8000000034ff7812 */ /* 0x000fe200078ac0ff */
[----:B-1----:R-:W-:-:S05]  /*18dd90*/  IMAD.WIDE R8, R97, 0x4, R78 ;  /* 0x0000000461087825 */ /* 0x002fca00078e024e */
[----:B------:R1:W-:Y:S01]  /*18dda0*/  @P0 STG.E desc[UR40][R8.64], R100 ;  /* 0x0000006408000986 */ /* 0x0003e2000c101928 */
[----:B------:R-:W-:Y:S01]  /*18ddb0*/  LOP3.LUT P4, RZ, R53, 0x1, RZ, 0xc0, !PT ;  /* 0x0000000135ff7812 */ /* 0x000fe2000788c0ff */
[----:B-1----:R-:W-:-:S05]  /*18ddc0*/  IMAD.WIDE R8, R97, 0x4, R76 ;  /* 0x0000000461087825 */ /* 0x002fca00078e024c */
[----:B------:R1:W-:Y:S02]  /*18ddd0*/  @P6 STG.E desc[UR40][R8.64], R99 ;  /* 0x0000006308006986 */ /* 0x0003e4000c101928 */
[----:B-1----:R-:W-:-:S05]  /*18dde0*/  IMAD.WIDE R8, R97, 0x4, R74 ;  /* 0x0000000461087825 */ /* 0x002fca00078e024a */
[----:B------:R1:W-:Y:S02]  /*18ddf0*/  @P5 STG.E desc[UR40][R8.64], R98 ;  /* 0x0000006208005986 */ /* 0x0003e4000c101928 */
[----:B-1----:R-:W-:-:S05]  /*18de00*/  IMAD.WIDE R8, R97, 0x4, R72 ;  /* 0x0000000461087825 */ /* 0x002fca00078e0248 */
[----:B---3--:R1:W-:Y:S04]  /*18de10*/  @P4 STG.E desc[UR40][R8.64], R96 ;  /* 0x0000006008004986 */ /* 0x0083e8000c101928 */
[----:B-1----:R-:W2:Y:S04]  /*18de20*/  LDL.LU R96, [R1+0x298] ;  /* 0x0002980001607983 */ /* 0x002ea80000300800 */
[----:B------:R-:W3:Y:S04]  /*18de30*/  LDL.LU R10, [R1+0x288] ;  /* 0x00028800010a7983 */ /* 0x000ee80000300800 */
[----:B------:R-:W4:Y:S04]  /*18de40*/  LDL.LU R11, [R1+0x278] ;  /* 0x00027800010b7983 */ /* 0x000f280000300800 */
[----:B------:R-:W3:Y:S04]  /*18de50*/  LDL.LU R102, [R1+0x268] ;  /* 0x0002680001667983 */ /* 0x000ee80000300800 */
[----:B------:R-:W3:Y:S04]  /*18de60*/  LDL.LU R99, [R1+0x258] ;  /* 0x0002580001637983 */ /* 0x000ee80000300800 */
[----:B------:R-:W3:Y:S04]  /*18de70*/  LDL.LU R98, [R1+0x248] ;  /* 0x0002480001627983 */ /* 0x000ee80000300800 */
[----:B------:R-:W3:Y:S01]  /*18de80*/  LDL.LU R252, [R1+0x2cc8] ;  /* 0x002cc80001fc7983 */ /* 0x000ee20000300800 */
[----:B------:R-:W-:-:S02]  /*18de90*/  LOP3.LUT P3, RZ, R53, 0x2000, RZ, 0xc0, !PT ;  /* 0x0000200035ff7812 */ /* 0x000fc4000786c0ff */
[----:B------:R-:W-:Y:S01]  /*18dea0*/  LOP3.LUT R3, R3, 0xdfffffff, RZ, 0xc0, !PT ;  /* 0xdfffffff03037812 */ /* 0x000fe200078ec0ff */
[----:B------:R-:W-:Y:S01]  /*18deb0*/  IMAD.WIDE R8, R97, 0x4, R70 ;  /* 0x0000000461087825 */ /* 0x000fe200078e0246 */
[----:B------:R-:W3:Y:S01]  /*18dec0*/  LDL.LU R100, [R1+0x2cd0] ;  /* 0x002cd00001647983 */ /* 0x000ee20000300800 */
[----:B------:R-:W-:-:S03]  /*18ded0*/  LOP3.LUT P0, RZ, R53, 0x2, RZ, 0xc0, !PT ;  /* 0x0000000235ff7812 */ /* 0x000fc6000780c0ff */
[----:B------:R-:W3:Y:S05]  /*18dee0*/  LDL.LU R97, [R1+0x238] ;  /* 0x0002380001617983 */ /* 0x000eea0000300800 */
        /* <DEDUP_REMOVED lines=16> */
[C---:B------:R-:W-:Y:S02]  /*18dff0*/  LOP3.LUT P3, RZ, R53.reuse, 0x80, RZ, 0xc0, !PT ;  /* 0x0000008035ff7812 */ /* 0x040fe4000786c0ff */
        /* <DEDUP_REMOVED lines=13> */
[----:B------:R-:W2:Y:S04]  /*18e0d0*/  LDL.LU R16, [R1+0x30c] ;  /* 0x00030c0001107983 */ /* 0x000ea80000300800 */
[----:B------:R-:W2:Y:S04]  /*18e0e0*/  LDL.LU R17, [R1+0x2fc] ;  /* 0x0002fc0001117983 */ /* 0x000ea80000300800 */
[----:B------:R-:W2:Y:S01]  /*18e0f0*/  LDL.LU R18, [R1+0x2ec] ;  /* 0x0002ec0001127983 */ /* 0x000ea20000300800 */
[----:B---3--:R-:W-:-:S03]  /*18e100*/  IMAD.WIDE R8, R252, 0x4, R84 ;  /* 0x00000004fc087825 */ /* 0x008fc600078e0254 */
[----:B------:R-:W3:Y:S04]  /*18e110*/  LDL.LU R19, [R1+0x2dc] ;  /* 0x0002dc0001137983 */ /* 0x000ee80000300800 */
[----:B------:R1:W-:Y:S02]  /*18e120*/  @P6 STG.E desc[UR40][R8.64], R10 ;  /* 0x0000000a08006986 */ /* 0x0003e4000c101928 */
[C---:B-1----:R-:W-:Y:S02]  /*18e130*/  IMAD.WIDE R8, R252.reuse, 0x4, R82 ;  /* 0x00000004fc087825 */ /* 0x042fe400078e0252 */
[----:B------:R-:W3:Y:S04]  /*18e140*/  LDL.LU R10, [R1+0x2cc] ;  /* 0x0002cc00010a7983 */ /* 0x000ee80000300800 */
[----:B----4-:R1:W-:Y:S02]  /*18e150*/  @P5 STG.E desc[UR40][R8.64], R11 ;  /* 0x0000000b08005986 */ /* 0x0103e4000c101928 */
[----:B-1----:R-:W-:-:S02]  /*18e160*/  IMAD.WIDE R8, R252, 0x4, R80 ;  /* 0x00000004fc087825 */ /* 0x002fc400078e0250 */
[----:B------:R-:W4:Y:S04]  /*18e170*/  LDL.LU R11, [R1+0x2bc] ;  /* 0x0002bc00010b7983 */ /* 0x000f280000300800 */
[----:B------:R1:W-:Y:S02]  /*18e180*/  @P4 STG.E desc[UR40][R8.64], R102 ;  /* 0x0000006608004986 */ /* 0x0003e4000c101928 */
[----:B-1----:R-:W-:Y:S02]  /*18e190*/  IMAD.WIDE R8, R252, 0x4, R78 ;  /* 0x00000004fc087825 */ /* 0x002fe400078e024e */
[----:B------:R-:W3:Y:S04]  /*18e1a0*/  LDL.LU R102, [R1+0x2ac] ;  /* 0x0002ac0001667983 */ /* 0x000ee80000300800 */
[----:B------:R1:W-:Y:S01]  /*18e1b0*/  @P3 STG.E desc[UR40][R8.64], R99 ;  /* 0x0000006308003986 */ /* 0x0003e2000c101928 */
[----:B------:R-:W-:Y:S01]  /*18e1c0*/  LOP3.LUT P3, RZ, R0, 0x10, RZ, 0xc0, !PT ;  /* 0x0000001000ff7812 */ /* 0x000fe2000786c0ff */
[----:B-1----:R-:W-:-:S02]  /*18e1d0*/  IMAD.WIDE R8, R252, 0x4, R76 ;  /* 0x00000004fc087825 */ /* 0x002fc400078e024c */
[----:B------:R-:W4:Y:S10]  /*18e1e0*/  LDL.LU R99, [R1+0x29c] ;  /* 0x00029c0001637983 */ /* 0x000f340000300800 */
[----:B------:R1:W-:Y:S04]  /*18e1f0*/  @P3 STG.E desc[UR40][R8.64], R98 ;  /* 0x0000006208003986 */ /* 0x0003e8000c101928 */
[----:B-1----:R-:W4:Y:S01]  /*18e200*/  LDL.LU R98, [R1+0x28c] ;  /* 0x00028c0001627983 */ /* 0x002f220000300800 */
[----:B------:R-:W-:Y:S01]  /*18e210*/  LOP3.LUT P3, RZ, R0, 0x8, RZ, 0xc0, !PT ;  /* 0x0000000800ff7812 */ /* 0x000fe2000786c0ff */
[----:B------:R-:W-:-:S12]  /*18e220*/  IMAD.WIDE R8, R252, 0x4, R74 ;  /* 0x00000004fc087825 */ /* 0x000fd800078e024a */
[----:B------:R1:W-:Y:S01]  /*18e230*/  @P3 STG.E desc[UR40][R8.64], R97 ;  /* 0x0000006108003986 */ /* 0x0003e2000c101928 */
[----:B------:R-:W-:Y:S01]  /*18e240*/  LOP3.LUT P3, RZ, R0, 0x4, RZ, 0xc0, !PT ;  /* 0x0000000400ff7812 */ /* 0x000fe2000786c0ff */
[----:B-1----:R-:W-:Y:S01]  /*18e250*/  IMAD.WIDE R8, R252, 0x4, R72 ;  /* 0x00000004fc087825 */ /* 0x002fe200078e0248 */
[C---:B------:R-:W-:Y:S01]  /*18e260*/  LOP3.LUT P2, RZ, R53.reuse, 0x4000, RZ, 0xc0, !PT ;  /* 0x0000400035ff7812 */ /* 0x040fe2000784c0ff */
[----:B------:R-:W4:Y:S01]  /*18e270*/  LDL.LU R97, [R1+0x27c] ;  /* 0x00027c0001617983 */ /* 0x000f220000300800 */
[C---:B------:R-:W-:Y:S02]  /*18e280*/  LOP3.LUT P1, RZ, R53.reuse, 0x8000, RZ, 0xc0, !PT ;  /* 0x0000800035ff7812 */ /* 0x040fe4000782c0ff */
[C---:B------:R-:W-:Y:S02]  /*18e290*/  LOP3.LUT P0, RZ, R53.reuse, 0x10000, RZ, 0xc0, !PT ;  /* 0x0001000035ff7812 */ /* 0x040fe4000780c0ff */
[C---:B------:R-:W-:Y:S02]  /*18e2a0*/  LOP3.LUT P6, RZ, R53.reuse, 0x20000, RZ, 0xc0, !PT ;  /* 0x0002000035ff7812 */ /* 0x040fe400078cc0ff */
[----:B------:R-:W-:-:S03]  /*18e2b0*/  LOP3.LUT P5, RZ, R53, 0x40000, RZ, 0xc0, !PT ;  /* 0x0004000035ff7812 */ /* 0x000fc600078ac0ff */
[----:B--2---:R1:W-:Y:S01]  /*18e2c0*/  @P3 STG.E desc[UR40][R8.64], R96 ;  /* 0x0000006008003986 */ /* 0x0043e2000c101928 */
[----:B------:R-:W-:Y:S01]  /*18e2d0*/  LOP3.LUT P3, RZ, R0, 0x2, RZ, 0xc0, !PT ;  /* 0x0000000200ff7812 */ /* 0x000fe2000786c0ff */
[----:B-1----:R-:W-:Y:S02]  /*18e2e0*/  IMAD.WIDE R8, R252, 0x4, R70 ;  /* 0x00000004fc087825 */ /* 0x002fe400078e0246 */
        /* <DEDUP_REMOVED lines=13> */
[----:B---3--:R1:W-:Y:S02]  /*18e3c0*/  @P3 STG.E desc[UR40][R8.64], R19 ;  /* 0x0000001308003986 */ /* 0x0083e4000c101928 */
[----:B-1----:R-:W-:-:S05]  /*18e3d0*/  IMAD.WIDE R8, R101, 0x4, R76 ;  /* 0x0000000465087825 */ /* 0x002fca00078e024c */
[----:B------:R1:W-:Y:S02]  /*18e3e0*/  @P2 STG.E desc[UR40][R8.64], R10 ;  /* 0x0000000a08002986 */ /* 0x0003e4000c101928 */
[----:B-1----:R-:W-:-:S05]  /*18e3f0*/  IMAD.WIDE R8, R101, 0x4, R74 ;  /* 0x0000000465087825 */ /* 0x002fca00078e024a */
[----:B----4-:R1:W-:Y:S02]  /*18e400*/  @P1 STG.E desc[UR40][R8.64], R11 ;  /* 0x0000000b08001986 */ /* 0x0103e4000c101928 */
        /* <DEDUP_REMOVED lines=11> */
[----:B------:R-:W-:-:S02]  /*18e4c0*/  LOP3.LUT P4, RZ, R53, 0x80000, RZ, 0xc0, !PT ;  /* 0x0008000035ff7812 */ /* 0x000fc4000788c0ff */
[----:B------:R-:W-:Y:S01]  /*18e4d0*/  LOP3.LUT P0, RZ, R53, 0x100000, RZ, 0xc0, !PT ;  /* 0x0010000035ff7812 */ /* 0x000fe2000780c0ff */
[----:B------:R-:W2:Y:S01]  /*18e4e0*/  LDL.LU R99, [R1+0x3c] ;  /* 0x00003c0001637983 */ /* 0x000ea20000300800 */
[----:B------:R-:W-:-:S09]  /*18e4f0*/  IMAD.WIDE R8, R100, 0x4, R82 ;  /* 0x0000000464087825 */ /* 0x000fd200078e0252 */
[----:B------:R1:W-:Y:S02]  /*18e500*/  @P4 STG.E desc[UR40][R8.64], R97 ;  /* 0x0000006108004986 */ /* 0x0003e4000c101928 */
[----:B-1----:R-:W-:Y:S02]  /*18e510*/  IMAD.WIDE R8, R100, 0x4, R80 ;  /* 0x0000000464087825 */ /* 0x002fe400078e0250 */
        /* <DEDUP_REMOVED lines=14> */
[----:B------:R-:W3:Y:S02]  /*18e600*/  LDL.LU R252, [R1+0x3b0] ;  /* 0x0003b00001fc7983 */ /* 0x000ee40000300800 */
[----:B------:R-:W-:-:S02]  /*18e610*/  @P3 LOP3.LUT R3, R3, 0x1000000, RZ, 0xfc, !PT ;  /* 0x0100000003033812 */ /* 0x000fc400078efcff */
        /* <DEDUP_REMOVED lines=21> */
[----:B------:R-:W-:-:S04]  /*18e770*/  LOP3.LUT R3, R3, 0xefffffff, RZ, 0xc0, !PT ;  /* 0xefffffff03037812 */ /* 0x000fc800078ec0ff */
[----:B--2---:R1:W-:Y:S07]  /*18e780*/  @P5 STG.E desc[UR40][R8.64], R11 ;  /* 0x0000000b08005986 */ /* 0x0043ee000c101928 */
[----:B------:R-:W-:Y:S02]  /*18e790*/  @P3 LOP3.LUT R3, R3, 0x10000000, RZ, 0xfc, !PT ;  /* 0x1000000003033812 */ /* 0x000fe400078efcff */
[----:B------:R-:W-:Y:S01]  /*18e7a0*/  LOP3.LUT P3, RZ, R53, 0x1000000, RZ, 0xc0, !PT ;  /* 0x0100000035ff7812 */ /* 0x000fe2000786c0ff */
[C---:B-1----:R-:W-:Y:S01]  /*18e7b0*/  IMAD.WIDE R8, R100.reuse, 0x4, R74 ;  /* 0x0000000464087825 */ /* 0x042fe200078e024a */
[----:B------:R-:W2:Y:S04]  /*18e7c0*/  LDL.LU R11, [R1+0x2cd8] ;  /* 0x002cd800010b7983 */ /* 0x000ea80000300800 */
[----:B------:R1:W-:Y:S04]  /*18e7d0*/  @P4 STG.E desc[UR40][R8.64], R102 ;  /* 0x0000006608004986 */ /* 0x0003e8000c101928 */
[----:B------:R-:W4:Y:S01]  /*18e7e0*/  LDL.LU R10, [R1+0x380] ;  /* 0x00038000010a7983 */ /* 0x000f220000300800 */
        /* <DEDUP_REMOVED lines=8> */
[----:B------:R-:W2:Y:S04]  /*18e870*/  LDL.LU R100, [R1+0x350] ;  /* 0x0003500001647983 */ /* 0x000ea80000300800 */
[----:B-1----:R-:W2:Y:S01]  /*18e880*/  LDL.LU R99, [R1+0x340] ;  /* 0x0003400001637983 */ /* 0x002ea20000300800 */
[----:B------:R-:W-:-:S05]  /*18e890*/  IMAD.WIDE R8, R97, 0x4, R84 ;  /* 0x0000000461087825 */ /* 0x000fca00078e0254 */
        /* <DEDUP_REMOVED lines=22> */
[C---:B------:R-:W-:Y:S01]  /*18ea00*/  LOP3.LUT P0, RZ, R54.reuse, 0x8, RZ, 0xc0, !PT ;  /* 0x0000000836ff7812 */ /* 0x040fe2000780c0ff */
[----:B-1----:R-:W-:Y:S01]  /*18ea10*/  IMAD.WIDE R8, R97, 0x4, R70 ;  /* 0x0000000461087825 */ /* 0x002fe200078e0246 */
[C---:B------:R-:W-:Y:S01]  /*18ea20*/  LOP3.LUT P6, RZ, R54.reuse, 0x10, RZ, 0xc0, !PT ;  /* 0x0000001036ff7812 */ /* 0x040fe200078cc0ff */
[----:B------:R-:W3:Y:S04]  /*18ea30*/  LDL.LU R97, [R1+0x2ce0] ;  /* 0x002ce00001617983 */ /* 0x000ee80000300800 */
[----:B----4-:R2:W-:Y:S01]  /*18ea40*/  @P2 STG.E desc[UR40][R8.64], R10 ;  /* 0x0000000a08002986 */ /* 0x0105e2000c101928 */
[----:B------:R-:W-:Y:S01]  /*18ea50*/  LOP3.LUT P5, RZ, R54, 0x20, RZ, 0xc0, !PT ;  /* 0x0000002036ff7812 */ /* 0x000fe200078ac0ff */
[----:B--2---:R-:W-:-:S05]  /*18ea60*/  IMAD.WIDE R8, R11, 0x4, R84 ;  /* 0x000000040b087825 */ /* 0x004fca00078e0254 */
        /* <DEDUP_REMOVED lines=32> */
[----:B--2---:R1:W-:Y:S04]  /*18ec70*/  @P0 STG.E desc[UR40][R8.64], R98 ;  /* 0x0000006208000986 */ /* 0x0043e8000c101928 */
[----:B-1----:R-:W2:Y:S04]  /*18ec80*/  LDL.LU R98, [R1+0x3f4] ;  /* 0x0003f40001627983 */ /* 0x002ea80000300800 */
[----:B------:R-:W2:Y:S01]  /*18ec90*/  LDL.LU R252, [R1+0x3e4] ;  /* 0x0003e40001fc7983 */ /* 0x000ea20000300800 */
[----:B------:R-:W-:-:S03]  /*18eca0*/  LOP3.LUT R3, R3, 0xfffdffff, RZ, 0xc0, !PT ;  /* 0xfffdffff03037812 */ /* 0x000fc600078ec0ff */
[----:B------:R-:W2:Y:S01]  /*18ecb0*/  LDL.LU R55, [R1+0x3d4] ;  /* 0x0003d40001377983 */ /* 0x000ea20000300800 */
[----:B------:R-:W-:Y:S02]  /*18ecc0*/  @P3 LOP3.LUT R3, R3, 0x20000, RZ, 0xfc, !PT ;  /* 0x0002000003033812 */ /* 0x000fe400078efcff */
[----:B------:R-:W-:Y:S01]  /*18ecd0*/  LOP3.LUT P3, RZ, R54, 0x4000, RZ, 0xc0, !PT ;  /* 0x0000400036ff7812 */ /* 0x000fe2000786c0ff */
[----:B------:R-:W2:Y:S01]  /*18ece0*/  LDL.LU R16, [R1+0x394] ;  /* 0x0003940001107983 */ /* 0x000ea20000300800 */
[----:B------:R-:W-:-:S03]  /*18ecf0*/  LOP3.LUT R3, R3, 0xfffbffff, RZ, 0xc0, !PT ;  /* 0xfffbffff03037812 */ /* 0x000fc600078ec0ff */
[----:B------:R-:W2:Y:S01]  /*18ed00*/  LDL.LU R18, [R1+0x384] ;  /* 0x0003840001127983 */ /* 0x000ea20000300800 */
[C---:B------:R-:W-:Y:S02]  /*18ed10*/  LOP3.LUT P6, RZ, R54.reuse, 0x100, RZ, 0xc0, !PT ;  /* 0x0000010036ff7812 */ /* 0x040fe400078cc0ff */
[C---:B------:R-:W-:Y:S01]  /*18ed20*/  LOP3.LUT P5, RZ, R54.reuse, 0x200, RZ, 0xc0, !PT ;  /* 0x0000020036ff7812 */ /* 0x040fe200078ac0ff */
[----:B------:R-:W-:Y:S01]  /*18ed30*/  IMAD.WIDE R8, R11, 0x4, R72 ;  /* 0x000000040b087825 */ /* 0x000fe200078e0248 */
[----:B------:R-:W2:Y:S03]  /*18ed40*/  LDL.LU R19, [R1+0x374] ;  /* 0x0003740001137983 */ /* 0x000ea60000300800 */
[----:B------:R-:W-:Y:S02]  /*18ed50*/  @P3 LOP3.LUT R3, R3, 0x40000, RZ, 0xfc, !PT ;  /* 0x0004000003033812 */ /* 0x000fe400078efcff */
[----:B------:R-:W-:-:S02]  /*18ed60*/  LOP3.LUT P3, RZ, R54, 0x2000, RZ, 0xc0, !PT ;  /* 0x0000200036ff7812 */ /* 0x000fc4000786c0ff */
[----:B------:R-:W-:Y:S02]  /*18ed70*/  LOP3.LUT R3, R3, 0xfff7ffff, RZ, 0xc0, !PT ;  /* 0xfff7ffff03037812 */ /* 0x000fe400078ec0ff */
[----:B------:R-:W-:-:S09]  /*18ed80*/  LOP3.LUT P4, RZ, R54, 0x400, RZ, 0xc0, !PT ;  /* 0x0000040036ff7812 */ /* 0x000fd2000788c0ff */
[----:B------:R-:W-:Y:S02]  /*18ed90*/  @P3 LOP3.LUT R3, R3, 0x80000, RZ, 0xfc, !PT ;  /* 0x0008000003033812 */ /* 0x000fe400078efcff */
[----:B------:R-:W-:Y:S01]  /*18eda0*/  LOP3.LUT P3, RZ, R54, 0x1000, RZ, 0xc0, !PT ;  /* 0x0000100036ff7812 */ /* 0x000fe2000786c0ff */
[----:B---3--:R1:W-:Y:S01]  /*18edb0*/  @P6 STG.E desc[UR40][R8.64], R10 ;  /* 0x0000000a08006986 */ /* 0x0083e2000c101928 */
[----:B------:R-:W-:Y:S01]  /*18edc0*/  LOP3.LUT R3, R3, 0xffefffff, RZ, 0xc0, !PT ;  /* 0xffefffff03037812 */ /* 0x000fe200078ec0ff */
[----:B-1----:R-:W-:-:S10]  /*18edd0*/  IMAD.WIDE R8, R11, 0x4, R70 ;  /* 0x000000040b087825 */ /* 0x002fd400078e0246 */
[----:B------:R-:W-:Y:S01]  /*18ede0*/  @P3 LOP3.LUT R3, R3, 0x100000, RZ, 0xfc, !PT ;  /* 0x0010000003033812 */ /* 0x000fe200078efcff */
[----:B------:R-:W3:Y:S01]  /*18edf0*/  LDL.LU R10, [R1+0x364] ;  /* 0x00036400010a7983 */ /* 0x000ee20000300800 */
[----:B------:R-:W-:-:S03]  /*18ee00*/  LOP3.LUT P3, RZ, R54, 0x800, RZ, 0xc0, !PT ;  /* 0x0000080036ff7812 */ /* 0x000fc6000786c0ff */
[----:B----4-:R1:W-:Y:S04]  /*18ee10*/  @P5 STG.E desc[UR40][R8.64], R102 ;  /* 0x0000006608005986 */ /* 0x0103e8000c101928 */
[----:B------:R-:W4:Y:S01]  /*18ee20*/  LDL.LU R11, [R1+0x354] ;  /* 0x00035400010b7983 */ /* 0x000f220000300800 */
[----:B-1----:R-:W-:-:S03]  /*18ee30*/  IMAD.WIDE R8, R17, 0x4, R84 ;  /* 0x0000000411087825 */ /* 0x002fc600078e0254 */
[----:B------:R-:W3:Y:S04]  /*18ee40*/  LDL.LU R102, [R1+0x344] ;  /* 0x0003440001667983 */ /* 0x000ee80000300800 */
[----:B------:R1:W-:Y:S02]  /*18ee50*/  @P4 STG.E desc[UR40][R8.64], R101 ;  /* 0x0000006508004986 */ /* 0x0003e4000c101928 */
[----:B-1----:R-:W-:Y:S02]  /*18ee60*/  IMAD.WIDE R8, R17, 0x4, R82 ;  /* 0x0000000411087825 */ /* 0x002fe400078e0252 */
[----:B------:R-:W3:Y:S04]  /*18ee70*/  LDL.LU R101, [R1+0x334] ;  /* 0x0003340001657983 */ /* 0x000ee80000300800 */
[----:B------:R1:W-:Y:S01]  /*18ee80*/  @P3 STG.E desc[UR40][R8.64], R100 ;  /* 0x0000006408003986 */ /* 0x0003e2000c101928 */
[----:B------:R-:W-:Y:S01]  /*18ee90*/  LOP3.LUT P3, RZ, R3, 0x100000, RZ, 0xc0, !PT ;  /* 0x0010000003ff7812 */ /* 0x000fe2000786c0ff */
[----:B-1----:R-:W-:-:S02]  /*18eea0*/  IMAD.WIDE R8, R17, 0x4, R80 ;  /* 0x0000000411087825 */ /* 0x002fc400078e0250 */
[----:B------:R-:W3:Y:S10]  /*18eeb0*/  LDL.LU R100, [R1+0x324] ;  /* 0x0003240001647983 */ /* 0x000ef40000300800 */
[----:B------:R1:W-:Y:S01]  /*18eec0*/  @P3 STG.E desc[UR40][R8.64], R99 ;  /* 0x0000006308003986 */ /* 0x0003e2000c101928 */
[----:B------:R-:W-:-:S03]  /*18eed0*/  LOP3.LUT P3, RZ, R3, 0x80000, RZ, 0xc0, !PT ;  /* 0x0008000003ff7812 */ /* 0x000fc6000786c0ff */
[----:B-1----:R-:W4:Y:S01]  /*18eee0*/  LDL.LU R99, [R1+0x314] ;  /* 0x0003140001637983 */ /* 0x002f220000300800 */
[----:B------:R-:W-:-:S09]  /*18eef0*/  IMAD.WIDE R8, R17, 0x4, R78 ;  /* 0x0000000411087825 */ /* 0x000fd200078e024e */
[----:B--2---:R1:W-:Y:S04]  /*18ef00*/  @P3 STG.E desc[UR40][R8.64], R98 ;  /* 0x0000006208003986 */ /* 0x0043e8000c101928 */
[----:B-1----:R-:W2:Y:S01]  /*18ef10*/  LDL.LU R98, [R1+0x24] ;  /* 0x0000240001627983 */ /* 0x002ea20000300800 */
        /* <DEDUP_REMOVED lines=19> */
[----:B---3--:R1:W-:Y:S01]  /*18f050*/  @P3 STG.E desc[UR40][R8.64], R10 ;  /* 0x0000000a08003986 */ /* 0x0083e2000c101928 */
        /* <DEDUP_REMOVED lines=14> */
[----:B-1----:R-:W-:Y:S02]  /*18f140*/  IMAD.WIDE R8, R97, 0x4, R70 ;  /* 0x0000000461087825 */ /* 0x002fe400078e0246 */
[----:B------:R-:W3:Y:S04]  /*18f150*/  LDL.LU R97, [R1+0x2ce4] ;  /* 0x002ce40001617983 */ /* 0x000ee80000300800 */
[----:B------:R-:W4:Y:S04]  /*18f160*/  LDL.LU R102, [R1+0x2cec] ;  /* 0x002cec0001667983 */ /* 0x000f280000300800 */
[----:B--2---:R1:W-:Y:S04]  /*18f170*/  @P4 STG.E desc[UR40][R8.64], R98 ;  /* 0x0000006208004986 */ /* 0x0043e8000c101928 */
[----:B-1----:R-:W2:Y:S04]  /*18f180*/  LDL.LU R98, [R1+0x3c8] ;  /* 0x0003c80001627983 */ /* 0x002ea80000300800 */
[----:B------:R-:W4:Y:S04]  /*18f190*/  LDL.LU R19, [R1+0x3b8] ;  /* 0x0003b80001137983 */ /* 0x000f280000300800 */
[----:B------:R-:W4:Y:S04]  /*18f1a0*/  LDL.LU R10, [R1+0x3a8] ;  /* 0x0003a800010a7983 */ /* 0x000f280000300800 */
[----:B------:R-:W4:Y:S04]  /*18f1b0*/  LDL.LU R101, [R1+0x3f8] ;  /* 0x0003f80001657983 */ /* 0x000f280000300800 */
[----:B------:R-:W4:Y:S01]  /*18f1c0*/  LDL.LU R100, [R1+0x3e8] ;  /* 0x0003e80001647983 */ /* 0x000f220000300800 */
[----:B------:R-:W-:-:S03]  /*18f1d0*/  LOP3.LUT P0, RZ, R54, 0x4000000, RZ, 0xc0, !PT ;  /* 0x0400000036ff7812 */ /* 0x000fc6000780c0ff */
[----:B------:R-:W4:Y:S04]  /*18f1e0*/  LDL.LU R99, [R1+0x3d8] ;  /* 0x0003d80001637983 */ /* 0x000f280000300800 */
[----:B------:R-:W4:Y:S01]  /*18f1f0*/  LDL.LU R11, [R1+0x2ce8] ;  /* 0x002ce800010b7983 */ /* 0x000f220000300800 */
[----:B------:R-:W-:Y:S01]  /*18f200*/  LOP3.LUT P3, RZ, R50, 0x40, RZ, 0xc0, !PT ;  /* 0x0000004032ff7812 */ /* 0x000fe2000786c0ff */
[----:B---3--:R-:W-:-:S05]  /*18f210*/  IMAD.WIDE R8, R97, 0x4, R84 ;  /* 0x0000000461087825 */ /* 0x008fca00078e0254 */
[----:B--2---:R1:W-:Y:S04]  /*18f220*/  @P0 STG.E desc[UR40][R8.64], R98 ;  /* 0x0000006208000986 */ /* 0x0043e8000c101928 */
[----:B-1----:R-:W2:Y:S01]  /*18f230*/  LDL.LU R98, [R1+0x398] ;  /* 0x0003980001627983 */ /* 0x002ea20000300800 */
[----:B------:R-:W-:-:S03]  /*18f240*/  LOP3.LUT R3, R3, 0xffffffdf, RZ, 0xc0, !PT ;  /* 0xffffffdf03037812 */ /* 0x000fc600078ec0ff */
        /* <DEDUP_REMOVED lines=9> */
[----:B------:R-:W-:Y:S01]  /*18f2e0*/  LOP3.LUT P5, RZ, R54, 0x10000000, RZ, 0xc0, !PT ;  /* 0x1000000036ff7812 */ /* 0x000fe200078ac0ff */
        /* <DEDUP_REMOVED lines=30> */
[----:B-1----:R-:W-:Y:S02]  /*18f4d0*/  IMAD.WIDE R8, R97, 0x4, R76 ;  /* 0x0000000461087825 */ /* 0x002fe400078e024c */
        /* <DEDUP_REMOVED lines=47> */
[----:B--2---:R1:W-:Y:S04]  /*18f7d0*/  @P4 STG.E desc[UR40][R8.64], R98 ;  /* 0x0000006208004986 */ /* 0x0043e8000c101928 */
[----:B-1----:R-:W2:Y:S04]  /*18f7e0*/  LDL.LU R98, [R1+0x3fc] ;  /* 0x0003fc0001627983 */ /* 0x002ea80000300800 */
[----:B------:R-:W3:Y:S04]  /*18f7f0*/  LDL.LU R10, [R1+0x3ec] ;  /* 0x0003ec00010a7983 */ /* 0x000ee80000300800 */
[----:B------:R-:W4:Y:S04]  /*18f800*/  LDL.LU R100, [R1+0x3dc] ;  /* 0x0003dc0001647983 */ /* 0x000f280000300800 */
[----:B------:R-:W3:Y:S04]  /*18f810*/  LDL.LU R11, [R1+0x39c] ;  /* 0x00039c00010b7983 */ /* 0x000ee80000300800 */
[----:B------:R-:W3:Y:S04]  /*18f820*/  LDL.LU R101, [R1+0x38c] ;  /* 0x00038c0001657983 */ /* 0x000ee80000300800 */
[----:B------:R-:W3:Y:S04]  /*18f830*/  LDL.LU R99, [R1+0x37c] ;  /* 0x00037c0001637983 */ /* 0x000ee80000300800 */
[----:B------:R-:W3:Y:S01]  /*18f840*/  LDL.LU R18, [R1+0x2cf0] ;  /* 0x002cf00001127983 */ /* 0x000ee20000300800 */
[----:B------:R-:W-:Y:S01]  /*18f850*/  LOP3.LUT P0, RZ, R50, 0x2000, RZ, 0xc0, !PT ;  /* 0x0000200032ff7812 */ /* 0x000fe2000780c0ff */
        /* <DEDUP_REMOVED lines=20> */
[C---:B------:R-:W-:Y:S01]  /*18f9a0*/  LOP3.LUT P3, RZ, R50.reuse, 0x100000, RZ, 0xc0, !PT ;  /* 0x0010000032ff7812 */ /* 0x040fe2000786c0ff */
[----:B------:R-:W2:Y:S01]  /*18f9b0*/  LDL.LU R55, [R1+0x33c] ;  /* 0x00033c0001377983 */ /* 0x000ea20000300800 */
[----:B------:R-:W-:Y:S02]  /*18f9c0*/  LOP3.LUT R3, R3, 0xfffffffb, RZ, 0xc0, !PT ;  /* 0xfffffffb03037812 */ /* 0x000fe400078ec0ff */
[C---:B------:R-:W-:Y:S01]  /*18f9d0*/  LOP3.LUT P6, RZ, R50.reuse, 0x4000, RZ, 0xc0, !PT ;  /* 0x0000400032ff7812 */ /* 0x040fe200078cc0ff */
[----:B------:R-:W2:Y:S01]  /*18f9e0*/  LDL.LU R16, [R1+0x32c] ;  /* 0x00032c0001107983 */ /* 0x000ea20000300800 */
[----:B------:R-:W-:-:S07]  /*18f9f0*/  LOP3.LUT P5, RZ, R50, 0x8000, RZ, 0xc0, !PT ;  /* 0x0000800032ff7812 */ /* 0x000fce00078ac0ff */
[----:B------:R-:W-:Y:S02]  /*18fa00*/  @P3 LOP3.LUT R3, R3, 0x4, RZ, 0xfc, !PT ;  /* 0x0000000403033812 */ /* 0x000fe400078efcff */
[----:B------:R-:W-:Y:S01]  /*18fa10*/  LOP3.LUT P3, RZ, R50, 0x80000, RZ, 0xc0, !PT ;  /* 0x0008000032ff7812 */ /* 0x000fe2000786c0ff */
[----:B------:R-:W-:Y:S01]  /*18fa20*/  IMAD.WIDE R8, R102, 0x4, R76 ;  /* 0x0000000466087825 */ /* 0x000fe200078e024c */
[----:B------:R-:W-:-:S04]  /*18fa30*/  LOP3.LUT R3, R3, 0xfffffff7, RZ, 0xc0, !PT ;  /* 0xfffffff703037812 */ /* 0x000fc800078ec0ff */
[----:B---3--:R1:W-:Y:S07]  /*18fa40*/  @P6 STG.E desc[UR40][R8.64], R10 ;  /* 0x0000000a08006986 */ /* 0x0083ee000c101928 */
[----:B------:R-:W-:Y:S02]  /*18fa50*/  @P3 LOP3.LUT R3, R3, 0x8, RZ, 0xfc, !PT ;  /* 0x0000000803033812 */ /* 0x000fe400078efcff */
[----:B------:R-:W-:Y:S01]  /*18fa60*/  LOP3.LUT P3, RZ, R50, 0x40000, RZ, 0xc0, !PT ;  /* 0x0004000032ff7812 */ /* 0x000fe2000786c0ff */
[----:B-1----:R-:W-:Y:S01]  /*18fa70*/  IMAD.WIDE R8, R102, 0x4, R74 ;  /* 0x0000000466087825 */ /* 0x002fe200078e024a */
[----:B------:R-:W-:-:S04]  /*18fa80*/  LOP3.LUT P4, RZ, R50, 0x10000, RZ, 0xc0, !PT ;  /* 0x0001000032ff7812 */ /* 0x000fc8000788c0ff */
[----:B----4-:R1:W-:Y:S01]  /*18fa90*/  @P5 STG.E desc[UR40][R8.64], R100 ;  /* 0x0000006408005986 */ /* 0x0103e2000c101928 */
[----:B------:R-:W-:-:S03]  /*18faa0*/  LOP3.LUT R3, R3, 0xffffffef, RZ, 0xc0, !PT ;  /* 0xffffffef03037812 */ /* 0x000fc600078ec0ff */
[----:B-1----:R-:W3:Y:S04]  /*18fab0*/  LDL.LU R100, [R1+0x2cf4] ;  /* 0x002cf40001647983 */ /* 0x002ee80000300800 */
[----:B------:R-:W4:Y:S01]  /*18fac0*/  LDL.LU R17, [R1+0x31c] ;  /* 0x00031c0001117983 */ /* 0x000f220000300800 */
[----:B------:R-:W-:Y:S02]  /*18fad0*/  @P3 LOP3.LUT R3, R3, 0x10, RZ, 0xfc, !PT ;  /* 0x0000001003033812 */ /* 0x000fe400078efcff */
[----:B------:R-:W-:Y:S01]  /*18fae0*/  LOP3.LUT P3, RZ, R50, 0x20000, RZ, 0xc0, !PT ;  /* 0x0002000032ff7812 */ /* 0x000fe2000786c0ff */
[C---:B------:R-:W-:Y:S01]  /*18faf0*/  IMAD.WIDE R8, R102.reuse, 0x4, R72 ;  /* 0x0000000466087825 */ /* 0x040fe200078e0248 */
[----:B------:R-:W3:Y:S04]  /*18fb00*/  LDL.LU R19, [R1+0x2c] ;  /* 0x00002c0001137983 */ /* 0x000ee80000300800 */
[----:B------:R1:W-:Y:S04]  /*18fb10*/  @P4 STG.E desc[UR40][R8.64], R11 ;  /* 0x0000000b08004986 */ /* 0x0003e8000c101928 */
[----:B------:R-:W3:Y:S01]  /*18fb20*/  LDL.LU R10, [R1+0x740] ;  /* 0x00074000010a7983 */ /* 0x000ee20000300800 */
[----:B-1----:R-:W-:-:S03]  /*18fb30*/  IMAD.WIDE R8, R102, 0x4, R70 ;  /* 0x0000000466087825 */ /* 0x002fc600078e0246 */
        /* <DEDUP_REMOVED lines=26> */
[----:B----4-:R1:W-:Y:S01]  /*18fce0*/  @P3 STG.E desc[UR40][R8.64], R17 ;  /* 0x0000001108003986 */ /* 0x0103e2000c101928 */
[----:B------:R-:W-:Y:S02]  /*18fcf0*/  LOP3.LUT P3, RZ, R51, 0x20000000, RZ, 0xc0, !PT ;  /* 0x2000000033ff7812 */ /* 0x000fe4000786c0ff */
[C---:B------:R-:W-:Y:S02]  /*18fd00*/  LOP3.LUT P2, RZ, R50.reuse, 0x4000000, RZ, 0xc0, !PT ;  /* 0x0400000032ff7812 */ /* 0x040fe4000784c0ff */
[----:B------:R-:W-:Y:S01]  /*18fd10*/  LOP3.LUT P1, RZ, R50, 0x8000000, RZ, 0xc0, !PT ;  /* 0x0800000032ff7812 */ /* 0x000fe2000782c0ff */
[----:B-1----:R-:W-:-:S08]  /*18fd20*/  IMAD.WIDE R8, R18, 0x4, R70 ;  /* 0x0000000412087825 */ /* 0x002fd000078e0246 */
[----:B---3--:R1:W-:Y:S01]  /*18fd30*/  @P3 STG.E desc[UR40][R8.64], R19 ;  /* 0x0000001308003986 */ /* 0x0083e2000c101928 */
        /* <DEDUP_REMOVED lines=41> */
[----:B------:R-:W-:-:S03]  /*18ffd0*/  IMAD.WIDE R8, R100, 0x4, R70 ;  /* 0x0000000464087825 */ /* 0x000fc600078e0246 */
[----:B------:R-:W2:Y:S04]  /*18ffe0*/  LDL.LU R101, [R1+0x2cfc] ;  /* 0x002cfc0001657983 */ /* 0x000ea80000300800 */
        /* <DEDUP_REMOVED lines=9> */
[----:B------:R-:W-:Y:S01]  /*190080*/  LOP3.LUT P5, RZ, R49, 0x4, RZ, 0xc0, !PT ;  /* 0x0000000431ff7812 */ /* 0x000fe200078ac0ff */
[----:B------:R-:W2:Y:S04]  /*190090*/  LDL.LU R17, [R1+0x664] ;  /* 0x0006640001117983 */ /* 0x000ea80000300800 */
[----:B------:R-:W-:Y:S01]  /*1900a0*/  @P3 LOP3.LUT R51, R51, 0x4000000, RZ, 0xfc, !PT ;  /* 0x0400000033333812 */ /* 0x000fe200078efcff */
[----:B------:R-:W2:Y:S01]  /*1900b0*/  LDL.LU R18, [R1+0x644] ;  /* 0x0006440001127983 */ /* 0x000ea20000300800 */
        /* <DEDUP_REMOVED lines=11> */
[----:B----4-:R1:W-:Y:S02]  /*190170*/  @P5 STG.E desc[UR40][R8.64], R10 ;  /* 0x0000000a08005986 */ /* 0x0103e4000c101928 */
[C---:B-1----:R-:W-:Y:S02]  /*190180*/  IMAD.WIDE R8, R252.reuse, 0x4, R82 ;  /* 0x00000004fc087825 */ /* 0x042fe400078e0252 */
[----:B------:R-:W4:Y:S04]  /*190190*/  LDL.LU R10, [R1+0x624] ;  /* 0x00062400010a7983 */ /* 0x000f280000300800 */
[----:B------:R1:W-:Y:S02]  /*1901a0*/  @P4 STG.E desc[UR40][R8.64], R11 ;  /* 0x0000000b08004986 */ /* 0x0003e4000c101928 */
[----:B-1----:R-:W-:-:S02]  /*1901b0*/  IMAD.WIDE R8, R252, 0x4, R80 ;  /* 0x00000004fc087825 */ /* 0x002fc400078e0250 */
[----:B------:R-:W3:Y:S04]  /*1901c0*/  LDL.LU R11, [R1+0x614] ;  /* 0x00061400010b7983 */ /* 0x000ee80000300800 */
[----:B------:R1:W-:Y:S01]  /*1901d0*/  @P3 STG.E desc[UR40][R8.64], R102 ;  /* 0x0000006608003986 */ /* 0x0003e2000c101928 */
[C---:B------:R-:W-:Y:S01]  /*1901e0*/  LOP3.LUT P3, RZ, R51.reuse, 0x10000000, RZ, 0xc0, !PT ;  /* 0x1000000033ff7812 */ /* 0x040fe2000786c0ff */
[----:B-1----:R-:W-:Y:S02]  /*1901f0*/  IMAD.WIDE R8, R252, 0x4, R78 ;  /* 0x00000004fc087825 */ /* 0x002fe400078e024e */
        /* <DEDUP_REMOVED lines=37> */
[C---:B-1----:R-:W-:Y:S02]  /*190450*/  IMAD.WIDE R8, R101.reuse, 0x4, R72 ;  /* 0x0000000465087825 */ /* 0x042fe400078e0248 */
[----:B------:R-:W3:Y:S04]  /*190460*/  LDL.LU R11, [R1+0x2d08] ;  /* 0x002d0800010b7983 */ /* 0x000ee80000300800 */
        /* <DEDUP_REMOVED lines=9> */
[----:B------:R-:W3:Y:S01]  /*190500*/  LDL.LU R102, [R1+0x4e4] ;  /* 0x0004e40001667983 */ /* 0x000ee20000300800 */
[----:B------:R-:W-:-:S03]  /*190510*/  LOP3.LUT P0, RZ, R49, 0x80000, RZ, 0xc0, !PT ;  /* 0x0008000031ff7812 */ /* 0x000fc6000780c0ff */
[----:B------:R-:W3:Y:S01]  /*190520*/  LDL.LU R101, [R1+0x14] ;  /* 0x0000140001657983 */ /* 0x000ee20000300800 */
[----:B------:R-:W-:-:S03]  /*190530*/  IMAD.WIDE R8, R100, 0x4, R82 ;  /* 0x0000000464087825 */ /* 0x000fc600078e0252 */
[----:B------:R-:W3:Y:S01]  /*190540*/  LDL.LU R99, [R1+0x2d04] ;  /* 0x002d040001637983 */ /* 0x000ee20000300800 */
        /* <DEDUP_REMOVED lines=14> */
[----:B--2---:R1:W-:Y:S04]  /*190630*/  @P0 STG.E desc[UR40][R8.64], R98 ;  /* 0x0000006208000986 */ /* 0x0043e8000c101928 */
[----:B-1----:R-:W2:Y:S04]  /*190640*/  LDL.LU R98, [R1+0x4d4] ;  /* 0x0004d40001627983 */ /* 0x002ea80000300800 */
[----:B------:R-:W2:Y:S04]  /*190650*/  LDL.LU R0, [R1+0x748] ;  /* 0x0007480001007983 */ /* 0x000ea80000300800 */
[----:B------:R-:W2:Y:S01]  /*190660*/  LDL.LU R252, [R1+0x668] ;  /* 0x0006680001fc7983 */ /* 0x000ea20000300800 */
[----:B------:R-:W-:-:S02]  /*190670*/  @P3 LOP3.LUT R51, R51, 0x20000, RZ, 0xfc, !PT ;  /* 0x0002000033333812 */ /* 0x000fc400078efcff */
[----:B------:R-:W-:Y:S01]  /*190680*/  LOP3.LUT P3, RZ, R49, 0x4000000, RZ, 0xc0, !PT ;  /* 0x0400000031ff7812 */ /* 0x000fe2000786c0ff */
[----:B------:R-:W2:Y:S01]  /*190690*/  LDL.LU R55, [R1+0x648] ;  /* 0x0006480001377983 */ /* 0x000ea20000300800 */
[----:B------:R-:W-:-:S03]  /*1906a0*/  LOP3.LUT R51, R51, 0xfffbffff, RZ, 0xc0, !PT ;  /* 0xfffbffff33337812 */ /* 0x000fc600078ec0ff */
[----:B------:R-:W2:Y:S01]  /*1906b0*/  LDL.LU R16, [R1+0x638] ;  /* 0x0006380001107983 */ /* 0x000ea20000300800 */
[C---:B------:R-:W-:Y:S02]  /*1906c0*/  LOP3.LUT P6, RZ, R49.reuse, 0x100000, RZ, 0xc0, !PT ;  /* 0x0010000031ff7812 */ /* 0x040fe400078cc0ff */
[----:B------:R-:W-:Y:S01]  /*1906d0*/  LOP3.LUT P5, RZ, R49, 0x200000, RZ, 0xc0, !PT ;  /* 0x0020000031ff7812 */ /* 0x000fe200078ac0ff */
        /* <DEDUP_REMOVED lines=14> */
[----:B---3--:R1:W-:Y:S02]  /*1907c0*/  @P5 STG.E desc[UR40][R8.64], R19 ;  /* 0x0000001308005986 */ /* 0x0083e4000c101928 */
[C---:B-1----:R-:W-:Y:S02]  /*1907d0*/  IMAD.WIDE R8, R100.reuse, 0x4, R76 ;  /* 0x0000000464087825 */ /* 0x042fe400078e024c */
[----:B------:R-:W3:Y:S04]  /*1907e0*/  LDL.LU R19, [R1+0x5f8] ;  /* 0x0005f80001137983 */ /* 0x000ee80000300800 */
        /* <DEDUP_REMOVED lines=9> */
[----:B-1----:R-:W3:Y:S01]  /*190880*/  LDL.LU R101, [R1+0x598] ;  /* 0x0005980001657983 */ /* 0x002ee20000300800 */
[----:B------:R-:W-:-:S03]  /*190890*/  IMAD.WIDE R8, R100, 0x4, R70 ;  /* 0x0000000464087825 */ /* 0x000fc600078e0246 */
[----:B------:R-:W3:Y:S06]  /*1908a0*/  LDL.LU R100, [R1+0x588] ;  /* 0x0005880001647983 */ /* 0x000eec0000300800 */
        /* <DEDUP_REMOVED lines=24> */
[----:B---3--:R1:W-:Y:S01]  /*190a30*/  @P2 STG.E desc[UR40][R8.64], R19 ;  /* 0x0000001308002986 */ /* 0x0083e2000c101928 */
[C---:B------:R-:W-:Y:S01]  /*190a40*/  LOP3.LUT P6, RZ, R48.reuse, 0x8, RZ, 0xc0, !PT ;  /* 0x0000000830ff7812 */ /* 0x040fe200078cc0ff */
[----:B-1----:R-:W-:Y:S01]  /*190a50*/  IMAD.WIDE R8, R99, 0x4, R70 ;  /* 0x0000000463087825 */ /* 0x002fe200078e0246 */
[C---:B------:R-:W-:Y:S01]  /*190a60*/  LOP3.LUT P5, RZ, R48.reuse, 0x10, RZ, 0xc0, !PT ;  /* 0x0000001030ff7812 */ /* 0x040fe200078ac0ff */
[----:B------:R-:W3:Y:S04]  /*190a70*/  LDL.LU R99, [R1+0x2d10] ;  /* 0x002d100001637983 */ /* 0x000ee80000300800 */
        /* <DEDUP_REMOVED lines=59> */
[----:B-1----:R-:W-:Y:S02]  /*190e30*/  IMAD.WIDE R8, R11, 0x4, R70 ;  /* 0x000000040b087825 */ /* 0x002fe400078e0246 */
[----:B------:R-:W3:Y:S04]  /*190e40*/  LDL.LU R10, [R1+0x59c] ;  /* 0x00059c00010a7983 */ /* 0x000ee80000300800 */
[----:B------:R1:W-:Y:S04]  /*190e50*/  @P4 STG.E desc[UR40][R8.64], R102 ;  /* 0x0000006608004986 */ /* 0x0003e8000c101928 */
[----:B------:R-:W3:Y:S01]  /*190e60*/  LDL.LU R11, [R1+0x58c] ;  /* 0x00058c00010b7983 */ /* 0x000ee20000300800 */
[----:B-1----:R-:W-:-:S03]  /*190e70*/  IMAD.WIDE R8, R17, 0x4, R84 ;  /* 0x0000000411087825 */ /* 0x002fc600078e0254 */
[----:B------:R-:W3:Y:S04]  /*190e80*/  LDL.LU R102, [R1+0x50c] ;  /* 0x00050c0001667983 */ /* 0x000ee80000300800 */
[----:B------:R1:W-:Y:S01]  /*190e90*/  @P3 STG.E desc[UR40][R8.64], R101 ;  /* 0x0000006508003986 */ /* 0x0003e2000c101928 */
[----:B------:R-:W-:Y:S01]  /*190ea0*/  LOP3.LUT P3, RZ, R51, 0x1000, RZ, 0xc0, !PT ;  /* 0x0000100033ff7812 */ /* 0x000fe2000786c0ff */
[----:B-1----:R-:W-:Y:S02]  /*190eb0*/  IMAD.WIDE R8, R17, 0x4, R82 ;  /* 0x0000000411087825 */ /* 0x002fe400078e0252 */
[----:B------:R-:W3:Y:S10]  /*190ec0*/  LDL.LU R101, [R1+0x4fc] ;  /* 0x0004fc0001657983 */ /* 0x000ef40000300800 */
        /* <DEDUP_REMOVED lines=53> */
[----:B------:R-:W-:Y:S01]  /*191220*/  LOP3.LUT R49, R49, 0xbfffffff, RZ, 0xc0, !PT ;  /* 0xbfffffff31317812 */ /* 0x000fe200078ec0ff */
[----:B------:R-:W-:Y:S01]  /*191230*/  IMAD.WIDE R8, R99, 0x4, R70 ;  /* 0x0000000463087825 */ /* 0x000fe200078e0246 */
[----:B------:R-:W-:Y:S01]  /*191240*/  LOP3.LUT P0, RZ, R48, 0x2000000, RZ, 0xc0, !PT ;  /* 0x0200000030ff7812 */ /* 0x000fe2000780c0ff */
[----:B------:R-:W4:Y:S08]  /*191250*/  LDL.LU R99, [R1+0x980] ;  /* 0x0009800001637983 */ /* 0x000f300000300800 */
        /* <DEDUP_REMOVED lines=45> */
[----:B------:R-:W4:Y:S10]  /*191530*/  LDL.LU R101, [R1] ;  /* 0x0000000001657983 */ /* 0x000f340000300800 */
        /* <DEDUP_REMOVED lines=34> */
[C---:B-1----:R-:W-:Y:S02]  /*191760*/  IMAD.WIDE R8, R11.reuse, 0x4, R72 ;  /* 0x000000040b087825 */ /* 0x042fe400078e0248 */
[----:B------:R-:W3:Y:S04]  /*191770*/  LDL.LU R19, [R1+0x2d24] ;  /* 0x002d240001137983 */ /* 0x000ee80000300800 */
[----:B------:R1:W-:Y:S02]  /*191780*/  @P0 STG.E desc[UR40][R8.64], R10 ;  /* 0x0000000a08000986 */ /* 0x0003e4000c101928 */
[----:B-1----:R-:W-:-:S05]  /*191790*/  IMAD.WIDE R8, R11, 0x4, R70 ;  /* 0x000000040b087825 */ /* 0x002fca00078e0246 */
[----:B------:R1:W-:Y:S02]  /*1917a0*/  @P6 STG.E desc[UR40][R8.64], R101 ;  /* 0x0000006508006986 */ /* 0x0003e4000c101928 */
[----:B-1----:R-:W-:-:S05]  /*1917b0*/  IMAD.WIDE R8, R102, 0x4, R84 ;  /* 0x0000000466087825 */ /* 0x002fca00078e0254 */
[----:B------:R1:W-:Y:S04]  /*1917c0*/  @P5 STG.E desc[UR40][R8.64], R100 ;  /* 0x0000006408005986 */ /* 0x0003e8000c101928 */
[----:B-1----:R-:W4:Y:S04]  /*1917d0*/  LDL.LU R100, [R1+0x9d4] ;  /* 0x0009d40001647983 */ /* 0x002f280000300800 */
[----:B------:R-:W2:Y:S04]  /*1917e0*/  LDL.LU R17, [R1+0x9b4] ;  /* 0x0009b40001117983 */ /* 0x000ea80000300800 */
        /* <DEDUP_REMOVED lines=21> */
[----:B----4-:R1:W-:Y:S04]  /*191940*/  @P0 STG.E desc[UR40][R8.64], R100 ;  /* 0x0000006408000986 */ /* 0x0103e8000c101928 */
[----:B-1----:R-:W4:Y:S04]  /*191950*/  LDL.LU R100, [R1+0x764] ;  /* 0x0007640001647983 */ /* 0x002f280000300800 */
        /* <DEDUP_REMOVED lines=13> */
[----:B------:R-:W-:-:S11]  /*191a30*/  LOP3.LUT R49, R49, 0xfbffffff, RZ, 0xc0, !PT ;  /* 0xfbffffff31317812 */ /* 0x000fd600078ec0ff */
[----:B------:R-:W-:Y:S02]  /*191a40*/  @P3 LOP3.LUT R49, R49, 0x4000000, RZ, 0xfc, !PT ;  /* 0x0400000031313812 */ /* 0x000fe400078efcff */
[----:B------:R-:W-:Y:S02]  /*191a50*/  LOP3.LUT P3, RZ, R47, 0x40000, RZ, 0xc0, !PT ;  /* 0x000400002fff7812 */ /* 0x000fe4000786c0ff */
[----:B------:R-:W-:Y:S01]  /*191a60*/  LOP3.LUT R49, R49, 0xf7ffffff, RZ, 0xc0, !PT ;  /* 0xf7ffffff31317812 */ /* 0x000fe200078ec0ff */
[----:B--2---:R1:W-:Y:S01]  /*191a70*/  @P6 STG.E desc[UR40][R8.64], R17 ;  /* 0x0000001108006986 */ /* 0x0043e2000c101928 */
[----:B------:R-:W-:-:S09]  /*191a80*/  LOP3.LUT P4, RZ, R47, 0x8000, RZ, 0xc0, !PT ;  /* 0x000080002fff7812 */ /* 0x000fd2000788c0ff */
[----:B------:R-:W-:Y:S02]  /*191a90*/  @P3 LOP3.LUT R49, R49, 0x8000000, RZ, 0xfc, !PT ;  /* 0x0800000031313812 */ /* 0x000fe400078efcff */
[----:B------:R-:W-:Y:S01]  /*191aa0*/  LOP3.LUT P3, RZ, R47, 0x20000, RZ, 0xc0, !PT ;  /* 0x000200002fff7812 */ /* 0x000fe2000786c0ff */
[----:B-1----:R-:W-:Y:S01]  /*191ab0*/  IMAD.WIDE R8, R102, 0x4, R76 ;  /* 0x0000000466087825 */ /* 0x002fe200078e024c */
[----:B------:R-:W-:Y:S01]  /*191ac0*/  LOP3.LUT R49, R49, 0xefffffff, RZ, 0xc0, !PT ;  /* 0xefffffff31317812 */ /* 0x000fe200078ec0ff */
[----:B------:R-:W2:Y:S04]  /*191ad0*/  LDL.LU R17, [R1+0x4c4] ;  /* 0x0004c40001117983 */ /* 0x000ea80000300800 */
[----:B------:R1:W-:Y:S06]  /*191ae0*/  @P5 STG.E desc[UR40][R8.64], R18 ;  /* 0x0000001208005986 */ /* 0x0003ec000c101928 */
[----:B------:R-:W-:-:S02]  /*191af0*/  @P3 LOP3.LUT R49, R49, 0x10000000, RZ, 0xfc, !PT ;  /* 0x1000000031313812 */ /* 0x000fc400078efcff */
[----:B------:R-:W-:Y:S01]  /*191b00*/  LOP3.LUT P3, RZ, R47, 0x10000, RZ, 0xc0, !PT ;  /* 0x000100002fff7812 */ /* 0x000fe2000786c0ff */
[C---:B-1----:R-:W-:Y:S01]  /*191b10*/  IMAD.WIDE R8, R102.reuse, 0x4, R74 ;  /* 0x0000000466087825 */ /* 0x042fe200078e024a */
[----:B------:R-:W2:Y:S04]  /*191b20*/  LDL.LU R18, [R1+0x4] ;  /* 0x0000040001127983 */ /* 0x000ea80000300800 */
[----:B------:R1:W-:Y:S02]  /*191b30*/  @P4 STG.E desc[UR40][R8.64], R10 ;  /* 0x0000000a08004986 */ /* 0x0003e4000c101928 */
[C---:B-1----:R-:W-:Y:S02]  /*191b40*/  IMAD.WIDE R8, R102.reuse, 0x4, R72 ;  /* 0x0000000466087825 */ /* 0x042fe400078e0248 */
[----:B------:R-:W2:Y:S04]  /*191b50*/  LDL.LU R10, [R1+0xa68] ;  /* 0x000a6800010a7983 */ /* 0x000ea80000300800 */
[----:B------:R1:W-:Y:S01]  /*191b60*/  @P3 STG.E desc[UR40][R8.64], R11 ;  /* 0x0000000b08003986 */ /* 0x0003e2000c101928 */
[----:B------:R-:W-:Y:S01]  /*191b70*/  LOP3.LUT P3, RZ, R49, 0x10000000, RZ, 0xc0, !PT ;  /* 0x1000000031ff7812 */ /* 0x000fe2000786c0ff */
[----:B-1----:R-:W-:-:S02]  /*191b80*/  IMAD.WIDE R8, R102, 0x4, R70 ;  /* 0x0000000466087825 */ /* 0x002fc400078e0246 */
[----:B------:R-:W2:Y:S10]  /*191b90*/  LDL.LU R11, [R1+0xa58] ;  /* 0x000a5800010b7983 */ /* 0x000eb40000300800 */
[----:B------:R1:W-:Y:S01]  /*191ba0*/  @P3 STG.E desc[UR40][R8.64], R101 ;  /* 0x0000006508003986 */ /* 0x0003e2000c101928 */
[----:B------:R-:W-:-:S03]  /*191bb0*/  LOP3.LUT P3, RZ, R49, 0x8000000, RZ, 0xc0, !PT ;  /* 0x0800000031ff7812 */ /* 0x000fc6000786c0ff */
[----:B------:R-:W2:Y:S04]  /*191bc0*/  LDL.LU R102, [R1+0x9d8] ;  /* 0x0009d80001667983 */ /* 0x000ea80000300800 */
[----:B-1----:R-:W2:Y:S01]  /*191bd0*/  LDL.LU R101, [R1+0x9b8] ;  /* 0x0009b80001657983 */ /* 0x002ea20000300800 */
[----:B------:R-:W-:-:S05]  /*191be0*/  IMAD.WIDE R8, R99, 0x4, R84 ;  /* 0x0000000463087825 */ /* 0x000fca00078e0254 */
[----:B----4-:R1:W-:Y:S04]  /*191bf0*/  @P3 STG.E desc[UR40][R8.64], R100 ;  /* 0x0000006408003986 */ /* 0x0103e8000c101928 */
[----:B-1----:R-:W4:Y:S01]  /*191c00*/  LDL.LU R100, [R1+0x998] ;  /* 0x0009980001647983 */ /* 0x002f220000300800 */
[----:B------:R-:W-:Y:S01]  /*191c10*/  LOP3.LUT P3, RZ, R49, 0x4000000, RZ, 0xc0, !PT ;  /* 0x0400000031ff7812 */ /* 0x000fe2000786c0ff */
[----:B------:R-:W-:-:S12]  /*191c20*/  IMAD.WIDE R8, R99, 0x4, R82 ;  /* 0x0000000463087825 */ /* 0x000fd800078e0252 */
        /* <DEDUP_REMOVED lines=17> */
[----:B--2---:R1:W-:Y:S01]  /*191d40*/  @P3 STG.E desc[UR40][R8.64], R17 ;  /* 0x0000001108003986 */ /* 0x0043e2000c101928 */
[----:B------:R-:W-:Y:S01]  /*191d50*/  LOP3.LUT P0, RZ, R47, 0x8000000, RZ, 0xc0, !PT ;  /* 0x080000002fff7812 */ /* 0x000fe2000780c0ff */
[----:B-1----:R-:W-:Y:S01]  /*191d60*/  IMAD.WIDE R8, R99, 0x4, R70 ;  /* 0x0000000463087825 */ /* 0x002fe200078e0246 */
[C---:B------:R-:W-:Y:S01]  /*191d70*/  LOP3.LUT P6, RZ, R47.reuse, 0x10000000, RZ, 0xc0, !PT ;  /* 0x100000002fff7812 */ /* 0x040fe200078cc0ff */
[----:B------:R-:W2:Y:S04]  /*191d80*/  LDL.LU R99, [R1+0x2d2c] ;  /* 0x002d2c0001637983 */ /* 0x000ea80000300800 */
        /* <DEDUP_REMOVED lines=12> */
[----:B----4-:R1:W-:Y:S04]  /*191e50*/  @P4 STG.E desc[UR40][R8.64], R100 ;  /* 0x0000006408004986 */ /* 0x0103e8000c101928 */
[----:B-1----:R-:W3:Y:S04]  /*191e60*/  LDL.LU R100, [R1+0x988] ;  /* 0x0009880001647983 */ /* 0x002ee80000300800 */
[----:B------:R-:W4:Y:S04]  /*191e70*/  LDL.LU R18, [R1+0x838] ;  /* 0x0008380001127983 */ /* 0x000f280000300800 */
[----:B------:R-:W2:Y:S04]  /*191e80*/  LDL.LU R10, [R1+0x788] ;  /* 0x00078800010a7983 */ /* 0x000ea80000300800 */
[----:B------:R-:W2:Y:S04]  /*191e90*/  LDL.LU R11, [R1+0x768] ;  /* 0x00076800010b7983 */ /* 0x000ea80000300800 */
[----:B------:R-:W2:Y:S04]  /*191ea0*/  LDL.LU R102, [R1+0x678] ;  /* 0x0006780001667983 */ /* 0x000ea80000300800 */
[----:B------:R-:W2:Y:S04]  /*191eb0*/  LDL.LU R101, [R1+0x658] ;  /* 0x0006580001657983 */ /* 0x000ea80000300800 */
[----:B------:R-:W2:Y:S01]  /*191ec0*/  LDL.LU R55, [R1+0x2d28] ;  /* 0x002d280001377983 */ /* 0x000ea20000300800 */
        /* <DEDUP_REMOVED lines=26> */
[C---:B------:R-:W-:Y:S01]  /*192070*/  LOP3.LUT P5, RZ, R46.reuse, 0x2, RZ, 0xc0, !PT ;  /* 0x000000022eff7812 */ /* 0x040fe200078ac0ff */
        /* <DEDUP_REMOVED lines=14> */
[----:B--2---:R1:W-:Y:S04]  /*192160*/  @P5 STG.E desc[UR40][R8.64], R10 ;  /* 0x0000000a08005986 */ /* 0x0043e8000c101928 */
[----:B------:R-:W2:Y:S01]  /*192170*/  LDL.LU R19, [R1+0x9dc] ;  /* 0x0009dc0001137983 */ /* 0x000ea20000300800 */
[----:B-1----:R-:W-:-:S03]  /*192180*/  IMAD.WIDE R8, R55, 0x4, R84 ;  /* 0x0000000437087825 */ /* 0x002fc600078e0254 */
[----:B------:R-:W2:Y:S04]  /*192190*/  LDL.LU R10, [R1+0x9bc] ;  /* 0x0009bc00010a7983 */ /* 0x000ea80000300800 */
[----:B------:R1:W-:Y:S02]  /*1921a0*/  @P4 STG.E desc[UR40][R8.64], R11 ;  /* 0x0000000b08004986 */ /* 0x0003e4000c101928 */
[----:B-1----:R-:W-:Y:S02]  /*1921b0*/  IMAD.WIDE R8, R55, 0x4, R82 ;  /* 0x0000000437087825 */ /* 0x002fe400078e0252 */
[----:B------:R-:W2:Y:S04]  /*1921c0*/  LDL.LU R11, [R1+0x99c] ;  /* 0x00099c00010b7983 */ /* 0x000ea80000300800 */
[----:B------:R1:W-:Y:S01]  /*1921d0*/  @P3 STG.E desc[UR40][R8.64], R102 ;  /* 0x0000006608003986 */ /* 0x0003e2000c101928 */
[----:B------:R-:W-:Y:S01]  /*1921e0*/  LOP3.LUT P3, RZ, R49, 0x100000, RZ, 0xc0, !PT ;  /* 0x0010000031ff7812 */ /* 0x000fe2000786c0ff */
[----:B-1----:R-:W-:-:S02]  /*1921f0*/  IMAD.WIDE R8, R55, 0x4, R80 ;  /* 0x0000000437087825 */ /* 0x002fc400078e0250 */
        /* <DEDUP_REMOVED lines=42> */
[----:B------:R-:W2:Y:S04]  /*1924a0*/  LDL.LU R99, [R1+0x2d30] ;  /* 0x002d300001637983 */ /* 0x000ea80000300800 */
[----:B---3--:R1:W-:Y:S04]  /*1924b0*/  @P4 STG.E desc[UR40][R8.64], R100 ;  /* 0x0000006408004986 */ /* 0x0083e8000c101928 */
        /* <DEDUP_REMOVED lines=9> */
[----:B--2---:R-:W-:-:S05]  /*192550*/  IMAD.WIDE R8, R99, 0x4, R84 ;  /* 0x0000000463087825 */ /* 0x004fca00078e0254 */
[----:B---3--:R1:W-:Y:S04]  /*192560*/  @P0 STG.E desc[UR40][R8.64], R100 ;  /* 0x0000006408000986 */ /* 0x0083e8000c101928 */
        /* <DEDUP_REMOVED lines=13> */
[C---:B------:R-:W-:Y:S01]  /*192640*/  LOP3.LUT P3, RZ, R46.reuse, 0x10000000, RZ, 0xc0, !PT ;  /* 0x100000002eff7812 */ /* 0x040fe2000786c0ff */
[----:B------:R-:W3:Y:S01]  /*192650*/  LDL.LU R55, [R1+0xb60] ;  /* 0x000b600001377983 */ /* 0x000ee20000300800 */
[----:B------:R-:W-:Y:S02]  /*192660*/  LOP3.LUT R49, R49, 0xffffff7f, RZ, 0xc0, !PT ;  /* 0xffffff7f31317812 */ /* 0x000fe400078ec0ff */
[C---:B------:R-:W-:Y:S01]  /*192670*/  LOP3.LUT P4, RZ, R46.reuse, 0x200000, RZ, 0xc0, !PT ;  /* 0x002000002eff7812 */ /* 0x040fe2000788c0ff */
[----:B------:R-:W3:Y:S04]  /*192680*/  LDL.LU R16, [R1+0xb40] ;  /* 0x000b400001107983 */ /* 0x000ee80000300800 */
[----:B----4-:R1:W-:Y:S04]  /*192690*/  @P6 STG.E desc[UR40][R8.64], R18 ;  /* 0x0000001208006986 */ /* 0x0103e8000c101928 */
[----:B------:R-:W-:Y:S01]  /*1926a0*/  @P3 LOP3.LUT R49, R49, 0x80, RZ, 0xfc, !PT ;  /* 0x0000008031313812 */ /* 0x000fe200078efcff */
[----:B------:R-:W4:Y:S01]  /*1926b0*/  LDL.LU R17, [R1+0xb20] ;  /* 0x000b200001117983 */ /* 0x000f220000300800 */
[----:B------:R-:W-:-:S02]  /*1926c0*/  LOP3.LUT P3, RZ, R46, 0x8000000, RZ, 0xc0, !PT ;  /* 0x080000002eff7812 */ /* 0x000fc4000786c0ff */
[----:B------:R-:W-:Y:S01]  /*1926d0*/  LOP3.LUT R49, R49, 0xfffffeff, RZ, 0xc0, !PT ;  /* 0xfffffeff31317812 */ /* 0x000fe200078ec0ff */
[----:B-1----:R-:W-:Y:S01]  /*1926e0*/  IMAD.WIDE R8, R99, 0x4, R80 ;  /* 0x0000000463087825 */ /* 0x002fe200078e0250 */
[----:B------:R-:W4:Y:S09]  /*1926f0*/  LDL.LU R18, [R1+0xa80] ;  /* 0x000a800001127983 */ /* 0x000f320000300800 */
        /* <DEDUP_REMOVED lines=12> */
[----:B------:R1:W-:Y:S10]  /*1927c0*/  @P5 STG.E desc[UR40][R8.64], R19 ;  /* 0x0000001308005986 */ /* 0x0003f4000c101928 */
[----:B------:R-:W-:-:S02]  /*1927d0*/  @P3 LOP3.LUT R49, R49, 0x1000, RZ, 0xfc, !PT ;  /* 0x0000100031313812 */ /* 0x000fc400078efcff */
[----:B------:R-:W-:Y:S01]  /*1927e0*/  LOP3.LUT P3, RZ, R46, 0x400000, RZ, 0xc0, !PT ;  /* 0x004000002eff7812 */ /* 0x000fe2000786c0ff */
[----:B-1----:R-:W-:-:S05]  /*1927f0*/  IMAD.WIDE R8, R99, 0x4, R78 ;  /* 0x0000000463087825 */ /* 0x002fca00078e024e */
[----:B------:R1:W-:Y:S02]  /*192800*/  @P4 STG.E desc[UR40][R8.64], R10 ;  /* 0x0000000a08004986 */ /* 0x0003e4000c101928 */
[----:B-1----:R-:W-:Y:S02]  /*192810*/  IMAD.WIDE R8, R99, 0x4, R76 ;  /* 0x0000000463087825 */ /* 0x002fe400078e024c */
[----:B------:R-:W4:Y:S04]  /*192820*/  LDL.LU R10, [R1+0x2d38] ;  /* 0x002d3800010a7983 */ /* 0x000f280000300800 */
[----:B------:R1:W-:Y:S01]  /*192830*/  @P3 STG.E desc[UR40][R8.64], R11 ;  /* 0x0000000b08003986 */ /* 0x0003e2000c101928 */
[----:B------:R-:W-:-:S03]  /*192840*/  LOP3.LUT P3, RZ, R49, 0x1000, RZ, 0xc0, !PT ;  /* 0x0000100031ff7812 */ /* 0x000fc6000786c0ff */
[----:B------:R-:W4:Y:S01]  /*192850*/  LDL.LU R19, [R1+0xa70] ;  /* 0x000a700001137983 */ /* 0x000f220000300800 */
[----:B-1----:R-:W-:-:S03]  /*192860*/  IMAD.WIDE R8, R99, 0x4, R74 ;  /* 0x0000000463087825 */ /* 0x002fc600078e024a */
[----:B------:R-:W4:Y:S06]  /*192870*/  LDL.LU R11, [R1+0xa40] ;  /* 0x000a4000010b7983 */ /* 0x000f2c0000300800 */
        /* <DEDUP_REMOVED lines=33> */
[C---:B------:R-:W-:Y:S01]  /*192a90*/  LOP3.LUT P5, RZ, R45.reuse, 0x8, RZ, 0xc0, !PT ;  /* 0x000000082dff7812 */ /* 0x040fe200078ac0ff */
        /* <DEDUP_REMOVED lines=260> */
[----:B------:R-:W-:Y:S02]  /*193ae0*/  @P3 LOP3.LUT R46, R46, 0x100000, RZ, 0xfc, !PT ;  /* 0x001000002e2e3812 */ /* 0x000fe400078efcff */
[----:B------:R-:W-:Y:S01]  /*193af0*/  LOP3.LUT P3, RZ, R44, 0x8000, RZ, 0xc0, !PT ;  /* 0x000080002cff7812 */ /* 0x000fe2000786c0ff */
[----:B----4-:R1:W-:Y:S02]  /*193b00*/  @P5 STG.E desc[UR40][R8.64], R19 ;  /* 0x0000001308005986 */ /* 0x0103e4000c101928 */
[C---:B-1----:R-:W-:Y:S02]  /*193b10*/  IMAD.WIDE R8, R102.reuse, 0x4, R76 ;  /* 0x0000000466087825 */ /* 0x042fe400078e024c */
[----:B------:R-:W3:Y:S04]  /*193b20*/  LDL.LU R19, [R1+0x2d54] ;  /* 0x002d540001137983 */ /* 0x000ee80000300800 */
[----:B------:R1:W-:Y:S04]  /*193b30*/  @P4 STG.E desc[UR40][R8.64], R10 ;  /* 0x0000000a08004986 */ /* 0x0003e8000c101928 */
[----:B------:R-:W4:Y:S01]  /*193b40*/  LDL.LU R17, [R1+0x4bc] ;  /* 0x0004bc0001117983 */ /* 0x000f220000300800 */
[----:B-1----:R-:W-:-:S05]  /*193b50*/  IMAD.WIDE R8, R102, 0x4, R74 ;  /* 0x0000000466087825 */ /* 0x002fca00078e024a */
[----:B------:R1:W-:Y:S01]  /*193b60*/  @P3 STG.E desc[UR40][R8.64], R101 ;  /* 0x0000006508003986 */ /* 0x0003e2000c101928 */
[----:B------:R-:W-:-:S03]  /*193b70*/  LOP3.LUT P3, RZ, R46, 0x100000, RZ, 0xc0, !PT ;  /* 0x001000002eff7812 */ /* 0x000fc6000786c0ff */
[----:B-1----:R-:W3:Y:S01]  /*193b80*/  LDL.LU R101, [R1+0x46c] ;  /* 0x00046c0001657983 */ /* 0x002ee20000300800 */
[----:B------:R-:W-:-:S03]  /*193b90*/  IMAD.WIDE R8, R102, 0x4, R72 ;  /* 0x0000000466087825 */ /* 0x000fc600078e0248 */
[----:B------:R-:W3:Y:S06]  /*193ba0*/  LDL.LU R10, [R1+0xcd0] ;  /* 0x000cd000010a7983 */ /* 0x000eec0000300800 */
        /* <DEDUP_REMOVED lines=32> */
[----:B---3--:R1:W-:Y:S01]  /*193db0*/  @P1 STG.E desc[UR40][R8.64], R101 ;  /* 0x0000006508001986 */ /* 0x0083e2000c101928 */
[C---:B------:R-:W-:Y:S01]  /*193dc0*/  LOP3.LUT P5, RZ, R44.reuse, 0x10000000, RZ, 0xc0, !PT ;  /* 0x100000002cff7812 */ /* 0x040fe200078ac0ff */
[C---:B-1----:R-:W-:Y:S01]  /*193dd0*/  IMAD.WIDE R8, R19.reuse, 0x4, R84 ;  /* 0x0000000413087825 */ /* 0x042fe200078e0254 */
        /* <DEDUP_REMOVED lines=41> */
[----:B------:R-:W-:Y:S02]  /*194070*/  LOP3.LUT P6, RZ, R44, 0x80000000, RZ, 0xc0, !PT ;  /* 0x800000002cff7812 */ /* 0x000fe400078cc0ff */
        /* <DEDUP_REMOVED lines=75> */
[----:B------:R-:W-:-:S03]  /*194530*/  IMAD.WIDE R8, R101, 0x4, R70 ;  /* 0x0000000465087825 */ /* 0x000fc600078e0246 */
[----:B------:R-:W3:Y:S04]  /*194540*/  LDL.LU R11, [R1+0x2d68] ;  /* 0x002d6800010b7983 */ /* 0x000ee80000300800 */
[----:B------:R-:W4:Y:S01]  /*194550*/  LDL.LU R101, [R1+0x554] ;  /* 0x0005540001657983 */ /* 0x000f220000300800 */
[----:B------:R-:W-:Y:S02]  /*194560*/  LOP3.LUT P3, RZ, R40, 0x20000000, RZ, 0xc0, !PT ;  /* 0x2000000028ff7812 */ /* 0x000fe4000786c0ff */
[----:B------:R-:W-:-:S11]  /*194570*/  LOP3.LUT R44, R44, 0xdfffffff, RZ, 0xc0, !PT ;  /* 0xdfffffff2c2c7812 */ /* 0x000fd600078ec0ff */
[----:B------:R-:W-:Y:S02]  /*194580*/  @P3 LOP3.LUT R44, R44, 0x20000000, RZ, 0xfc, !PT ;  /* 0x200000002c2c3812 */ /* 0x000fe400078efcff */
[----:B------:R-:W-:Y:S02]  /*194590*/  LOP3.LUT P3, RZ, R40, 0x10000000, RZ, 0xc0, !PT ;  /* 0x1000000028ff7812 */ /* 0x000fe4000786c0ff */
[----:B------:R-:W-:Y:S02]  /*1945a0*/  LOP3.LUT R44, R44, 0xbfffffff, RZ, 0xc0, !PT ;  /* 0xbfffffff2c2c7812 */ /* 0x000fe400078ec0ff */
[----:B------:R-:W-:-:S09]  /*1945b0*/  LOP3.LUT P0, RZ, R40, 0x20000, RZ, 0xc0, !PT ;  /* 0x0002000028ff7812 */ /* 0x000fd2000780c0ff */
        /* <DEDUP_REMOVED lines=28> */
[----:B------:R-:W2:Y:S01]  /*194780*/  LDL.LU R0, [R1+0xcb8] ;  /* 0x000cb80001007983 */ /* 0x000ea20000300800 */
[----:B---3--:R-:W-:-:S03]  /*194790*/  IMAD.WIDE R8, R49, 0x4, R84 ;  /* 0x0000000431087825 */ /* 0x008fc600078e0254 */
[----:B------:R-:W3:Y:S04]  /*1947a0*/  LDL.LU R252, [R1+0xc98] ;  /* 0x000c980001fc7983 */ /* 0x000ee80000300800 */
[----:B------:R1:W-:Y:S04]  /*1947b0*/  @P6 STG.E desc[UR40][R8.64], R16 ;  /* 0x0000001008006986 */ /* 0x0003e8000c101928 */
[----:B------:R-:W3:Y:S01]  /*1947c0*/  LDL.LU R55, [R1+0xc78] ;  /* 0x000c780001377983 */ /* 0x000ee20000300800 */
[----:B-1----:R-:W-:-:S03]  /*1947d0*/  IMAD.WIDE R8, R49, 0x4, R82 ;  /* 0x0000000431087825 */ /* 0x002fc600078e0252 */
[----:B------:R-:W3:Y:S04]  /*1947e0*/  LDL.LU R16, [R1+0xc58] ;  /* 0x000c580001107983 */ /* 0x000ee80000300800 */
[----:B----4-:R1:W-:Y:S02]  /*1947f0*/  @P5 STG.E desc[UR40][R8.64], R17 ;  /* 0x0000001108005986 */ /* 0x0103e4000c101928 */
[C---:B-1----:R-:W-:Y:S02]  /*194800*/  IMAD.WIDE R8, R49.reuse, 0x4, R80 ;  /* 0x0000000431087825 */ /* 0x042fe400078e0250 */
[----:B------:R-:W4:Y:S04]  /*194810*/  LDL.LU R17, [R1+0xc48] ;  /* 0x000c480001117983 */ /* 0x000f280000300800 */
[----:B------:R1:W-:Y:S02]  /*194820*/  @P4 STG.E desc[UR40][R8.64], R18 ;  /* 0x0000001208004986 */ /* 0x0003e4000c101928 */
[----:B-1----:R-:W-:-:S02]  /*194830*/  IMAD.WIDE R8, R49, 0x4, R78 ;  /* 0x0000000431087825 */ /* 0x002fc400078e024e */
[----:B------:R-:W4:Y:S04]  /*194840*/  LDL.LU R18, [R1+0xc28] ;  /* 0x000c280001127983 */ /* 0x000f280000300800 */
[----:B------:R1:W-:Y:S01]  /*194850*/  @P3 STG.E desc[UR40][R8.64], R10 ;  /* 0x0000000a08003986 */ /* 0x0003e2000c101928 */
[C---:B------:R-:W-:Y:S01]  /*194860*/  LOP3.LUT P3, RZ, R46.reuse, 0x10, RZ, 0xc0, !PT ;  /* 0x000000102eff7812 */ /* 0x040fe2000786c0ff */
[----:B-1----:R-:W-:Y:S02]  /*194870*/  IMAD.WIDE R8, R49, 0x4, R76 ;  /* 0x0000000431087825 */ /* 0x002fe400078e024c */
[----:B------:R-:W4:Y:S10]  /*194880*/  LDL.LU R10, [R1+0xc08] ;  /* 0x000c0800010a7983 */ /* 0x000f340000300800 */
[----:B------:R1:W-:Y:S01]  /*194890*/  @P3 STG.E desc[UR40][R8.64], R102 ;  /* 0x0000006608003986 */ /* 0x0003e2000c101928 */
[----:B------:R-:W-:-:S03]  /*1948a0*/  LOP3.LUT P3, RZ, R46, 0x8, RZ, 0xc0, !PT ;  /* 0x000000082eff7812 */ /* 0x000fc6000786c0ff */
[----:B-1----:R-:W4:Y:S01]  /*1948b0*/  LDL.LU R102, [R1+0xbe8] ;  /* 0x000be80001667983 */ /* 0x002f220000300800 */
[----:B------:R-:W-:-:S09]  /*1948c0*/  IMAD.WIDE R8, R49, 0x4, R74 ;  /* 0x0000000431087825 */ /* 0x000fd200078e024a */
[----:B------:R1:W-:Y:S04]  /*1948d0*/  @P3 STG.E desc[UR40][R8.64], R101 ;  /* 0x0000006508003986 */ /* 0x0003e8000c101928 */
[----:B-1----:R-:W4:Y:S01]  /*1948e0*/  LDL.LU R101, [R1+0xa38] ;  /* 0x000a380001657983 */ /* 0x002f220000300800 */
[----:B------:R-:W-:Y:S01]  /*1948f0*/  LOP3.LUT P3, RZ, R46, 0x4, RZ, 0xc0, !PT ;  /* 0x000000042eff7812 */ /* 0x000fe2000786c0ff */
[----:B------:R-:W-:Y:S01]  /*194900*/  IMAD.WIDE R8, R49, 0x4, R72 ;  /* 0x0000000431087825 */ /* 0x000fe200078e0248 */
[C---:B------:R-:W-:Y:S02]  /*194910*/  LOP3.LUT P2, RZ, R40.reuse, 0x40000000, RZ, 0xc0, !PT ;  /* 0x4000000028ff7812 */ /* 0x040fe4000784c0ff */
[----:B------:R-:W-:Y:S02]  /*194920*/  LOP3.LUT P1, RZ, R40, 0x80000000, RZ, 0xc0, !PT ;  /* 0x8000000028ff7812 */ /* 0x000fe4000782c0ff */
[----:B------:R-:W-:-:S02]  /*194930*/  LOP3.LUT P0, RZ, R41, 0x1, RZ, 0xc0, !PT ;  /* 0x0000000129ff7812 */ /* 0x000fc4000780c0ff */
[C---:B------:R-:W-:Y:S02]  /*194940*/  LOP3.LUT P6, RZ, R41.reuse, 0x2, RZ, 0xc0, !PT ;  /* 0x0000000229ff7812 */ /* 0x040fe400078cc0ff */
[C---:B------:R-:W-:Y:S02]  /*194950*/  LOP3.LUT P5, RZ, R41.reuse, 0x4, RZ, 0xc0, !PT ;  /* 0x0000000429ff7812 */ /* 0x040fe400078ac0ff */
[----:B------:R-:W-:Y:S01]  /*194960*/  LOP3.LUT P4, RZ, R41, 0x8, RZ, 0xc0, !PT ;  /* 0x0000000829ff7812 */ /* 0x000fe2000788c0ff */
[----:B--2---:R1:W-:Y:S01]  /*194970*/  @P3 STG.E desc[UR40][R8.64], R100 ;  /* 0x0000006408003986 */ /* 0x0043e2000c101928 */
[C---:B------:R-:W-:Y:S01]  /*194980*/  LOP3.LUT P3, RZ, R46.reuse, 0x2, RZ, 0xc0, !PT ;  /* 0x000000022eff7812 */ /* 0x040fe2000786c0ff */
        /* <DEDUP_REMOVED lines=11> */
[----:B---3--:R1:W-:Y:S01]  /*194a40*/  @P3 STG.E desc[UR40][R8.64], R252 ;  /* 0x000000fc08003986 */ /* 0x0083e2000c101928 */
[----:B------:R-:W-:Y:S01]  /*194a50*/  LOP3.LUT P3, RZ, R44, 0x20000000, RZ, 0xc0, !PT ;  /* 0x200000002cff7812 */ /* 0x000fe2000786c0ff */
[----:B-1----:R-:W-:-:S12]  /*194a60*/  IMAD.WIDE R8, R19, 0x4, R78 ;  /* 0x0000000413087825 */ /* 0x002fd800078e024e */
[----:B------:R1:W-:Y:S02]  /*194a70*/  @P3 STG.E desc[UR40][R8.64], R55 ;  /* 0x0000003708003986 */ /* 0x0003e4000c101928 */
        /* <DEDUP_REMOVED lines=17> */
[----:B------:R-:W2:Y:S04]  /*194b90*/  LDL.LU R10, [R1+0x4a8] ;  /* 0x0004a800010a7983 */ /* 0x000ea80000300800 */
[----:B------:R-:W2:Y:S01]  /*194ba0*/  LDL.LU R102, [R1+0x458] ;  /* 0x0004580001667983 */ /* 0x000ea20000300800 */
[----:B------:R-:W-:-:S02]  /*194bb0*/  LOP3.LUT P3, RZ, R41, 0x10000, RZ, 0xc0, !PT ;  /* 0x0001000029ff7812 */ /* 0x000fc4000786c0ff */
[----:B------:R-:W-:Y:S02]  /*194bc0*/  LOP3.LUT R44, R44, 0xffdfffff, RZ, 0xc0, !PT ;  /* 0xffdfffff2c2c7812 */ /* 0x000fe400078ec0ff */
[----:B------:R-:W-:Y:S01]  /*194bd0*/  LOP3.LUT P0, RZ, R41, 0x10, RZ, 0xc0, !PT ;  /* 0x0000001029ff7812 */ /* 0x000fe2000780c0ff */
[----:B------:R-:W-:Y:S01]  /*194be0*/  IMAD.WIDE R8, R11, 0x4, R80 ;  /* 0x000000040b087825 */ /* 0x000fe200078e0250 */
[----:B------:R-:W2:Y:S07]  /*194bf0*/  LDL.LU R16, [R1+0x2d6c] ;  /* 0x002d6c0001107983 */ /* 0x000eae0000300800 */
        /* <DEDUP_REMOVED lines=26> */
[----:B----4-:R1:W-:Y:S04]  /*194da0*/  @P0 STG.E desc[UR40][R8.64], R101 ;  /* 0x0000006508000986 */ /* 0x0103e8000c101928 */
[----:B-1----:R-:W4:Y:S04]  /*194db0*/  LDL.LU R101, [R1+0xcdc] ;  /* 0x000cdc0001657983 */ /* 0x002f280000300800 */
[----:B------:R-:W3:Y:S04]  /*194dc0*/  LDL.LU R49, [R1+0xcbc] ;  /* 0x000cbc0001317983 */ /* 0x000ee80000300800 */
[----:B------:R-:W3:Y:S04]  /*194dd0*/  LDL.LU R51, [R1+0xc9c] ;  /* 0x000c9c0001337983 */ /* 0x000ee80000300800 */
[----:B------:R-:W3:Y:S04]  /*194de0*/  LDL.LU R3, [R1+0xc7c] ;  /* 0x000c7c0001037983 */ /* 0x000ee80000300800 */
[----:B------:R-:W3:Y:S04]  /*194df0*/  LDL.LU R0, [R1+0xc5c] ;  /* 0x000c5c0001007983 */ /* 0x000ee80000300800 */
[----:B------:R-:W3:Y:S01]  /*194e00*/  LDL.LU R252, [R1+0xc4c] ;  /* 0x000c4c0001fc7983 */ /* 0x000ee20000300800 */
[----:B------:R-:W-:-:S05]  /*194e10*/  IMAD.WIDE R8, R11, 0x4, R78 ;  /* 0x000000040b087825 */ /* 0x000fca00078e024e */
[----:B--2---:R1:W-:Y:S02]  /*194e20*/  @P6 STG.E desc[UR40][R8.64], R55 ;  /* 0x0000003708006986 */ /* 0x0043e4000c101928 */
[C---:B-1----:R-:W-:Y:S02]  /*194e30*/  IMAD.WIDE R8, R11.reuse, 0x4, R76 ;  /* 0x000000040b087825 */ /* 0x042fe400078e024c */
[----:B------:R-:W2:Y:S04]  /*194e40*/  LDL.LU R55, [R1+0xc2c] ;  /* 0x000c2c0001377983 */ /* 0x000ea80000300800 */
[----:B------:R1:W-:Y:S02]  /*194e50*/  @P5 STG.E desc[UR40][R8.64], R18 ;  /* 0x0000001208005986 */ /* 0x0003e4000c101928 */
[----:B-1----:R-:W-:-:S02]  /*194e60*/  IMAD.WIDE R8, R11, 0x4, R74 ;  /* 0x000000040b087825 */ /* 0x002fc400078e024a */
[----:B------:R-:W2:Y:S04]  /*194e70*/  LDL.LU R18, [R1+0xc0c] ;  /* 0x000c0c0001127983 */ /* 0x000ea80000300800 */
[----:B------:R1:W-:Y:S02]  /*194e80*/  @P4 STG.E desc[UR40][R8.64], R19 ;  /* 0x0000001308004986 */ /* 0x0003e4000c101928 */
[----:B-1----:R-:W-:Y:S02]  /*194e90*/  IMAD.WIDE R8, R11, 0x4, R72 ;  /* 0x000000040b087825 */ /* 0x002fe400078e0248 */
[----:B------:R-:W2:Y:S04]  /*194ea0*/  LDL.LU R19, [R1+0xbec] ;  /* 0x000bec0001137983 */ /* 0x000ea80000300800 */
[----:B------:R1:W-:Y:S01]  /*194eb0*/  @P3 STG.E desc[UR40][R8.64], R10 ;  /* 0x0000000a08003986 */ /* 0x0003e2000c101928 */
[----:B------:R-:W-:-:S03]  /*194ec0*/  LOP3.LUT P3, RZ, R44, 0x10000000, RZ, 0xc0, !PT ;  /* 0x100000002cff7812 */ /* 0x000fc6000786c0ff */
[----:B-1----:R-:W2:Y:S01]  /*194ed0*/  LDL.LU R10, [R1+0xa3c] ;  /* 0x000a3c00010a7983 */ /* 0x002ea20000300800 */
[----:B------:R-:W-:-:S03]  /*194ee0*/  IMAD.WIDE R8, R11, 0x4, R70 ;  /* 0x000000040b087825 */ /* 0x000fc600078e0246 */
[----:B------:R-:W2:Y:S06]  /*194ef0*/  LDL.LU R11, [R1+0x93c] ;  /* 0x00093c00010b7983 */ /* 0x000eac0000300800 */
[----:B------:R1:W-:Y:S04]  /*194f00*/  @P3 STG.E desc[UR40][R8.64], R102 ;  /* 0x0000006608003986 */ /* 0x0003e8000c101928 */
[----:B-1----:R-:W2:Y:S01]  /*194f10*/  LDL.LU R102, [R1+0x87c] ;  /* 0x00087c0001667983 */ /* 0x002ea20000300800 */
[----:B------:R-:W-:Y:S01]  /*194f20*/  LOP3.LUT P3, RZ, R44, 0x8000000, RZ, 0xc0, !PT ;  /* 0x080000002cff7812 */ /* 0x000fe2000786c0ff */
[----:B------:R-:W-:Y:S01]  /*194f30*/  IMAD.WIDE R8, R16, 0x4, R84 ;  /* 0x0000000410087825 */ /* 0x000fe200078e0254 */
[----:B------:R-:W-:-:S02]  /*194f40*/  LOP3.LUT P2, RZ, R41, 0x20000, RZ, 0xc0, !PT ;  /* 0x0002000029ff7812 */ /* 0x000fc4000784c0ff */
[C---:B------:R-:W-:Y:S02]  /*194f50*/  LOP3.LUT P1, RZ, R41.reuse, 0x40000, RZ, 0xc0, !PT ;  /* 0x0004000029ff7812 */ /* 0x040fe4000782c0ff */
[C---:B------:R-:W-:Y:S02]  /*194f60*/  LOP3.LUT P0, RZ, R41.reuse, 0x80000, RZ, 0xc0, !PT ;  /* 0x0008000029ff7812 */ /* 0x040fe4000780c0ff */
[C---:B------:R-:W-:Y:S02]  /*194f70*/  LOP3.LUT P6, RZ, R41.reuse, 0x100000, RZ, 0xc0, !PT ;  /* 0x0010000029ff7812 */ /* 0x040fe400078cc0ff */
[----:B------:R-:W-:-:S03]  /*194f80*/  LOP3.LUT P5, RZ, R41, 0x200000, RZ, 0xc0, !PT ;  /* 0x0020000029ff7812 */ /* 0x000fc600078ac0ff */
[----:B----4-:R1:W-:Y:S01]  /*194f90*/  @P3 STG.E desc[UR40][R8.64], R101 ;  /* 0x0000006508003986 */ /* 0x0103e2000c101928 */
[----:B------:R-:W-:Y:S01]  /*194fa0*/  LOP3.LUT P3, RZ, R44, 0x4000000, RZ, 0xc0, !PT ;  /* 0x040000002cff7812 */ /* 0x000fe2000786c0ff */
[----:B-1----:R-:W-:Y:S02]  /*194fb0*/  IMAD.WIDE R8, R16, 0x4, R82 ;  /* 0x0000000410087825 */ /* 0x002fe400078e0252 */
[----:B------:R-:W4:Y:S10]  /*194fc0*/  LDL.LU R101, [R1+0x6bc] ;  /* 0x0006bc0001657983 */ /* 0x000f340000300800 */
        /* <DEDUP_REMOVED lines=15> */
[----:B--2---:R1:W-:Y:S02]  /*1950c0*/  @P3 STG.E desc[UR40][R8.64], R55 ;  /* 0x0000003708003986 */ /* 0x0043e4000c101928 */
        /* <DEDUP_REMOVED lines=10> */
[----:B-1----:R-:W2:Y:S01]  /*195170*/  LDL.LU R102, [R1+0x55c] ;  /* 0x00055c0001667983 */ /* 0x002ea20000300800 */
[----:B------:R-:W-:Y:S01]  /*195180*/  LOP3.LUT P4, RZ, R41, 0x400000, RZ, 0xc0, !PT ;  /* 0x0040000029ff7812 */ /* 0x000fe2000788c0ff */
[----:B------:R-:W-:Y:S01]  /*195190*/  IMAD.WIDE R8, R17, 0x4, R76 ;  /* 0x0000000411087825 */ /* 0x000fe200078e024c */
[----:B------:R-:W-:-:S11]  /*1951a0*/  LOP3.LUT P0, RZ, R41, 0x800000, RZ, 0xc0, !PT ;  /* 0x0080000029ff7812 */ /* 0x000fd6000780c0ff */
[----:B----4-:R1:W-:Y:S04]  /*1951b0*/  @P4 STG.E desc[UR40][R8.64], R101 ;  /* 0x0000006508004986 */ /* 0x0103e8000c101928 */
[----:B-1----:R-:W3:Y:S04]  /*1951c0*/  LDL.LU R101, [R1+0x4ac] ;  /* 0x0004ac0001657983 */ /* 0x002ee80000300800 */
[----:B------:R-:W4:Y:S04]  /*1951d0*/  LDL.LU R18, [R1+0x45c] ;  /* 0x00045c0001127983 */ /* 0x000f280000300800 */
[----:B------:R-:W4:Y:S04]  /*1951e0*/  LDL.LU R19, [R1+0xdb0] ;  /* 0x000db00001137983 */ /* 0x000f280000300800 */
[----:B------:R-:W4:Y:S04]  /*1951f0*/  LDL.LU R10, [R1+0xda0] ;  /* 0x000da000010a7983 */ /* 0x000f280000300800 */
[----:B------:R-:W4:Y:S04]  /*195200*/  LDL.LU R11, [R1+0xd90] ;  /* 0x000d9000010b7983 */ /* 0x000f280000300800 */
[----:B------:R-:W4:Y:S01]  /*195210*/  LDL.LU R0, [R1+0x2d74] ;  /* 0x002d740001007983 */ /* 0x000f220000300800 */
[----:B------:R-:W-:Y:S01]  /*195220*/  IMAD.WIDE R8, R17, 0x4, R74 ;  /* 0x0000000411087825 */ /* 0x000fe200078e024a */
[----:B------:R-:W-:-:S04]  /*195230*/  LOP3.LUT P3, RZ, R42, 0x8, RZ, 0xc0, !PT ;  /* 0x000000082aff7812 */ /* 0x000fc8000786c0ff */
[----:B--2---:R1:W-:Y:S04]  /*195240*/  @P0 STG.E desc[UR40][R8.64], R102 ;  /* 0x0000006608000986 */ /* 0x0043e8000c101928 */
[----:B-1----:R-:W2:Y:S01]  /*195250*/  LDL.LU R102, [R1+0xd80] ;  /* 0x000d800001667983 */ /* 0x002ea20000300800 */
[----:B------:R-:W-:-:S03]  /*195260*/  LOP3.LUT R44, R44, 0xffffdfff, RZ, 0xc0, !PT ;  /* 0xffffdfff2c2c7812 */ /* 0x000fc600078ec0ff */
[----:B------:R-:W2:Y:S01]  /*195270*/  LDL.LU R49, [R1+0xd70] ;  /* 0x000d700001317983 */ /* 0x000ea20000300800 */
[----:B------:R-:W-:Y:S02]  /*195280*/  @P3 LOP3.LUT R44, R44, 0x2000, RZ, 0xfc, !PT ;  /* 0x000020002c2c3812 */ /* 0x000fe400078efcff */
[----:B------:R-:W-:Y:S01]  /*195290*/  LOP3.LUT P3, RZ, R42, 0x4, RZ, 0xc0, !PT ;  /* 0x000000042aff7812 */ /* 0x000fe2000786c0ff */
[----:B------:R-:W2:Y:S01]  /*1952a0*/  LDL.LU R51, [R1+0xd50] ;  /* 0x000d500001337983 */ /* 0x000ea20000300800 */
[----:B------:R-:W-:-:S11]  /*1952b0*/  LOP3.LUT R44, R44, 0xffffbfff, RZ, 0xc0, !PT ;  /* 0xffffbfff2c2c7812 */ /* 0x000fd600078ec0ff */
[----:B------:R-:W-:Y:S02]  /*1952c0*/  @P3 LOP3.LUT R44, R44, 0x4000, RZ, 0xfc, !PT ;  /* 0x000040002c2c3812 */ /* 0x000fe400078efcff */
        /* <DEDUP_REMOVED lines=14> */
[C---:B------:R-:W-:Y:S02]  /*1953b0*/  LOP3.LUT P3, RZ, R41.reuse, 0x20000000, RZ, 0xc0, !PT ;  /* 0x2000000029ff7812 */ /* 0x040fe4000786c0ff */
[----:B------:R-:W-:Y:S02]  /*1953c0*/  LOP3.LUT R44, R44, 0xfff7ffff, RZ, 0xc0, !PT ;  /* 0xfff7ffff2c2c7812 */ /* 0x000fe400078ec0ff */
[----:B------:R-:W-:Y:S01]  /*1953d0*/  LOP3.LUT P5, RZ, R41, 0x2000000, RZ, 0xc0, !PT ;  /* 0x0200000029ff7812 */ /* 0x000fe200078ac0ff */
[----:B---3--:R1:W-:Y:S04]  /*1953e0*/  @P6 STG.E desc[UR40][R8.64], R101 ;  /* 0x0000006508006986 */ /* 0x0083e8000c101928 */
[----:B-1----:R-:W3:Y:S04]  /*1953f0*/  LDL.LU R101, [R1+0x2d78] ;  /* 0x002d780001657983 */ /* 0x002ee80000300800 */
[----:B------:R-:W3:Y:S04]  /*195400*/  LDL.LU R3, [R1+0xd30] ;  /* 0x000d300001037983 */ /* 0x000ee80000300800 */
[----:B------:R-:W3:Y:S01]  /*195410*/  LDL.LU R252, [R1+0xd10] ;  /* 0x000d100001fc7983 */ /* 0x000ee20000300800 */
[----:B------:R-:W-:-:S02]  /*195420*/  @P3 LOP3.LUT R44, R44, 0x80000, RZ, 0xfc, !PT ;  /* 0x000800002c2c3812 */ /* 0x000fc400078efcff */
[C---:B------:R-:W-:Y:S01]  /*195430*/  LOP3.LUT P3, RZ, R41.reuse, 0x10000000, RZ, 0xc0, !PT ;  /* 0x1000000029ff7812 */ /* 0x040fe2000786c0ff */
[----:B------:R-:W3:Y:S01]  /*195440*/  LDL.LU R55, [R1+0xcf0] ;  /* 0x000cf00001377983 */ /* 0x000ee20000300800 */
[----:B------:R-:W-:Y:S01]  /*195450*/  LOP3.LUT P4, RZ, R41, 0x4000000, RZ, 0xc0, !PT ;  /* 0x0400000029ff7812 */ /* 0x000fe2000788c0ff */
[----:B------:R-:W-:Y:S01]  /*195460*/  IMAD.WIDE R8, R17, 0x4, R70 ;  /* 0x0000000411087825 */ /* 0x000fe200078e0246 */
[----:B------:R-:W-:Y:S01]  /*195470*/  LOP3.LUT R44, R44, 0xffefffff, RZ, 0xc0, !PT ;  /* 0xffefffff2c2c7812 */ /* 0x000fe200078ec0ff */
[----:B------:R-:W3:Y:S04]  /*195480*/  LDL.LU R16, [R1+0xa20] ;  /* 0x000a200001107983 */ /* 0x000ee80000300800 */
[----:B----4-:R1:W-:Y:S04]  /*195490*/  @P5 STG.E desc[UR40][R8.64], R18 ;  /* 0x0000001208005986 */ /* 0x0103e8000c101928 */
[----:B------:R-:W-:Y:S01]  /*1954a0*/  @P3 LOP3.LUT R44, R44, 0x100000, RZ, 0xfc, !PT ;  /* 0x001000002c2c3812 */ /* 0x000fe200078efcff */
[----:B------:R-:W4:Y:S01]  /*1954b0*/  LDL.LU R17, [R1+0x910] ;  /* 0x0009100001117983 */ /* 0x000f220000300800 */
[----:B------:R-:W-:Y:S01]  /*1954c0*/  LOP3.LUT P3, RZ, R41, 0x8000000, RZ, 0xc0, !PT ;  /* 0x0800000029ff7812 */ /* 0x000fe2000786c0ff */
[----:B-1----:R-:W-:-:S02]  /*1954d0*/  IMAD.WIDE R8, R0, 0x4, R84 ;  /* 0x0000000400087825 */ /* 0x002fc400078e0254 */
        /* <DEDUP_REMOVED lines=21> */
[----:B-1----:R-:W-:Y:S01]  /*195630*/  IMAD.WIDE R8, R0, 0x4, R72 ;  /* 0x0000000400087825 */ /* 0x002fe200078e0248 */
[C---:B------:R-:W-:Y:S02]  /*195640*/  LOP3.LUT P2, RZ, R42.reuse, 0x10, RZ, 0xc0, !PT ;  /* 0x000000102aff7812 */ /* 0x040fe4000784c0ff */
[C---:B------:R-:W-:Y:S02]  /*195650*/  LOP3.LUT P1, RZ, R42.reuse, 0x20, RZ, 0xc0, !PT ;  /* 0x000000202aff7812 */ /* 0x040fe4000782c0ff */
[C---:B------:R-:W-:Y:S02]  /*195660*/  LOP3.LUT P0, RZ, R42.reuse, 0x40, RZ, 0xc0, !PT ;  /* 0x000000402aff7812 */ /* 0x040fe4000780c0ff */
[C---:B------:R-:W-:Y:S02]  /*195670*/  LOP3.LUT P6, RZ, R42.reuse, 0x80, RZ, 0xc0, !PT ;  /* 0x000000802aff7812 */ /* 0x040fe400078cc0ff */
[----:B------:R-:W-:-:S03]  /*195680*/  LOP3.LUT P5, RZ, R42, 0x100, RZ, 0xc0, !PT ;  /* 0x000001002aff7812 */ /* 0x000fc600078ac0ff */
        /* <DEDUP_REMOVED lines=9> */
[----:B------:R1:W-:Y:S02]  /*195720*/  @P3 STG.E desc[UR40][R8.64], R16 ;  /* 0x0000001008003986 */ /* 0x0003e4000c101928 */
[----:B-1----:R-:W-:-:S05]  /*195730*/  IMAD.WIDE R8, R101, 0x4, R80 ;  /* 0x0000000465087825 */ /* 0x002fca00078e0250 */
[----:B----4-:R1:W-:Y:S02]  /*195740*/  @P2 STG.E desc[UR40][R8.64], R17 ;  /* 0x0000001108002986 */ /* 0x0103e4000c101928 */
        /* <DEDUP_REMOVED lines=29> */
[----:B---3--:R-:W-:-:S05]  /*195920*/  IMAD.WIDE R8, R101, 0x4, R84 ;  /* 0x0000000465087825 */ /* 0x008fca00078e0254 */
[----:B--2---:R1:W-:Y:S04]  /*195930*/  @P0 STG.E desc[UR40][R8.64], R102 ;  /* 0x0000006608000986 */ /* 0x0043e8000c101928 */
[----:B-1----:R-:W2:Y:S01]  /*195940*/  LDL.LU R102, [R1+0xd34] ;  /* 0x000d340001667983 */ /* 0x002ea20000300800 */
[----:B------:R-:W-:Y:S02]  /*195950*/  @P3 LOP3.LUT R44, R44, 0x80, RZ, 0xfc, !PT ;  /* 0x000000802c2c3812 */ /* 0x000fe400078efcff */
[----:B------:R-:W-:Y:S01]  /*195960*/  LOP3.LUT P3, RZ, R42, 0x80000, RZ, 0xc0, !PT ;  /* 0x000800002aff7812 */ /* 0x000fe2000786c0ff */
[----:B------:R-:W3:Y:S01]  /*195970*/  LDL.LU R46, [R1+0xd14] ;  /* 0x000d1400012e7983 */ /* 0x000ee20000300800 */
[----:B------:R-:W-:-:S03]  /*195980*/  LOP3.LUT R44, R44, 0xfffffeff, RZ, 0xc0, !PT ;  /* 0xfffffeff2c2c7812 */ /* 0x000fc600078ec0ff */
[----:B------:R-:W3:Y:S04]  /*195990*/  LDL.LU R49, [R1+0xcf4] ;  /* 0x000cf40001317983 */ /* 0x000ee80000300800 */
[----:B------:R-:W3:Y:S04]  /*1959a0*/  LDL.LU R51, [R1+0xa24] ;  /* 0x000a240001337983 */ /* 0x000ee80000300800 */
[----:B------:R-:W-:Y:S01]  /*1959b0*/  @P3 LOP3.LUT R44, R44, 0x100, RZ, 0xfc, !PT ;  /* 0x000001002c2c3812 */ /* 0x000fe200078efcff */
[----:B------:R-:W3:Y:S01]  /*1959c0*/  LDL.LU R3, [R1+0x914] ;  /* 0x0009140001037983 */ /* 0x000ee20000300800 */
[----:B------:R-:W-:-:S02]  /*1959d0*/  LOP3.LUT P3, RZ, R42, 0x40000, RZ, 0xc0, !PT ;  /* 0x000400002aff7812 */ /* 0x000fc4000786c0ff */
[----:B------:R-:W-:Y:S02]  /*1959e0*/  LOP3.LUT R44, R44, 0xfffffdff, RZ, 0xc0, !PT ;  /* 0xfffffdff2c2c7812 */ /* 0x000fe400078ec0ff */
[C---:B------:R-:W-:Y:S02]  /*1959f0*/  LOP3.LUT P6, RZ, R42.reuse, 0x800, RZ, 0xc0, !PT ;  /* 0x000008002aff7812 */ /* 0x040fe400078cc0ff */
[C---:B------:R-:W-:Y:S01]  /*195a00*/  LOP3.LUT P5, RZ, R42.reuse, 0x1000, RZ, 0xc0, !PT ;  /* 0x000010002aff7812 */ /* 0x040fe200078ac0ff */
[----:B------:R-:W-:Y:S01]  /*195a10*/  IMAD.WIDE R8, R101, 0x4, R82 ;  /* 0x0000000465087825 */ /* 0x000fe200078e0252 */
[----:B------:R-:W3:Y:S01]  /*195a20*/  LDL.LU R0, [R1+0x894] ;  /* 0x0008940001007983 */ /* 0x000ee20000300800 */
[----:B------:R-:W-:-:S03]  /*195a30*/  LOP3.LUT P4, RZ, R42, 0x2000, RZ, 0xc0, !PT ;  /* 0x000020002aff7812 */ /* 0x000fc6000788c0ff */
[----:B------:R-:W3:Y:S01]  /*195a40*/  LDL.LU R252, [R1+0x6c4] ;  /* 0x0006c40001fc7983 */ /* 0x000ee20000300800 */
        /* <DEDUP_REMOVED lines=192> */
[----:B-1----:R-:W2:Y:S01]  /*196650*/  LDL.LU R102, [R1+0x6cc] ;  /* 0x0006cc0001667983 */ /* 0x002ea20000300800 */
[----:B------:R-:W-:-:S03]  /*196660*/  IMAD.WIDE R8, R19, 0x4, R70 ;  /* 0x0000000413087825 */ /* 0x000fc600078e0246 */
[----:B------:R-:W2:Y:S04]  /*196670*/  LDL.LU R19, [R1+0x2d98] ;  /* 0x002d980001137983 */ /* 0x000ea80000300800 */
        /* <DEDUP_REMOVED lines=9> */
[C---:B------:R-:W-:Y:S02]  /*196710*/  LOP3.LUT P5, RZ, R43.reuse, 0x40000, RZ, 0xc0, !PT ;  /* 0x000400002bff7812 */ /* 0x040fe400078ac0ff */
[C---:B------:R-:W-:Y:S01]  /*196720*/  LOP3.LUT P4, RZ, R43.reuse, 0x80000, RZ, 0xc0, !PT ;  /* 0x000800002bff7812 */ /* 0x040fe2000788c0ff */
[----:B------:R-:W2:Y:S04]  /*196730*/  LDL.LU R0, [R1+0xe60] ;  /* 0x000e600001007983 */ /* 0x000ea80000300800 */
[----:B------:R-:W-:Y:S01]  /*196740*/  @P3 LOP3.LUT R40, R40, 0x4000000, RZ, 0xfc, !PT ;  /* 0x0400000028283812 */ /* 0x000fe200078efcff */
[----:B------:R-:W2:Y:S01]  /*196750*/  LDL.LU R252, [R1+0xe40] ;  /* 0x000e400001fc7983 */ /* 0x000ea20000300800 */
[----:B------:R-:W-:-:S02]  /*196760*/  LOP3.LUT P3, RZ, R43, 0x400000, RZ, 0xc0, !PT ;  /* 0x004000002bff7812 */ /* 0x000fc4000786c0ff */
[----:B------:R-:W-:Y:S01]  /*196770*/  LOP3.LUT R40, R40, 0xf7ffffff, RZ, 0xc0, !PT ;  /* 0xf7ffffff28287812 */ /* 0x000fe200078ec0ff */
[----:B---3--:R1:W-:Y:S04]  /*196780*/  @P6 STG.E desc[UR40][R8.64], R16 ;  /* 0x0000001008006986 */ /* 0x0083e8000c101928 */
[----:B------:R-:W3:Y:S06]  /*196790*/  LDL.LU R55, [R1+0xe20] ;  /* 0x000e200001377983 */ /* 0x000eec0000300800 */
[----:B------:R-:W-:-:S02]  /*1967a0*/  @P3 LOP3.LUT R40, R40, 0x8000000, RZ, 0xfc, !PT ;  /* 0x0800000028283812 */ /* 0x000fc400078efcff */
[----:B------:R-:W-:Y:S01]  /*1967b0*/  LOP3.LUT P3, RZ, R43, 0x200000, RZ, 0xc0, !PT ;  /* 0x002000002bff7812 */ /* 0x000fe2000786c0ff */
[----:B-1----:R-:W-:Y:S01]  /*1967c0*/  IMAD.WIDE R8, R49, 0x4, R84 ;  /* 0x0000000431087825 */ /* 0x002fe200078e0254 */
[----:B------:R-:W-:Y:S01]  /*1967d0*/  LOP3.LUT R40, R40, 0xefffffff, RZ, 0xc0, !PT ;  /* 0xefffffff28287812 */ /* 0x000fe200078ec0ff */
[----:B------:R-:W3:Y:S04]  /*1967e0*/  LDL.LU R16, [R1+0xe00] ;  /* 0x000e000001107983 */ /* 0x000ee80000300800 */
[----:B----4-:R1:W-:Y:S06]  /*1967f0*/  @P5 STG.E desc[UR40][R8.64], R17 ;  /* 0x0000001108005986 */ /* 0x0103ec000c101928 */
[----:B------:R-:W-:-:S02]  /*196800*/  @P3 LOP3.LUT R40, R40, 0x10000000, RZ, 0xfc, !PT ;  /* 0x1000000028283812 */ /* 0x000fc400078efcff */
[----:B------:R-:W-:Y:S01]  /*196810*/  LOP3.LUT P3, RZ, R43, 0x100000, RZ, 0xc0, !PT ;  /* 0x001000002bff7812 */ /* 0x000fe2000786c0ff */
[C---:B-1----:R-:W-:Y:S01]  /*196820*/  IMAD.WIDE R8, R49.reuse, 0x4, R82 ;  /* 0x0000000431087825 */ /* 0x042fe200078e0252 */
[----:B------:R-:W4:Y:S04]  /*196830*/  LDL.LU R17, [R1+0xde0] ;  /* 0x000de00001117983 */ /* 0x000f280000300800 */
[----:B------:R1:W-:Y:S02]  /*196840*/  @P4 STG.E desc[UR40][R8.64], R18 ;  /* 0x0000001208004986 */ /* 0x0003e4000c101928 */
[C---:B-1----:R-:W-:Y:S02]  /*196850*/  IMAD.WIDE R8, R49.reuse, 0x4, R80 ;  /* 0x0000000431087825 */ /* 0x042fe400078e0250 */
[----:B------:R-:W3:Y:S04]  /*196860*/  LDL.LU R18, [R1+0xdd0] ;  /* 0x000dd00001127983 */ /* 0x000ee80000300800 */
[----:B------:R1:W-:Y:S01]  /*196870*/  @P3 STG.E desc[UR40][R8.64], R10 ;  /* 0x0000000a08003986 */ /* 0x0003e2000c101928 */
[----:B------:R-:W-:Y:S01]  /*196880*/  LOP3.LUT P3, RZ, R40, 0x10000000, RZ, 0xc0, !PT ;  /* 0x1000000028ff7812 */ /* 0x000fe2000786c0ff */
[----:B-1----:R-:W-:-:S02]  /*196890*/  IMAD.WIDE R8, R49, 0x4, R78 ;  /* 0x0000000431087825 */ /* 0x002fc400078e024e */
[----:B------:R-:W3:Y:S10]  /*1968a0*/  LDL.LU R10, [R1+0xdc0] ;  /* 0x000dc000010a7983 */ /* 0x000ef40000300800 */
[----:B------:R1:W-:Y:S01]  /*1968b0*/  @P3 STG.E desc[UR40][R8.64], R11 ;  /* 0x0000000b08003986 */ /* 0x0003e2000c101928 */
[----:B------:R-:W-:Y:S01]  /*1968c0*/  LOP3.LUT P3, RZ, R40, 0x8000000, RZ, 0xc0, !PT ;  /* 0x0800000028ff7812 */ /* 0x000fe2000786c0ff */
[----:B-1----:R-:W-:-:S12]  /*1968d0*/  IMAD.WIDE R8, R49, 0x4, R76 ;  /* 0x0000000431087825 */ /* 0x002fd800078e024c */
[----:B--2---:R1:W-:Y:S04]  /*1968e0*/  @P3 STG.E desc[UR40][R8.64], R102 ;  /* 0x0000006608003986 */ /* 0x0043e8000c101928 */
[----:B-1----:R-:W2:Y:S04]  /*1968f0*/  LDL.LU R102, [R1+0xd60] ;  /* 0x000d600001667983 */ /* 0x002ea80000300800 */
[----:B------:R-:W2:Y:S01]  /*196900*/  LDL.LU R11, [R1+0x2d9c] ;  /* 0x002d9c00010b7983 */ /* 0x000ea20000300800 */
        /* <DEDUP_REMOVED lines=28> */
[----:B----4-:R1:W-:Y:S01]  /*196ad0*/  @P0 STG.E desc[UR40][R8.64], R17 ;  /* 0x0000001108000986 */ /* 0x0103e2000c101928 */
[----:B------:R-:W-:Y:S01]  /*196ae0*/  LOP3.LUT P4, RZ, R2, 0x4, RZ, 0xc0, !PT ;  /* 0x0000000402ff7812 */ /* 0x000fe2000788c0ff */
[----:B-1----:R-:W-:-:S05]  /*196af0*/  IMAD.WIDE R8, R19, 0x4, R72 ;  /* 0x0000000413087825 */ /* 0x002fca00078e0248 */
[----:B------:R1:W-:Y:S02]  /*196b00*/  @P6 STG.E desc[UR40][R8.64], R18 ;  /* 0x0000001208006986 */ /* 0x0003e4000c101928 */
[----:B-1----:R-:W-:Y:S02]  /*196b10*/  IMAD.WIDE R8, R19, 0x4, R70 ;  /* 0x0000000413087825 */ /* 0x002fe400078e0246 */
[----:B------:R-:W3:Y:S04]  /*196b20*/  LDL.LU R18, [R1+0x2da4] ;  /* 0x002da40001127983 */ /* 0x000ee80000300800 */
[----:B------:R2:W-:Y:S02]  /*196b30*/  @P5 STG.E desc[UR40][R8.64], R10 ;  /* 0x0000000a08005986 */ /* 0x0005e4000c101928 */
[----:B--2---:R-:W-:-:S05]  /*196b40*/  IMAD.WIDE R8, R11, 0x4, R84 ;  /* 0x000000040b087825 */ /* 0x004fca00078e0254 */
[----:B------:R1:W-:Y:S04]  /*196b50*/  @P4 STG.E desc[UR40][R8.64], R102 ;  /* 0x0000006608004986 */ /* 0x0003e8000c101928 */
        /* <DEDUP_REMOVED lines=109> */
[----:B------:R-:W-:-:S02]  /*197230*/  LOP3.LUT P3, RZ, R57, 0x20, RZ, 0xc0, !PT ;  /* 0x0000002039ff7812 */ /* 0x000fc4000786c0ff */
[----:B------:R-:W-:Y:S02]  /*197240*/  LOP3.LUT R40, R40, 0xffffffdf, RZ, 0xc0, !PT ;  /* 0xffffffdf28287812 */ /* 0x000fe400078ec0ff */
[----:B------:R-:W-:Y:S01]  /*197250*/  LOP3.LUT P0, RZ, R2, 0x2000000, RZ, 0xc0, !PT ;  /* 0x0200000002ff7812 */ /* 0x000fe2000780c0ff */
[----:B------:R-:W-:-:S08]  /*197260*/  IMAD.WIDE R8, R18, 0x4, R76 ;  /* 0x0000000412087825 */ /* 0x000fd000078e024c */
        /* <DEDUP_REMOVED lines=33> */
[----:B------:R-:W-:-:S05]  /*197480*/  IMAD.WIDE R8, R18, 0x4, R74 ;  /* 0x0000000412087825 */ /* 0x000fca00078e024a */
[----:B----4-:R1:W-:Y:S02]  /*197490*/  @P6 STG.E desc[UR40][R8.64], R55 ;  /* 0x0000003708006986 */ /* 0x0103e4000c101928 */
[C---:B-1----:R-:W-:Y:S02]  /*1974a0*/  IMAD.WIDE R8, R18.reuse, 0x4, R72 ;  /* 0x0000000412087825 */ /* 0x042fe400078e0248 */
[----:B------:R-:W4:Y:S04]  /*1974b0*/  LDL.LU R55, [R1+0xd68] ;  /* 0x000d680001377983 */ /* 0x000f280000300800 */
[----:B---3--:R1:W-:Y:S02]  /*1974c0*/  @P5 STG.E desc[UR40][R8.64], R16 ;  /* 0x0000001008005986 */ /* 0x0083e4000c101928 */
[----:B-1----:R-:W-:-:S02]  /*1974d0*/  IMAD.WIDE R8, R18, 0x4, R70 ;  /* 0x0000000412087825 */ /* 0x002fc400078e0246 */
        /* <DEDUP_REMOVED lines=9> */
[----:B------:R1:W-:Y:S04]  /*197570*/  @P3 STG.E desc[UR40][R8.64], R11 ;  /* 0x0000000b08003986 */ /* 0x0003e8000c101928 */
[----:B-1----:R-:W3:Y:S01]  /*197580*/  LDL.LU R11, [R1+0x6e8] ;  /* 0x0006e800010b7983 */ /* 0x002ee20000300800 */
[----:B------:R-:W-:Y:S01]  /*197590*/  LOP3.LUT P3, RZ, R40, 0x800, RZ, 0xc0, !PT ;  /* 0x0000080028ff7812 */ /* 0x000fe2000786c0ff */
[----:B------:R-:W-:Y:S01]  /*1975a0*/  IMAD.WIDE R8, R0, 0x4, R80 ;  /* 0x0000000400087825 */ /* 0x000fe200078e0250 */
[----:B------:R-:W-:-:S02]  /*1975b0*/  LOP3.LUT P2, RZ, R57, 0x40, RZ, 0xc0, !PT ;  /* 0x0000004039ff7812 */ /* 0x000fc4000784c0ff */
[C---:B------:R-:W-:Y:S02]  /*1975c0*/  LOP3.LUT P1, RZ, R57.reuse, 0x80, RZ, 0xc0, !PT ;  /* 0x0000008039ff7812 */ /* 0x040fe4000782c0ff */
[C---:B------:R-:W-:Y:S02]  /*1975d0*/  LOP3.LUT P0, RZ, R57.reuse, 0x100, RZ, 0xc0, !PT ;  /* 0x0000010039ff7812 */ /* 0x040fe4000780c0ff */
[C---:B------:R-:W-:Y:S02]  /*1975e0*/  LOP3.LUT P6, RZ, R57.reuse, 0x200, RZ, 0xc0, !PT ;  /* 0x0000020039ff7812 */ /* 0x040fe400078cc0ff */
[----:B------:R-:W-:-:S03]  /*1975f0*/  LOP3.LUT P5, RZ, R57, 0x400, RZ, 0xc0, !PT ;  /* 0x0000040039ff7812 */ /* 0x000fc600078ac0ff */
[----:B--2---:R1:W-:Y:S01]  /*197600*/  @P3 STG.E desc[UR40][R8.64], R102 ;  /* 0x0000006608003986 */ /* 0x0043e2000c101928 */
[----:B------:R-:W-:-:S03]  /*197610*/  LOP3.LUT P3, RZ, R40, 0x400, RZ, 0xc0, !PT ;  /* 0x0000040028ff7812 */ /* 0x000fc6000786c0ff */
[----:B-1----:R-:W2:Y:S01]  /*197620*/  LDL.LU R102, [R1+0x538] ;  /* 0x0005380001667983 */ /* 0x002ea20000300800 */
[----:B------:R-:W-:-:S09]  /*197630*/  IMAD.WIDE R8, R0, 0x4, R78 ;  /* 0x0000000400087825 */ /* 0x000fd200078e024e */
        /* <DEDUP_REMOVED lines=26> */
[----:B-1----:R-:W3:Y:S01]  /*1977e0*/  LDL.LU R11, [R1+0x488] ;  /* 0x00048800010b7983 */ /* 0x002ee20000300800 */
[----:B------:R-:W-:Y:S01]  /*1977f0*/  LOP3.LUT P4, RZ, R57, 0x800, RZ, 0xc0, !PT ;  /* 0x0000080039ff7812 */ /* 0x000fe2000788c0ff */
[----:B------:R-:W-:Y:S01]  /*197800*/  IMAD.WIDE R8, R17, 0x4, R72 ;  /* 0x0000000411087825 */ /* 0x000fe200078e0248 */
[----:B------:R-:W-:-:S11]  /*197810*/  LOP3.LUT P0, RZ, R57, 0x1000, RZ, 0xc0, !PT ;  /* 0x0000100039ff7812 */ /* 0x000fd6000780c0ff */
[----:B--2---:R1:W-:Y:S04]  /*197820*/  @P4 STG.E desc[UR40][R8.64], R102 ;  /* 0x0000006608004986 */ /* 0x0043e8000c101928 */
[----:B-1----:R-:W2:Y:S04]  /*197830*/  LDL.LU R102, [R1+0xe8c] ;  /* 0x000e8c0001667983 */ /* 0x002ea80000300800 */
[----:B------:R-:W4:Y:S04]  /*197840*/  LDL.LU R16, [R1+0xe6c] ;  /* 0x000e6c0001107983 */ /* 0x000f280000300800 */
[----:B------:R-:W2:Y:S04]  /*197850*/  LDL.LU R18, [R1+0xe4c] ;  /* 0x000e4c0001127983 */ /* 0x000ea80000300800 */
[----:B------:R-:W2:Y:S04]  /*197860*/  LDL.LU R19, [R1+0xe2c] ;  /* 0x000e2c0001137983 */ /* 0x000ea80000300800 */
[----:B------:R-:W2:Y:S04]  /*197870*/  LDL.LU R10, [R1+0xe0c] ;  /* 0x000e0c00010a7983 */ /* 0x000ea80000300800 */
[----:B------:R-:W2:Y:S01]  /*197880*/  LDL.LU R44, [R1+0x2db0] ;  /* 0x002db000012c7983 */ /* 0x000ea20000300800 */
[----:B------:R-:W-:Y:S01]  /*197890*/  IMAD.WIDE R8, R17, 0x4, R70 ;  /* 0x0000000411087825 */ /* 0x000fe200078e0246 */
[----:B------:R-:W-:-:S04]  /*1978a0*/  LOP3.LUT P3, RZ, R57, 0x1000000, RZ, 0xc0, !PT ;  /* 0x0100000039ff7812 */ /* 0x000fc8000786c0ff */
[----:B---3--:R1:W-:Y:S04]  /*1978b0*/  @P0 STG.E desc[UR40][R8.64], R11 ;  /* 0x0000000b08000986 */ /* 0x0083e8000c101928 */
[----:B-1----:R-:W3:Y:S01]  /*1978c0*/  LDL.LU R11, [R1+0xdec] ;  /* 0x000dec00010b7983 */ /* 0x002ee20000300800 */
[----:B------:R-:W-:Y:S02]  /*1978d0*/  LOP3.LUT R41, R41, 0xdfffffff, RZ, 0xc0, !PT ;  /* 0xdfffffff29297812 */ /* 0x000fe400078ec0ff */
[----:B------:R-:W-:Y:S01]  /*1978e0*/  LOP3.LUT P6, RZ, R57, 0x2000, RZ, 0xc0, !PT ;  /* 0x0000200039ff7812 */ /* 0x000fe200078cc0ff */
[----:B------:R-:W3:Y:S01]  /*1978f0*/  LDL.LU R17, [R1+0x2db4] ;  /* 0x002db40001117983 */ /* 0x000ee20000300800 */
[----:B------:R-:W-:Y:S02]  /*197900*/  @P3 LOP3.LUT R41, R41, 0x20000000, RZ, 0xfc, !PT ;  /* 0x2000000029293812 */ /* 0x000fe400078efcff */
        /* <DEDUP_REMOVED lines=16> */
[----:B--2---:R-:W-:-:S05]  /*197a10*/  IMAD.WIDE R8, R44, 0x4, R84 ;  /* 0x000000042c087825 */ /* 0x004fca00078e0254 */
[----:B------:R1:W-:Y:S04]  /*197a20*/  @P6 STG.E desc[UR40][R8.64], R102 ;  /* 0x0000006608006986 */ /* 0x0003e8000c101928 */
[----:B-1----:R-:W2:Y:S04]  /*197a30*/  LDL.LU R102, [R1+0xddc] ;  /* 0x000ddc0001667983 */ /* 0x002ea80000300800 */
[----:B------:R-:W2:Y:S04]  /*197a40*/  LDL.LU R46, [R1+0xdcc] ;  /* 0x000dcc00012e7983 */ /* 0x000ea80000300800 */
[----:B------:R-:W2:Y:S01]  /*197a50*/  LDL.LU R49, [R1+0xd6c] ;  /* 0x000d6c0001317983 */ /* 0x000ea20000300800 */
[----:B------:R-:W-:-:S03]  /*197a60*/  LOP3.LUT R40, R40, 0xfffffff7, RZ, 0xc0, !PT ;  /* 0xfffffff728287812 */ /* 0x000fc600078ec0ff */
[----:B------:R-:W2:Y:S01]  /*197a70*/  LDL.LU R51, [R1+0xa1c] ;  /* 0x000a1c0001337983 */ /* 0x000ea20000300800 */
[----:B------:R-:W-:Y:S02]  /*197a80*/  @P3 LOP3.LUT R40, R40, 0x8, RZ, 0xfc, !PT ;  /* 0x0000000828283812 */ /* 0x000fe400078efcff */
[C---:B------:R-:W-:Y:S01]  /*197a90*/  LOP3.LUT P3, RZ, R57.reuse, 0x20000, RZ, 0xc0, !PT ;  /* 0x0002000039ff7812 */ /* 0x040fe2000786c0ff */
[----:B------:R-:W2:Y:S01]  /*197aa0*/  LDL.LU R3, [R1+0x8fc] ;  /* 0x0008fc0001037983 */ /* 0x000ea20000300800 */
[C---:B------:R-:W-:Y:S02]  /*197ab0*/  LOP3.LUT P5, RZ, R57.reuse, 0x4000, RZ, 0xc0, !PT ;  /* 0x0000400039ff7812 */ /* 0x040fe400078ac0ff */
[----:B------:R-:W-:Y:S01]  /*197ac0*/  LOP3.LUT P4, RZ, R57, 0x8000, RZ, 0xc0, !PT ;  /* 0x0000800039ff7812 */ /* 0x000fe2000788c0ff */
[----:B------:R-:W-:Y:S01]  /*197ad0*/  IMAD.WIDE R8, R44, 0x4, R82 ;  /* 0x000000042c087825 */ /* 0x000fe200078e0252 */
[----:B------:R-:W-:Y:S01]  /*197ae0*/  LOP3.LUT R40, R40, 0xffffffef, RZ, 0xc0, !PT ;  /* 0xffffffef28287812 */ /* 0x000fe200078ec0ff */
[----:B------:R-:W2:Y:S04]  /*197af0*/  LDL.LU R0, [R1+0x8dc] ;  /* 0x0008dc0001007983 */ /* 0x000ea80000300800 */
[----:B------:R-:W2:Y:S02]  /*197b00*/  LDL.LU R252, [R1+0x8bc] ;  /* 0x0008bc0001fc7983 */ /* 0x000ea40000300800 */
[----:B------:R-:W-:-:S02]  /*197b10*/  @P3 LOP3.LUT R40, R40, 0x10, RZ, 0xfc, !PT ;  /* 0x0000001028283812 */ /* 0x000fc400078efcff */
[----:B------:R-:W-:Y:S01]  /*197b20*/  LOP3.LUT P3, RZ, R57, 0x10000, RZ, 0xc0, !PT ;  /* 0x0001000039ff7812 */ /* 0x000fe2000786c0ff */
[----:B----4-:R1:W-:Y:S04]  /*197b30*/  @P5 STG.E desc[UR40][R8.64], R16 ;  /* 0x0000001008005986 */ /* 0x0103e8000c101928 */
[----:B------:R-:W4:Y:S01]  /*197b40*/  LDL.LU R55, [R1+0x6ec] ;  /* 0x0006ec0001377983 */ /* 0x000f220000300800 */
[----:B-1----:R-:W-:-:S03]  /*197b50*/  IMAD.WIDE R8, R44, 0x4, R80 ;  /* 0x000000042c087825 */ /* 0x002fc600078e0250 */
[----:B------:R-:W4:Y:S04]  /*197b60*/  LDL.LU R16, [R1+0x53c] ;  /* 0x00053c0001107983 */ /* 0x000f280000300800 */
[----:B------:R1:W-:Y:S02]  /*197b70*/  @P4 STG.E desc[UR40][R8.64], R18 ;  /* 0x0000001208004986 */ /* 0x0003e4000c101928 */
[----:B-1----:R-:W-:-:S05]  /*197b80*/  IMAD.WIDE R8, R44, 0x4, R78 ;  /* 0x000000042c087825 */ /* 0x002fca00078e024e */
[----:B------:R1:W-:Y:S01]  /*197b90*/  @P3 STG.E desc[UR40][R8.64], R19 ;  /* 0x0000001308003986 */ /* 0x0003e2000c101928 */
[----:B------:R-:W-:Y:S01]  /*197ba0*/  LOP3.LUT P3, RZ, R40, 0x10, RZ, 0xc0, !PT ;  /* 0x0000001028ff7812 */ /* 0x000fe2000786c0ff */
[----:B-1----:R-:W-:Y:S02]  /*197bb0*/  IMAD.WIDE R8, R44, 0x4, R76 ;  /* 0x000000042c087825 */ /* 0x002fe400078e024c */
[----:B------:R-:W4:Y:S10]  /*197bc0*/  LDL.LU R19, [R1+0x48c] ;  /* 0x00048c0001137983 */ /* 0x000f340000300800 */
[----:B------:R1:W-:Y:S01]  /*197bd0*/  @P3 STG.E desc[UR40][R8.64], R10 ;  /* 0x0000000a08003986 */ /* 0x0003e2000c101928 */
[----:B------:R-:W-:-:S03]  /*197be0*/  LOP3.LUT P3, RZ, R40, 0x8, RZ, 0xc0, !PT ;  /* 0x0000000828ff7812 */ /* 0x000fc6000786c0ff */
[----:B-1----:R-:W4:Y:S04]  /*197bf0*/  LDL.LU R10, [R1+0x1020] ;  /* 0x00102000010a7983 */ /* 0x002f280000300800 */
[----:B------:R-:W4:Y:S01]  /*197c00*/  LDL.LU R18, [R1+0x2db8] ;  /* 0x002db80001127983 */ /* 0x000f220000300800 */
[----:B------:R-:W-:-:S05]  /*197c10*/  IMAD.WIDE R8, R44, 0x4, R74 ;  /* 0x000000042c087825 */ /* 0x000fca00078e024a */
[----:B---3--:R1:W-:Y:S04]  /*197c20*/  @P3 STG.E desc[UR40][R8.64], R11 ;  /* 0x0000000b08003986 */ /* 0x0083e8000c101928 */
        /* <DEDUP_REMOVED lines=31> */
[----:B------:R-:W4:Y:S04]  /*197e20*/  LDL.LU R55, [R1+0x2dc0] ;  /* 0x002dc00001377983 */ /* 0x000f280000300800 */
        /* <DEDUP_REMOVED lines=8> */
[----:B------:R-:W2:Y:S04]  /*197eb0*/  LDL.LU R0, [R1+0xfd0] ;  /* 0x000fd00001007983 */ /* 0x000ea80000300800 */
        /* <DEDUP_REMOVED lines=23> */
[----:B------:R-:W4:Y:S04]  /*198030*/  LDL.LU R44, [R1+0xf10] ;  /* 0x000f1000012c7983 */ /* 0x000f280000300800 */
[----:B------:R-:W4:Y:S01]  /*198040*/  LDL.LU R46, [R1+0xef0] ;  /* 0x000ef000012e7983 */ /* 0x000f220000300800 */
[----:B------:R-:W-:-:S02]  /*198050*/  @P3 LOP3.LUT R41, R41, 0x2000000, RZ, 0xfc, !PT ;  /* 0x0200000029293812 */ /* 0x000fc400078efcff */
[----:B------:R-:W-:Y:S01]  /*198060*/  LOP3.LUT P3, RZ, R58, 0x40, RZ, 0xc0, !PT ;  /* 0x000000403aff7812 */ /* 0x000fe2000786c0ff */
[----:B------:R-:W4:Y:S01]  /*198070*/  LDL.LU R49, [R1+0xed0] ;  /* 0x000ed00001317983 */ /* 0x000f220000300800 */
[----:B------:R-:W-:-:S03]  /*198080*/  LOP3.LUT R41, R41, 0xfbffffff, RZ, 0xc0, !PT ;  /* 0xfbffffff29297812 */ /* 0x000fc600078ec0ff */
[----:B------:R-:W4:Y:S01]  /*198090*/  LDL.LU R51, [R1+0xea0] ;  /* 0x000ea00001337983 */ /* 0x000f220000300800 */
[C---:B------:R-:W-:Y:S02]  /*1980a0*/  LOP3.LUT P6, RZ, R58.reuse, 0x1, RZ, 0xc0, !PT ;  /* 0x000000013aff7812 */ /* 0x040fe400078cc0ff */
[----:B------:R-:W-:Y:S01]  /*1980b0*/  LOP3.LUT P5, RZ, R58, 0x2, RZ, 0xc0, !PT ;  /* 0x000000023aff7812 */ /* 0x000fe200078ac0ff */
[----:B------:R-:W-:Y:S01]  /*1980c0*/  IMAD.WIDE R8, R18, 0x4, R78 ;  /* 0x0000000412087825 */ /* 0x000fe200078e024e */
[----:B------:R-:W4:Y:S03]  /*1980d0*/  LDL.LU R3, [R1+0xd40] ;  /* 0x000d400001037983 */ /* 0x000f260000300800 */
[----:B------:R-:W-:Y:S02]  /*1980e0*/  @P3 LOP3.LUT R41, R41, 0x4000000, RZ, 0xfc, !PT ;  /* 0x0400000029293812 */ /* 0x000fe400078efcff */
[----:B------:R-:W-:-:S02]  /*1980f0*/  LOP3.LUT P3, RZ, R58, 0x20, RZ, 0xc0, !PT ;  /* 0x000000203aff7812 */ /* 0x000fc4000786c0ff */
[----:B------:R-:W-:Y:S02]  /*198100*/  LOP3.LUT R41, R41, 0xf7ffffff, RZ, 0xc0, !PT ;  /* 0xf7ffffff29297812 */ /* 0x000fe400078ec0ff */
[----:B------:R-:W-:-:S09]  /*198110*/  LOP3.LUT P4, RZ, R58, 0x4, RZ, 0xc0, !PT ;  /* 0x000000043aff7812 */ /* 0x000fd2000788c0ff */
[----:B------:R-:W-:Y:S02]  /*198120*/  @P3 LOP3.LUT R41, R41, 0x8000000, RZ, 0xfc, !PT ;  /* 0x0800000029293812 */ /* 0x000fe400078efcff */
[----:B------:R-:W-:Y:S01]  /*198130*/  LOP3.LUT P3, RZ, R58, 0x10, RZ, 0xc0, !PT ;  /* 0x000000103aff7812 */ /* 0x000fe2000786c0ff */
[----:B--2---:R1:W-:Y:S01]  /*198140*/  @P6 STG.E desc[UR40][R8.64], R0 ;  /* 0x0000000008006986 */ /* 0x0043e2000c101928 */
[----:B------:R-:W-:Y:S01]  /*198150*/  LOP3.LUT R41, R41, 0xefffffff, RZ, 0xc0, !PT ;  /* 0xefffffff29297812 */ /* 0x000fe200078ec0ff */
[----:B-1----:R-:W-:-:S10]  /*198160*/  IMAD.WIDE R8, R18, 0x4, R76 ;  /* 0x0000000412087825 */ /* 0x002fd400078e024c */
[----:B------:R-:W-:Y:S01]  /*198170*/  @P3 LOP3.LUT R41, R41, 0x10000000, RZ, 0xfc, !PT ;  /* 0x1000000029293812 */ /* 0x000fe200078efcff */
[----:B------:R-:W2:Y:S01]  /*198180*/  LDL.LU R0, [R1+0xa00] ;  /* 0x000a000001007983 */ /* 0x000ea20000300800 */
[----:B------:R-:W-:-:S03]  /*198190*/  LOP3.LUT P3, RZ, R58, 0x8, RZ, 0xc0, !PT ;  /* 0x000000083aff7812 */ /* 0x000fc6000786c0ff */
[----:B------:R1:W-:Y:S02]  /*1981a0*/  @P5 STG.E desc[UR40][R8.64], R252 ;  /* 0x000000fc08005986 */ /* 0x0003e4000c101928 */
[C---:B-1----:R-:W-:Y:S02]  /*1981b0*/  IMAD.WIDE R8, R18.reuse, 0x4, R74 ;  /* 0x0000000412087825 */ /* 0x042fe400078e024a */
[----:B------:R-:W2:Y:S04]  /*1981c0*/  LDL.LU R252, [R1+0x9f0] ;  /* 0x0009f00001fc7983 */ /* 0x000ea80000300800 */
[----:B------:R1:W-:Y:S02]  /*1981d0*/  @P4 STG.E desc[UR40][R8.64], R16 ;  /* 0x0000001008004986 */ /* 0x0003e4000c101928 */
[----:B-1----:R-:W-:-:S02]  /*1981e0*/  IMAD.WIDE R8, R18, 0x4, R72 ;  /* 0x0000000412087825 */ /* 0x002fc400078e0248 */
        /* <DEDUP_REMOVED lines=14> */
[----:B----4-:R1:W-:Y:S01]  /*1982d0*/  @P3 STG.E desc[UR40][R8.64], R44 ;  /* 0x0000002c08003986 */ /* 0x0103e2000c101928 */
        /* <DEDUP_REMOVED lines=100> */
[----:B------:R-:W-:Y:S01]  /*198920*/  IMAD.WIDE R8, R51, 0x4, R76 ;  /* 0x0000000433087825 */ /* 0x000fe200078e024c */
[----:B------:R-:W-:Y:S01]  /*198930*/  LOP3.LUT P2, RZ, R58, 0x80000000, RZ, 0xc0, !PT ;  /* 0x800000003aff7812 */ /* 0x000fe2000784c0ff */
[----:B------:R-:W3:Y:S10]  /*198940*/  LDL.LU R40, [R1+0x2dcc] ;  /* 0x002dcc0001287983 */ /* 0x000ef40000300800 */
        /* <DEDUP_REMOVED lines=27> */
[C---:B-1----:R-:W-:Y:S02]  /*198b00*/  IMAD.WIDE R8, R10.reuse, 0x4, R74 ;  /* 0x000000040a087825 */ /* 0x042fe400078e024a */
[----:B------:R-:W2:Y:S04]  /*198b10*/  LDL.LU R17, [R1+0x2dd4] ;  /* 0x002dd40001117983 */ /* 0x000ea80000300800 */
        /* <DEDUP_REMOVED lines=41> */
[----:B------:R-:W-:Y:S01]  /*198db0*/  @P3 LOP3.LUT R41, R41, 0x400, RZ, 0xfc, !PT ;  /* 0x0000040029293812 */ /* 0x000fe200078efcff */
[----:B------:R-:W3:Y:S01]  /*198dc0*/  LDL.LU R0, [R1+0xfbc] ;  /* 0x000fbc0001007983 */ /* 0x000ee20000300800 */
        /* <DEDUP_REMOVED lines=301> */
[----:B------:R-:W-:Y:S02]  /*19a0a0*/  LOP3.LUT P6, RZ, R60, 0x80000000, RZ, 0xc0, !PT ;  /* 0x800000003cff7812 */ /* 0x000fe400078cc0ff */
[C---:B------:R-:W-:Y:S01]  /*19a0b0*/  LOP3.LUT P5, RZ, R61.reuse, 0x1, RZ, 0xc0, !PT ;  /* 0x000000013dff7812 */ /* 0x040fe200078ac0ff */
        /* <DEDUP_REMOVED lines=97> */
[----:B------:R-:W-:Y:S02]  /*19a6d0*/  LOP3.LUT P6, RZ, R61, 0x40000, RZ, 0xc0, !PT ;  /* 0x000400003dff7812 */ /* 0x000fe400078cc0ff */
[----:B------:R-:W-:Y:S01]  /*19a6e0*/  LOP3.LUT R42, R42, 0xfffffbff, RZ, 0xc0, !PT ;  /* 0xfffffbff2a2a7812 */ /* 0x000fe200078ec0ff */
[----:B------:R-:W-:-:S08]  /*19a6f0*/  IMAD.WIDE R8, R16, 0x4, R74 ;  /* 0x0000000410087825 */ /* 0x000fd000078e024a */
[----:B------:R-:W-:Y:S02]  /*19a700*/  @P3 LOP3.LUT R42, R42, 0x400, RZ, 0xfc, !PT ;  /* 0x000004002a2a3812 */ /* 0x000fe400078efcff */
[----:B------:R-:W-:Y:S01]  /*19a710*/  LOP3.LUT P3, RZ, R61, 0x800000, RZ, 0xc0, !PT ;  /* 0x008000003dff7812 */ /* 0x000fe2000786c0ff */
[----:B---3--:R1:W-:Y:S01]  /*19a720*/  @P6 STG.E desc[UR40][R8.64], R18 ;  /* 0x0000001208006986 */ /* 0x0083e2000c101928 */
[----:B------:R-:W-:-:S03]  /*19a730*/  LOP3.LUT R42, R42, 0xfffff7ff, RZ, 0xc0, !PT ;  /* 0xfffff7ff2a2a7812 */ /* 0x000fc600078ec0ff */
[----:B-1----:R-:W3:Y:S04]  /*19a740*/  LDL.LU R18, [R1+0x2df8] ;  /* 0x002df80001127983 */ /* 0x002ee80000300800 */
[----:B------:R-:W3:Y:S04]  /*19a750*/  LDL.LU R51, [R1+0x9ec] ;  /* 0x0009ec0001337983 */ /* 0x000ee80000300800 */
[----:B------:R-:W-:Y:S02]  /*19a760*/  @P3 LOP3.LUT R42, R42, 0x800, RZ, 0xfc, !PT ;  /* 0x000008002a2a3812 */ /* 0x000fe400078efcff */
[C---:B------:R-:W-:Y:S01]  /*19a770*/  LOP3.LUT P3, RZ, R61.reuse, 0x400000, RZ, 0xc0, !PT ;  /* 0x004000003dff7812 */ /* 0x040fe2000786c0ff */
[----:B------:R-:W3:Y:S01]  /*19a780*/  LDL.LU R0, [R1+0x84c] ;  /* 0x00084c0001007983 */ /* 0x000ee20000300800 */
[----:B------:R-:W-:-:S02]  /*19a790*/  LOP3.LUT P5, RZ, R61, 0x80000, RZ, 0xc0, !PT ;  /* 0x000800003dff7812 */ /* 0x000fc400078ac0ff */
[C---:B------:R-:W-:Y:S01]  /*19a7a0*/  LOP3.LUT P4, RZ, R61.reuse, 0x100000, RZ, 0xc0, !PT ;  /* 0x001000003dff7812 */ /* 0x040fe2000788c0ff */
[----:B------:R-:W-:Y:S01]  /*19a7b0*/  IMAD.WIDE R8, R16, 0x4, R72 ;  /* 0x0000000410087825 */ /* 0x000fe200078e0248 */
[----:B------:R-:W-:Y:S01]  /*19a7c0*/  LOP3.LUT R42, R42, 0xffffefff, RZ, 0xc0, !PT ;  /* 0xffffefff2a2a7812 */ /* 0x000fe200078ec0ff */
[----:B------:R-:W3:Y:S06]  /*19a7d0*/  LDL.LU R252, [R1+0x11e0] ;  /* 0x0011e00001fc7983 */ /* 0x000eec0000300800 */
[----:B------:R-:W-:Y:S02]  /*19a7e0*/  @P3 LOP3.LUT R42, R42, 0x1000, RZ, 0xfc, !PT ;  /* 0x000010002a2a3812 */ /* 0x000fe400078efcff */
[----:B------:R-:W-:Y:S01]  /*19a7f0*/  LOP3.LUT P3, RZ, R61, 0x200000, RZ, 0xc0, !PT ;  /* 0x002000003dff7812 */ /* 0x000fe2000786c0ff */
[----:B----4-:R1:W-:Y:S02]  /*19a800*/  @P5 STG.E desc[UR40][R8.64], R55 ;  /* 0x0000003708005986 */ /* 0x0103e4000c101928 */
[----:B-1----:R-:W-:-:S02]  /*19a810*/  IMAD.WIDE R8, R16, 0x4, R70 ;  /* 0x0000000410087825 */ /* 0x002fc400078e0246 */
[----:B------:R-:W4:Y:S04]  /*19a820*/  LDL.LU R55, [R1+0x11d0] ;  /* 0x0011d00001377983 */ /* 0x000f280000300800 */
[----:B------:R1:W-:Y:S04]  /*19a830*/  @P4 STG.E desc[UR40][R8.64], R17 ;  /* 0x0000001108004986 */ /* 0x0003e8000c101928 */
[----:B------:R-:W4:Y:S01]  /*19a840*/  LDL.LU R16, [R1+0x11c0] ;  /* 0x0011c00001107983 */ /* 0x000f220000300800 */
[----:B-1----:R-:W-:-:S03]  /*19a850*/  IMAD.WIDE R8, R3, 0x4, R84 ;  /* 0x0000000403087825 */ /* 0x002fc600078e0254 */
        /* <DEDUP_REMOVED lines=55> */
[----:B------:R-:W-:-:S02]  /*19abd0*/  IMAD.WIDE R8, R18, 0x4, R70 ;  /* 0x0000000412087825 */ /* 0x000fc400078e0246 */
        /* <DEDUP_REMOVED lines=27> */
[----:B---3--:R-:W-:Y:S01]  /*19ad90*/  IMAD.WIDE R8, R44, 0x4, R84 ;  /* 0x000000042c087825 */ /* 0x008fe200078e0254 */
        /* <DEDUP_REMOVED lines=8> */
[----:B------:R1:W-:Y:S01]  /*19ae20*/  @P6 STG.E desc[UR40][R8.64], R252 ;  /* 0x000000fc08006986 */ /* 0x0003e2000c101928 */
        /* <DEDUP_REMOVED lines=10> */
[----:B------:R-:W4:Y:S04]  /*19aed0*/  LDL.LU R16, [R1+0x1184] ;  /* 0x0011840001107983 */ /* 0x000f280000300800 */
[----:B------:R1:W-:Y:S01]  /*19aee0*/  @P3 STG.E desc[UR40][R8.64], R19 ;  /* 0x0000001308003986 */ /* 0x0003e2000c101928 */
[----:B------:R-:W-:Y:S01]  /*19aef0*/  LOP3.LUT P3, RZ, R42, 0x10, RZ, 0xc0, !PT ;  /* 0x000000102aff7812 */ /* 0x000fe2000786c0ff */
        /* <DEDUP_REMOVED lines=23> */
[----:B------:R-:W-:Y:S02]  /*19b070*/  LOP3.LUT P3, RZ, R43, 0x20000000, RZ, 0xc0, !PT ;  /* 0x200000002bff7812 */ /* 0x000fe4000786c0ff */
[C---:B------:R-:W-:Y:S02]  /*19b080*/  LOP3.LUT P2, RZ, R62.reuse, 0x20000, RZ, 0xc0, !PT ;  /* 0x000200003eff7812 */ /* 0x040fe4000784c0ff */
[----:B------:R-:W-:Y:S01]  /*19b090*/  LOP3.LUT P1, RZ, R62, 0x40000, RZ, 0xc0, !PT ;  /* 0x000400003eff7812 */ /* 0x000fe2000782c0ff */
[----:B-1----:R-:W-:-:S08]  /*19b0a0*/  IMAD.WIDE R8, R17, 0x4, R78 ;  /* 0x0000000411087825 */ /* 0x002fd000078e024e */
[----:B------:R1:W-:Y:S01]  /*19b0b0*/  @P3 STG.E desc[UR40][R8.64], R0 ;  /* 0x0000000008003986 */ /* 0x0003e2000c101928 */
[----:B------:R-:W-:Y:S01]  /*19b0c0*/  LOP3.LUT P0, RZ, R62, 0x80000, RZ, 0xc0, !PT ;  /* 0x000800003eff7812 */ /* 0x000fe2000780c0ff */
[----:B-1----:R-:W-:-:S05]  /*19b0d0*/  IMAD.WIDE R8, R17, 0x4, R76 ;  /* 0x0000000411087825 */ /* 0x002fca00078e024c */
[----:B------:R1:W-:Y:S01]  /*19b0e0*/  @P2 STG.E desc[UR40][R8.64], R252 ;  /* 0x000000fc08002986 */ /* 0x0003e2000c101928 */
        /* <DEDUP_REMOVED lines=74> */
[----:B------:R-:W3:Y:S04]  /*19b590*/  LDL.LU R18, [R1+0x1148] ;  /* 0x0011480001127983 */ /* 0x000ee80000300800 */
[----:B-1----:R-:W3:Y:S01]  /*19b5a0*/  LDL.LU R19, [R1+0x1138] ;  /* 0x0011380001137983 */ /* 0x002ee20000300800 */
[----:B------:R-:W-:-:S05]  /*19b5b0*/  IMAD.WIDE R8, R10, 0x4, R84 ;  /* 0x000000040a087825 */ /* 0x000fca00078e0254 */
        /* <DEDUP_REMOVED lines=22> */
[C---:B------:R-:W-:Y:S01]  /*19b720*/  LOP3.LUT P0, RZ, R63.reuse, 0x40, RZ, 0xc0, !PT ;  /* 0x000000403fff7812 */ /* 0x040fe2000780c0ff */
[----:B-1----:R-:W-:Y:S01]  /*19b730*/  IMAD.WIDE R8, R10, 0x4, R70 ;  /* 0x000000040a087825 */ /* 0x002fe200078e0246 */
[C---:B------:R-:W-:Y:S01]  /*19b740*/  LOP3.LUT P6, RZ, R63.reuse, 0x80, RZ, 0xc0, !PT ;  /* 0x000000803fff7812 */ /* 0x040fe200078cc0ff */
[----:B------:R-:W4:Y:S04]  /*19b750*/  LDL.LU R10, [R1+0x2e14] ;  /* 0x002e1400010a7983 */ /* 0x000f280000300800 */
        /* <DEDUP_REMOVED lines=37> */
[----:B------:R-:W4:Y:S01]  /*19b9b0*/  LDL.LU R44, [R1+0x11ac] ;  /* 0x0011ac00012c7983 */ /* 0x000f220000300800 */
[----:B------:R-:W-:-:S03]  /*19b9c0*/  LOP3.LUT R43, R43, 0xfffdffff, RZ, 0xc0, !PT ;  /* 0xfffdffff2b2b7812 */ /* 0x000fc600078ec0ff */
[----:B------:R-:W4:Y:S01]  /*19b9d0*/  LDL.LU R46, [R1+0x119c] ;  /* 0x00119c00012e7983 */ /* 0x000f220000300800 */
[----:B------:R-:W-:Y:S02]  /*19b9e0*/  @P3 LOP3.LUT R43, R43, 0x20000, RZ, 0xfc, !PT ;  /* 0x000200002b2b3812 */ /* 0x000fe400078efcff */
        /* <DEDUP_REMOVED lines=20> */
[----:B------:R1:W-:Y:S04]  /*19bb30*/  @P5 STG.E desc[UR40][R8.64], R16 ;  /* 0x0000001008005986 */ /* 0x0003e8000c101928 */
[----:B------:R-:W3:Y:S01]  /*19bb40*/  LDL.LU R55, [R1+0x114c] ;  /* 0x00114c0001377983 */ /* 0x000ee20000300800 */
        /* <DEDUP_REMOVED lines=54> */
[----:B------:R-:W2:Y:S04]  /*19beb0*/  LDL.LU R16, [R1+0x1270] ;  /* 0x0012700001107983 */ /* 0x000ea80000300800 */
[----:B------:R-:W2:Y:S04]  /*19bec0*/  LDL.LU R18, [R1+0x1260] ;  /* 0x0012600001127983 */ /* 0x000ea80000300800 */
[----:B------:R-:W2:Y:S04]  /*19bed0*/  LDL.LU R19, [R1+0x1250] ;  /* 0x0012500001137983 */ /* 0x000ea80000300800 */
[----:B------:R-:W2:Y:S01]  /*19bee0*/  LDL.LU R40, [R1+0x2e18] ;  /* 0x002e180001287983 */ /* 0x000ea20000300800 */
[----:B------:R-:W-:-:S03]  /*19bef0*/  LOP3.LUT P0, RZ, R63, 0x20000000, RZ, 0xc0, !PT ;  /* 0x200000003fff7812 */ /* 0x000fc6000780c0ff */
[----:B------:R-:W3:Y:S04]  /*19bf00*/  LDL.LU R10, [R1+0x2e1c] ;  /* 0x002e1c00010a7983 */ /* 0x000ee80000300800 */
        /* <DEDUP_REMOVED lines=16> */
[----:B------:R1:W-:Y:S04]  /*19c010*/  @P0 STG.E desc[UR40][R8.64], R11 ;  /* 0x0000000b08000986 */ /* 0x0003e8000c101928 */
        /* <DEDUP_REMOVED lines=331> */
[----:B-1----:R-:W-:-:S05]  /*19d4d0*/  IMAD.WIDE R8, R10, 0x4, R76 ;  /* 0x000000040a087825 */ /* 0x002fca00078e024c */
[----:B------:R1:W-:Y:S02]  /*19d4e0*/  @P4 STG.E desc[UR40][R8.64], R16 ;  /* 0x0000001008004986 */ /* 0x0003e4000c101928 */
[----:B-1----:R-:W-:Y:S02]  /*19d4f0*/  IMAD.WIDE R8, R10, 0x4, R74 ;  /* 0x000000040a087825 */ /* 0x002fe400078e024a */
[----:B------:R-:W3:Y:S04]  /*19d500*/  LDL.LU R16, [R1+0x2e3c] ;  /* 0x002e3c0001107983 */ /* 0x000ee80000300800 */
[----:B------:R-:W4:Y:S04]  /*19d510*/  LDL.LU R252, [R1+0x12e0] ;  /* 0x0012e00001fc7983 */ /* 0x000f280000300800 */
        /* <DEDUP_REMOVED lines=36> */
[----:B-1----:R-:W-:Y:S01]  /*19d760*/  IMAD.WIDE R8, R18, 0x4, R70 ;  /* 0x0000000412087825 */ /* 0x002fe200078e0246 */
[C---:B------:R-:W-:Y:S01]  /*19d770*/  LOP3.LUT P5, RZ, R66.reuse, 0x80, RZ, 0xc0, !PT ;  /* 0x0000008042ff7812 */ /* 0x040fe200078ac0ff */
[----:B------:R-:W4:Y:S04]  /*19d780*/  LDL.LU R18, [R1+0x2e44] ;  /* 0x002e440001127983 */ /* 0x000f280000300800 */
[----:B---3--:R1:W-:Y:S01]  /*19d790*/  @P1 STG.E desc[UR40][R8.64], R55 ;  /* 0x0000003708001986 */ /* 0x0083e2000c101928 */
        /* <DEDUP_REMOVED lines=57> */
[----:B------:R1:W-:Y:S02]  /*19db30*/  @P5 STG.E desc[UR40][R8.64], R55 ;  /* 0x0000003708005986 */ /* 0x0003e4000c101928 */
        /* <DEDUP_REMOVED lines=188> */
[C---:B------:R-:W-:Y:S01]  /*19e700*/  LOP3.LUT P5, RZ, R67.reuse, 0x20000, RZ, 0xc0, !PT ;  /* 0x0002000043ff7812 */ /* 0x040fe200078ac0ff */
[----:B------:R-:W-:Y:S01]  /*19e710*/  IMAD.WIDE R8, R18, 0x4, R78 ;  /* 0x0000000412087825 */ /* 0x000fe200078e024e */
[----:B------:R-:W-:Y:S01]  /*19e720*/  LOP3.LUT P4, RZ, R67, 0x40000, RZ, 0xc0, !PT ;  /* 0x0004000043ff7812 */ /* 0x000fe2000788c0ff */
[----:B------:R-:W2:Y:S02]  /*19e730*/  LDL.LU R3, [R1+0xb9c] ;  /* 0x000b9c0001037983 */ /* 0x000ea40000300800 */
[----:B------:R-:W-:Y:S02]  /*19e740*/  @P3 LOP3.LUT R47, R47, 0x4000000, RZ, 0xfc, !PT ;  /* 0x040000002f2f3812 */ /* 0x000fe400078efcff */
[----:B------:R-:W-:Y:S01]  /*19e750*/  LOP3.LUT P3, RZ, R67, 0x200000, RZ, 0xc0, !PT ;  /* 0x0020000043ff7812 */ /* 0x000fe2000786c0ff */
[----:B------:R-:W2:Y:S01]  /*19e760*/  LDL.LU R0, [R1+0x79c] ;  /* 0x00079c0001007983 */ /* 0x000ea20000300800 */
[----:B------:R-:W-:-:S11]  /*19e770*/  LOP3.LUT R47, R47, 0xf7ffffff, RZ, 0xc0, !PT ;  /* 0xf7ffffff2f2f7812 */ /* 0x000fd600078ec0ff */
        /* <DEDUP_REMOVED lines=9> */
[----:B-1----:R-:W-:-:S05]  /*19e810*/  IMAD.WIDE R8, R18, 0x4, R74 ;  /* 0x0000000412087825 */ /* 0x002fca00078e024a */
[----:B------:R1:W-:Y:S02]  /*19e820*/  @P4 STG.E desc[UR40][R8.64], R17 ;  /* 0x0000001108004986 */ /* 0x0003e4000c101928 */
[----:B-1----:R-:W-:-:S05]  /*19e830*/  IMAD.WIDE R8, R18, 0x4, R72 ;  /* 0x0000000412087825 */ /* 0x002fca00078e0248 */
[----:B------:R1:W-:Y:S01]  /*19e840*/  @P3 STG.E desc[UR40][R8.64], R10 ;  /* 0x0000000a08003986 */ /* 0x0003e2000c101928 */
[----:B------:R-:W-:-:S03]  /*19e850*/  LOP3.LUT P3, RZ, R47, 0x10000000, RZ, 0xc0, !PT ;  /* 0x100000002fff7812 */ /* 0x000fc6000786c0ff */
[----:B-1----:R-:W4:Y:S04]  /*19e860*/  LDL.LU R10, [R1+0x44c] ;  /* 0x00044c00010a7983 */ /* 0x002f280000300800 */
[----:B------:R-:W3:Y:S01]  /*19e870*/  LDL.LU R16, [R1+0x13d0] ;  /* 0x0013d00001107983 */ /* 0x000ee20000300800 */
[----:B------:R-:W-:-:S03]  /*19e880*/  IMAD.WIDE R8, R18, 0x4, R70 ;  /* 0x0000000412087825 */ /* 0x000fc600078e0246 */
[----:B------:R-:W3:Y:S04]  /*19e890*/  LDL.LU R17, [R1+0x13c0] ;  /* 0x0013c00001117983 */ /* 0x000ee80000300800 */
        /* <DEDUP_REMOVED lines=31> */
[C---:B---3--:R-:W-:Y:S01]  /*19ea90*/  IMAD.WIDE R8, R55.reuse, 0x4, R84 ;  /* 0x0000000437087825 */ /* 0x048fe200078e0254 */
        /* <DEDUP_REMOVED lines=60> */
[----:B---3--:R1:W-:Y:S04]  /*19ee60*/  @P5 STG.E desc[UR40][R8.64], R16 ;  /* 0x0000001008005986 */ /* 0x0083e8000c101928 */
        /* <DEDUP_REMOVED lines=17> */
[----:B------:R-:W-:Y:S01]  /*19ef80*/  IMAD.WIDE R8, R51, 0x4, R76 ;  /* 0x0000000433087825 */ /* 0x000fe200078e024c */
[----:B------:R-:W-:Y:S01]  /*19ef90*/  LOP3.LUT P2, RZ, R68, 0x8000, RZ, 0xc0, !PT ;  /* 0x0000800044ff7812 */ /* 0x000fe2000784c0ff */
        /* <DEDUP_REMOVED lines=270> */
[----:B------:R-:W-:Y:S02]  /*1a0080*/  LOP3.LUT P6, RZ, R69, 0x10000000, RZ, 0xc0, !PT ;  /* 0x1000000045ff7812 */ /* 0x000fe400078cc0ff */
[----:B------:R-:W-:-:S09]  /*1a0090*/  LOP3.LUT R48, R48, 0xfbffffff, RZ, 0xc0, !PT ;  /* 0xfbffffff30307812 */ /* 0x000fd200078ec0ff */
[----:B------:R-:W-:Y:S02]  /*1a00a0*/  @P3 LOP3.LUT R48, R48, 0x4000000, RZ, 0xfc, !PT ;  /* 0x0400000030303812 */ /* 0x000fe400078efcff */
[----:B------:R-:W-:Y:S01]  /*1a00b0*/  LOP3.LUT P3, RZ, R86, 0x2, RZ, 0xc0, !PT ;  /* 0x0000000256ff7812 */ /* 0x000fe2000786c0ff */
[----:B---3--:R1:W-:Y:S01]  /*1a00c0*/  @P6 STG.E desc[UR40][R8.64], R10 ;  /* 0x0000000a08006986 */ /* 0x0083e2000c101928 */
[----:B------:R-:W-:-:S03]  /*1a00d0*/  LOP3.LUT R48, R48, 0xf7ffffff, RZ, 0xc0, !PT ;  /* 0xf7ffffff30307812 */ /* 0x000fc600078ec0ff */
[----:B-1----:R-:W3:Y:S04]  /*1a00e0*/  LDL.LU R10, [R1+0x2e80] ;  /* 0x002e8000010a7983 */ /* 0x002ee80000300800 */
[----:B------:R-:W3:Y:S04]  /*1a00f0*/  LDL.LU R51, [R1+0x13e0] ;  /* 0x0013e00001337983 */ /* 0x000ee80000300800 */
[----:B------:R-:W-:Y:S02]  /*1a0100*/  @P3 LOP3.LUT R48, R48, 0x8000000, RZ, 0xfc, !PT ;  /* 0x0800000030303812 */ /* 0x000fe400078efcff */
[----:B------:R-:W-:Y:S01]  /*1a0110*/  LOP3.LUT P3, RZ, R86, 0x1, RZ, 0xc0, !PT ;  /* 0x0000000156ff7812 */ /* 0x000fe2000786c0ff */
[----:B------:R-:W3:Y:S01]  /*1a0120*/  LDL.LU R3, [R1+0x1010] ;  /* 0x0010100001037983 */ /* 0x000ee20000300800 */
[----:B------:R-:W-:-:S02]  /*1a0130*/  LOP3.LUT P5, RZ, R69, 0x20000000, RZ, 0xc0, !PT ;  /* 0x2000000045ff7812 */ /* 0x000fc400078ac0ff */
[C---:B------:R-:W-:Y:S01]  /*1a0140*/  LOP3.LUT P4, RZ, R69.reuse, 0x40000000, RZ, 0xc0, !PT ;  /* 0x4000000045ff7812 */ /* 0x040fe2000788c0ff */
[----:B------:R-:W-:Y:S01]  /*1a0150*/  IMAD.WIDE R8, R46, 0x4, R84 ;  /* 0x000000042e087825 */ /* 0x000fe200078e0254 */
[----:B------:R-:W-:Y:S01]  /*1a0160*/  LOP3.LUT R48, R48, 0xefffffff, RZ, 0xc0, !PT ;  /* 0xefffffff30307812 */ /* 0x000fe200078ec0ff */
[----:B------:R-:W3:Y:S04]  /*1a0170*/  LDL.LU R0, [R1+0xec0] ;  /* 0x000ec00001007983 */ /* 0x000ee80000300800 */
[----:B------:R-:W3:Y:S02]  /*1a0180*/  LDL.LU R252, [R1+0xeb0] ;  /* 0x000eb00001fc7983 */ /* 0x000ee40000300800 */
[----:B------:R-:W-:Y:S02]  /*1a0190*/  @P3 LOP3.LUT R48, R48, 0x10000000, RZ, 0xfc, !PT ;  /* 0x1000000030303812 */ /* 0x000fe400078efcff */
[----:B------:R-:W-:Y:S01]  /*1a01a0*/  LOP3.LUT P3, RZ, R69, 0x80000000, RZ, 0xc0, !PT ;  /* 0x8000000045ff7812 */ /* 0x000fe2000786c0ff */
[----:B----4-:R1:W-:Y:S02]  /*1a01b0*/  @P5 STG.E desc[UR40][R8.64], R55 ;  /* 0x0000003708005986 */ /* 0x0103e4000c101928 */
        /* <DEDUP_REMOVED lines=290> */
[----:B---3--:R-:W-:Y:S01]  /*1a13e0*/  IMAD.WIDE R8, R44, 0x4, R84 ;  /* 0x000000042c087825 */ /* 0x008fe200078e0254 */
[----:B------:R-:W3:Y:S03]  /*1a13f0*/  LDL.LU R3, [R1+0x1540] ;  /* 0x0015400001037983 */ /* 0x000ee60000300800 */
[----:B------:R-:W-:Y:S01]  /*1a1400*/  @P3 LOP3.LUT R48, R48, 0x4, RZ, 0xfc, !PT ;  /* 0x0000000430303812 */ /* 0x000fe200078efcff */
[----:B------:R-:W3:Y:S01]  /*1a1410*/  LDL.LU R0, [R1+0x1520] ;  /* 0x0015200001007983 */ /* 0x000ee20000300800 */
[----:B------:R-:W-:-:S02]  /*1a1420*/  LOP3.LUT P3, RZ, R87, 0x4000000, RZ, 0xc0, !PT ;  /* 0x0400000057ff7812 */ /* 0x000fc4000786c0ff */
[----:B------:R-:W-:Y:S01]  /*1a1430*/  LOP3.LUT R48, R48, 0xfffffff7, RZ, 0xc0, !PT ;  /* 0xfffffff730307812 */ /* 0x000fe200078ec0ff */
[----:B------:R-:W3:Y:S01]  /*1a1440*/  LDL.LU R252, [R1+0x1500] ;  /* 0x0015000001fc7983 */ /* 0x000ee20000300800 */
        /* <DEDUP_REMOVED lines=50> */
[----:B------:R1:W-:Y:S01]  /*1a1770*/  @P1 STG.E desc[UR40][R8.64], R55 ;  /* 0x0000003708001986 */ /* 0x0003e2000c101928 */
[C---:B------:R-:W-:Y:S01]  /*1a1780*/  LOP3.LUT P5, RZ, R88.reuse, 0x20, RZ, 0xc0, !PT ;  /* 0x0000002058ff7812 */ /* 0x040fe200078ac0ff */
[C---:B-1----:R-:W-:Y:S01]  /*1a1790*/  IMAD.WIDE R8, R17.reuse, 0x4, R72 ;  /* 0x0000000411087825 */ /* 0x042fe200078e0248 */
[----:B------:R-:W-:Y:S01]  /*1a17a0*/  LOP3.LUT P4, RZ, R88, 0x40, RZ, 0xc0, !PT ;  /* 0x0000004058ff7812 */ /* 0x000fe2000788c0ff */
[----:B------:R-:W3:Y:S04]  /*1a17b0*/  LDL.LU R55, [R1+0x2ea8] ;  /* 0x002ea80001377983 */ /* 0x000ee80000300800 */
[----:B----4-:R1:W-:Y:S02]  /*1a17c0*/  @P0 STG.E desc[UR40][R8.64], R16 ;  /* 0x0000001008000986 */ /* 0x0103e4000c101928 */
        /* <DEDUP_REMOVED lines=173> */
[C---:B------:R-:W-:Y:S01]  /*1a22a0*/  LOP3.LUT P3, RZ, R50.reuse, 0x40000, RZ, 0xc0, !PT ;  /* 0x0004000032ff7812 */ /* 0x040fe2000786c0ff */
[----:B------:R-:W-:Y:S01]  /*1a22b0*/  IMAD.WIDE R8, R51, 0x4, R76 ;  /* 0x0000000433087825 */ /* 0x000fe200078e024c */
[----:B------:R-:W-:Y:S01]  /*1a22c0*/  LOP3.LUT P2, RZ, R89, 0x80, RZ, 0xc0, !PT ;  /* 0x0000008059ff7812 */ /* 0x000fe2000784c0ff */
[----:B------:R-:W2:Y:S10]  /*1a22d0*/  LDL.LU R40, [R1+0x2eb4] ;  /* 0x002eb40001287983 */ /* 0x000eb40000300800 */
        /* <DEDUP_REMOVED lines=69> */
[----:B------:R-:W-:Y:S01]  /*1a2730*/  @P3 LOP3.LUT R50, R50, 0x400, RZ, 0xfc, !PT ;  /* 0x0000040032323812 */ /* 0x000fe200078efcff */
[----:B------:R-:W2:Y:S01]  /*1a2740*/  LDL.LU R0, [R1+0xb3c] ;  /* 0x000b3c0001007983 */ /* 0x000ea20000300800 */
[----:B------:R-:W-:-:S02]  /*1a2750*/  LOP3.LUT P3, RZ, R89, 0x80000, RZ, 0xc0, !PT ;  /* 0x0008000059ff7812 */ /* 0x000fc4000786c0ff */
[----:B------:R-:W-:Y:S01]  /*1a2760*/  LOP3.LUT R50, R50, 0xfffff7ff, RZ, 0xc0, !PT ;  /* 0xfffff7ff32327812 */ /* 0x000fe200078ec0ff */
[----:B------:R-:W2:Y:S01]  /*1a2770*/  LDL.LU R252, [R1+0x82c] ;  /* 0x00082c0001fc7983 */ /* 0x000ea20000300800 */
        /* <DEDUP_REMOVED lines=14> */
[----:B------:R-:W-:Y:S01]  /*1a2860*/  LOP3.LUT P3, RZ, R50, 0x1000, RZ, 0xc0, !PT ;  /* 0x0000100032ff7812 */ /* 0x000fe2000786c0ff */
[----:B-1----:R-:W-:Y:S02]  /*1a2870*/  IMAD.WIDE R8, R40, 0x4, R74 ;  /* 0x0000000428087825 */ /* 0x002fe400078e024a */
[----:B------:R-:W4:Y:S04]  /*1a2880*/  LDL.LU R19, [R1+0x41c] ;  /* 0x00041c0001137983 */ /* 0x000f280000300800 */
[----:B------:R-:W3:Y:S06]  /*1a2890*/  LDL.LU R17, [R1+0x2ebc] ;  /* 0x002ebc0001117983 */ /* 0x000eec0000300800 */
        /* <DEDUP_REMOVED lines=679> */
[----:B------:R-:W-:Y:S01]  /*1a5310*/  LOP3.LUT P3, RZ, R93, 0x4000000, RZ, 0xc0, !PT ;  /* 0x040000005dff7812 */ /* 0x000fe2000786c0ff */
[----:B--2---:R1:W-:Y:S04]  /*1a5320*/  @P0 STG.E desc[UR40][R8.64], R11 ;  /* 0x0000000b08000986 */ /* 0x0043e8000c101928 */
[----:B-1----:R-:W2:Y:S04]  /*1a5330*/  LDL.LU R11, [R1+0xc6c] ;  /* 0x000c6c00010b7983 */ /* 0x002ea80000300800 */
[----:B------:R-:W2:Y:S01]  /*1a5340*/  LDL.LU R44, [R1+0xafc] ;  /* 0x000afc00012c7983 */ /* 0x000ea20000300800 */
[----:B------:R-:W-:-:S03]  /*1a5350*/  LOP3.LUT R53, R53, 0xfffdffff, RZ, 0xc0, !PT ;  /* 0xfffdffff35357812 */ /* 0x000fc600078ec0ff */
[----:B------:R-:W2:Y:S01]  /*1a5360*/  LDL.LU R46, [R1+0x96c] ;  /* 0x00096c00012e7983 */ /* 0x000ea20000300800 */
[----:B------:R-:W-:Y:S01]  /*1a5370*/  @P3 LOP3.LUT R53, R53, 0x20000, RZ, 0xfc, !PT ;  /* 0x0002000035353812 */ /* 0x000fe200078efcff */
[----:B------:R-:W-:Y:S01]  /*1a5380*/  IMAD.WIDE R8, R55, 0x4, R72 ;  /* 0x0000000437087825 */ /* 0x000fe200078e0248 */
[----:B------:R-:W-:-:S04]  /*1a5390*/  LOP3.LUT P3, RZ, R93, 0x2000000, RZ, 0xc0, !PT ;  /* 0x020000005dff7812 */ /* 0x000fc8000786c0ff */
[----:B---3--:R1:W-:Y:S01]  /*1a53a0*/  @P6 STG.E desc[UR40][R8.64], R10 ;  /* 0x0000000a08006986 */ /* 0x0083e2000c101928 */
[----:B------:R-:W-:-:S03]  /*1a53b0*/  LOP3.LUT R53, R53, 0xfffbffff, RZ, 0xc0, !PT ;  /* 0xfffbffff35357812 */ /* 0x000fc600078ec0ff */
[----:B-1----:R-:W3:Y:S04]  /*1a53c0*/  LDL.LU R10, [R1+0x2efc] ;  /* 0x002efc00010a7983 */ /* 0x002ee80000300800 */
[----:B------:R-:W3:Y:S01]  /*1a53d0*/  LDL.LU R49, [R1+0x80c] ;  /* 0x00080c0001317983 */ /* 0x000ee20000300800 */
[----:B------:R-:W-:Y:S02]  /*1a53e0*/  @P3 LOP3.LUT R53, R53, 0x40000, RZ, 0xfc, !PT ;  /* 0x0004000035353812 */ /* 0x000fe400078efcff */
[----:B------:R-:W-:Y:S01]  /*1a53f0*/  LOP3.LUT P3, RZ, R93, 0x1000000, RZ, 0xc0, !PT ;  /* 0x010000005dff7812 */ /* 0x000fe2000786c0ff */
[----:B------:R-:W3:Y:S01]  /*1a5400*/  LDL.LU R3, [R1+0x7fc] ;  /* 0x0007fc0001037983 */ /* 0x000ee20000300800 */
[----:B------:R-:W-:Y:S02]  /*1a5410*/  LOP3.LUT R53, R53, 0xfff7ffff, RZ, 0xc0, !PT ;  /* 0xfff7ffff35357812 */ /* 0x000fe400078ec0ff */
[C---:B------:R-:W-:Y:S01]  /*1a5420*/  LOP3.LUT P5, RZ, R93.reuse, 0x100000, RZ, 0xc0, !PT ;  /* 0x001000005dff7812 */ /* 0x040fe200078ac0ff */
[----:B------:R-:W3:Y:S01]  /*1a5430*/  LDL.LU R0, [R1+0x16e0] ;  /* 0x0016e00001007983 */ /* 0x000ee20000300800 */
[----:B------:R-:W-:Y:S01]  /*1a5440*/  LOP3.LUT P4, RZ, R93, 0x200000, RZ, 0xc0, !PT ;  /* 0x002000005dff7812 */ /* 0x000fe2000788c0ff */
[----:B------:R-:W-:-:S02]  /*1a5450*/  IMAD.WIDE R8, R55, 0x4, R70 ;  /* 0x0000000437087825 */ /* 0x000fc400078e0246 */
[----:B------:R-:W3:Y:S04]  /*1a5460*/  LDL.LU R252, [R1+0x16d0] ;  /* 0x0016d00001fc7983 */ /* 0x000ee80000300800 */
[----:B------:R-:W-:Y:S01]  /*1a5470*/  @P3 LOP3.LUT R53, R53, 0x80000, RZ, 0xfc, !PT ;  /* 0x0008000035353812 */ /* 0x000fe200078efcff */
[----:B------:R-:W3:Y:S01]  /*1a5480*/  LDL.LU R55, [R1+0x16c0] ;  /* 0x0016c00001377983 */ /* 0x000ee20000300800 */
[----:B------:R-:W-:Y:S02]  /*1a5490*/  LOP3.LUT P3, RZ, R93, 0x800000, RZ, 0xc0, !PT ;  /* 0x008000005dff7812 */ /* 0x000fe4000786c0ff */
[----:B------:R-:W-:Y:S01]  /*1a54a0*/  LOP3.LUT R53, R53, 0xffefffff, RZ, 0xc0, !PT ;  /* 0xffefffff35357812 */ /* 0x000fe200078ec0ff */
[----:B----4-:R1:W-:Y:S10]  /*1a54b0*/  @P5 STG.E desc[UR40][R8.64], R16 ;  /* 0x0000001008005986 */ /* 0x0103f4000c101928 */
        /* <DEDUP_REMOVED lines=755> */
[----:B-1----:R-:W-:Y:S01]  /*1a83f0*/  IMAD.WIDE R8, R10, 0x4, R70 ;  /* 0x000000040a087825 */ /* 0x002fe200078e0246 */
[C---:B------:R-:W-:Y:S01]  /*1a8400*/  LOP3.LUT P6, RZ, R98.reuse, 0x80, RZ, 0xc0, !PT ;  /* 0x0000008062ff7812 */ /* 0x040fe200078cc0ff */
[----:B------:R-:W2:Y:S04]  /*1a8410*/  LDL.LU R10, [R1+0x2f48] ;  /* 0x002f4800010a7983 */ /* 0x000ea80000300800 */
[----:B----4-:R3:W-:Y:S01]  /*1a8420*/  @P2 STG.E desc[UR40][R8.64], R252 ;  /* 0x000000fc08002986 */ /* 0x0107e2000c101928 */
[----:B------:R-:W-:Y:S01]  /*1a8430*/  LOP3.LUT P5, RZ, R98, 0x100, RZ, 0xc0, !PT ;  /* 0x0000010062ff7812 */ /* 0x000fe200078ac0ff */
[----:B---3--:R-:W-:-:S05]  /*1a8440*/  IMAD.WIDE R8, R55, 0x4, R84 ;  /* 0x0000000437087825 */ /* 0x008fca00078e0254 */
        /* <DEDUP_REMOVED lines=655> */
[----:B------:R-:W-:Y:S02]  /*1aad40*/  LOP3.LUT P3, RZ, R102, 0x2, RZ, 0xc0, !PT ;  /* 0x0000000266ff7812 */ /* 0x000fe4000786c0ff */
        /* <DEDUP_REMOVED lines=13> */
[----:B---3--:R-:W-:-:S05]  /*1aae20*/  IMAD.WIDE R8, R46, 0x4, R84 ;  /* 0x000000042e087825 */ /* 0x008fca00078e0254 */
        /* <DEDUP_REMOVED lines=9> */
[----:B------:R1:W-:Y:S04]  /*1aaec0*/  @P3 STG.E desc[UR40][R8.64], R17 ;  /* 0x0000001108003986 */ /* 0x0003e8000c101928 */
[----:B-1----:R-:W3:Y:S01]  /*1aaed0*/  LDL.LU R17, [R1+0xb00] ;  /* 0x000b000001117983 */ /* 0x002ee20000300800 */
        /* <DEDUP_REMOVED lines=9> */
[----:B------:R-:W-:-:S05]  /*1aaf70*/  LOP3.LUT P6, RZ, R102, 0x1000, RZ, 0xc0, !PT ;  /* 0x0000100066ff7812 */ /* 0x000fca00078cc0ff */
        /* <DEDUP_REMOVED lines=21> */
[----:B----4-:R1:W-:Y:S02]  /*1ab0d0*/  @P2 STG.E desc[UR40][R8.64], R55 ;  /* 0x0000003708002986 */ /* 0x0103e4000c101928 */
[----:B-1----:R-:W-:-:S05]  /*1ab0e0*/  IMAD.WIDE R8, R18, 0x4, R74 ;  /* 0x0000000412087825 */ /* 0x002fca00078e024a */
[----:B------:R1:W-:Y:S02]  /*1ab0f0*/  @P1 STG.E desc[UR40][R8.64], R16 ;  /* 0x0000001008001986 */ /* 0x0003e4000c101928 */
[C---:B-1----:R-:W-:Y:S02]  /*1ab100*/  IMAD.WIDE R8, R18.reuse, 0x4, R72 ;  /* 0x0000000412087825 */ /* 0x042fe400078e0248 */
[----:B------:R-:W3:Y:S04]  /*1ab110*/  LDL.LU R16, [R1+0x2f8c] ;  /* 0x002f8c0001107983 */ /* 0x000ee80000300800 */
[----:B------:R1:W-:Y:S02]  /*1ab120*/  @P0 STG.E desc[UR40][R8.64], R17 ;  /* 0x0000001108000986 */ /* 0x0003e4000c101928 */
[----:B-1----:R-:W-:-:S05]  /*1ab130*/  IMAD.WIDE R8, R18, 0x4, R70 ;  /* 0x0000000412087825 */ /* 0x002fca00078e0246 */
[----:B------:R1:W-:Y:S04]  /*1ab140*/  @P6 STG.E desc[UR40][R8.64], R103 ;  /* 0x0000006708006986 */ /* 0x0003e8000c101928 */
[----:B-1----:R-:W4:Y:S04]  /*1ab150*/  LDL.LU R103, [R1+0x6efc] ;  /* 0x006efc0001677983 */ /* 0x002f280000300800 */
[----:B------:R-:W3:Y:S04]  /*1ab160*/  LDL.LU R0, [R1+0x1924] ;  /* 0x0019240001007983 */ /* 0x000ee80000300800 */
[----:B------:R-:W3:Y:S04]  /*1ab170*/  LDL.LU R252, [R1+0x1914] ;  /* 0x0019140001fc7983 */ /* 0x000ee80000300800 */
[----:B------:R-:W3:Y:S01]  /*1ab180*/  LDL.LU R55, [R1+0x1904] ;  /* 0x0019040001377983 */ /* 0x000ee20000300800 */
[----:B------:R-:W-:-:S03]  /*1ab190*/  LOP3.LUT P5, RZ, R102, 0x2000, RZ, 0xc0, !PT ;  /* 0x0000200066ff7812 */ /* 0x000fc600078ac0ff */
[----:B------:R-:W3:Y:S01]  /*1ab1a0*/  LDL.LU R17, [R1+0x18f4] ;  /* 0x0018f40001117983 */ /* 0x000ee20000300800 */
[C---:B------:R-:W-:Y:S01]  /*1ab1b0*/  LOP3.LUT P4, RZ, R102.reuse, 0x4000, RZ, 0xc0, !PT ;  /* 0x0000400066ff7812 */ /* 0x040fe2000788c0ff */
[----:B------:R-:W-:Y:S01]  /*1ab1c0*/  IMAD.WIDE R8, R19, 0x4, R84 ;  /* 0x0000000413087825 */ /* 0x000fe200078e0254 */
[----:B------:R-:W-:-:S07]  /*1ab1d0*/  LOP3.LUT P0, RZ, R102, 0x8000, RZ, 0xc0, !PT ;  /* 0x0000800066ff7812 */ /* 0x000fce000780c0ff */
[----:B------:R1:W-:Y:S04]  /*1ab1e0*/  @P5 STG.E desc[UR40][R8.64], R10 ;  /* 0x0000000a08005986 */ /* 0x0003e8000c101928 */
[----:B-1----:R-:W3:Y:S01]  /*1ab1f0*/  LDL.LU R10, [R1+0x18e4] ;  /* 0x0018e400010a7983 */ /* 0x002ee20000300800 */
[----:B------:R-:W-:-:S03]  /*1ab200*/  IMAD.WIDE R8, R19, 0x4, R82 ;  /* 0x0000000413087825 */ /* 0x000fc600078e0252 */
[----:B------:R-:W3:Y:S04]  /*1ab210*/  LDL.LU R18, [R1+0x2f88] ;  /* 0x002f880001127983 */ /* 0x000ee80000300800 */
[----:B--2---:R1:W-:Y:S02]  /*1ab220*/  @P4 STG.E desc[UR40][R8.64], R11 ;  /* 0x0000000b08004986 */ /* 0x0043e4000c101928 */
[----:B-1----:R-:W-:Y:S01]  /*1ab230*/  IMAD.WIDE R8, R19, 0x4, R80 ;  /* 0x0000000413087825 */ /* 0x002fe200078e0250 */
[----:B------:R-:W-:-:S04]  /*1ab240*/  LOP3.LUT P3, RZ, R102, 0x8000000, RZ, 0xc0, !PT ;  /* 0x0800000066ff7812 */ /* 0x000fc8000786c0ff */
[----:B----4-:R1:W-:Y:S04]  /*1ab250*/  @P0 STG.E desc[UR40][R8.64], R103 ;  /* 0x0000006708000986 */ /* 0x0103e8000c101928 */
[----:B-1----:R-:W2:Y:S04]  /*1ab260*/  LDL.LU R103, [R1+0x6ef8] ;  /* 0x006ef80001677983 */ /* 0x002ea80000300800 */
[----:B------:R-:W4:Y:S01]  /*1ab270*/  LDL.LU R11, [R1+0x18d4] ;  /* 0x0018d400010b7983 */ /* 0x000f220000300800 */
[----:B------:R-:W-:-:S03]  /*1ab280*/  LOP3.LUT R56, R56, 0xffdfffff, RZ, 0xc0, !PT ;  /* 0xffdfffff38387812 */ /* 0x000fc600078ec0ff */
[----:B------:R-:W2:Y:S01]  /*1ab290*/  LDL.LU R44, [R1+0x18c4] ;  /* 0x0018c400012c7983 */ /* 0x000ea20000300800 */
[----:B------:R-:W-:Y:S02]  /*1ab2a0*/  @P3 LOP3.LUT R56, R56, 0x200000, RZ, 0xfc, !PT ;  /* 0x0020000038383812 */ /* 0x000fe400078efcff */
[----:B------:R-:W-:Y:S01]  /*1ab2b0*/  LOP3.LUT P3, RZ, R102, 0x4000000, RZ, 0xc0, !PT ;  /* 0x0400000066ff7812 */ /* 0x000fe2000786c0ff */
[----:B------:R-:W2:Y:S01]  /*1ab2c0*/  LDL.LU R46, [R1+0x18b4] ;  /* 0x0018b400012e7983 */ /* 0x000ea20000300800 */
[----:B------:R-:W-:-:S03]  /*1ab2d0*/  LOP3.LUT R56, R56, 0xffbfffff, RZ, 0xc0, !PT ;  /* 0xffbfffff38387812 */ /* 0x000fc600078ec0ff */
[----:B------:R-:W2:Y:S04]  /*1ab2e0*/  LDL.LU R49, [R1+0x18a4] ;  /* 0x0018a40001317983 */ /* 0x000ea80000300800 */
[----:B------:R-:W2:Y:S04]  /*1ab2f0*/  LDL.LU R51, [R1+0x1894] ;  /* 0x0018940001337983 */ /* 0x000ea80000300800 */
[----:B------:R-:W-:Y:S01]  /*1ab300*/  @P3 LOP3.LUT R56, R56, 0x400000, RZ, 0xfc, !PT ;  /* 0x0040000038383812 */ /* 0x000fe200078efcff */
[----:B------:R-:W2:Y:S01]  /*1ab310*/  LDL.LU R3, [R1+0x1884] ;  /* 0x0018840001037983 */ /* 0x000ea20000300800 */
        /* <DEDUP_REMOVED lines=15> */
[----:B------:R-:W-:Y:S01]  /*1ab410*/  LOP3.LUT P5, RZ, R102, 0x20000, RZ, 0xc0, !PT ;  /* 0x0002000066ff7812 */ /* 0x000fe200078ac0ff */
[----:B------:R-:W-:-:S06]  /*1ab420*/  IMAD.WIDE R8, R19, 0x4, R78 ;  /* 0x0000000413087825 */ /* 0x000fcc00078e024e */
[----:B------:R-:W-:Y:S02]  /*1ab430*/  @P3 LOP3.LUT R56, R56, 0x8000000, RZ, 0xfc, !PT ;  /* 0x0800000038383812 */ /* 0x000fe400078efcff */
[C---:B------:R-:W-:Y:S02]  /*1ab440*/  LOP3.LUT P3, RZ, R102.reuse, 0x100000, RZ, 0xc0, !PT ;  /* 0x0010000066ff7812 */ /* 0x040fe4000786c0ff */
[----:B------:R-:W-:Y:S01]  /*1ab450*/  LOP3.LUT P4, RZ, R102, 0x40000, RZ, 0xc0, !PT ;  /* 0x0004000066ff7812 */ /* 0x000fe2000788c0ff */
[----:B---3--:R1:W-:Y:S01]  /*1ab460*/  @P6 STG.E desc[UR40][R8.64], R0 ;  /* 0x0000000008006986 */ /* 0x0083e2000c101928 */
[----:B------:R-:W-:Y:S01]  /*1ab470*/  LOP3.LUT R56, R56, 0xefffffff, RZ, 0xc0, !PT ;  /* 0xefffffff38387812 */ /* 0x000fe200078ec0ff */
[----:B-1----:R-:W-:Y:S02]  /*1ab480*/  IMAD.WIDE R8, R19, 0x4, R76 ;  /* 0x0000000413087825 */ /* 0x002fe400078e024c */
[----:B------:R-:W3:Y:S06]  /*1ab490*/  LDL.LU R0, [R1+0xb04] ;  /* 0x000b040001007983 */ /* 0x000eec0000300800 */
[----:B------:R-:W-:-:S02]  /*1ab4a0*/  @P3 LOP3.LUT R56, R56, 0x10000000, RZ, 0xfc, !PT ;  /* 0x1000000038383812 */ /* 0x000fc400078efcff */
[----:B------:R-:W-:Y:S01]  /*1ab4b0*/  LOP3.LUT P3, RZ, R102, 0x80000, RZ, 0xc0, !PT ;  /* 0x0008000066ff7812 */ /* 0x000fe2000786c0ff */
[----:B------:R1:W-:Y:S02]  /*1ab4c0*/  @P5 STG.E desc[UR40][R8.64], R252 ;  /* 0x000000fc08005986 */ /* 0x0003e4000c101928 */
[C---:B-1----:R-:W-:Y:S02]  /*1ab4d0*/  IMAD.WIDE R8, R19.reuse, 0x4, R74 ;  /* 0x0000000413087825 */ /* 0x042fe400078e024a */
[----:B------:R-:W3:Y:S04]  /*1ab4e0*/  LDL.LU R252, [R1+0x7b4] ;  /* 0x0007b40001fc7983 */ /* 0x000ee80000300800 */
[----:B------:R1:W-:Y:S02]  /*1ab4f0*/  @P4 STG.E desc[UR40][R8.64], R55 ;  /* 0x0000003708004986 */ /* 0x0003e4000c101928 */
[----:B-1----:R-:W-:-:S02]  /*1ab500*/  IMAD.WIDE R8, R19, 0x4, R72 ;  /* 0x0000000413087825 */ /* 0x002fc400078e0248 */
[----:B------:R-:W3:Y:S04]  /*1ab510*/  LDL.LU R55, [R1+0x1958] ;  /* 0x0019580001377983 */ /* 0x000ee80000300800 */
        /* <DEDUP_REMOVED lines=8> */
[----:B------:R-:W-:-:S09]  /*1ab5a0*/  IMAD.WIDE R8, R18, 0x4, R84 ;  /* 0x0000000412087825 */ /* 0x000fd200078e0254 */
[----:B----4-:R1:W-:Y:S04]  /*1ab5b0*/  @P3 STG.E desc[UR40][R8.64], R11 ;  /* 0x0000000b08003986 */ /* 0x0103e8000c101928 */
[----:B-1----:R-:W4:Y:S01]  /*1ab5c0*/  LDL.LU R11, [R1+0x1918] ;  /* 0x00191800010b7983 */ /* 0x002f220000300800 */
[----:B------:R-:W-:Y:S01]  /*1ab5d0*/  LOP3.LUT P3, RZ, R56, 0x4000000, RZ, 0xc0, !PT ;  /* 0x0400000038ff7812 */ /* 0x000fe2000786c0ff */
[----:B------:R-:W-:-:S12]  /*1ab5e0*/  IMAD.WIDE R8, R18, 0x4, R82 ;  /* 0x0000000412087825 */ /* 0x000fd800078e0252 */
[----:B--2---:R1:W-:Y:S01]  /*1ab5f0*/  @P3 STG.E desc[UR40][R8.64], R44 ;  /* 0x0000002c08003986 */ /* 0x0043e2000c101928 */
        /* <DEDUP_REMOVED lines=15> */
[----:B-1----:R-:W-:Y:S01]  /*1ab6f0*/  IMAD.WIDE R8, R18, 0x4, R72 ;  /* 0x0000000412087825 */ /* 0x002fe200078e0248 */
[----:B------:R-:W-:-:S07]  /*1ab700*/  LOP3.LUT P0, RZ, R102, 0x40000000, RZ, 0xc0, !PT ;  /* 0x4000000066ff7812 */ /* 0x000fce000780c0ff */
[----:B---3--:R1:W-:Y:S01]  /*1ab710*/  @P3 STG.E desc[UR40][R8.64], R0 ;  /* 0x0000000008003986 */ /* 0x0083e2000c101928 */
[----:B------:R-:W-:Y:S01]  /*1ab720*/  LOP3.LUT P6, RZ, R102, 0x80000000, RZ, 0xc0, !PT ;  /* 0x8000000066ff7812 */ /* 0x000fe200078cc0ff */
[----:B-1----:R-:W-:Y:S01]  /*1ab730*/  IMAD.WIDE R8, R18, 0x4, R70 ;  /* 0x0000000412087825 */ /* 0x002fe200078e0246 */
[----:B------:R-:W-:Y:S01]  /*1ab740*/  LOP3.LUT P5, RZ, R103, 0x1, RZ, 0xc0, !PT ;  /* 0x0000000167ff7812 */ /* 0x000fe200078ac0ff */
[----:B------:R-:W2:Y:S04]  /*1ab750*/  LDL.LU R18, [R1+0x2f94] ;  /* 0x002f940001127983 */ /* 0x000ea80000300800 */
[----:B------:R1:W-:Y:S02]  /*1ab760*/  @P2 STG.E desc[UR40][R8.64], R252 ;  /* 0x000000fc08002986 */ /* 0x0003e4000c101928 */
[----:B-1----:R-:W-:-:S05]  /*1ab770*/  IMAD.WIDE R8, R16, 0x4, R84 ;  /* 0x0000000410087825 */ /* 0x002fca00078e0254 */
[----:B------:R1:W-:Y:S02]  /*1ab780*/  @P1 STG.E desc[UR40][R8.64], R55 ;  /* 0x0000003708001986 */ /* 0x0003e4000c101928 */
[----:B-1----:R-:W-:-:S05]  /*1ab790*/  IMAD.WIDE R8, R16, 0x4, R82 ;  /* 0x0000000410087825 */ /* 0x002fca00078e0252 */
[----:B------:R1:W-:Y:S02]  /*1ab7a0*/  @P0 STG.E desc[UR40][R8.64], R17 ;  /* 0x0000001108000986 */ /* 0x0003e4000c101928 */
[----:B-1----:R-:W-:-:S05]  /*1ab7b0*/  IMAD.WIDE R8, R16, 0x4, R80 ;  /* 0x0000000410087825 */ /* 0x002fca00078e0250 */
[----:B------:R1:W-:Y:S01]  /*1ab7c0*/  @P6 STG.E desc[UR40][R8.64], R19 ;  /* 0x0000001308006986 */ /* 0x0003e2000c101928 */
[----:B------:R-:W-:Y:S01]  /*1ab7d0*/  LOP3.LUT P4, RZ, R103, 0x2, RZ, 0xc0, !PT ;  /* 0x0000000267ff7812 */ /* 0x000fe2000788c0ff */
[----:B-1----:R-:W-:-:S05]  /*1ab7e0*/  IMAD.WIDE R8, R16, 0x4, R78 ;  /* 0x0000000410087825 */ /* 0x002fca00078e024e */
[----:B------:R1:W-:Y:S04]  /*1ab7f0*/  @P5 STG.E desc[UR40][R8.64], R10 ;  /* 0x0000000a08005986 */ /* 0x0003e8000c101928 */
[----:B-1----:R-:W3:Y:S01]  /*1ab800*/  LDL.LU R10, [R1+0x1908] ;  /* 0x00190800010a7983 */ /* 0x002ee20000300800 */
[----:B------:R-:W-:-:S05]  /*1ab810*/  IMAD.WIDE R8, R16, 0x4, R76 ;  /* 0x0000000410087825 */ /* 0x000fca00078e024c */
[----:B----4-:R1:W-:Y:S04]  /*1ab820*/  @P4 STG.E desc[UR40][R8.64], R11 ;  /* 0x0000000b08004986 */ /* 0x0103e8000c101928 */
[----:B-1----:R-:W4:Y:S04]  /*1ab830*/  LDL.LU R11, [R1+0x18f8] ;  /* 0x0018f800010b7983 */ /* 0x002f280000300800 */
[----:B------:R-:W2:Y:S04]  /*1ab840*/  LDL.LU R3, [R1+0x18e8] ;  /* 0x0018e80001037983 */ /* 0x000ea80000300800 */
[----:B------:R-:W2:Y:S04]  /*1ab850*/  LDL.LU R0, [R1+0x18d8] ;  /* 0x0018d80001007983 */ /* 0x000ea80000300800 */
[----:B------:R-:W2:Y:S04]  /*1ab860*/  LDL.LU R252, [R1+0x18c8] ;  /* 0x0018c80001fc7983 */ /* 0x000ea80000300800 */
[----:B------:R-:W2:Y:S04]  /*1ab870*/  LDL.LU R55, [R1+0x18b8] ;  /* 0x0018b80001377983 */ /* 0x000ea80000300800 */
[----:B------:R-:W2:Y:S04]  /*1ab880*/  LDL.LU R19, [R1+0x18a8] ;  /* 0x0018a80001137983 */ /* 0x000ea80000300800 */
[----:B------:R-:W2:Y:S01]  /*1ab890*/  LDL.LU R17, [R1+0x2f90] ;  /* 0x002f900001117983 */ /* 0x000ea20000300800 */
[----:B------:R-:W-:-:S02]  /*1ab8a0*/  LOP3.LUT P3, RZ, R103, 0x4000, RZ, 0xc0, !PT ;  /* 0x0000400067ff7812 */ /* 0x000fc4000786c0ff */
[----:B------:R-:W-:-:S11]  /*1ab8b0*/  LOP3.LUT R56, R56, 0xffffdfff, RZ, 0xc0, !PT ;  /* 0xffffdfff38387812 */ /* 0x000fd600078ec0ff */
[----:B------:R-:W-:Y:S02]  /*1ab8c0*/  @P3 LOP3.LUT R56, R56, 0x2000, RZ, 0xfc, !PT ;  /* 0x0000200038383812 */ /* 0x000fe400078efcff */
[C---:B------:R-:W-:Y:S02]  /*1ab8d0*/  LOP3.LUT P3, RZ, R103.reuse, 0x2000, RZ, 0xc0, !PT ;  /* 0x0000200067ff7812 */ /* 0x040fe4000786c0ff */
[----:B------:R-:W-:Y:S02]  /*1ab8e0*/  LOP3.LUT P0, RZ, R103, 0x4, RZ, 0xc0, !PT ;  /* 0x0000000467ff7812 */ /* 0x000fe4000780c0ff */
[----:B------:R-:W-:Y:S01]  /*1ab8f0*/  LOP3.LUT R56, R56, 0xffffbfff, RZ, 0xc0, !PT ;  /* 0xffffbfff38387812 */ /* 0x000fe200078ec0ff */
[----:B------:R-:W-:-:S08]  /*1ab900*/  IMAD.WIDE R8, R16, 0x4, R74 ;  /* 0x0000000410087825 */ /* 0x000fd000078e024a */
[----:B------:R-:W-:Y:S02]  /*1ab910*/  @P3 LOP3.LUT R56, R56, 0x4000, RZ, 0xfc, !PT ;  /* 0x0000400038383812 */ /* 0x000fe400078efcff */
[C---:B------:R-:W-:Y:S02]  /*1ab920*/  LOP3.LUT P3, RZ, R103.reuse, 0x1000, RZ, 0xc0, !PT ;  /* 0x0000100067ff7812 */ /* 0x040fe4000786c0ff */
[----:B------:R-:W-:Y:S02]  /*1ab930*/  LOP3.LUT P6, RZ, R103, 0x8, RZ, 0xc0, !PT ;  /* 0x0000000867ff7812 */ /* 0x000fe400078cc0ff */
[----:B------:R-:W-:-:S09]  /*1ab940*/  LOP3.LUT R56, R56, 0xffff7fff, RZ, 0xc0, !PT ;  /* 0xffff7fff38387812 */ /* 0x000fd200078ec0ff */
        /* <DEDUP_REMOVED lines=14> */
[----:B-1----:R-:W3:Y:S01]  /*1aba30*/  LDL.LU R10, [R1+0x1898] ;  /* 0x00189800010a7983 */ /* 0x002ee20000300800 */
[----:B------:R-:W-:-:S03]  /*1aba40*/  IMAD.WIDE R8, R16, 0x4, R72 ;  /* 0x0000000410087825 */ /* 0x000fc600078e0248 */
[----:B------:R-:W-:Y:S02]  /*1aba50*/  @P3 LOP3.LUT R56, R56, 0x80000, RZ, 0xfc, !PT ;  /* 0x0008000038383812 */ /* 0x000fe400078efcff */
[C---:B------:R-:W-:Y:S02]  /*1aba60*/  LOP3.LUT P3, RZ, R103.reuse, 0x80, RZ, 0xc0, !PT ;  /* 0x0000008067ff7812 */ /* 0x040fe4000786c0ff */
[----:B------:R-:W-:Y:S02]  /*1aba70*/  LOP3.LUT P4, RZ, R103, 0x20, RZ, 0xc0, !PT ;  /* 0x0000002067ff7812 */ /* 0x000fe4000788c0ff */
[----:B------:R-:W-:-:S09]  /*1aba80*/  LOP3.LUT R56, R56, 0xffefffff, RZ, 0xc0, !PT ;  /* 0xffefffff38387812 */ /* 0x000fd200078ec0ff */
[----:B------:R-:W-:Y:S02]  /*1aba90*/  @P3 LOP3.LUT R56, R56, 0x100000, RZ, 0xfc, !PT ;  /* 0x0010000038383812 */ /* 0x000fe400078efcff */
[----:B------:R-:W-:Y:S01]  /*1abaa0*/  LOP3.LUT P3, RZ, R103, 0x40, RZ, 0xc0, !PT ;  /* 0x0000004067ff7812 */ /* 0x000fe2000786c0ff */
[----:B----4-:R1:W-:Y:S04]  /*1abab0*/  @P6 STG.E desc[UR40][R8.64], R11 ;  /* 0x0000000b08006986 */ /* 0x0103e8000c101928 */
[----:B-1----:R-:W4:Y:S01]  /*1abac0*/  LDL.LU R11, [R1+0x1888] ;  /* 0x00188800010b7983 */ /* 0x002f220000300800 */
[----:B------:R-:W-:-:S03]  /*1abad0*/  IMAD.WIDE R8, R16, 0x4, R70 ;  /* 0x0000000410087825 */ /* 0x000fc600078e0246 */
[----:B------:R-:W4:Y:S04]  /*1abae0*/  LDL.LU R16, [R1+0xb08] ;  /* 0x000b080001107983 */ /* 0x000f280000300800 */
[----:B------:R-:W4:Y:S04]  /*1abaf0*/  LDL.LU R44, [R1+0x7b8] ;  /* 0x0007b800012c7983 */ /* 0x000f280000300800 */
[----:B------:R-:W4:Y:S04]  /*1abb00*/  LDL.LU R46, [R1+0x195c] ;  /* 0x00195c00012e7983 */ /* 0x000f280000300800 */
[----:B------:R-:W4:Y:S04]  /*1abb10*/  LDL.LU R49, [R1+0x194c] ;  /* 0x00194c0001317983 */ /* 0x000f280000300800 */
        /* <DEDUP_REMOVED lines=8> */
[----:B------:R-:W-:-:S03]  /*1abba0*/  LOP3.LUT P3, RZ, R56, 0x100000, RZ, 0xc0, !PT ;  /* 0x0010000038ff7812 */ /* 0x000fc6000786c0ff */
[----:B-1----:R-:W2:Y:S01]  /*1abbb0*/  LDL.LU R252, [R1+0x190c] ;  /* 0x00190c0001fc7983 */ /* 0x002ea20000300800 */
[----:B------:R-:W-:-:S09]  /*1abbc0*/  IMAD.WIDE R8, R17, 0x4, R80 ;  /* 0x0000000411087825 */ /* 0x000fd200078e0250 */
[----:B------:R1:W-:Y:S01]  /*1abbd0*/  @P3 STG.E desc[UR40][R8.64], R55 ;  /* 0x0000003708003986 */ /* 0x0003e2000c101928 */
[C---:B------:R-:W-:Y:S01]  /*1abbe0*/  LOP3.LUT P3, RZ, R56.reuse, 0x80000, RZ, 0xc0, !PT ;  /* 0x0008000038ff7812 */ /* 0x040fe2000786c0ff */
[C---:B-1----:R-:W-:Y:S02]  /*1abbf0*/  IMAD.WIDE R8, R17.reuse, 0x4, R78 ;  /* 0x0000000411087825 */ /* 0x042fe400078e024e */
[----:B------:R-:W2:Y:S10]  /*1abc00*/  LDL.LU R55, [R1+0x18fc] ;  /* 0x0018fc0001377983 */ /* 0x000eb40000300800 */
[----:B------:R1:W-:Y:S04]  /*1abc10*/  @P3 STG.E desc[UR40][R8.64], R19 ;  /* 0x0000001308003986 */ /* 0x0003e8000c101928 */
[----:B-1----:R-:W2:Y:S01]  /*1abc20*/  LDL.LU R19, [R1+0x18ec] ;  /* 0x0018ec0001137983 */ /* 0x002ea20000300800 */
[----:B------:R-:W-:Y:S01]  /*1abc30*/  LOP3.LUT P3, RZ, R56, 0x40000, RZ, 0xc0, !PT ;  /* 0x0004000038ff7812 */ /* 0x000fe2000786c0ff */
[----:B------:R-:W-:Y:S01]  /*1abc40*/  IMAD.WIDE R8, R17, 0x4, R76 ;  /* 0x0000000411087825 */ /* 0x000fe200078e024c */
[----:B------:R-:W-:-:S02]  /*1abc50*/  LOP3.LUT P2, RZ, R103, 0x8000, RZ, 0xc0, !PT ;  /* 0x0000800067ff7812 */ /* 0x000fc4000784c0ff */
[C---:B------:R-:W-:Y:S02]  /*1abc60*/  LOP3.LUT P1, RZ, R103.reuse, 0x10000, RZ, 0xc0, !PT ;  /* 0x0001000067ff7812 */ /* 0x040fe4000782c0ff */
[----:B------:R-:W-:-:S07]  /*1abc70*/  LOP3.LUT P0, RZ, R103, 0x20000, RZ, 0xc0, !PT ;  /* 0x0002000067ff7812 */ /* 0x000fce000780c0ff */
[----:B---3--:R1:W-:Y:S01]  /*1abc80*/  @P3 STG.E desc[UR40][R8.64], R10 ;  /* 0x0000000a08003986 */ /* 0x0083e2000c101928 */
[----:B------:R-:W-:Y:S01]  /*1abc90*/  LOP3.LUT P3, RZ, R56, 0x20000, RZ, 0xc0, !PT ;  /* 0x0002000038ff7812 */ /* 0x000fe2000786c0ff */
[----:B-1----:R-:W-:Y:S01]  /*1abca0*/  IMAD.WIDE R8, R17, 0x4, R74 ;  /* 0x0000000411087825 */ /* 0x002fe200078e024a */
[C---:B------:R-:W-:Y:S02]  /*1abcb0*/  LOP3.LUT P6, RZ, R103.reuse, 0x40000, RZ, 0xc0, !PT ;  /* 0x0004000067ff7812 */ /* 0x040fe400078cc0ff */
[C---:B------:R-:W-:Y:S02]  /*1abcc0*/  LOP3.LUT P5, RZ, R103.reuse, 0x80000, RZ, 0xc0, !PT ;  /* 0x0008000067ff7812 */ /* 0x040fe400078ac0ff */
[----:B------:R-:W-:-:S07]  /*1abcd0*/  LOP3.LUT P4, RZ, R103, 0x100000, RZ, 0xc0, !PT ;  /* 0x0010000067ff7812 */ /* 0x000fce000788c0ff */
[----:B----4-:R1:W-:Y:S01]  /*1abce0*/  @P3 STG.E desc[UR40][R8.64], R11 ;  /* 0x0000000b08003986 */ /* 0x0103e2000c101928 */
[----:B------:R-:W-:Y:S01]  /*1abcf0*/  LOP3.LUT P3, RZ, R56, 0x10000, RZ, 0xc0, !PT ;  /* 0x0001000038ff7812 */ /* 0x000fe2000786c0ff */
[----:B-1----:R-:W-:-:S12]  /*1abd00*/  IMAD.WIDE R10, R17, 0x4, R72 ;  /* 0x00000004110a7825 */ /* 0x002fd800078e0248 */
[----:B------:R1:W-:Y:S01]  /*1abd10*/  @P3 STG.E desc[UR40][R10.64], R16 ;  /* 0x000000100a003986 */ /* 0x0003e2000c101928 */
[----:B------:R-:W-:Y:S01]  /*1abd20*/  LOP3.LUT P3, RZ, R56, 0x8000, RZ, 0xc0, !PT ;  /* 0x0000800038ff7812 */ /* 0x000fe2000786c0ff */
[----:B-1----:R-:W-:-:S12]  /*1abd30*/  IMAD.WIDE R16, R17, 0x4, R70 ;  /* 0x0000000411107825 */ /* 0x002fd800078e0246 */
[----:B------:R-:W-:Y:S01]  /*1abd40*/  @P3 STG.E desc[UR40][R16.64], R44 ;  /* 0x0000002c10003986 */ /* 0x000fe2000c101928 */
[----:B------:R-:W-:Y:S01]  /*1abd50*/  LOP3.LUT P3, RZ, R56, 0x4000, RZ, 0xc0, !PT ;  /* 0x0000400038ff7812 */ /* 0x000fe2000786c0ff */
[----:B------:R-:W-:-:S12]  /*1abd60*/  IMAD.WIDE R8, R18, 0x4, R84 ;  /* 0x0000000412087825 */ /* 0x000fd800078e0254 */
[----:B------:R1:W-:Y:S01]  /*1abd70*/  @P3 STG.E desc[UR40][R8.64], R46 ;  /* 0x0000002e08003986 */ /* 0x0003e2000c101928 */
[----:B------:R-:W-:Y:S01]  /*1abd80*/  LOP3.LUT P3, RZ, R56, 0x2000, RZ, 0xc0, !PT ;  /* 0x0000200038ff7812 */ /* 0x000fe2000786c0ff */
[----:B-1----:R-:W-:-:S12]  /*1abd90*/  IMAD.WIDE R8, R18, 0x4, R82 ;  /* 0x0000000412087825 */ /* 0x002fd800078e0252 */
[----:B------:R1:W-:Y:S02]  /*1abda0*/  @P3 STG.E desc[UR40][R8.64], R49 ;  /* 0x0000003108003986 */ /* 0x0003e4000c101928 */
[----:B-1----:R-:W-:-:S05]  /*1abdb0*/  IMAD.WIDE R8, R18, 0x4, R80 ;  /* 0x0000000412087825 */ /* 0x002fca00078e0250 */
[----:B--2---:R1:W-:Y:S02]  /*1abdc0*/  @P2 STG.E desc[UR40][R8.64], R51 ;  /* 0x0000003308002986 */ /* 0x0043e4000c101928 */
[----:B-1----:R-:W-:-:S05]  /*1abdd0*/  IMAD.WIDE R8, R18, 0x4, R78 ;  /* 0x0000000412087825 */ /* 0x002fca00078e024e */
[----:B------:R1:W-:Y:S02]  /*1abde0*/  @P1 STG.E desc[UR40][R8.64], R3 ;  /* 0x0000000308001986 */ /* 0x0003e4000c101928 */
[----:B-1----:R-:W-:-:S05]  /*1abdf0*/  IMAD.WIDE R8, R18, 0x4, R76 ;  /* 0x0000000412087825 */ /* 0x002fca00078e024c */
[----:B------:R1:W-:Y:S02]  /*1abe00*/  @P0 STG.E desc[UR40][R8.64], R0 ;  /* 0x0000000008000986 */ /* 0x0003e4000c101928 */
[----:B-1----:R-:W-:-:S05]  /*1abe10*/  IMAD.WIDE R8, R18, 0x4, R74 ;  /* 0x0000000412087825 */ /* 0x002fca00078e024a */
[----:B------:R1:W-:Y:S04]  /*1abe20*/  @P6 STG.E desc[UR40][R8.64], R252 ;  /* 0x000000fc08006986 */ /* 0x0003e8000c101928 */
[----:B-1----:R-:W2:Y:S04]  /*1abe30*/  LDL.LU R252, [R1+0x2f98] ;  /* 0x002f980001fc7983 */ /* 0x002ea80000300800 */
[----:B------:R-:W3:Y:S01]  /*1abe40*/  LDL.LU R46, [R1+0x18dc] ;  /* 0x0018dc00012e7983 */ /* 0x000ee20000300800 */
[----:B------:R-:W-:-:S03]  /*1abe50*/  IMAD.WIDE R8, R18, 0x4, R72 ;  /* 0x0000000412087825 */ /* 0x000fc600078e0248 */
[----:B------:R-:W4:Y:S04]  /*1abe60*/  LDL.LU R49, [R1+0x18cc] ;  /* 0x0018cc0001317983 */ /* 0x000f280000300800 */
[----:B------:R1:W-:Y:S04]  /*1abe70*/  @P5 STG.E desc[UR40][R8.64], R55 ;  /* 0x0000003708005986 */ /* 0x0003e8000c101928 */
[----:B------:R-:W4:Y:S01]  /*1abe80*/  LDL.LU R51, [R1+0x18bc] ;  /* 0x0018bc0001337983 */ /* 0x000f220000300800 */
[----:B-1----:R-:W-:-:S05]  /*1abe90*/  IMAD.WIDE R8, R18, 0x4, R70 ;  /* 0x0000000412087825 */ /* 0x002fca00078e0246 */
[----:B------:R1:W-:Y:S04]  /*1abea0*/  @P4 STG.E desc[UR40][R8.64], R19 ;  /* 0x0000001308004986 */ /* 0x0003e8000c101928 */
[----:B-1----:R-:W4:Y:S04]  /*1abeb0*/  LDL.LU R19, [R1+0x18ac] ;  /* 0x0018ac0001137983 */ /* 0x002f280000300800 */
[----:B------:R-:W4:Y:S01]  /*1abec0*/  LDL.LU R18, [R1+0x189c] ;  /* 0x00189c0001127983 */ /* 0x000f220000300800 */
[----:B------:R-:W-:-:S03]  /*1abed0*/  LOP3.LUT P2, RZ, R103, 0x200000, RZ, 0xc0, !PT ;  /* 0x0020000067ff7812 */ /* 0x000fc6000784c0ff */
[----:B------:R-:W4:Y:S01]  /*1abee0*/  LDL.LU R3, [R1+0x188c] ;  /* 0x00188c0001037983 */ /* 0x000f220000300800 */
[----:B------:R-:W-:-:S03]  /*1abef0*/  LOP3.LUT P1, RZ, R103, 0x400000, RZ, 0xc0, !PT ;  /* 0x0040000067ff7812 */ /* 0x000fc6000782c0ff */
[----:B------:R-:W4:Y:S01]  /*1abf00*/  LDL.LU R0, [R1+0xb0c] ;  /* 0x000b0c0001007983 */ /* 0x000f220000300800 */
[C---:B------:R-:W-:Y:S02]  /*1abf10*/  LOP3.LUT P0, RZ, R103.reuse, 0x800000, RZ, 0xc0, !PT ;  /* 0x0080000067ff7812 */ /* 0x040fe4000780c0ff */
[C---:B------:R-:W-:Y:S01]  /*1abf20*/  LOP3.LUT P5, RZ, R103.reuse, 0x1000000, RZ, 0xc0, !PT ;  /* 0x0100000067ff7812 */ /* 0x040fe200078ac0ff */
[----:B------:R-:W4:Y:S01]  /*1abf30*/  LDL.LU R55, [R1+0x7bc] ;  /* 0x0007bc0001377983 */ /* 0x000f220000300800 */
[----:B------:R-:W-:Y:S02]  /*1abf40*/  LOP3.LUT P6, RZ, R103, 0x4000000, RZ, 0xc0, !PT ;  /* 0x0400000067ff7812 */ /* 0x000fe400078cc0ff */
[----:B------:R-:W-:Y:S01]  /*1abf50*/  LOP3.LUT R56, R56, 0xffffefff, RZ, 0xc0, !PT ;  /* 0xffffefff38387812 */ /* 0x000fe200078ec0ff */
[----:B------:R-:W4:Y:S10]  /*1abf60*/  LDL.LU R62, [R1+0x2f9c] ;  /* 0x002f9c00013e7983 */ /* 0x000f340000300800 */
[----:B------:R-:W-:-:S02]  /*1abf70*/  @P6 LOP3.LUT R56, R56, 0x1000, RZ, 0xfc, !PT ;  /* 0x0000100038386812 */ /* 0x000fc400078efcff */
[----:B------:R-:W-:Y:S02]  /*1abf80*/  LOP3.LUT P6, RZ, R103, 0x2000000, RZ, 0xc0, !PT ;  /* 0x0200000067ff7812 */ /* 0x000fe400078cc0ff */
[C---:B------:R-:W-:Y:S02]  /*1abf90*/  LOP3.LUT P4, RZ, R56.reuse, 0x2, RZ, 0xc0, !PT ;  /* 0x0000000238ff7812 */ /* 0x040fe4000788c0ff */
[----:B------:R-:W-:-:S11]  /*1abfa0*/  LOP3.LUT R56, R56, 0xffffffbf, RZ, 0xc0, !PT ;  /* 0xffffffbf38387812 */ /* 0x000fd600078ec0ff */
[----:B------:R-:W-:-:S04]  /*1abfb0*/  @P4 LOP3.LUT R56, R56, 0x40, RZ, 0xfc, !PT ;  /* 0x0000004038384812 */ /* 0x000fc800078efcff */
[----:B------:R-:W-:Y:S01]  /*1abfc0*/  LOP3.LUT P4, RZ, R56, 0x1, RZ, 0xc0, !PT ;  /* 0x0000000138ff7812 */ /* 0x000fe2000788c0ff */
[----:B--2---:R-:W-:-:S05]  /*1abfd0*/  IMAD.WIDE R8, R252, 0x4, R84 ;  /* 0x00000004fc087825 */ /* 0x004fca00078e0254 */
[----:B---3--:R1:W-:Y:S02]  /*1abfe0*/  @P2 STG.E desc[UR40][R8.64], R46 ;  /* 0x0000002e08002986 */ /* 0x0083e4000c101928 */
[----:B-1----:R-:W-:-:S05]  /*1abff0*/  IMAD.WIDE R8, R252, 0x4, R82 ;  /* 0x00000004fc087825 */ /* 0x002fca00078e0252 */
[----:B----4-:R1:W-:Y:S02]  /*1ac000*/  @P1 STG.E desc[UR40][R8.64], R49 ;  /* 0x0000003108001986 */ /* 0x0103e4000c101928 */
[----:B-1----:R-:W-:-:S05]  /*1ac010*/  IMAD.WIDE R8, R252, 0x4, R80 ;  /* 0x00000004fc087825 */ /* 0x002fca00078e0250 */
[----:B------:R1:W-:Y:S02]  /*1ac020*/  @P0 STG.E desc[UR40][R8.64], R51 ;  /* 0x0000003308000986 */ /* 0x0003e4000c101928 */
[----:B-1----:R-:W-:-:S05]  /*1ac030*/  IMAD.WIDE R8, R252, 0x4, R78 ;  /* 0x00000004fc087825 */ /* 0x002fca00078e024e */
[----:B------:R1:W-:Y:S04]  /*1ac040*/  @P5 STG.E desc[UR40][R8.64], R19 ;  /* 0x0000001308005986 */ /* 0x0003e8000c101928 */
[----:B-1----:R-:W2:Y:S01]  /*1ac050*/  LDL.LU R19, [R1+0x1a30] ;  /* 0x001a300001137983 */ /* 0x002ea20000300800 */
[----:B------:R-:W-:-:S05]  /*1ac060*/  IMAD.WIDE R8, R252, 0x4, R76 ;  /* 0x00000004fc087825 */ /* 0x000fca00078e024c */
[----:B------:R1:W-:Y:S04]  /*1ac070*/  @P6 STG.E desc[UR40][R8.64], R18 ;  /* 0x0000001208006986 */ /* 0x0003e8000c101928 */
[----:B-1----:R-:W3:Y:S04]  /*1ac080*/  LDL.LU R18, [R1+0x1a10] ;  /* 0x001a100001127983 */ /* 0x002ee80000300800 */
[----:B------:R-:W4:Y:S04]  /*1ac090*/  LDL.LU R43, [R1+0x1a50] ;  /* 0x001a5000012b7983 */ /* 0x000f280000300800 */
[----:B------:R-:W4:Y:S04]  /*1ac0a0*/  LDL.LU R64, [R1+0x1a20] ;  /* 0x001a200001407983 */ /* 0x000f280000300800 */
[----:B------:R-:W4:Y:S04]  /*1ac0b0*/  LDL.LU R40, [R1+0x2fa0] ;  /* 0x002fa00001287983 */ /* 0x000f280000300800 */
[----:B------:R-:W4:Y:S01]  /*1ac0c0*/  LDL.LU R41, [R1+0x1a00] ;  /* 0x001a000001297983 */ /* 0x000f220000300800 */
[----:B------:R-:W-:Y:S01]  /*1ac0d0*/  LOP3.LUT R56, R56, 0xffffff7f, RZ, 0xc0, !PT ;  /* 0xffffff7f38387812 */ /* 0x000fe200078ec0ff */
[----:B------:R-:W-:Y:S01]  /*1ac0e0*/  IMAD.WIDE R8, R252, 0x4, R74 ;  /* 0x00000004fc087825 */ /* 0x000fe200078e024a */
[----:B------:R-:W-:-:S02]  /*1ac0f0*/  LOP3.LUT P0, RZ, R2, 0x20000, RZ, 0xc0, !PT ;  /* 0x0002000002ff7812 */ /* 0x000fc4000780c0ff */
[----:B------:R-:W-:Y:S02]  /*1ac100*/  LOP3.LUT P5, RZ, R2, 0x40000, RZ, 0xc0, !PT ;  /* 0x0004000002ff7812 */ /* 0x000fe400078ac0ff */
[----:B------:R-:W-:Y:S02]  /*1ac110*/  @P4 LOP3.LUT R56, R56, 0x80, RZ, 0xfc, !PT ;  /* 0x0000008038384812 */ /* 0x000fe400078efcff */
[----:B------:R-:W-:Y:S01]  /*1ac120*/  LOP3.LUT P4, RZ, R103, 0x80000000, RZ, 0xc0, !PT ;  /* 0x8000000067ff7812 */ /* 0x000fe2000788c0ff */
[----:B------:R-:W4:Y:S04]  /*1ac130*/  LDL.LU R65, [R1+0x1a40] ;  /* 0x001a400001417983 */ /* 0x000f280000300800 */
[----:B------:R-:W4:Y:S01]  /*1ac140*/  LDL.LU R63, [R1+0x19f0] ;  /* 0x0019f000013f7983 */ /* 0x000f220000300800 */
[----:B------:R-:W-:-:S03]  /*1ac150*/  LOP3.LUT R56, R56, 0xfffffeff, RZ, 0xc0, !PT ;  /* 0xfffffeff38387812 */ /* 0x000fc600078ec0ff */
[----:B------:R-:W4:Y:S04]  /*1ac160*/  LDL.LU R42, [R1+0x19e0] ;  /* 0x0019e000012a7983 */ /* 0x000f280000300800 */
[----:B------:R-:W4:Y:S01]  /*1ac170*/  LDL.LU R44, [R1+0x19d0] ;  /* 0x0019d000012c7983 */ /* 0x000f220000300800 */
        /* <DEDUP_REMOVED lines=9> */
[----:B------:R-:W-:-:S04]  /*1ac210*/  @P4 LOP3.LUT R56, R56, 0x800, RZ, 0xfc, !PT ;  /* 0x0000080038384812 */ /* 0x000fc800078efcff */
[----:B------:R-:W-:Y:S02]  /*1ac220*/  LOP3.LUT P6, RZ, R56, 0x1000, RZ, 0xc0, !PT ;  /* 0x0000100038ff7812 */ /* 0x000fe400078cc0ff */
[----:B------:R-:W-:-:S11]  /*1ac230*/  LOP3.LUT P4, RZ, R103, 0x8000000, RZ, 0xc0, !PT ;  /* 0x0800000067ff7812 */ /* 0x000fd6000788c0ff */
[----:B------:R1:W-:Y:S01]  /*1ac240*/  @P6 STG.E desc[UR40][R8.64], R3 ;  /* 0x0000000308006986 */ /* 0x0003e2000c101928 */
[----:B------:R-:W-:Y:S01]  /*1ac250*/  LOP3.LUT P6, RZ, R2, 0x80000, RZ, 0xc0, !PT ;  /* 0x0008000002ff7812 */ /* 0x000fe200078cc0ff */
[----:B-1----:R-:W-:-:S05]  /*1ac260*/  IMAD.WIDE R2, R252, 0x4, R72 ;  /* 0x00000004fc027825 */ /* 0x002fca00078e0248 */
[----:B------:R1:W-:Y:S01]  /*1ac270*/  @P4 STG.E desc[UR40][R2.64], R0 ;  /* 0x0000000002004986 */ /* 0x0003e2000c101928 */
[----:B------:R-:W-:Y:S01]  /*1ac280*/  LOP3.LUT P4, RZ, R56, 0x800, RZ, 0xc0, !PT ;  /* 0x0000080038ff7812 */ /* 0x000fe2000788c0ff */
[----:B-1----:R-:W-:-:S12]  /*1ac290*/  IMAD.WIDE R2, R252, 0x4, R70 ;  /* 0x00000004fc027825 */ /* 0x002fd800078e0246 */
[----:B------:R1:W-:Y:S01]  /*1ac2a0*/  @P4 STG.E desc[UR40][R2.64], R55 ;  /* 0x0000003702004986 */ /* 0x0003e2000c101928 */
[----:B------:R-:W-:Y:S01]  /*1ac2b0*/  LOP3.LUT P4, RZ, R56, 0x400, RZ, 0xc0, !PT ;  /* 0x0000040038ff7812 */ /* 0x000fe2000788c0ff */
[C---:B-1----:R-:W-:Y:S02]  /*1ac2c0*/  IMAD.WIDE R2, R62.reuse, 0x4, R84 ;  /* 0x000000043e027825 */ /* 0x042fe400078e0254 */
[----:B------:R-:W4:Y:S04]  /*1ac2d0*/  LDL.LU R55, [R1+0x2fa4] ;  /* 0x002fa40001377983 */ /* 0x000f280000300800 */
        /* <DEDUP_REMOVED lines=8> */
[----:B------:R-:W-:-:S04]  /*1ac360*/  IMAD.WIDE R8, R62, 0x4, R74 ;  /* 0x000000043e087825 */ /* 0x000fc800078e024a */
[----:B------:R-:W-:Y:S01]  /*1ac370*/  IMAD.WIDE R10, R62, 0x4, R72 ;  /* 0x000000043e0a7825 */ /* 0x000fe200078e0248 */
[----:B--2---:R1:W-:Y:S01]  /*1ac380*/  @P4 STG.E desc[UR40][R2.64], R19 ;  /* 0x0000001302004986 */ /* 0x0043e2000c101928 */
[----:B------:R-:W-:Y:S02]  /*1ac390*/  LOP3.LUT P4, RZ, R56, 0x200, RZ, 0xc0, !PT ;  /* 0x0000020038ff7812 */ /* 0x000fe4000788c0ff */
[----:B-1----:R-:W-:Y:S01]  /*1ac3a0*/  IMAD.WIDE R2, R62, 0x4, R82 ;  /* 0x000000043e027825 */ /* 0x002fe200078e0252 */
[----:B------:R-:W2:Y:S04]  /*1ac3b0*/  LDL.LU R19, [R1+0x19c0] ;  /* 0x0019c00001137983 */ /* 0x000ea80000300800 */
[----:B------:R-:W2:Y:S06]  /*1ac3c0*/  LDL.LU R16, [R1+0x6df8] ;  /* 0x006df80001107983 */ /* 0x000eac0000300800 */
[----:B---3--:R1:W-:Y:S01]  /*1ac3d0*/  @P4 STG.E desc[UR40][R2.64], R18 ;  /* 0x0000001202004986 */ /* 0x0083e2000c101928 */
[----:B------:R-:W-:Y:S01]  /*1ac3e0*/  LOP3.LUT P4, RZ, R56, 0x100, RZ, 0xc0, !PT ;  /* 0x0000010038ff7812 */ /* 0x000fe2000788c0ff */
[----:B-1----:R-:W-:-:S02]  /*1ac3f0*/  IMAD.WIDE R2, R62, 0x4, R80 ;  /* 0x000000043e027825 */ /* 0x002fc400078e0250 */
[----:B------:R-:W3:Y:S10]  /*1ac400*/  LDL.LU R18, [R1+0x19b0] ;  /* 0x0019b00001127983 */ /* 0x000ef40000300800 */
[----:B----4-:R1:W-:Y:S01]  /*1ac410*/  @P4 STG.E desc[UR40][R2.64], R43 ;  /* 0x0000002b02004986 */ /* 0x0103e2000c101928 */
[----:B------:R-:W-:Y:S01]  /*1ac420*/  LOP3.LUT P4, RZ, R56, 0x80, RZ, 0xc0, !PT ;  /* 0x0000008038ff7812 */ /* 0x000fe2000788c0ff */
[----:B-1----:R-:W-:-:S12]  /*1ac430*/  IMAD.WIDE R2, R62, 0x4, R78 ;  /* 0x000000043e027825 */ /* 0x002fd800078e024e */
[----:B------:R1:W-:Y:S01]  /*1ac440*/  @P4 STG.E desc[UR40][R2.64], R64 ;  /* 0x0000004002004986 */ /* 0x0003e2000c101928 */
[----:B------:R-:W-:Y:S01]  /*1ac450*/  LOP3.LUT P4, RZ, R56, 0x40, RZ, 0xc0, !PT ;  /* 0x0000004038ff7812 */ /* 0x000fe2000788c0ff */
[----:B-1----:R-:W-:-:S12]  /*1ac460*/  IMAD.WIDE R2, R62, 0x4, R76 ;  /* 0x000000043e027825 */ /* 0x002fd800078e024c */
[----:B------:R1:W-:Y:S04]  /*1ac470*/  @P4 STG.E desc[UR40][R2.64], R41 ;  /* 0x0000002902004986 */ /* 0x0003e8000c101928 */
[----:B-1----:R-:W4:Y:S04]  /*1ac480*/  LDL.LU R41, [R1+0x19a0] ;  /* 0x0019a00001297983 */ /* 0x002f280000300800 */
[----:B------:R-:W4:Y:S04]  /*1ac490*/  LDL.LU R43, [R1+0x1980] ;  /* 0x00198000012b7983 */ /* 0x000f280000300800 */
[----:B------:R-:W4:Y:S01]  /*1ac4a0*/  LDL.LU R64, [R1+0x1990] ;  /* 0x0019900001407983 */ /* 0x000f220000300800 */
[----:B------:R-:W-:-:S03]  /*1ac4b0*/  IMAD.WIDE R2, R62, 0x4, R70 ;  /* 0x000000043e027825 */ /* 0x000fc600078e0246 */
[----:B------:R-:W4:Y:S01]  /*1ac4c0*/  LDL.LU R62, [R1+0x1970] ;  /* 0x00197000013e7983 */ /* 0x000f220000300800 */
[C---:B------:R-:W-:Y:S02]  /*1ac4d0*/  LOP3.LUT P3, RZ, R56.reuse, 0x4, RZ, 0xc0, !PT ;  /* 0x0000000438ff7812 */ /* 0x040fe4000786c0ff */
[C---:B------:R-:W-:Y:S02]  /*1ac4e0*/  LOP3.LUT P2, RZ, R56.reuse, 0x8, RZ, 0xc0, !PT ;  /* 0x0000000838ff7812 */ /* 0x040fe4000784c0ff */
[C---:B------:R-:W-:Y:S02]  /*1ac4f0*/  LOP3.LUT P1, RZ, R56.reuse, 0x10, RZ, 0xc0, !PT ;  /* 0x0000001038ff7812 */ /* 0x040fe4000782c0ff */
[----:B------:R-:W-:-:S07]  /*1ac500*/  LOP3.LUT P4, RZ, R56, 0x20, RZ, 0xc0, !PT ;  /* 0x0000002038ff7812 */ /* 0x000fce000788c0ff */
[----:B------:R1:W-:Y:S04]  /*1ac510*/  @P3 STG.E desc[UR40][R8.64], R65 ;  /* 0x0000004108003986 */ /* 0x0003e8000c101928 */
[----:B------:R1:W-:Y:S04]  /*1ac520*/  @P2 STG.E desc[UR40][R10.64], R63 ;  /* 0x0000003f0a002986 */ /* 0x0003e8000c101928 */
[----:B------:R1:W-:Y:S02]  /*1ac530*/  @P1 STG.E desc[UR40][R2.64], R42 ;  /* 0x0000002a02001986 */ /* 0x0003e4000c101928 */
[----:B-1----:R-:W-:-:S04]  /*1ac540*/  IMAD.WIDE R8, R40, 0x4, R84 ;  /* 0x0000000428087825 */ /* 0x002fc800078e0254 */
[C---:B------:R-:W-:Y:S01]  /*1ac550*/  IMAD.WIDE R10, R40.reuse, 0x4, R82 ;  /* 0x00000004280a7825 */ /* 0x040fe200078e0252 */
[----:B------:R-:W4:Y:S04]  /*1ac560*/  LDL.LU R42, [R1+0x1960] ;  /* 0x00196000012a7983 */ /* 0x000f280000300800 */
[----:B------:R1:W-:Y:S01]  /*1ac570*/  @P0 STG.E desc[UR40][R8.64], R44 ;  /* 0x0000002c08000986 */ /* 0x0003e2000c101928 */
[----:B------:R-:W-:-:S04]  /*1ac580*/  IMAD.WIDE R2, R40, 0x4, R80 ;  /* 0x0000000428027825 */ /* 0x000fc800078e0250 */
[----:B-1----:R-:W-:Y:S01]  /*1ac590*/  IMAD.WIDE R8, R40, 0x4, R76 ;  /* 0x0000000428087825 */ /* 0x002fe200078e024c */
[----:B------:R-:W-:Y:S02]  /*1ac5a0*/  ISETP.LT.AND P1, PT, R46, UR34, !P4 ;  /* 0x000000222e007c0c */ /* 0x000fe4000e721270 */
[----:B------:R-:W-:Y:S02]  /*1ac5b0*/  ISETP.LT.AND P3, PT, R51, UR34, !P4 ;  /* 0x0000002233007c0c */ /* 0x000fe4000e761270 */
[----:B------:R-:W-:Y:S01]  /*1ac5c0*/  ISETP.LT.AND P2, PT, R0, UR34, !P4 ;  /* 0x0000002200007c0c */ /* 0x000fe2000e741270 */
[----:B--2---:R1:W-:Y:S01]  /*1ac5d0*/  @P5 STG.E desc[UR40][R10.64], R19 ;  /* 0x000000130a005986 */ /* 0x0043e2000c101928 */
[----:B------:R-:W-:-:S03]  /*1ac5e0*/  ISETP.LT.AND P5, PT, R49, UR34, !P4 ;  /* 0x0000002231007c0c */ /* 0x000fc6000e7a1270 */
[----:B-1----:R-:W2:Y:S04]  /*1ac5f0*/  LDL.LU R19, [R1+0x1a34] ;  /* 0x001a340001137983 */ /* 0x002ea80000300800 */
[----:B------:R-:W2:Y:S04]  /*1ac600*/  LDL.LU R44, [R1+0x1a14] ;  /* 0x001a1400012c7983 */ /* 0x000ea80000300800 */
[----:B---3--:R1:W-:Y:S01]  /*1ac610*/  @P6 STG.E desc[UR40][R2.64], R18 ;  /* 0x0000001202006986 */ /* 0x0083e2000c101928 */
[----:B------:R-:W-:-:S04]  /*1ac620*/  IMAD.WIDE R10, R40, 0x4, R74 ;  /* 0x00000004280a7825 */ /* 0x000fc800078e024a */
[----:B-1----:R-:W-:Y:S01]  /*1ac630*/  IMAD.WIDE R2, R40, 0x4, R78 ;  /* 0x0000000428027825 */ /* 0x002fe200078e024e */
[----:B------:R-:W3:Y:S04]  /*1ac640*/  LDL.LU R18, [R1+0x6dfc] ;  /* 0x006dfc0001127983 */ /* 0x000ee80000300800 */
[----:B------:R-:W3:Y:S04]  /*1ac650*/  LDL.LU R65, [R1+0x1a54] ;  /* 0x001a540001417983 */ /* 0x000ee80000300800 */
[----:B------:R-:W3:Y:S01]  /*1ac660*/  LDL.LU R63, [R1+0x1a24] ;  /* 0x001a2400013f7983 */ /* 0x000ee20000300800 */
[----:B------:R-:W-:Y:S01]  /*1ac670*/  ISETP.GE.AND P0, PT, R16, UR5, PT ;  /* 0x0000000510007c0c */ /* 0x000fe2000bf06270 */
[----:B------:R-:W-:-:S02]  /*1ac680*/  IMAD.WIDE R16, R40, 0x4, R72 ;  /* 0x0000000428107825 */ /* 0x000fc400078e0248 */
[----:B----4-:R1:W-:Y:S04]  /*1ac690*/  @P1 STG.E desc[UR40][R2.64], R41 ;  /* 0x0000002902001986 */ /* 0x0103e8000c101928 */
[----:B------:R-:W-:Y:S04]  /*1ac6a0*/  @P5 STG.E desc[UR40][R8.64], R43 ;  /* 0x0000002b08005986 */ /* 0x000fe8000c101928 */
[----:B------:R4:W-:Y:S04]  /*1ac6b0*/  @P3 STG.E desc[UR40][R10.64], R64 ;  /* 0x000000400a003986 */ /* 0x0009e8000c101928 */
[----:B-1----:R-:W3:Y:S04]  /*1ac6c0*/  LDL.LU R41, [R1+0x1a04] ;  /* 0x001a040001297983 */ /* 0x002ee80000300800 */
[----:B----4-:R-:W4:Y:S04]  /*1ac6d0*/  LDL.LU R64, [R1+0x1a44] ;  /* 0x001a440001407983 */ /* 0x010f280000300800 */
[----:B------:R1:W-:Y:S04]  /*1ac6e0*/  @P2 STG.E desc[UR40][R16.64], R62 ;  /* 0x0000003e10002986 */ /* 0x0003e8000c101928 */
[----:B-1----:R-:W4:Y:S01]  /*1ac6f0*/  LDL.LU R62, [R1+0x19f4] ;  /* 0x0019f400013e7983 */ /* 0x002f220000300800 */
[----:B------:R-:W-:-:S02]  /*1ac700*/  ISETP.LT.AND P4, PT, R252, UR34, !P4 ;  /* 0x00000022fc007c0c */ /* 0x000fc4000e781270 */
[----:B------:R-:W-:Y:S01]  /*1ac710*/  ISETP.LT.AND P6, PT, R61, UR34, !P0 ;  /* 0x000000223d007c0c */ /* 0x000fe2000c7c1270 */
[----:B------:R-:W-:Y:S01]  /*1ac720*/  IMAD.WIDE R2, R40, 0x4, R70 ;  /* 0x0000000428027825 */ /* 0x000fe200078e0246 */
[----:B------:R-:W-:-:S03]  /*1ac730*/  ISETP.LT.AND P2, PT, R60, UR34, !P0 ;  /* 0x000000223c007c0c */ /* 0x000fc6000c741270 */
[----:B------:R-:W-:Y:S01]  /*1ac740*/  IMAD.WIDE R8, R55, 0x4, R84 ;  /* 0x0000000437087825 */ /* 0x000fe200078e0254 */
[----:B------:R-:W4:Y:S04]  /*1ac750*/  LDL.LU R40, [R1+0x2fa8] ;  /* 0x002fa80001287983 */ /* 0x000f280000300800 */
[----:B------:R-:W4:Y:S01]  /*1ac760*/  LDL.LU R66, [R1+0x19e4] ;  /* 0x0019e40001427983 */ /* 0x000f220000300800 */
[----:B------:R-:W-:Y:S02]  /*1ac770*/  ISETP.LT.AND P1, PT, R59, UR34, !P0 ;  /* 0x000000223b007c0c */ /* 0x000fe4000c721270 */
[----:B------:R-:W-:Y:S02]  /*1ac780*/  ISETP.LT.AND P5, PT, R46, UR34, !P0 ;  /* 0x000000222e007c0c */ /* 0x000fe4000c7a1270 */
[----:B------:R-:W-:Y:S01]  /*1ac790*/  ISETP.LT.AND P3, PT, R49, UR34, !P0 ;  /* 0x0000002231007c0c */ /* 0x000fe2000c761270 */
[----:B------:R1:W-:Y:S01]  /*1ac7a0*/  @P4 STG.E desc[UR40][R2.64], R42 ;  /* 0x0000002a02004986 */ /* 0x0003e2000c101928 */
[----:B------:R-:W-:-:S04]  /*1ac7b0*/  IMAD.WIDE R10, R55, 0x4, R78 ;  /* 0x00000004370a7825 */ /* 0x000fc800078e024e */
[----:B------:R-:W-:-:S04]  /*1ac7c0*/  IMAD.WIDE R16, R55, 0x4, R76 ;  /* 0x0000000437107825 */ /* 0x000fc800078e024c */
[----:B-1----:R-:W-:Y:S01]  /*1ac7d0*/  IMAD.WIDE R2, R55, 0x4, R82 ;  /* 0x0000000437027825 */ /* 0x002fe200078e0252 */
[----:B------:R-:W-:Y:S01]  /*1ac7e0*/  ISETP.LT.AND P4, PT, R51, UR34, !P0 ;  /* 0x0000002233007c0c */ /* 0x000fe2000c781270 */
[----:B--2---:R1:W-:Y:S04]  /*1ac7f0*/  @P6 STG.E desc[UR40][R8.64], R19 ;  /* 0x0000001308006986 */ /* 0x0043e8000c101928 */
[----:B------:R2:W-:Y:S04]  /*1ac800*/  @P2 STG.E desc[UR40][R2.64], R44 ;  /* 0x0000002c02002986 */ /* 0x0005e8000c101928 */
[----:B-1----:R-:W4:Y:S04]  /*1ac810*/  LDL.LU R19, [R1+0x6e00] ;  /* 0x006e000001137983 */ /* 0x002f280000300800 */
[----:B------:R-:W4:Y:S04]  /*1ac820*/  LDL.LU R43, [R1+0x19d4] ;  /* 0x0019d400012b7983 */ /* 0x000f280000300800 */
[----:B------:R-:W4:Y:S04]  /*1ac830*/  LDL.LU R42, [R1+0x19c4] ;  /* 0x0019c400012a7983 */ /* 0x000f280000300800 */
[----:B--2---:R-:W2:Y:S01]  /*1ac840*/  LDL.LU R44, [R1+0x19b4] ;  /* 0x0019b400012c7983 */ /* 0x004ea20000300800 */
[----:B------:R-:W-:Y:S01]  /*1ac850*/  IMAD.WIDE R8, R55, 0x4, R80 ;  /* 0x0000000437087825 */ /* 0x000fe200078e0250 */
[----:B------:R-:W-:-:S02]  /*1ac860*/  ISETP.LT.AND P6, PT, R0, UR34, !P0 ;  /* 0x0000002200007c0c */ /* 0x000fc4000c7c1270 */
[----:B---3--:R-:W-:Y:S02]  /*1ac870*/  ISETP.GE.AND P2, PT, R18, UR5, PT ;  /* 0x0000000512007c0c */ /* 0x008fe4000bf46270 */
[----:B------:R-:W-:Y:S04]  /*1ac880*/  @P1 STG.E desc[UR40][R8.64], R65 ;  /* 0x0000004108001986 */ /* 0x000fe8000c101928 */
[----:B------:R-:W3:Y:S04]  /*1ac890*/  LDL.LU R18, [R1+0x2fac] ;  /* 0x002fac0001127983 */ /* 0x000ee80000300800 */
[----:B------:R1:W-:Y:S01]  /*1ac8a0*/  @P5 STG.E desc[UR40][R10.64], R63 ;  /* 0x0000003f0a005986 */ /* 0x0003e2000c101928 */
[----:B------:R-:W-:-:S03]  /*1ac8b0*/  IMAD.WIDE R2, R55, 0x4, R74 ;  /* 0x0000000437027825 */ /* 0x000fc600078e024a */
[----:B-1----:R-:W3:Y:S01]  /*1ac8c0*/  LDL.LU R63, [R1+0x19a4] ;  /* 0x0019a400013f7983 */ /* 0x002ee20000300800 */
[----:B------:R-:W-:-:S03]  /*1ac8d0*/  IMAD.WIDE R8, R55, 0x4, R72 ;  /* 0x0000000437087825 */ /* 0x000fc600078e0248 */
[----:B------:R1:W-:Y:S04]  /*1ac8e0*/  @P3 STG.E desc[UR40][R16.64], R41 ;  /* 0x0000002910003986 */ /* 0x0003e8000c101928 */
[----:B----4-:R4:W-:Y:S04]  /*1ac8f0*/  @P4 STG.E desc[UR40][R2.64], R64 ;  /* 0x0000004002004986 */ /* 0x0109e8000c101928 */
[----:B-1----:R-:W3:Y:S04]  /*1ac900*/  LDL.LU R41, [R1+0x1984] ;  /* 0x0019840001297983 */ /* 0x002ee80000300800 */
[----:B------:R-:W3:Y:S04]  /*1ac910*/  LDL.LU R65, [R1+0x1994] ;  /* 0x0019940001417983 */ /* 0x000ee80000300800 */
[----:B----4-:R-:W4:Y:S04]  /*1ac920*/  LDL.LU R64, [R1+0x1974] ;  /* 0x0019740001407983 */ /* 0x010f280000300800 */
[----:B------:R1:W-:Y:S01]  /*1ac930*/  @P6 STG.E desc[UR40][R8.64], R62 ;  /* 0x0000003e08006986 */ /* 0x0003e2000c101928 */
[----:B------:R-:W-:-:S03]  /*1ac940*/  IMAD.WIDE R2, R55, 0x4, R70 ;  /* 0x0000000437027825 */ /* 0x000fc600078e0246 */
[----:B-1----:R-:W4:Y:S04]  /*1ac950*/  LDL.LU R62, [R1+0x1964] ;  /* 0x00196400013e7983 */ /* 0x002f280000300800 */
[----:B------:R-:W4:Y:S01]  /*1ac960*/  LDL.LU R55, [R1+0x1a38] ;  /* 0x001a380001377983 */ /* 0x000f220000300800 */
[----:B------:R-:W-:Y:S02]  /*1ac970*/  ISETP.LT.AND P0, PT, R252, UR34, !P0 ;  /* 0x00000022fc007c0c */ /* 0x000fe4000c701270 */
[----:B------:R-:W-:Y:S02]  /*1ac980*/  ISETP.LT.AND P1, PT, R61, UR34, !P2 ;  /* 0x000000223d007c0c */ /* 0x000fe4000d721270 */
[----:B------:R-:W-:Y:S02]  /*1ac990*/  ISETP.LT.AND P5, PT, R60, UR34, !P2 ;  /* 0x000000223c007c0c */ /* 0x000fe4000d7a1270 */
[----:B------:R-:W-:Y:S01]  /*1ac9a0*/  ISETP.LT.AND P3, PT, R59, UR34, !P2 ;  /* 0x000000223b007c0c */ /* 0x000fe2000d761270 */
[----:B------:R-:W-:-:S04]  /*1ac9b0*/  IMAD.WIDE R8, R40, 0x4, R84 ;  /* 0x0000000428087825 */ /* 0x000fc800078e0254 */
[----:B------:R-:W-:-:S04]  /*1ac9c0*/  IMAD.WIDE R10, R40, 0x4, R82 ;  /* 0x00000004280a7825 */ /* 0x000fc800078e0252 */
[----:B------:R-:W-:Y:S01]  /*1ac9d0*/  IMAD.WIDE R16, R40, 0x4, R80 ;  /* 0x0000000428107825 */ /* 0x000fe200078e0250 */
[----:B------:R-:W-:Y:S02]  /*1ac9e0*/  ISETP.LT.AND P6, PT, R46, UR34, !P2 ;  /* 0x000000222e007c0c */ /* 0x000fe4000d7c1270 */
[----:B------:R-:W-:Y:S01]  /*1ac9f0*/  ISETP.LT.AND P4, PT, R49, UR34, !P2 ;  /* 0x0000002231007c0c */ /* 0x000fe2000d781270 */
[----:B------:R1:W-:Y:S02]  /*1aca00*/  @P0 STG.E desc[UR40][R2.64], R66 ;  /* 0x0000004202000986 */ /* 0x0003e4000c101928 */
[C---:B-1----:R-:W-:Y:S01]  /*1aca10*/  IMAD.WIDE R2, R40.reuse, 0x4, R78 ;  /* 0x0000000428027825 */ /* 0x042fe200078e024e */
[----:B------:R-:W-:Y:S01]  /*1aca20*/  ISETP.GE.AND P0, PT, R19, UR5, PT ;  /* 0x0000000513007c0c */ /* 0x000fe2000bf06270 */
[----:B------:R1:W-:Y:S04]  /*1aca30*/  @P1 STG.E desc[UR40][R8.64], R43 ;  /* 0x0000002b08001986 */ /* 0x0003e8000c101928 */
[----:B------:R-:W4:Y:S04]  /*1aca40*/  LDL.LU R19, [R1+0x2fb0] ;  /* 0x002fb00001137983 */ /* 0x000f280000300800 */
[----:B------:R1:W-:Y:S04]  /*1aca50*/  @P5 STG.E desc[UR40][R10.64], R42 ;  /* 0x0000002a0a005986 */ /* 0x0003e8000c101928 */
[----:B--2---:R2:W-:Y:S04]  /*1aca60*/  @P3 STG.E desc[UR40][R16.64], R44 ;  /* 0x0000002c10003986 */ /* 0x0045e8000c101928 */
[----:B-1----:R-:W4:Y:S04]  /*1aca70*/  LDL.LU R43, [R1+0x6e08] ;  /* 0x006e0800012b7983 */ /* 0x002f280000300800 */
[----:B------:R-:W4:Y:S04]  /*1aca80*/  LDL.LU R42, [R1+0x1a18] ;  /* 0x001a1800012a7983 */ /* 0x000f280000300800 */
[----:B--2---:R-:W2:Y:S01]  /*1aca90*/  LDL.LU R44, [R1+0x1a58] ;  /* 0x001a5800012c7983 */ /* 0x004ea20000300800 */
[----:B------:R-:W-:Y:S01]  /*1acaa0*/  IMAD.WIDE R8, R40, 0x4, R76 ;  /* 0x0000000428087825 */ /* 0x000fe200078e024c */
[----:B------:R-:W-:-:S02]  /*1acab0*/  ISETP.LT.AND P3, PT, R51, UR34, !P2 ;  /* 0x0000002233007c0c */ /* 0x000fc4000d761270 */
[----:B------:R-:W-:Y:S02]  /*1acac0*/  ISETP.LT.AND P1, PT, R0, UR34, !P2 ;  /* 0x0000002200007c0c */ /* 0x000fe4000d721270 */
[----:B------:R-:W-:Y:S02]  /*1acad0*/  ISETP.LT.AND P2, PT, R252, UR34, !P2 ;  /* 0x00000022fc007c0c */ /* 0x000fe4000d741270 */
[----:B------:R-:W-:Y:S01]  /*1acae0*/  ISETP.LT.AND P5, PT, R61, UR34, !P0 ;  /* 0x000000223d007c0c */ /* 0x000fe2000c7a1270 */
[----:B---3--:R1:W-:Y:S01]  /*1acaf0*/  @P6 STG.E desc[UR40][R2.64], R63 ;  /* 0x0000003f02006986 */ /* 0x0083e2000c101928 */
[----:B------:R-:W-:-:S04]  /*1acb00*/  IMAD.WIDE R10, R40, 0x4, R70 ;  /* 0x00000004280a7825 */ /* 0x000fc800078e0246 */
[----:B------:R-:W-:Y:S01]  /*1acb10*/  IMAD.WIDE R16, R18, 0x4, R84 ;  /* 0x0000000412107825 */ /* 0x000fe200078e0254 */
[----:B-1----:R-:W3:Y:S03]  /*1acb20*/  LDL.LU R63, [R1+0x1a28] ;  /* 0x001a2800013f7983 */ /* 0x002ee60000300800 */
[C---:B------:R-:W-:Y:S01]  /*1acb30*/  IMAD.WIDE R2, R40.reuse, 0x4, R74 ;  /* 0x0000000428027825 */ /* 0x040fe200078e024a */
[----:B------:R1:W-:Y:S04]  /*1acb40*/  @P4 STG.E desc[UR40][R8.64], R41 ;  /* 0x0000002908004986 */ /* 0x0003e8000c101928 */
[----:B------:R-:W-:Y:S04]  /*1acb50*/  @P3 STG.E desc[UR40][R2.64], R65 ;  /* 0x0000004102003986 */ /* 0x000fe8000c101928 */
[----:B-1----:R-:W3:Y:S01]  /*1acb60*/  LDL.LU R41, [R1+0x1a08] ;  /* 0x001a080001297983 */ /* 0x002ee20000300800 */
[----:B------:R-:W-:-:S03]  /*1acb70*/  IMAD.WIDE R8, R40, 0x4, R72 ;  /* 0x0000000428087825 */ /* 0x000fc600078e0248 */
[----:B------:R-:W3:Y:S04]  /*1acb80*/  LDL.LU R40, [R1+0x1a48] ;  /* 0x001a480001287983 */ /* 0x000ee80000300800 */
[----:B----4-:R1:W-:Y:S04]  /*1acb90*/  @P1 STG.E desc[UR40][R8.64], R64 ;  /* 0x0000004008001986 */ /* 0x0103e8000c101928 */
[----:B------:R4:W-:Y:S04]  /*1acba0*/  @P2 STG.E desc[UR40][R10.64], R62 ;  /* 0x0000003e0a002986 */ /* 0x0009e8000c101928 */
[----:B------:R4:W-:Y:S04]  /*1acbb0*/  @P5 STG.E desc[UR40][R16.64], R55 ;  /* 0x0000003710005986 */ /* 0x0009e8000c101928 */
[----:B-1----:R-:W3:Y:S04]  /*1acbc0*/  LDL.LU R64, [R1+0x19f8] ;  /* 0x0019f80001407983 */ /* 0x002ee80000300800 */
[----:B----4-:R-:W4:Y:S04]  /*1acbd0*/  LDL.LU R62, [R1+0x19e8] ;  /* 0x0019e800013e7983 */ /* 0x010f280000300800 */
[----:B------:R-:W4:Y:S01]  /*1acbe0*/  LDL.LU R55, [R1+0x19d8] ;  /* 0x0019d80001377983 */ /* 0x000f220000300800 */
[----:B------:R-:W-:-:S02]  /*1acbf0*/  ISETP.LT.AND P6, PT, R60, UR34, !P0 ;  /* 0x000000223c007c0c */ /* 0x000fc4000c7c1270 */
[----:B------:R-:W-:Y:S01]  /*1acc00*/  ISETP.LT.AND P4, PT, R59, UR34, !P0 ;  /* 0x000000223b007c0c */ /* 0x000fe2000c781270 */
[----:B------:R-:W-:-:S04]  /*1acc10*/  IMAD.WIDE R2, R18, 0x4, R82 ;  /* 0x0000000412027825 */ /* 0x000fc800078e0252 */
[----:B------:R-:W-:Y:S01]  /*1acc20*/  IMAD.WIDE R8, R18, 0x4, R80 ;  /* 0x0000000412087825 */ /* 0x000fe200078e0250 */
[----:B------:R-:W-:Y:S02]  /*1acc30*/  ISETP.LT.AND P2, PT, R46, UR34, !P0 ;  /* 0x000000222e007c0c */ /* 0x000fe4000c741270 */
[----:B------:R-:W-:Y:S02]  /*1acc40*/  ISETP.LT.AND P5, PT, R49, UR34, !P0 ;  /* 0x0000002231007c0c */ /* 0x000fe4000c7a1270 */
[----:B------:R-:W-:Y:S01]  /*1acc50*/  ISETP.LT.AND P3, PT, R51, UR34, !P0 ;  /* 0x0000002233007c0c */ /* 0x000fe2000c761270 */
[C---:B------:R-:W-:Y:S01]  /*1acc60*/  IMAD.WIDE R10, R18.reuse, 0x4, R74 ;  /* 0x00000004120a7825 */ /* 0x040fe200078e024a */
[----:B------:R-:W-:Y:S01]  /*1acc70*/  ISETP.GE.AND P1, PT, R43, UR5, PT ;  /* 0x000000052b007c0c */ /* 0x000fe2000bf26270 */
[----:B------:R1:W-:Y:S04]  /*1acc80*/  @P6 STG.E desc[UR40][R2.64], R42 ;  /* 0x0000002a02006986 */ /* 0x0003e8000c101928 */
[----:B------:R-:W4:Y:S04]  /*1acc90*/  LDL.LU R43, [R1+0x19c8] ;  /* 0x0019c800012b7983 */ /* 0x000f280000300800 */
[----:B------:R-:W4:Y:S04]  /*1acca0*/  LDL.LU R17, [R1+0x6e04] ;  /* 0x006e040001117983 */ /* 0x000f280000300800 */
[----:B--2---:R2:W-:Y:S04]  /*1accb0*/  @P4 STG.E desc[UR40][R8.64], R44 ;  /* 0x0000002c08004986 */ /* 0x0045e8000c101928 */
[----:B-1----:R-:W4:Y:S04]  /*1accc0*/  LDL.LU R42, [R1+0x19b8] ;  /* 0x0019b800012a7983 */ /* 0x002f280000300800 */
[----:B--2---:R-:W2:Y:S01]  /*1accd0*/  LDL.LU R44, [R1+0x19a8] ;  /* 0x0019a800012c7983 */ /* 0x004ea20000300800 */
[----:B------:R-:W-:-:S04]  /*1acce0*/  IMAD.WIDE R2, R18, 0x4, R78 ;  /* 0x0000000412027825 */ /* 0x000fc800078e024e */
[----:B------:R-:W-:Y:S01]  /*1accf0*/  IMAD.WIDE R8, R18, 0x4, R76 ;  /* 0x0000000412087825 */ /* 0x000fe200078e024c */
[----:B------:R-:W-:Y:S02]  /*1acd00*/  ISETP.LT.AND P4, PT, R0, UR34, !P0 ;  /* 0x0000002200007c0c */ /* 0x000fe4000c781270 */
[----:B------:R-:W-:Y:S02]  /*1acd10*/  ISETP.LT.AND P0, PT, R252, UR34, !P0 ;  /* 0x00000022fc007c0c */ /* 0x000fe4000c701270 */
[----:B------:R-:W-:Y:S01]  /*1acd20*/  ISETP.LT.AND P6, PT, R61, UR34, !P1 ;  /* 0x000000223d007c0c */ /* 0x000fe2000cfc1270 */
[----:B---3--:R1:W-:Y:S04]  /*1acd30*/  @P2 STG.E desc[UR40][R2.64], R63 ;  /* 0x0000003f02002986 */ /* 0x0083e8000c101928 */
[----:B-1----:R-:W3:Y:S01]  /*1acd40*/  LDL.LU R63, [R1+0x1988] ;  /* 0x00198800013f7983 */ /* 0x002ee20000300800 */
[----:B------:R-:W-:-:S03]  /*1acd50*/  IMAD.WIDE R2, R18, 0x4, R72 ;  /* 0x0000000412027825 */ /* 0x000fc600078e0248 */
[----:B------:R1:W-:Y:S04]  /*1acd60*/  @P5 STG.E desc[UR40][R8.64], R41 ;  /* 0x0000002908005986 */ /* 0x0003e8000c101928 */
[----:B------:R1:W-:Y:S04]  /*1acd70*/  @P3 STG.E desc[UR40][R10.64], R40 ;  /* 0x000000280a003986 */ /* 0x0003e8000c101928 */
[----:B-1----:R-:W3:Y:S01]  /*1acd80*/  LDL.LU R41, [R1+0x1998] ;  /* 0x0019980001297983 */ /* 0x002ee20000300800 */
[----:B------:R-:W-:-:S03]  /*1acd90*/  IMAD.WIDE R8, R18, 0x4, R70 ;  /* 0x0000000412087825 */ /* 0x000fc600078e0246 */
[----:B------:R-:W3:Y:S04]  /*1acda0*/  LDL.LU R40, [R1+0x1978] ;  /* 0x0019780001287983 */ /* 0x000ee80000300800 */
[----:B------:R-:W3:Y:S01]  /*1acdb0*/  LDL.LU R18, [R1+0x2fb4] ;  /* 0x002fb40001127983 */ /* 0x000ee20000300800 */
[----:B------:R-:W-:-:S03]  /*1acdc0*/  IMAD.WIDE R10, R19, 0x4, R84 ;  /* 0x00000004130a7825 */ /* 0x000fc600078e0254 */
[----:B------:R1:W-:Y:S04]  /*1acdd0*/  @P4 STG.E desc[UR40][R2.64], R64 ;  /* 0x0000004002004986 */ /* 0x0003e8000c101928 */
[----:B----4-:R4:W-:Y:S04]  /*1acde0*/  @P0 STG.E desc[UR40][R8.64], R62 ;  /* 0x0000003e08000986 */ /* 0x0109e8000c101928 */
[----:B------:R4:W-:Y:S04]  /*1acdf0*/  @P6 STG.E desc[UR40][R10.64], R55 ;  /* 0x000000370a006986 */ /* 0x0009e8000c101928 */
[----:B-1----:R-:W3:Y:S04]  /*1ace00*/  LDL.LU R64, [R1+0x1968] ;  /* 0x0019680001407983 */ /* 0x002ee80000300800 */
[----:B------:R-:W3:Y:S04]  /*1ace10*/  LDL.LU R16, [R1+0x6e0c] ;  /* 0x006e0c0001107983 */ /* 0x000ee80000300800 */
[----:B----4-:R-:W4:Y:S04]  /*1ace20*/  LDL.LU R62, [R1+0x1a3c] ;  /* 0x001a3c00013e7983 */ /* 0x010f280000300800 */
[----:B------:R-:W4:Y:S01]  /*1ace30*/  LDL.LU R55, [R1+0x1a1c] ;  /* 0x001a1c0001377983 */ /* 0x000f220000300800 */
[----:B------:R-:W-:-:S02]  /*1ace40*/  ISETP.LT.AND P2, PT, R60, UR34, !P1 ;  /* 0x000000223c007c0c */ /* 0x000fc4000cf41270 */
[----:B------:R-:W-:Y:S02]  /*1ace50*/  ISETP.LT.AND P3, PT, R59, UR34, !P1 ;  /* 0x000000223b007c0c */ /* 0x000fe4000cf61270 */
[----:B------:R-:W-:Y:S01]  /*1ace60*/  ISETP.LT.AND P5, PT, R46, UR34, !P1 ;  /* 0x000000222e007c0c */ /* 0x000fe2000cfa1270 */
[----:B------:R-:W-:-:S04]  /*1ace70*/  IMAD.WIDE R2, R19, 0x4, R82 ;  /* 0x0000000413027825 */ /* 0x000fc800078e0252 */
[----:B------:R-:W-:-:S04]  /*1ace80*/  IMAD.WIDE R8, R19, 0x4, R80 ;  /* 0x0000000413087825 */ /* 0x000fc800078e0250 */
[----:B------:R-:W-:Y:S01]  /*1ace90*/  IMAD.WIDE R10, R19, 0x4, R78 ;  /* 0x00000004130a7825 */ /* 0x000fe200078e024e */
[----:B------:R-:W-:Y:S02]  /*1acea0*/  ISETP.LT.AND P6, PT, R49, UR34, !P1 ;  /* 0x0000002231007c0c */ /* 0x000fe4000cfc1270 */
[----:B------:R-:W-:Y:S02]  /*1aceb0*/  ISETP.LT.AND P0, PT, R51, UR34, !P1 ;  /* 0x0000002233007c0c */ /* 0x000fe4000cf01270 */
[----:B------:R-:W-:Y:S02]  /*1acec0*/  ISETP.LT.AND P4, PT, R0, UR34, !P1 ;  /* 0x0000002200007c0c */ /* 0x000fe4000cf81270 */
[----:B------:R-:W-:Y:S01]  /*1aced0*/  ISETP.LT.AND P1, PT, R252, UR34, !P1 ;  /* 0x00000022fc007c0c */ /* 0x000fe2000cf21270 */
[----:B------:R1:W-:Y:S01]  /*1acee0*/  @P2 STG.E desc[UR40][R2.64], R43 ;  /* 0x0000002b02002986 */ /* 0x0003e2000c101928 */
[----:B------:R-:W-:-:S03]  /*1acef0*/  ISETP.GE.AND P2, PT, R17, UR5, PT ;  /* 0x0000000511007c0c */ /* 0x000fc6000bf46270 */
[----:B------:R2:W-:Y:S04]  /*1acf00*/  @P3 STG.E desc[UR40][R8.64], R42 ;  /* 0x0000002a08003986 */ /* 0x0005e8000c101928 */
[----:B-1----:R-:W4:Y:S04]  /*1acf10*/  LDL.LU R43, [R1+0x1a5c] ;  /* 0x001a5c00012b7983 */ /* 0x002f280000300800 */
[----:B--2---:R1:W-:Y:S01]  /*1acf20*/  @P5 STG.E desc[UR40][R10.64], R44 ;  /* 0x0000002c0a005986 */ /* 0x0043e2000c101928 */
[----:B------:R-:W-:-:S03]  /*1acf30*/  IMAD.WIDE R2, R19, 0x4, R76 ;  /* 0x0000000413027825 */ /* 0x000fc600078e024c */
[----:B------:R-:W2:Y:S04]  /*1acf40*/  LDL.LU R42, [R1+0x1a2c] ;  /* 0x001a2c00012a7983 */ /* 0x000ea80000300800 */
[----:B-1----:R-:W2:Y:S01]  /*1acf50*/  LDL.LU R44, [R1+0x1a0c] ;  /* 0x001a0c00012c7983 */ /* 0x002ea20000300800 */
[----:B------:R-:W-:Y:S01]  /*1acf60*/  IMAD.WIDE R8, R19, 0x4, R74 ;  /* 0x0000000413087825 */ /* 0x000fe200078e024a */
[----:B------:R-:W-:-:S03]  /*1acf70*/  ISETP.LT.AND P3, PT, R61, UR34, !P2 ;  /* 0x000000223d007c0c */ /* 0x000fc6000d761270 */
[C---:B------:R-:W-:Y:S01]  /*1acf80*/  IMAD.WIDE R10, R19.reuse, 0x4, R72 ;  /* 0x00000004130a7825 */ /* 0x040fe200078e0248 */
[----:B------:R-:W-:Y:S01]  /*1acf90*/  ISETP.LT.AND P5, PT, R60, UR34, !P2 ;  /* 0x000000223c007c0c */ /* 0x000fe2000d7a1270 */
[----:B---3--:R1:W-:Y:S04]  /*1acfa0*/  @P6 STG.E desc[UR40][R2.64], R63 ;  /* 0x0000003f02006986 */ /* 0x0083e8000c101928 */
[----:B-1----:R-:W3:Y:S01]  /*1acfb0*/  LDL.LU R63, [R1+0x1a4c] ;  /* 0x001a4c00013f7983 */ /* 0x002ee20000300800 */
[----:B------:R-:W-:-:S03]  /*1acfc0*/  IMAD.WIDE R2, R19, 0x4, R70 ;  /* 0x0000000413027825 */ /* 0x000fc600078e0246 */
[----:B------:R1:W-:Y:S04]  /*1acfd0*/  @P0 STG.E desc[UR40][R8.64], R41 ;  /* 0x0000002908000986 */ /* 0x0003e8000c101928 */
[----:B------:R1:W-:Y:S04]  /*1acfe0*/  @P4 STG.E desc[UR40][R10.64], R40 ;  /* 0x000000280a004986 */ /* 0x0003e8000c101928 */
[----:B-1----:R-:W3:Y:S04]  /*1acff0*/  LDL.LU R41, [R1+0x19fc] ;  /* 0x0019fc0001297983 */ /* 0x002ee80000300800 */
[----:B------:R-:W3:Y:S04]  /*1ad000*/  LDL.LU R19, [R1+0x19ec] ;  /* 0x0019ec0001137983 */ /* 0x000ee80000300800 */
[----:B------:R-:W3:Y:S01]  /*1ad010*/  LDL.LU R40, [R1+0x2fb8] ;  /* 0x002fb80001287983 */ /* 0x000ee20000300800 */
[----:B------:R-:W-:-:S04]  /*1ad020*/  IMAD.WIDE R8, R18, 0x4, R84 ;  /* 0x0000000412087825 */ /* 0x000fc800078e0254 */
[----:B------:R-:W-:Y:S01]  /*1ad030*/  IMAD.WIDE R10, R18, 0x4, R82 ;  /* 0x00000004120a7825 */ /* 0x000fe200078e0252 */
[----:B------:R1:W-:Y:S01]  /*1ad040*/  @P1 STG.E desc[UR40][R2.64], R64 ;  /* 0x0000004002001986 */ /* 0x0003e2000c101928 */
[----:B------:R-:W-:-:S03]  /*1ad050*/  ISETP.GE.AND P1, PT, R16, UR5, PT ;  /* 0x0000000510007c0c */ /* 0x000fc6000bf26270 */
[----:B------:R-:W3:Y:S04]  /*1ad060*/  LDL.LU R16, [R1+0x6e10] ;  /* 0x006e100001107983 */ /* 0x000ee80000300800 */
[----:B----4-:R4:W-:Y:S04]  /*1ad070*/  @P3 STG.E desc[UR40][R8.64], R62 ;  /* 0x0000003e08003986 */ /* 0x0109e8000c101928 */
[----:B------:R4:W-:Y:S04]  /*1ad080*/  @P5 STG.E desc[UR40][R10.64], R55 ;  /* 0x000000370a005986 */ /* 0x0009e8000c101928 */
[----:B-1----:R-:W3:Y:S04]  /*1ad090*/  LDL.LU R64, [R1+0x19dc] ;  /* 0x0019dc0001407983 */ /* 0x002ee80000300800 */
        /* <DEDUP_REMOVED lines=10> */
[----:B------:R-:W-:Y:S01]  /*1ad140*/  ISETP.LT.AND P2, PT, R252, UR34, !P2 ;  /* 0x00000022fc007c0c */ /* 0x000fe2000d741270 */
[----:B------:R1:W-:Y:S04]  /*1ad150*/  @P0 STG.E desc[UR40][R2.64], R43 ;  /* 0x0000002b02000986 */ /* 0x0003e8000c101928 */
[----:B--2---:R2:W-:Y:S04]  /*1ad160*/  @P4 STG.E desc[UR40][R8.64], R42 ;  /* 0x0000002a08004986 */ /* 0x0045e8000c101928 */
[----:B------:R2:W-:Y:S01]  /*1ad170*/  @P6 STG.E desc[UR40][R10.64], R44 ;  /* 0x0000002c0a006986 */ /* 0x0005e2000c101928 */
[----:B-1----:R-:W-:-:S03]  /*1ad180*/  IMAD.WIDE R2, R18, 0x4, R74 ;  /* 0x0000000412027825 */ /* 0x002fc600078e024a */
[----:B--2---:R-:W2:Y:S04]  /*1ad190*/  LDL.LU R42, [R1+0x19ac] ;  /* 0x0019ac00012a7983 */ /* 0x004ea80000300800 */
[----:B------:R-:W2:Y:S01]  /*1ad1a0*/  LDL.LU R44, [R1+0x2fbc] ;  /* 0x002fbc00012c7983 */ /* 0x000ea20000300800 */
[----:B------:R-:W-:-:S04]  /*1ad1b0*/  IMAD.WIDE R8, R18, 0x4, R72 ;  /* 0x0000000412087825 */ /* 0x000fc800078e0248 */
[----:B------:R-:W-:Y:S02]  /*1ad1c0*/  IMAD.WIDE R10, R18, 0x4, R70 ;  /* 0x00000004120a7825 */ /* 0x000fe400078e0246 */
[----:B------:R-:W2:Y:S04]  /*1ad1d0*/  LDL.LU R18, [R1+0x198c] ;  /* 0x00198c0001127983 */ /* 0x000ea80000300800 */
[----:B------:R-:W2:Y:S01]  /*1ad1e0*/  LDL.LU R66, [R1+0x199c] ;  /* 0x00199c0001427983 */ /* 0x000ea20000300800 */
[----:B------:R-:W-:-:S03]  /*1ad1f0*/  ISETP.LT.AND P6, PT, R61, UR34, !P1 ;  /* 0x000000223d007c0c */ /* 0x000fc6000cfc1270 */
[----:B------:R-:W2:Y:S04]  /*1ad200*/  LDL.LU R65, [R1+0x197c] ;  /* 0x00197c0001417983 */ /* 0x000ea80000300800 */
[----:B---3--:R1:W-:Y:S01]  /*1ad210*/  @P5 STG.E desc[UR40][R2.64], R63 ;  /* 0x0000003f02005986 */ /* 0x0083e2000c101928 */
[----:B------:R-:W-:Y:S02]  /*1ad220*/  ISETP.LT.AND P4, PT, R60, UR34, !P1 ;  /* 0x000000223c007c0c */ /* 0x000fe4000cf81270 */
[----:B------:R-:W-:Y:S01]  /*1ad230*/  ISETP.LT.AND P0, PT, R59, UR34, !P1 ;  /* 0x000000223b007c0c */ /* 0x000fe2000cf01270 */
[----:B-1----:R-:W3:Y:S04]  /*1ad240*/  LDL.LU R63, [R1+0x196c] ;  /* 0x00196c00013f7983 */ /* 0x002ee80000300800 */
[----:B------:R1:W-:Y:S04]  /*1ad250*/  @P3 STG.E desc[UR40][R8.64], R41 ;  /* 0x0000002908003986 */ /* 0x0003e8000c101928 */
[----:B------:R1:W-:Y:S01]  /*1ad260*/  @P2 STG.E desc[UR40][R10.64], R19 ;  /* 0x000000130a002986 */ /* 0x0003e2000c101928 */
[----:B------:R-:W-:-:S03]  /*1ad270*/  IMAD.WIDE R2, R40, 0x4, R84 ;  /* 0x0000000428027825 */ /* 0x000fc600078e0254 */
[----:B-1----:R-:W3:Y:S04]  /*1ad280*/  LDL.LU R41, [R1+0x1b30] ;  /* 0x001b300001297983 */ /* 0x002ee80000300800 */
[----:B------:R-:W3:Y:S01]  /*1ad290*/  LDL.LU R19, [R1+0x1b10] ;  /* 0x001b100001137983 */ /* 0x000ee20000300800 */
[----:B------:R-:W-:-:S04]  /*1ad2a0*/  IMAD.WIDE R8, R40, 0x4, R82 ;  /* 0x0000000428087825 */ /* 0x000fc800078e0252 */
[----:B------:R-:W-:Y:S01]  /*1ad2b0*/  IMAD.WIDE R10, R40, 0x4, R80 ;  /* 0x00000004280a7825 */ /* 0x000fe200078e0250 */
[----:B------:R-:W3:Y:S04]  /*1ad2c0*/  LDL.LU R43, [R1+0x6e14] ;  /* 0x006e1400012b7983 */ /* 0x000ee80000300800 */
[----:B------:R-:W-:Y:S04]  /*1ad2d0*/  @P6 STG.E desc[UR40][R2.64], R64 ;  /* 0x0000004002006986 */ /* 0x000fe8000c101928 */
[----:B----4-:R-:W-:Y:S04]  /*1ad2e0*/  @P4 STG.E desc[UR40][R8.64], R62 ;  /* 0x0000003e08004986 */ /* 0x010fe8000c101928 */
[----:B------:R1:W-:Y:S04]  /*1ad2f0*/  @P0 STG.E desc[UR40][R10.64], R55 ;  /* 0x000000370a000986 */ /* 0x0003e8000c101928 */
[----:B-1----:R-:W4:Y:S04]  /*1ad300*/  LDL.LU R55, [R1+0x1af0] ;  /* 0x001af00001377983 */ /* 0x002f280000300800 */
[----:B------:R-:W4:Y:S01]  /*1ad310*/  LDL.LU R62, [R1+0x1b00] ;  /* 0x001b0000013e7983 */ /* 0x000f220000300800 */
[----:B------:R-:W-:-:S02]  /*1ad320*/  ISETP.LT.AND P5, PT, R46, UR34, !P1 ;  /* 0x000000222e007c0c */ /* 0x000fc4000cfa1270 */
[----:B------:R-:W-:Y:S01]  /*1ad330*/  ISETP.LT.AND P3, PT, R49, UR34, !P1 ;  /* 0x0000002231007c0c */ /* 0x000fe2000cf61270 */
[----:B------:R-:W-:Y:S01]  /*1ad340*/  IMAD.WIDE R2, R40, 0x4, R78 ;  /* 0x0000000428027825 */ /* 0x000fe200078e024e */
[----:B------:R-:W-:Y:S02]  /*1ad350*/  ISETP.LT.AND P0, PT, R51, UR34, !P1 ;  /* 0x0000002233007c0c */ /* 0x000fe4000cf01270 */
[----:B------:R-:W-:Y:S02]  /*1ad360*/  ISETP.GE.AND P2, PT, R16, UR5, PT ;  /* 0x0000000510007c0c */ /* 0x000fe4000bf46270 */
[----:B------:R-:W-:Y:S02]  /*1ad370*/  ISETP.LT.AND P4, PT, R0, UR34, !P1 ;  /* 0x0000002200007c0c */ /* 0x000fe4000cf81270 */
[----:B------:R-:W-:Y:S01]  /*1ad380*/  ISETP.LT.AND P1, PT, R252, UR34, !P1 ;  /* 0x00000022fc007c0c */ /* 0x000fe2000cf21270 */
[----:B------:R-:W-:Y:S01]  /*1ad390*/  IMAD.WIDE R8, R40, 0x4, R76 ;  /* 0x0000000428087825 */ /* 0x000fe200078e024c */
[----:B------:R-:W-:-:S03]  /*1ad3a0*/  ISETP.LT.AND P6, PT, R61, UR34, !P2 ;  /* 0x000000223d007c0c */ /* 0x000fc6000d7c1270 */
[----:B------:R-:W-:-:S04]  /*1ad3b0*/  IMAD.WIDE R16, R40, 0x4, R74 ;  /* 0x0000000428107825 */ /* 0x000fc800078e024a */
[----:B------:R-:W-:Y:S01]  /*1ad3c0*/  IMAD.WIDE R10, R40, 0x4, R72 ;  /* 0x00000004280a7825 */ /* 0x000fe200078e0248 */
[----:B--2---:R1:W-:Y:S01]  /*1ad3d0*/  @P5 STG.E desc[UR40][R2.64], R42 ;  /* 0x0000002a02005986 */ /* 0x0043e2000c101928 */
[----:B------:R-:W-:-:S03]  /*1ad3e0*/  ISETP.LT.AND P5, PT, R60, UR34, !P2 ;  /* 0x000000223c007c0c */ /* 0x000fc6000d7a1270 */
[----:B------:R2:W-:Y:S04]  /*1ad3f0*/  @P3 STG.E desc[UR40][R8.64], R18 ;  /* 0x0000001208003986 */ /* 0x0005e8000c101928 */
[----:B------:R2:W-:Y:S04]  /*1ad400*/  @P0 STG.E desc[UR40][R16.64], R66 ;  /* 0x0000004210000986 */ /* 0x0005e8000c101928 */
[----:B------:R-:W-:Y:S01]  /*1ad410*/  @P4 STG.E desc[UR40][R10.64], R65 ;  /* 0x000000410a004986 */ /* 0x000fe2000c101928 */
[----:B-1----:R-:W-:-:S03]  /*1ad420*/  IMAD.WIDE R2, R44, 0x4, R84 ;  /* 0x000000042c027825 */ /* 0x002fc600078e0254 */
[----:B--2---:R-:W2:Y:S01]  /*1ad430*/  LDL.LU R18, [R1+0x2fc0] ;  /* 0x002fc00001127983 */ /* 0x004ea20000300800 */
[----:B------:R-:W-:-:S03]  /*1ad440*/  IMAD.WIDE R8, R40, 0x4, R70 ;  /* 0x0000000428087825 */ /* 0x000fc600078e0246 */
[----:B------:R-:W2:Y:S04]  /*1ad450*/  LDL.LU R64, [R1+0x1ae0] ;  /* 0x001ae00001407983 */ /* 0x000ea80000300800 */
[----:B------:R-:W2:Y:S01]  /*1ad460*/  LDL.LU R42, [R1+0x1b40] ;  /* 0x001b4000012a7983 */ /* 0x000ea20000300800 */
[----:B------:R-:W-:-:S03]  /*1ad470*/  IMAD.WIDE R16, R44, 0x4, R82 ;  /* 0x000000042c107825 */ /* 0x000fc600078e0252 */
[----:B------:R-:W2:Y:S04]  /*1ad480*/  LDL.LU R40, [R1+0x1b20] ;  /* 0x001b200001287983 */ /* 0x000ea80000300800 */
[----:B---3--:R-:W-:Y:S01]  /*1ad490*/  @P1 STG.E desc[UR40][R8.64], R63 ;  /* 0x0000003f08001986 */ /* 0x008fe2000c101928 */
[----:B------:R-:W-:Y:S02]  /*1ad4a0*/  ISETP.LT.AND P3, PT, R59, UR34, !P2 ;  /* 0x000000223b007c0c */ /* 0x000fe4000d761270 */
[----:B------:R-:W-:Y:S01]  /*1ad4b0*/  ISETP.LT.AND P1, PT, R46, UR34, !P2 ;  /* 0x000000222e007c0c */ /* 0x000fe2000d721270 */
[----:B------:R1:W-:Y:S04]  /*1ad4c0*/  @P6 STG.E desc[UR40][R2.64], R41 ;  /* 0x0000002902006986 */ /* 0x0003e8000c101928 */
[----:B------:R3:W-:Y:S04]  /*1ad4d0*/  @P5 STG.E desc[UR40][R16.64], R19 ;  /* 0x0000001310005986 */ /* 0x0007e8000c101928 */
[----:B-1----:R-:W2:Y:S04]  /*1ad4e0*/  LDL.LU R41, [R1+0x1ad0] ;  /* 0x001ad00001297983 */ /* 0x002ea80000300800 */
[----:B---3--:R-:W3:Y:S01]  /*1ad4f0*/  LDL.LU R19, [R1+0x1ac0] ;  /* 0x001ac00001137983 */ /* 0x008ee20000300800 */
[----:B------:R-:W-:-:S05]  /*1ad500*/  IMAD.WIDE R2, R44, 0x4, R80 ;  /* 0x000000042c027825 */ /* 0x000fca00078e0250 */
[----:B----4-:R1:W-:Y:S02]  /*1ad510*/  @P3 STG.E desc[UR40][R2.64], R55 ;  /* 0x0000003702003986 */ /* 0x0103e4000c101928 */
[----:B-1----:R-:W-:Y:S02]  /*1ad520*/  IMAD.WIDE R2, R44, 0x4, R78 ;  /* 0x000000042c027825 */ /* 0x002fe400078e024e */
[----:B------:R-:W4:Y:S04]  /*1ad530*/  LDL.LU R55, [R1+0x1ab0] ;  /* 0x001ab00001377983 */ /* 0x000f280000300800 */
[----:B------:R-:W4:Y:S04]  /*1ad540*/  LDL.LU R45, [R1+0x6e1c] ;  /* 0x006e1c00012d7983 */ /* 0x000f280000300800 */
[----:B------:R-:W4:Y:S04]  /*1ad550*/  LDL.LU R65, [R1+0x1a90] ;  /* 0x001a900001417983 */ /* 0x000f280000300800 */
[----:B------:R-:W4:Y:S04]  /*1ad560*/  LDL.LU R63, [R1+0x1aa0] ;  /* 0x001aa000013f7983 */ /* 0x000f280000300800 */
[----:B------:R1:W-:Y:S04]  /*1ad570*/  @P1 STG.E desc[UR40][R2.64], R62 ;  /* 0x0000003e02001986 */ /* 0x0003e8000c101928 */
[----:B-1----:R-:W4:Y:S01]  /*1ad580*/  LDL.LU R62, [R1+0x1a80] ;  /* 0x001a8000013e7983 */ /* 0x002f220000300800 */
[----:B------:R-:W-:-:S02]  /*1ad590*/  ISETP.LT.AND P6, PT, R49, UR34, !P2 ;  /* 0x0000002231007c0c */ /* 0x000fc4000d7c1270 */
[----:B------:R-:W-:Y:S02]  /*1ad5a0*/  ISETP.LT.AND P5, PT, R51, UR34, !P2 ;  /* 0x0000002233007c0c */ /* 0x000fe4000d7a1270 */
[----:B------:R-:W-:Y:S02]  /*1ad5b0*/  ISETP.LT.AND P4, PT, R0, UR34, !P2 ;  /* 0x0000002200007c0c */ /* 0x000fe4000d781270 */
[----:B------:R-:W-:Y:S02]  /*1ad5c0*/  ISETP.GE.AND P0, PT, R43, UR5, PT ;  /* 0x000000052b007c0c */ /* 0x000fe4000bf06270 */
[----:B------:R-:W-:Y:S01]  /*1ad5d0*/  ISETP.LT.AND P2, PT, R252, UR34, !P2 ;  /* 0x00000022fc007c0c */ /* 0x000fe2000d741270 */
[----:B------:R-:W-:-:S04]  /*1ad5e0*/  IMAD.WIDE R8, R44, 0x4, R76 ;  /* 0x000000042c087825 */ /* 0x000fc800078e024c */
[----:B------:R-:W-:Y:S01]  /*1ad5f0*/  IMAD.WIDE R10, R44, 0x4, R74 ;  /* 0x000000042c0a7825 */ /* 0x000fe200078e024a */
[----:B------:R-:W-:-:S03]  /*1ad600*/  ISETP.LT.AND P3, PT, R61, UR34, !P0 ;  /* 0x000000223d007c0c */ /* 0x000fc6000c761270 */
[----:B------:R-:W-:-:S04]  /*1ad610*/  IMAD.WIDE R16, R44, 0x4, R72 ;  /* 0x000000042c107825 */ /* 0x000fc800078e0248 */
[----:B------:R-:W-:Y:S01]  /*1ad620*/  IMAD.WIDE R2, R44, 0x4, R70 ;  /* 0x000000042c027825 */ /* 0x000fe200078e0246 */
[----:B------:R-:W-:Y:S01]  /*1ad630*/  ISETP.LT.AND P1, PT, R59, UR34, !P0 ;  /* 0x000000223b007c0c */ /* 0x000fe2000c721270 */
[----:B--2---:R1:W-:Y:S04]  /*1ad640*/  @P6 STG.E desc[UR40][R8.64], R64 ;  /* 0x0000004008006986 */ /* 0x0043e8000c101928 */
[----:B------:R2:W-:Y:S04]  /*1ad650*/  @P5 STG.E desc[UR40][R10.64], R42 ;  /* 0x0000002a0a005986 */ /* 0x0005e8000c101928 */
[----:B------:R2:W-:Y:S01]  /*1ad660*/  @P4 STG.E desc[UR40][R16.64], R40 ;  /* 0x0000002810004986 */ /* 0x0005e2000c101928 */
[----:B------:R-:W-:Y:S01]  /*1ad670*/  ISETP.LT.AND P4, PT, R60, UR34, !P0 ;  /* 0x000000223c007c0c */ /* 0x000fe2000c781270 */
[----:B-1----:R-:W-:-:S02]  /*1ad680*/  IMAD.WIDE R8, R18, 0x4, R84 ;  /* 0x0000000412087825 */ /* 0x002fc400078e0254 */
[----:B--2---:R-:W2:Y:S04]  /*1ad690*/  LDL.LU R42, [R1+0x1a70] ;  /* 0x001a7000012a7983 */ /* 0x004ea80000300800 */
[----:B------:R-:W2:Y:S04]  /*1ad6a0*/  LDL.LU R44, [R1+0x1a60] ;  /* 0x001a6000012c7983 */ /* 0x000ea80000300800 */
[----:B------:R-:W2:Y:S04]  /*1ad6b0*/  LDL.LU R40, [R1+0x2fc4] ;  /* 0x002fc40001287983 */ /* 0x000ea80000300800 */
[----:B------:R-:W2:Y:S01]  /*1ad6c0*/  LDL.LU R66, [R1+0xae0] ;  /* 0x000ae00001427983 */ /* 0x000ea20000300800 */
[----:B------:R-:W-:-:S02]  /*1ad6d0*/  ISETP.LT.AND P6, PT, R46, UR34, !P0 ;  /* 0x000000222e007c0c */ /* 0x000fc4000c7c1270 */
[----:B------:R-:W-:Y:S01]  /*1ad6e0*/  ISETP.LT.AND P5, PT, R49, UR34, !P0 ;  /* 0x0000002231007c0c */ /* 0x000fe2000c7a1270 */
[----:B------:R-:W-:-:S04]  /*1ad6f0*/  IMAD.WIDE R10, R18, 0x4, R78 ;  /* 0x00000004120a7825 */ /* 0x000fc800078e024e */
[C---:B------:R-:W-:Y:S01]  /*1ad700*/  IMAD.WIDE R16, R18.reuse, 0x4, R76 ;  /* 0x0000000412107825 */ /* 0x040fe200078e024c */
[----:B------:R-:W-:Y:S04]  /*1ad710*/  @P2 STG.E desc[UR40][R2.64], R41 ;  /* 0x0000002902002986 */ /* 0x000fe8000c101928 */
[----:B---3--:R1:W-:Y:S04]  /*1ad720*/  @P3 STG.E desc[UR40][R8.64], R19 ;  /* 0x0000001308003986 */ /* 0x0083e8000c101928 */
[----:B-1----:R-:W3:Y:S04]  /*1ad730*/  LDL.LU R19, [R1+0x6e18] ;  /* 0x006e180001137983 */ /* 0x002ee80000300800 */
[----:B------:R-:W3:Y:S04]  /*1ad740*/  LDL.LU R43, [R1+0x1b34] ;  /* 0x001b3400012b7983 */ /* 0x000ee80000300800 */
[----:B------:R-:W3:Y:S04]  /*1ad750*/  LDL.LU R64, [R1+0x1b14] ;  /* 0x001b140001407983 */ /* 0x000ee80000300800 */
[----:B------:R-:W3:Y:S01]  /*1ad760*/  LDL.LU R41, [R1+0x1af4] ;  /* 0x001af40001297983 */ /* 0x000ee20000300800 */
[----:B------:R-:W-:-:S04]  /*1ad770*/  IMAD.WIDE R2, R18, 0x4, R82 ;  /* 0x0000000412027825 */ /* 0x000fc800078e0252 */
[----:B------:R-:W-:Y:S01]  /*1ad780*/  IMAD.WIDE R8, R18, 0x4, R80 ;  /* 0x0000000412087825 */ /* 0x000fe200078e0250 */
        /* <DEDUP_REMOVED lines=8> */
[----:B------:R-:W-:Y:S02]  /*1ad810*/  ISETP.LT.AND P3, PT, R0, UR34, !P0 ;  /* 0x0000002200007c0c */ /* 0x000fe4000c761270 */
[----:B------:R-:W-:Y:S02]  /*1ad820*/  ISETP.GE.AND P4, PT, R45, UR5, PT ;  /* 0x000000052d007c0c */ /* 0x000fe4000bf86270 */
[----:B------:R-:W-:Y:S01]  /*1ad830*/  ISETP.LT.AND P0, PT, R252, UR34, !P0 ;  /* 0x00000022fc007c0c */ /* 0x000fe2000c701270 */
[----:B------:R-:W-:-:S04]  /*1ad840*/  IMAD.WIDE R2, R18, 0x4, R74 ;  /* 0x0000000412027825 */ /* 0x000fc800078e024a */
[----:B------:R-:W-:Y:S01]  /*1ad850*/  IMAD.WIDE R8, R18, 0x4, R72 ;  /* 0x0000000412087825 */ /* 0x000fe200078e0248 */
[----:B------:R-:W-:Y:S02]  /*1ad860*/  ISETP.LT.AND P1, PT, R61, UR34, !P4 ;  /* 0x000000223d007c0c */ /* 0x000fe4000e721270 */
[----:B------:R-:W-:Y:S02]  /*1ad870*/  ISETP.LT.AND P6, PT, R60, UR34, !P4 ;  /* 0x000000223c007c0c */ /* 0x000fe4000e7c1270 */
[----:B------:R-:W-:Y:S01]  /*1ad880*/  ISETP.LT.AND P5, PT, R59, UR34, !P4 ;  /* 0x000000223b007c0c */ /* 0x000fe2000e7a1270 */
[----:B------:R-:W4:Y:S04]  /*1ad890*/  LDL.LU R65, [R1+0x1b44] ;  /* 0x001b440001417983 */ /* 0x000f280000300800 */
[----:B--2---:R1:W-:Y:S04]  /*1ad8a0*/  @P2 STG.E desc[UR40][R2.64], R42 ;  /* 0x0000002a02002986 */ /* 0x0043e8000c101928 */
[----:B------:R2:W-:Y:S01]  /*1ad8b0*/  @P3 STG.E desc[UR40][R8.64], R44 ;  /* 0x0000002c08003986 */ /* 0x0005e2000c101928 */
[----:B------:R-:W-:-:S04]  /*1ad8c0*/  IMAD.WIDE R10, R40, 0x4, R82 ;  /* 0x00000004280a7825 */ /* 0x000fc800078e0252 */
[----:B------:R-:W-:-:S04]  /*1ad8d0*/  IMAD.WIDE R16, R40, 0x4, R80 ;  /* 0x0000000428107825 */ /* 0x000fc800078e0250 */
[----:B-1----:R-:W-:Y:S01]  /*1ad8e0*/  IMAD.WIDE R2, R18, 0x4, R70 ;  /* 0x0000000412027825 */ /* 0x002fe200078e0246 */
[----:B------:R-:W4:Y:S04]  /*1ad8f0*/  LDL.LU R42, [R1+0x1b24] ;  /* 0x001b2400012a7983 */ /* 0x000f280000300800 */
[----:B--2---:R-:W2:Y:S01]  /*1ad900*/  LDL.LU R44, [R1+0x1ad4] ;  /* 0x001ad400012c7983 */ /* 0x004ea20000300800 */
[----:B------:R-:W-:-:S03]  /*1ad910*/  IMAD.WIDE R8, R40, 0x4, R84 ;  /* 0x0000000428087825 */ /* 0x000fc600078e0254 */
[----:B------:R-:W2:Y:S04]  /*1ad920*/  LDL.LU R18, [R1+0x1ac4] ;  /* 0x001ac40001127983 */ /* 0x000ea80000300800 */
[----:B------:R1:W-:Y:S01]  /*1ad930*/  @P0 STG.E desc[UR40][R2.64], R66 ;  /* 0x0000004202000986 */ /* 0x0003e2000c101928 */
[----:B------:R-:W-:Y:S02]  /*1ad940*/  ISETP.LT.AND P3, PT, R46, UR34, !P4 ;  /* 0x000000222e007c0c */ /* 0x000fe4000e761270 */
[----:B------:R-:W-:Y:S01]  /*1ad950*/  ISETP.LT.AND P2, PT, R49, UR34, !P4 ;  /* 0x0000002231007c0c */ /* 0x000fe2000e741270 */
[C---:B-1----:R-:W-:Y:S01]  /*1ad960*/  IMAD.WIDE R2, R40.reuse, 0x4, R78 ;  /* 0x0000000428027825 */ /* 0x042fe200078e024e */
[----:B---3--:R-:W-:Y:S01]  /*1ad970*/  ISETP.GE.AND P0, PT, R19, UR5, PT ;  /* 0x0000000513007c0c */ /* 0x008fe2000bf06270 */
[----:B------:R1:W-:Y:S04]  /*1ad980*/  @P1 STG.E desc[UR40][R8.64], R43 ;  /* 0x0000002b08001986 */ /* 0x0003e8000c101928 */
[----:B------:R-:W3:Y:S04]  /*1ad990*/  LDL.LU R19, [R1+0x2fcc] ;  /* 0x002fcc0001137983 */ /* 0x000ee80000300800 */
[----:B------:R1:W-:Y:S04]  /*1ad9a0*/  @P6 STG.E desc[UR40][R10.64], R64 ;  /* 0x000000400a006986 */ /* 0x0003e8000c101928 */
[----:B------:R1:W-:Y:S04]  /*1ad9b0*/  @P5 STG.E desc[UR40][R16.64], R41 ;  /* 0x0000002910005986 */ /* 0x0003e8000c101928 */
[----:B-1----:R-:W3:Y:S04]  /*1ad9c0*/  LDL.LU R43, [R1+0x6e20] ;  /* 0x006e2000012b7983 */ /* 0x002ee80000300800 */
[----:B------:R-:W3:Y:S04]  /*1ad9d0*/  LDL.LU R64, [R1+0x1ab4] ;  /* 0x001ab40001407983 */ /* 0x000ee80000300800 */
[----:B------:R-:W3:Y:S01]  /*1ad9e0*/  LDL.LU R41, [R1+0x1a94] ;  /* 0x001a940001297983 */ /* 0x000ee20000300800 */
[----:B------:R-:W-:-:S03]  /*1ad9f0*/  IMAD.WIDE R8, R40, 0x4, R76 ;  /* 0x0000000428087825 */ /* 0x000fc600078e024c */
[----:B----4-:R1:W-:Y:S04]  /*1ada00*/  @P3 STG.E desc[UR40][R2.64], R63 ;  /* 0x0000003f02003986 */ /* 0x0103e8000c101928 */
[----:B-1----:R-:W4:Y:S04]  /*1ada10*/  LDL.LU R63, [R1+0x1aa4] ;  /* 0x001aa400013f7983 */ /* 0x002f280000300800 */
[----:B------:R1:W-:Y:S04]  /*1ada20*/  @P2 STG.E desc[UR40][R8.64], R62 ;  /* 0x0000003e08002986 */ /* 0x0003e8000c101928 */
[----:B-1----:R-:W4:Y:S01]  /*1ada30*/  LDL.LU R62, [R1+0x1a84] ;  /* 0x001a8400013e7983 */ /* 0x002f220000300800 */
[----:B------:R-:W-:-:S02]  /*1ada40*/  ISETP.LT.AND P5, PT, R51, UR34, !P4 ;  /* 0x0000002233007c0c */ /* 0x000fc4000e7a1270 */
[----:B------:R-:W-:Y:S02]  /*1ada50*/  ISETP.LT.AND P1, PT, R0, UR34, !P4 ;  /* 0x0000002200007c0c */ /* 0x000fe4000e721270 */
[----:B------:R-:W-:Y:S02]  /*1ada60*/  ISETP.LT.AND P4, PT, R252, UR34, !P4 ;  /* 0x00000022fc007c0c */ /* 0x000fe4000e781270 */
[----:B------:R-:W-:Y:S01]  /*1ada70*/  ISETP.LT.AND P6, PT, R61, UR34, !P0 ;  /* 0x000000223d007c0c */ /* 0x000fe2000c7c1270 */
[----:B------:R-:W-:-:S04]  /*1ada80*/  IMAD.WIDE R2, R40, 0x4, R74 ;  /* 0x0000000428027825 */ /* 0x000fc800078e024a */
[----:B------:R-:W-:-:S04]  /*1ada90*/  IMAD.WIDE R8, R40, 0x4, R72 ;  /* 0x0000000428087825 */ /* 0x000fc800078e0248 */
[----:B------:R-:W-:Y:S01]  /*1adaa0*/  IMAD.WIDE R10, R40, 0x4, R70 ;  /* 0x00000004280a7825 */ /* 0x000fe200078e0246 */
[----:B------:R-:W-:Y:S01]  /*1adab0*/  ISETP.LT.AND P3, PT, R60, UR34, !P0 ;  /* 0x000000223c007c0c */ /* 0x000fe2000c761270 */
[----:B------:R-:W4:Y:S01]  /*1adac0*/  LDL.LU R40, [R1+0x1a74] ;  /* 0x001a740001287983 */ /* 0x000f220000300800 */
[----:B------:R-:W-:Y:S01]  /*1adad0*/  ISETP.LT.AND P2, PT, R59, UR34, !P0 ;  /* 0x000000223b007c0c */ /* 0x000fe2000c741270 */
[C---:B------:R-:W-:Y:S02]  /*1adae0*/  IMAD.WIDE R16, R55.reuse, 0x4, R84 ;  /* 0x0000000437107825 */ /* 0x040fe400078e0254 */
[----:B------:R1:W-:Y:S02]  /*1adaf0*/  @P5 STG.E desc[UR40][R2.64], R65 ;  /* 0x0000004102005986 */ /* 0x0003e4000c101928 */
[C---:B-1----:R-:W-:Y:S02]  /*1adb00*/  IMAD.WIDE R2, R55.reuse, 0x4, R82 ;  /* 0x0000000437027825 */ /* 0x042fe400078e0252 */
[----:B------:R1:W-:Y:S04]  /*1adb10*/  @P1 STG.E desc[UR40][R8.64], R42 ;  /* 0x0000002a08001986 */ /* 0x0003e8000c101928 */
[----:B--2---:R2:W-:Y:S04]  /*1adb20*/  @P4 STG.E desc[UR40][R10.64], R44 ;  /* 0x0000002c0a004986 */ /* 0x0045e8000c101928 */
[----:B------:R2:W-:Y:S04]  /*1adb30*/  @P6 STG.E desc[UR40][R16.64], R18 ;  /* 0x0000001210006986 */ /* 0x0005e8000c101928 */
[----:B-1----:R-:W4:Y:S04]  /*1adb40*/  LDL.LU R42, [R1+0x1a64] ;  /* 0x001a6400012a7983 */ /* 0x002f280000300800 */
[----:B--2---:R-:W2:Y:S04]  /*1adb50*/  LDL.LU R44, [R1+0xae4] ;  /* 0x000ae400012c7983 */ /* 0x004ea80000300800 */
[----:B------:R-:W2:Y:S01]  /*1adb60*/  LDL.LU R18, [R1+0x1b38] ;  /* 0x001b380001127983 */ /* 0x000ea20000300800 */
[----:B------:R-:W-:Y:S01]  /*1adb70*/  IMAD.WIDE R8, R55, 0x4, R80 ;  /* 0x0000000437087825 */ /* 0x000fe200078e0250 */
[----:B------:R-:W-:-:S02]  /*1adb80*/  ISETP.LT.AND P4, PT, R46, UR34, !P0 ;  /* 0x000000222e007c0c */ /* 0x000fc4000c781270 */
[----:B------:R-:W-:Y:S02]  /*1adb90*/  ISETP.LT.AND P6, PT, R49, UR34, !P0 ;  /* 0x0000002231007c0c */ /* 0x000fe4000c7c1270 */
[----:B---3--:R-:W-:Y:S01]  /*1adba0*/  ISETP.GE.AND P1, PT, R43, UR5, PT ;  /* 0x000000052b007c0c */ /* 0x008fe2000bf26270 */
[----:B------:R1:W-:Y:S04]  /*1adbb0*/  @P3 STG.E desc[UR40][R2.64], R64 ;  /* 0x0000004002003986 */ /* 0x0003e8000c101928 */
[----:B------:R-:W3:Y:S04]  /*1adbc0*/  LDL.LU R43, [R1+0x1b18] ;  /* 0x001b1800012b7983 */ /* 0x000ee80000300800 */
[----:B------:R-:W3:Y:S04]  /*1adbd0*/  LDL.LU R17, [R1+0x6e24] ;  /* 0x006e240001117983 */ /* 0x000ee80000300800 */
[----:B------:R1:W-:Y:S04]  /*1adbe0*/  @P2 STG.E desc[UR40][R8.64], R41 ;  /* 0x0000002908002986 */ /* 0x0003e8000c101928 */
[----:B-1----:R-:W3:Y:S04]  /*1adbf0*/  LDL.LU R64, [R1+0x1af8] ;  /* 0x001af80001407983 */ /* 0x002ee80000300800 */
[----:B------:R-:W3:Y:S01]  /*1adc00*/  LDL.LU R41, [R1+0x1b08] ;  /* 0x001b080001297983 */ /* 0x000ee20000300800 */
[----:B------:R-:W-:-:S04]  /*1adc10*/  IMAD.WIDE R2, R55, 0x4, R78 ;  /* 0x0000000437027825 */ /* 0x000fc800078e024e */
[----:B------:R-:W-:Y:S01]  /*1adc20*/  IMAD.WIDE R8, R55, 0x4, R76 ;  /* 0x0000000437087825 */ /* 0x000fe200078e024c */
[----:B----4-:R1:W-:Y:S04]  /*1adc30*/  @P4 STG.E desc[UR40][R2.64], R63 ;  /* 0x0000003f02004986 */ /* 0x0103e8000c101928 */
[----:B-1----:R-:W4:Y:S04]  /*1adc40*/  LDL.LU R63, [R1+0x1ae8] ;  /* 0x001ae800013f7983 */ /* 0x002f280000300800 */
[----:B------:R1:W-:Y:S04]  /*1adc50*/  @P6 STG.E desc[UR40][R8.64], R62 ;  /* 0x0000003e08006986 */ /* 0x0003e8000c101928 */
[----:B-1----:R-:W4:Y:S01]  /*1adc60*/  LDL.LU R62, [R1+0x1b48] ;  /* 0x001b4800013e7983 */ /* 0x002f220000300800 */
[----:B------:R-:W-:-:S02]  /*1adc70*/  ISETP.LT.AND P5, PT, R51, UR34, !P0 ;  /* 0x0000002233007c0c */ /* 0x000fc4000c7a1270 */
[----:B------:R-:W-:Y:S02]  /*1adc80*/  ISETP.LT.AND P2, PT, R0, UR34, !P0 ;  /* 0x0000002200007c0c */ /* 0x000fe4000c741270 */
[----:B------:R-:W-:Y:S01]  /*1adc90*/  ISETP.LT.AND P0, PT, R252, UR34, !P0 ;  /* 0x00000022fc007c0c */ /* 0x000fe2000c701270 */
[----:B------:R-:W-:Y:S01]  /*1adca0*/  IMAD.WIDE R10, R55, 0x4, R74 ;  /* 0x00000004370a7825 */ /* 0x000fe200078e024a */
[----:B------:R-:W-:-:S03]  /*1adcb0*/  ISETP.LT.AND P3, PT, R61, UR34, !P1 ;  /* 0x000000223d007c0c */ /* 0x000fc6000cf61270 */
[----:B------:R-:W-:-:S04]  /*1adcc0*/  IMAD.WIDE R2, R55, 0x4, R72 ;  /* 0x0000000437027825 */ /* 0x000fc800078e0248 */
[----:B------:R-:W-:Y:S01]  /*1adcd0*/  IMAD.WIDE R8, R55, 0x4, R70 ;  /* 0x0000000437087825 */ /* 0x000fe200078e0246 */
[----:B------:R-:W-:Y:S02]  /*1adce0*/  ISETP.LT.AND P4, PT, R60, UR34, !P1 ;  /* 0x000000223c007c0c */ /* 0x000fe4000cf81270 */
[----:B------:R-:W-:Y:S01]  /*1adcf0*/  ISETP.LT.AND P6, PT, R46, UR34, !P1 ;  /* 0x000000222e007c0c */ /* 0x000fe2000cfc1270 */
[----:B------:R1:W-:Y:S01]  /*1add00*/  @P5 STG.E desc[UR40][R10.64], R40 ;  /* 0x000000280a005986 */ /* 0x0003e2000c101928 */
[----:B------:R-:W-:-:S03]  /*1add10*/  ISETP.LT.AND P5, PT, R59, UR34, !P1 ;  /* 0x000000223b007c0c */ /* 0x000fc6000cfa1270 */
[----:B-1----:R-:W4:Y:S04]  /*1add20*/  LDL.LU R40, [R1+0x1b28] ;  /* 0x001b280001287983 */ /* 0x002f280000300800 */
[----:B------:R-:W4:Y:S01]  /*1add30*/  LDL.LU R55, [R1+0x2fd0] ;  /* 0x002fd00001377983 */ /* 0x000f220000300800 */
[----:B------:R-:W-:-:S03]  /*1add40*/  IMAD.WIDE R10, R19, 0x4, R84 ;  /* 0x00000004130a7825 */ /* 0x000fc600078e0254 */
[----:B------:R-:W-:Y:S04]  /*1add50*/  @P2 STG.E desc[UR40][R2.64], R42 ;  /* 0x0000002a02002986 */ /* 0x000fe8000c101928 */
[----:B--2---:R1:W-:Y:S04]  /*1add60*/  @P0 STG.E desc[UR40][R8.64], R44 ;  /* 0x0000002c08000986 */ /* 0x0043e8000c101928 */
[----:B------:R2:W-:Y:S01]  /*1add70*/  @P3 STG.E desc[UR40][R10.64], R18 ;  /* 0x000000120a003986 */ /* 0x0005e2000c101928 */
[----:B------:R-:W-:-:S03]  /*1add80*/  ISETP.LT.AND P3, PT, R49, UR34, !P1 ;  /* 0x0000002231007c0c */ /* 0x000fc6000cf61270 */
[----:B-1----:R-:W4:Y:S04]  /*1add90*/  LDL.LU R44, [R1+0x1ad8] ;  /* 0x001ad800012c7983 */ /* 0x002f280000300800 */
[----:B------:R-:W4:Y:S01]  /*1adda0*/  LDL.LU R16, [R1+0x6e28] ;  /* 0x006e280001107983 */ /* 0x000f220000300800 */
[----:B------:R-:W-:-:S03]  /*1addb0*/  IMAD.WIDE R2, R19, 0x4, R82 ;  /* 0x0000000413027825 */ /* 0x000fc600078e0252 */
[----:B------:R-:W4:Y:S01]  /*1addc0*/  LDL.LU R42, [R1+0x1ac8] ;  /* 0x001ac800012a7983 */ /* 0x000f220000300800 */
[----:B------:R-:W-:-:S03]  /*1addd0*/  IMAD.WIDE R8, R19, 0x4, R80 ;  /* 0x0000000413087825 */ /* 0x000fc600078e0250 */
[----:B--2---:R-:W2:Y:S01]  /*1adde0*/  LDL.LU R18, [R1+0x1ab8] ;  /* 0x001ab80001127983 */ /* 0x004ea20000300800 */
[----:B------:R-:W-:-:S03]  /*1addf0*/  IMAD.WIDE R10, R19, 0x4, R78 ;  /* 0x00000004130a7825 */ /* 0x000fc600078e024e */
[----:B------:R-:W2:Y:S01]  /*1ade00*/  LDL.LU R65, [R1+0x1a98] ;  /* 0x001a980001417983 */ /* 0x000ea20000300800 */
[----:B------:R-:W-:-:S03]  /*1ade10*/  ISETP.LT.AND P0, PT, R51, UR34, !P1 ;  /* 0x0000002233007c0c */ /* 0x000fc6000cf01270 */
[----:B---3--:R1:W-:Y:S04]  /*1ade20*/  @P4 STG.E desc[UR40][R2.64], R43 ;  /* 0x0000002b02004986 */ /* 0x0083e8000c101928 */
[----:B------:R3:W-:Y:S04]  /*1ade30*/  @P5 STG.E desc[UR40][R8.64], R64 ;  /* 0x0000004008005986 */ /* 0x0007e8000c101928 */
[----:B------:R3:W-:Y:S01]  /*1ade40*/  @P6 STG.E desc[UR40][R10.64], R41 ;  /* 0x000000290a006986 */ /* 0x0007e2000c101928 */
[----:B-1----:R-:W-:-:S03]  /*1ade50*/  IMAD.WIDE R2, R19, 0x4, R76 ;  /* 0x0000000413027825 */ /* 0x002fc600078e024c */
[----:B---3--:R-:W3:Y:S04]  /*1ade60*/  LDL.LU R64, [R1+0x1aa8] ;  /* 0x001aa80001407983 */ /* 0x008ee80000300800 */
[----:B------:R-:W3:Y:S01]  /*1ade70*/  LDL.LU R41, [R1+0x1a88] ;  /* 0x001a880001297983 */ /* 0x000ee20000300800 */
[----:B------:R-:W-:-:S04]  /*1ade80*/  IMAD.WIDE R8, R19, 0x4, R74 ;  /* 0x0000000413087825 */ /* 0x000fc800078e024a */
[C---:B------:R-:W-:Y:S01]  /*1ade90*/  IMAD.WIDE R10, R19.reuse, 0x4, R72 ;  /* 0x00000004130a7825 */ /* 0x040fe200078e0248 */
[----:B----4-:R1:W-:Y:S04]  /*1adea0*/  @P3 STG.E desc[UR40][R2.64], R63 ;  /* 0x0000003f02003986 */ /* 0x0103e8000c101928 */
[----:B-1----:R-:W4:Y:S04]  /*1adeb0*/  LDL.LU R63, [R1+0x1a78] ;  /* 0x001a7800013f7983 */ /* 0x002f280000300800 */
[----:B------:R1:W-:Y:S01]  /*1adec0*/  @P0 STG.E desc[UR40][R8.64], R62 ;  /* 0x0000003e08000986 */ /* 0x0003e2000c101928 */
[----:B------:R-:W-:-:S03]  /*1aded0*/  IMAD.WIDE R2, R19, 0x4, R70 ;  /* 0x0000000413027825 */ /* 0x000fc600078e0246 */
[----:B-1----:R-:W4:Y:S04]  /*1adee0*/  LDL.LU R62, [R1+0x1a68] ;  /* 0x001a6800013e7983 */ /* 0x002f280000300800 */
[----:B------:R-:W4:Y:S01]  /*1adef0*/  LDL.LU R19, [R1+0xae8] ;  /* 0x000ae80001137983 */ /* 0x000f220000300800 */
[----:B------:R-:W-:Y:S02]  /*1adf00*/  ISETP.LT.AND P2, PT, R0, UR34, !P1 ;  /* 0x0000002200007c0c */ /* 0x000fe4000cf41270 */
[----:B------:R-:W-:Y:S02]  /*1adf10*/  ISETP.GE.AND P4, PT, R17, UR5, PT ;  /* 0x0000000511007c0c */ /* 0x000fe4000bf86270 */
[----:B------:R-:W-:Y:S02]  /*1adf20*/  ISETP.LT.AND P1, PT, R252, UR34, !P1 ;  /* 0x00000022fc007c0c */ /* 0x000fe4000cf21270 */
[----:B------:R-:W-:-:S02]  /*1adf30*/  ISETP.LT.AND P5, PT, R61, UR34, !P4 ;  /* 0x000000223d007c0c */ /* 0x000fc4000e7a1270 */
[----:B------:R-:W-:Y:S02]  /*1adf40*/  ISETP.LT.AND P6, PT, R60, UR34, !P4 ;  /* 0x000000223c007c0c */ /* 0x000fe4000e7c1270 */
[----:B------:R-:W-:Y:S02]  /*1adf50*/  ISETP.LT.AND P0, PT, R59, UR34, !P4 ;  /* 0x000000223b007c0c */ /* 0x000fe4000e701270 */
[----:B------:R-:W-:Y:S01]  /*1adf60*/  ISETP.LT.AND P3, PT, R49, UR34, !P4 ;  /* 0x0000002231007c0c */ /* 0x000fe2000e761270 */
[----:B------:R1:W-:Y:S01]  /*1adf70*/  @P2 STG.E desc[UR40][R10.64], R40 ;  /* 0x000000280a002986 */ /* 0x0003e2000c101928 */
[----:B------:R-:W-:Y:S01]  /*1adf80*/  ISETP.LT.AND P2, PT, R46, UR34, !P4 ;  /* 0x000000222e007c0c */ /* 0x000fe2000e741270 */
[C---:B------:R-:W-:Y:S02]  /*1adf90*/  IMAD.WIDE R8, R55.reuse, 0x4, R84 ;  /* 0x0000000437087825 */ /* 0x040fe400078e0254 */
[----:B-1----:R-:W4:Y:S02]  /*1adfa0*/  LDL.LU R40, [R1+0x2fd4] ;  /* 0x002fd40001287983 */ /* 0x002f240000300800 */
[----:B------:R-:W-:-:S02]  /*1adfb0*/  IMAD.WIDE R10, R55, 0x4, R82 ;  /* 0x00000004370a7825 */ /* 0x000fc400078e0252 */
[----:B------:R1:W-:Y:S01]  /*1adfc0*/  @P1 STG.E desc[UR40][R2.64], R44 ;  /* 0x0000002c02001986 */ /* 0x0003e2000c101928 */
[----:B------:R-:W-:-:S03]  /*1adfd0*/  ISETP.GE.AND P1, PT, R16, UR5, PT ;  /* 0x0000000510007c0c */ /* 0x000fc6000bf26270 */
[----:B------:R1:W-:Y:S04]  /*1adfe0*/  @P5 STG.E desc[UR40][R8.64], R42 ;  /* 0x0000002a08005986 */ /* 0x0003e8000c101928 */
[----:B--2---:R2:W-:Y:S04]  /*1adff0*/  @P6 STG.E desc[UR40][R10.64], R18 ;  /* 0x000000120a006986 */ /* 0x0045e8000c101928 */
[----:B-1----:R-:W4:Y:S04]  /*1ae000*/  LDL.LU R44, [R1+0x2fd8] ;  /* 0x002fd800012c7983 */ /* 0x002f280000300800 */
[----:B------:R-:W4:Y:S04]  /*1ae010*/  LDL.LU R16, [R1+0x6e2c] ;  /* 0x006e2c0001107983 */ /* 0x000f280000300800 */
[----:B------:R-:W4:Y:S01]  /*1ae020*/  LDL.LU R43, [R1+0x1b3c] ;  /* 0x001b3c00012b7983 */ /* 0x000f220000300800 */
[----:B------:R-:W-:-:S03]  /*1ae030*/  IMAD.WIDE R2, R55, 0x4, R80 ;  /* 0x0000000437027825 */ /* 0x000fc600078e0250 */
[----:B------:R-:W4:Y:S01]  /*1ae040*/  LDL.LU R42, [R1+0x1b1c] ;  /* 0x001b1c00012a7983 */ /* 0x000f220000300800 */
[----:B------:R-:W-:-:S03]  /*1ae050*/  IMAD.WIDE R8, R55, 0x4, R78 ;  /* 0x0000000437087825 */ /* 0x000fc600078e024e */
[----:B--2---:R-:W2:Y:S01]  /*1ae060*/  LDL.LU R18, [R1+0x1afc] ;  /* 0x001afc0001127983 */ /* 0x004ea20000300800 */
[----:B------:R-:W-:-:S03]  /*1ae070*/  IMAD.WIDE R10, R55, 0x4, R76 ;  /* 0x00000004370a7825 */ /* 0x000fc600078e024c */
[----:B------:R1:W-:Y:S01]  /*1ae080*/  @P0 STG.E desc[UR40][R2.64], R65 ;  /* 0x0000004102000986 */ /* 0x0003e2000c101928 */
[----:B------:R-:W-:Y:S02]  /*1ae090*/  ISETP.LT.AND P6, PT, R51, UR34, !P4 ;  /* 0x0000002233007c0c */ /* 0x000fe4000e7c1270 */
[----:B------:R-:W-:Y:S02]  /*1ae0a0*/  ISETP.LT.AND P5, PT, R0, UR34, !P4 ;  /* 0x0000002200007c0c */ /* 0x000fe4000e7a1270 */
[----:B------:R-:W-:Y:S01]  /*1ae0b0*/  ISETP.LT.AND P4, PT, R252, UR34, !P4 ;  /* 0x00000022fc007c0c */ /* 0x000fe2000e781270 */
[C---:B-1----:R-:W-:Y:S01]  /*1ae0c0*/  IMAD.WIDE R2, R55.reuse, 0x4, R74 ;  /* 0x0000000437027825 */ /* 0x042fe200078e024a */
[----:B---3--:R-:W-:Y:S04]  /*1ae0d0*/  @P2 STG.E desc[UR40][R8.64], R64 ;  /* 0x0000004008002986 */ /* 0x008fe8000c101928 */
[----:B------:R1:W-:Y:S04]  /*1ae0e0*/  @P3 STG.E desc[UR40][R10.64], R41 ;  /* 0x000000290a003986 */ /* 0x0003e8000c101928 */
[----:B-1----:R-:W3:Y:S01]  /*1ae0f0*/  LDL.LU R41, [R1+0x1b0c] ;  /* 0x001b0c0001297983 */ /* 0x002ee20000300800 */
[----:B------:R-:W-:-:S04]  /*1ae100*/  IMAD.WIDE R8, R55, 0x4, R72 ;  /* 0x0000000437087825 */ /* 0x000fc800078e0248 */
[----:B------:R-:W-:Y:S02]  /*1ae110*/  IMAD.WIDE R10, R55, 0x4, R70 ;  /* 0x00000004370a7825 */ /* 0x000fe400078e0246 */
[----:B------:R-:W3:Y:S04]  /*1ae120*/  LDL.LU R55, [R1+0x1aec] ;  /* 0x001aec0001377983 */ /* 0x000ee80000300800 */
[----:B------:R-:W3:Y:S04]  /*1ae130*/  LDL.LU R65, [R1+0x1b4c] ;  /* 0x001b4c0001417983 */ /* 0x000ee80000300800 */
[----:B------:R-:W3:Y:S04]  /*1ae140*/  LDL.LU R64, [R1+0x1b2c] ;  /* 0x001b2c0001407983 */ /* 0x000ee80000300800 */
[----:B----4-:R1:W-:Y:S04]  /*1ae150*/  @P6 STG.E desc[UR40][R2.64], R63 ;  /* 0x0000003f02006986 */ /* 0x0103e8000c101928 */
[----:B-1----:R-:W4:Y:S04]  /*1ae160*/  LDL.LU R63, [R1+0x1adc] ;  /* 0x001adc00013f7983 */ /* 0x002f280000300800 */
[----:B------:R1:W-:Y:S04]  /*1ae170*/  @P5 STG.E desc[UR40][R8.64], R62 ;  /* 0x0000003e08005986 */ /* 0x0003e8000c101928 */
[----:B------:R1:W-:Y:S04]  /*1ae180*/  @P4 STG.E desc[UR40][R10.64], R19 ;  /* 0x000000130a004986 */ /* 0x0003e8000c101928 */
[----:B-1----:R-:W4:Y:S04]  /*1ae190*/  LDL.LU R62, [R1+0x1acc] ;  /* 0x001acc00013e7983 */ /* 0x002f280000300800 */
[----:B------:R-:W4:Y:S01]  /*1ae1a0*/  LDL.LU R19, [R1+0x1abc] ;  /* 0x001abc0001137983 */ /* 0x000f220000300800 */
[----:B------:R-:W-:-:S02]  /*1ae1b0*/  ISETP.LT.AND P3, PT, R61, UR34, !P1 ;  /* 0x000000223d007c0c */ /* 0x000fc4000cf61270 */
[----:B------:R-:W-:Y:S02]  /*1ae1c0*/  ISETP.LT.AND P2, PT, R60, UR34, !P1 ;  /* 0x000000223c007c0c */ /* 0x000fe4000cf41270 */
[----:B------:R-:W-:Y:S02]  /*1ae1d0*/  ISETP.LT.AND P0, PT, R59, UR34, !P1 ;  /* 0x000000223b007c0c */ /* 0x000fe4000cf01270 */
[----:B------:R-:W-:Y:S02]  /*1ae1e0*/  ISETP.LT.AND P6, PT, R46, UR34, !P1 ;  /* 0x000000222e007c0c */ /* 0x000fe4000cfc1270 */
[----:B------:R-:W-:Y:S01]  /*1ae1f0*/  ISETP.LT.AND P5, PT, R49, UR34, !P1 ;  /* 0x0000002231007c0c */ /* 0x000fe2000cfa1270 */
[----:B------:R-:W4:Y:S01]  /*1ae200*/  LDL.LU R45, [R1+0x6e30] ;  /* 0x006e3000012d7983 */ /* 0x000f220000300800 */
[----:B------:R-:W-:-:S04]  /*1ae210*/  IMAD.WIDE R2, R40, 0x4, R84 ;  /* 0x0000000428027825 */ /* 0x000fc800078e0254 */
[----:B------:R-:W-:-:S04]  /*1ae220*/  IMAD.WIDE R8, R40, 0x4, R82 ;  /* 0x0000000428087825 */ /* 0x000fc800078e0252 */
[----:B------:R-:W-:Y:S01]  /*1ae230*/  IMAD.WIDE R10, R40, 0x4, R80 ;  /* 0x00000004280a7825 */ /* 0x000fe200078e0250 */
[----:B------:R1:W-:Y:S04]  /*1ae240*/  @P3 STG.E desc[UR40][R2.64], R43 ;  /* 0x0000002b02003986 */ /* 0x0003e8000c101928 */
[----:B------:R1:W-:Y:S04]  /*1ae250*/  @P2 STG.E desc[UR40][R8.64], R42 ;  /* 0x0000002a08002986 */ /* 0x0003e8000c101928 */
[----:B--2---:R2:W-:Y:S01]  /*1ae260*/  @P0 STG.E desc[UR40][R10.64], R18 ;  /* 0x000000120a000986 */ /* 0x0045e2000c101928 */
[----:B------:R-:W-:-:S02]  /*1ae270*/  ISETP.LT.AND P0, PT, R51, UR34, !P1 ;  /* 0x0000002233007c0c */ /* 0x000fc4000cf01270 */
[----:B------:R-:W-:Y:S02]  /*1ae280*/  ISETP.GE.AND P4, PT, R16, UR5, PT ;  /* 0x0000000510007c0c */ /* 0x000fe4000bf86270 */
[----:B------:R-:W-:Y:S01]  /*1ae290*/  ISETP.LT.AND P2, PT, R0, UR34, !P1 ;  /* 0x0000002200007c0c */ /* 0x000fe2000cf41270 */
[----:B-1----:R-:W-:-:S04]  /*1ae2a0*/  IMAD.WIDE R2, R40, 0x4, R78 ;  /* 0x0000000428027825 */ /* 0x002fc800078e024e */
[----:B------:R-:W-:Y:S01]  /*1ae2b0*/  IMAD.WIDE R8, R40, 0x4, R76 ;  /* 0x0000000428087825 */ /* 0x000fe200078e024c */
[----:B--2---:R-:W2:Y:S01]  /*1ae2c0*/  LDL.LU R18, [R1+0x1a9c] ;  /* 0x001a9c0001127983 */ /* 0x004ea20000300800 */
[----:B------:R-:W-:Y:S02]  /*1ae2d0*/  ISETP.LT.AND P1, PT, R252, UR34, !P1 ;  /* 0x00000022fc007c0c */ /* 0x000fe4000cf21270 */
[----:B------:R-:W-:Y:S01]  /*1ae2e0*/  ISETP.LT.AND P3, PT, R61, UR34, !P4 ;  /* 0x000000223d007c0c */ /* 0x000fe2000e761270 */
[----:B------:R-:W-:-:S04]  /*1ae2f0*/  IMAD.WIDE R16, R40, 0x4, R74 ;  /* 0x0000000428107825 */ /* 0x000fc800078e024a */
[----:B------:R-:W-:Y:S01]  /*1ae300*/  IMAD.WIDE R10, R40, 0x4, R72 ;  /* 0x00000004280a7825 */ /* 0x000fe200078e0248 */
[----:B---3--:R1:W-:Y:S01]  /*1ae310*/  @P6 STG.E desc[UR40][R2.64], R41 ;  /* 0x0000002902006986 */ /* 0x0083e2000c101928 */
[----:B------:R-:W-:-:S03]  /*1ae320*/  ISETP.LT.AND P6, PT, R60, UR34, !P4 ;  /* 0x000000223c007c0c */ /* 0x000fc6000e7c1270 */
[----:B------:R3:W-:Y:S04]  /*1ae330*/  @P5 STG.E desc[UR40][R8.64], R55 ;  /* 0x0000003708005986 */ /* 0x0007e8000c101928 */
[----:B-1----:R-:W2:Y:S04]  /*1ae340*/  LDL.LU R41, [R1+0x1aac] ;  /* 0x001aac0001297983 */ /* 0x002ea80000300800 */
[----:B---3--:R-:W3:Y:S04]  /*1ae350*/  LDL.LU R55, [R1+0x2fdc] ;  /* 0x002fdc0001377983 */ /* 0x008ee80000300800 */
[----:B------:R-:W3:Y:S01]  /*1ae360*/  LDL.LU R43, [R1+0x1a8c] ;  /* 0x001a8c00012b7983 */ /* 0x000ee20000300800 */
[----:B------:R-:W-:-:S03]  /*1ae370*/  IMAD.WIDE R8, R40, 0x4, R70 ;  /* 0x0000000428087825 */ /* 0x000fc600078e0246 */
[----:B------:R-:W3:Y:S04]  /*1ae380*/  LDL.LU R42, [R1+0x1a7c] ;  /* 0x001a7c00012a7983 */ /* 0x000ee80000300800 */
[----:B------:R-:W3:Y:S01]  /*1ae390*/  LDL.LU R40, [R1+0x1a6c] ;  /* 0x001a6c0001287983 */ /* 0x000ee20000300800 */
[----:B------:R-:W-:-:S03]  /*1ae3a0*/  IMAD.WIDE R2, R44, 0x4, R84 ;  /* 0x000000042c027825 */ /* 0x000fc600078e0254 */
[----:B------:R1:W-:Y:S04]  /*1ae3b0*/  @P0 STG.E desc[UR40][R16.64], R65 ;  /* 0x0000004110000986 */ /* 0x0003e8000c101928 */
[----:B------:R4:W-:Y:S04]  /*1ae3c0*/  @P2 STG.E desc[UR40][R10.64], R64 ;  /* 0x000000400a002986 */ /* 0x0009e8000c101928 */
[----:B----4-:R-:W-:Y:S01]  /*1ae3d0*/  @P1 STG.E desc[UR40][R8.64], R63 ;  /* 0x0000003f08001986 */ /* 0x010fe2000c101928 */
[----:B-1----:R-:W-:-:S03]  /*1ae3e0*/  IMAD.WIDE R16, R44, 0x4, R82 ;  /* 0x000000042c107825 */ /* 0x002fc600078e0252 */
[----:B------:R-:W-:Y:S04]  /*1ae3f0*/  @P3 STG.E desc[UR40][R2.64], R62 ;  /* 0x0000003e02003986 */ /* 0x000fe8000c101928 */
[----:B------:R-:W4:Y:S04]  /*1ae400*/  LDL.LU R64, [R1+0xaec] ;  /* 0x000aec0001407983 */ /* 0x000f280000300800 */
[----:B------:R1:W-:Y:S04]  /*1ae410*/  @P6 STG.E desc[UR40][R16.64], R19 ;  /* 0x0000001310006986 */ /* 0x0003e8000c101928 */
[----:B-1----:R-:W4:Y:S04]  /*1ae420*/  LDL.LU R19, [R1+0x1c20] ;  /* 0x001c200001137983 */ /* 0x002f280000300800 */
[----:B------:R-:W4:Y:S01]  /*1ae430*/  LDL.LU R63, [R1+0x1c10] ;  /* 0x001c1000013f7983 */ /* 0x000f220000300800 */
[----:B------:R-:W-:-:S02]  /*1ae440*/  ISETP.LT.AND P5, PT, R59, UR34, !P4 ;  /* 0x000000223b007c0c */ /* 0x000fc4000e7a1270 */
[----:B------:R-:W-:Y:S01]  /*1ae450*/  ISETP.LT.AND P1, PT, R46, UR34, !P4 ;  /* 0x000000222e007c0c */ /* 0x000fe2000e721270 */
[----:B------:R-:W-:Y:S01]  /*1ae460*/  IMAD.WIDE R2, R44, 0x4, R80 ;  /* 0x000000042c027825 */ /* 0x000fe200078e0250 */
[----:B------:R-:W-:Y:S02]  /*1ae470*/  ISETP.LT.AND P6, PT, R49, UR34, !P4 ;  /* 0x0000002231007c0c */ /* 0x000fe4000e7c1270 */
[----:B------:R-:W-:Y:S02]  /*1ae480*/  ISETP.LT.AND P3, PT, R51, UR34, !P4 ;  /* 0x0000002233007c0c */ /* 0x000fe4000e761270 */
[----:B------:R-:W-:Y:S02]  /*1ae490*/  ISETP.LT.AND P2, PT, R0, UR34, !P4 ;  /* 0x0000002200007c0c */ /* 0x000fe4000e741270 */
[----:B------:R-:W-:Y:S01]  /*1ae4a0*/  ISETP.GE.AND P0, PT, R45, UR5, PT ;  /* 0x000000052d007c0c */ /* 0x000fe2000bf06270 */
[----:B------:R-:W-:-:S04]  /*1ae4b0*/  IMAD.WIDE R8, R44, 0x4, R76 ;  /* 0x000000042c087825 */ /* 0x000fc800078e024c */
[----:B------:R-:W-:-:S04]  /*1ae4c0*/  IMAD.WIDE R10, R44, 0x4, R74 ;  /* 0x000000042c0a7825 */ /* 0x000fc800078e024a */
[----:B------:R-:W-:Y:S01]  /*1ae4d0*/  IMAD.WIDE R16, R44, 0x4, R72 ;  /* 0x000000042c107825 */ /* 0x000fe200078e0248 */
[----:B------:R-:W-:Y:S01]  /*1ae4e0*/  ISETP.LT.AND P4, PT, R252, UR34, !P4 ;  /* 0x00000022fc007c0c */ /* 0x000fe2000e781270 */
[----:B--2---:R1:W-:Y:S01]  /*1ae4f0*/  @P5 STG.E desc[UR40][R2.64], R18 ;  /* 0x0000001202005986 */ /* 0x0043e2000c101928 */
[----:B------:R-:W-:Y:S01]  /*1ae500*/  ISETP.LT.AND P5, PT, R61, UR34, !P0 ;  /* 0x000000223d007c0c */ /* 0x000fe2000c7a1270 */
[----:B-1----:R-:W-:Y:S02]  /*1ae510*/  IMAD.WIDE R2, R44, 0x4, R78 ;  /* 0x000000042c027825 */ /* 0x002fe400078e024e */
[----:B------:R-:W2:Y:S04]  /*1ae520*/  LDL.LU R18, [R1+0x6e34] ;  /* 0x006e340001127983 */ /* 0x000ea80000300800 */
[----:B------:R-:W2:Y:S04]  /*1ae530*/  LDL.LU R65, [R1+0x1be0] ;  /* 0x001be00001417983 */ /* 0x000ea80000300800 */
[----:B------:R-:W2:Y:S04]  /*1ae540*/  LDL.LU R62, [R1+0x1c40] ;  /* 0x001c4000013e7983 */ /* 0x000ea80000300800 */
[----:B------:R1:W-:Y:S04]  /*1ae550*/  @P1 STG.E desc[UR40][R2.64], R41 ;  /* 0x0000002902001986 */ /* 0x0003e8000c101928 */
[----:B---3--:R3:W-:Y:S04]  /*1ae560*/  @P6 STG.E desc[UR40][R8.64], R43 ;  /* 0x0000002b08006986 */ /* 0x0087e8000c101928 */
[----:B------:R3:W-:Y:S04]  /*1ae570*/  @P3 STG.E desc[UR40][R10.64], R42 ;  /* 0x0000002a0a003986 */ /* 0x0007e8000c101928 */
[----:B------:R3:W-:Y:S04]  /*1ae580*/  @P2 STG.E desc[UR40][R16.64], R40 ;  /* 0x0000002810002986 */ /* 0x0007e8000c101928 */
[----:B-1----:R-:W2:Y:S01]  /*1ae590*/  LDL.LU R41, [R1+0x1c30] ;  /* 0x001c300001297983 */ /* 0x002ea20000300800 */
[----:B------:R-:W-:Y:S01]  /*1ae5a0*/  ISETP.LT.AND P2, PT, R60, UR34, !P0 ;  /* 0x000000223c007c0c */ /* 0x000fe2000c741270 */
[----:B------:R-:W-:-:S04]  /*1ae5b0*/  IMAD.WIDE R2, R44, 0x4, R70 ;  /* 0x000000042c027825 */ /* 0x000fc800078e0246 */
[C---:B---3--:R-:W-:Y:S01]  /*1ae5c0*/  IMAD.WIDE R8, R55.reuse, 0x4, R84 ;  /* 0x0000000437087825 */ /* 0x048fe200078e0254 */
[----:B------:R-:W3:Y:S04]  /*1ae5d0*/  LDL.LU R42, [R1+0x1c00] ;  /* 0x001c0000012a7983 */ /* 0x000ee80000300800 */
[----:B------:R-:W3:Y:S04]  /*1ae5e0*/  LDL.LU R44, [R1+0x1bd0] ;  /* 0x001bd000012c7983 */ /* 0x000ee80000300800 */
[----:B------:R-:W3:Y:S04]  /*1ae5f0*/  LDL.LU R40, [R1+0x2fe0] ;  /* 0x002fe00001287983 */ /* 0x000ee80000300800 */
[----:B------:R-:W3:Y:S04]  /*1ae600*/  LDL.LU R66, [R1+0x1bc0] ;  /* 0x001bc00001427983 */ /* 0x000ee80000300800 */
[----:B----4-:R1:W-:Y:S02]  /*1ae610*/  @P4 STG.E desc[UR40][R2.64], R64 ;  /* 0x0000004002004986 */ /* 0x0103e4000c101928 */
[----:B-1----:R-:W-:-:S02]  /*1ae620*/  IMAD.WIDE R2, R55, 0x4, R82 ;  /* 0x0000000437027825 */ /* 0x002fc400078e0252 */
[----:B------:R1:W-:Y:S04]  /*1ae630*/  @P5 STG.E desc[UR40][R8.64], R19 ;  /* 0x0000001308005986 */ /* 0x0003e8000c101928 */
[----:B------:R4:W-:Y:S04]  /*1ae640*/  @P2 STG.E desc[UR40][R2.64], R63 ;  /* 0x0000003f02002986 */ /* 0x0009e8000c101928 */
[----:B-1----:R-:W3:Y:S04]  /*1ae650*/  LDL.LU R19, [R1+0x6e38] ;  /* 0x006e380001137983 */ /* 0x002ee80000300800 */
[----:B------:R-:W3:Y:S04]  /*1ae660*/  LDL.LU R43, [R1+0x1ba0] ;  /* 0x001ba000012b7983 */ /* 0x000ee80000300800 */
[----:B------:R-:W3:Y:S04]  /*1ae670*/  LDL.LU R64, [R1+0x1bb0] ;  /* 0x001bb00001407983 */ /* 0x000ee80000300800 */
[----:B----4-:R-:W4:Y:S01]  /*1ae680*/  LDL.LU R63, [R1+0x1b90] ;  /* 0x001b9000013f7983 */ /* 0x010f220000300800 */
        /* <DEDUP_REMOVED lines=9> */
[----:B------:R-:W-:Y:S01]  /*1ae720*/  IMAD.WIDE R2, R55, 0x4, R74 ;  /* 0x0000000437027825 */ /* 0x000fe200078e024a */
[----:B--2---:R-:W-:Y:S01]  /*1ae730*/  ISETP.GE.AND P2, PT, R18, UR5, PT ;  /* 0x0000000512007c0c */ /* 0x004fe2000bf46270 */
[----:B------:R-:W-:Y:S04]  /*1ae740*/  @P1 STG.E desc[UR40][R8.64], R65 ;  /* 0x0000004108001986 */ /* 0x000fe8000c101928 */
[----:B------:R-:W2:Y:S04]  /*1ae750*/  LDL.LU R18, [R1+0x2fe4] ;  /* 0x002fe40001127983 */ /* 0x000ea80000300800 */
[----:B------:R1:W-:Y:S01]  /*1ae760*/  @P6 STG.E desc[UR40][R10.64], R62 ;  /* 0x0000003e0a006986 */ /* 0x0003e2000c101928 */
[----:B------:R-:W-:-:S02]  /*1ae770*/  ISETP.LT.AND P1, PT, R61, UR34, !P2 ;  /* 0x000000223d007c0c */ /* 0x000fc4000d721270 */
[----:B------:R-:W-:Y:S01]  /*1ae780*/  ISETP.LT.AND P6, PT, R60, UR34, !P2 ;  /* 0x000000223c007c0c */ /* 0x000fe2000d7c1270 */
[----:B-1----:R-:W2:Y:S01]  /*1ae790*/  LDL.LU R62, [R1+0x1b80] ;  /* 0x001b8000013e7983 */ /* 0x002ea20000300800 */
[----:B------:R-:W-:-:S03]  /*1ae7a0*/  IMAD.WIDE R8, R55, 0x4, R72 ;  /* 0x0000000437087825 */ /* 0x000fc600078e0248 */
[----:B------:R1:W-:Y:S01]  /*1ae7b0*/  @P3 STG.E desc[UR40][R16.64], R41 ;  /* 0x0000002910003986 */ /* 0x0003e2000c101928 */
[----:B------:R-:W-:-:S03]  /*1ae7c0*/  ISETP.LT.AND P3, PT, R59, UR34, !P2 ;  /* 0x000000223b007c0c */ /* 0x000fc6000d761270 */
[----:B-1----:R-:W2:Y:S04]  /*1ae7d0*/  LDL.LU R41, [R1+0x1b70] ;  /* 0x001b700001297983 */ /* 0x002ea80000300800 */
[----:B---3--:R1:W-:Y:S04]  /*1ae7e0*/  @P4 STG.E desc[UR40][R2.64], R42 ;  /* 0x0000002a02004986 */ /* 0x0083e8000c101928 */
[----:B------:R-:W3:Y:S04]  /*1ae7f0*/  LDL.LU R65, [R1+0x1b50] ;  /* 0x001b500001417983 */ /* 0x000ee80000300800 */
[----:B------:R1:W-:Y:S01]  /*1ae800*/  @P5 STG.E desc[UR40][R8.64], R44 ;  /* 0x0000002c08005986 */ /* 0x0003e2000c101928 */
[----:B------:R-:W-:-:S04]  /*1ae810*/  IMAD.WIDE R10, R40, 0x4, R82 ;  /* 0x00000004280a7825 */ /* 0x000fc800078e0252 */
[C---:B------:R-:W-:Y:S01]  /*1ae820*/  IMAD.WIDE R16, R40.reuse, 0x4, R80 ;  /* 0x0000000428107825 */ /* 0x040fe200078e0250 */
[----:B-1----:R-:W3:Y:S03]  /*1ae830*/  LDL.LU R42, [R1+0xad0] ;  /* 0x000ad000012a7983 */ /* 0x002ee60000300800 */
[----:B------:R-:W-:Y:S01]  /*1ae840*/  IMAD.WIDE R2, R55, 0x4, R70 ;  /* 0x0000000437027825 */ /* 0x000fe200078e0246 */
[----:B------:R-:W3:Y:S03]  /*1ae850*/  LDL.LU R44, [R1+0x1b60] ;  /* 0x001b6000012c7983 */ /* 0x000ee60000300800 */
[----:B------:R-:W-:Y:S01]  /*1ae860*/  IMAD.WIDE R8, R40, 0x4, R84 ;  /* 0x0000000428087825 */ /* 0x000fe200078e0254 */
[----:B------:R-:W3:Y:S04]  /*1ae870*/  LDL.LU R55, [R1+0x1c24] ;  /* 0x001c240001377983 */ /* 0x000ee80000300800 */
[----:B------:R-:W-:Y:S01]  /*1ae880*/  @P0 STG.E desc[UR40][R2.64], R66 ;  /* 0x0000004202000986 */ /* 0x000fe2000c101928 */
[----:B------:R-:W-:-:S03]  /*1ae890*/  ISETP.GE.AND P0, PT, R19, UR5, PT ;  /* 0x0000000513007c0c */ /* 0x000fc6000bf06270 */
[----:B------:R1:W-:Y:S04]  /*1ae8a0*/  @P1 STG.E desc[UR40][R8.64], R43 ;  /* 0x0000002b08001986 */ /* 0x0003e8000c101928 */
[----:B------:R-:W3:Y:S04]  /*1ae8b0*/  LDL.LU R19, [R1+0x2fe8] ;  /* 0x002fe80001137983 */ /* 0x000ee80000300800 */
[----:B------:R1:W-:Y:S04]  /*1ae8c0*/  @P6 STG.E desc[UR40][R10.64], R64 ;  /* 0x000000400a006986 */ /* 0x0003e8000c101928 */
[----:B----4-:R4:W-:Y:S04]  /*1ae8d0*/  @P3 STG.E desc[UR40][R16.64], R63 ;  /* 0x0000003f10003986 */ /* 0x0109e8000c101928 */
[----:B-1----:R-:W3:Y:S04]  /*1ae8e0*/  LDL.LU R43, [R1+0x6e3c] ;  /* 0x006e3c00012b7983 */ /* 0x002ee80000300800 */
[----:B------:R-:W3:Y:S04]  /*1ae8f0*/  LDL.LU R64, [R1+0x1c14] ;  /* 0x001c140001407983 */ /* 0x000ee80000300800 */
[----:B----4-:R-:W4:Y:S01]  /*1ae900*/  LDL.LU R63, [R1+0x1be4] ;  /* 0x001be400013f7983 */ /* 0x010f220000300800 */
[----:B------:R-:W-:-:S02]  /*1ae910*/  ISETP.LT.AND P5, PT, R46, UR34, !P2 ;  /* 0x000000222e007c0c */ /* 0x000fc4000d7a1270 */
[----:B------:R-:W-:Y:S01]  /*1ae920*/  ISETP.LT.AND P4, PT, R49, UR34, !P2 ;  /* 0x0000002231007c0c */ /* 0x000fe2000d781270 */
[----:B------:R-:W-:Y:S01]  /*1ae930*/  IMAD.WIDE R2, R40, 0x4, R78 ;  /* 0x0000000428027825 */ /* 0x000fe200078e024e */
[----:B------:R-:W-:-:S03]  /*1ae940*/  ISETP.LT.AND P3, PT, R51, UR34, !P2 ;  /* 0x0000002233007c0c */ /* 0x000fc6000d761270 */
[----:B------:R-:W-:Y:S01]  /*1ae950*/  IMAD.WIDE R8, R40, 0x4, R76 ;  /* 0x0000000428087825 */ /* 0x000fe200078e024c */
[----:B------:R-:W-:Y:S02]  /*1ae960*/  ISETP.LT.AND P1, PT, R0, UR34, !P2 ;  /* 0x0000002200007c0c */ /* 0x000fe4000d721270 */
[----:B------:R-:W-:Y:S02]  /*1ae970*/  ISETP.LT.AND P2, PT, R252, UR34, !P2 ;  /* 0x00000022fc007c0c */ /* 0x000fe4000d741270 */
[----:B------:R-:W-:Y:S01]  /*1ae980*/  ISETP.LT.AND P6, PT, R61, UR34, !P0 ;  /* 0x000000223d007c0c */ /* 0x000fe2000c7c1270 */
[----:B------:R-:W-:-:S04]  /*1ae990*/  IMAD.WIDE R10, R40, 0x4, R70 ;  /* 0x00000004280a7825 */ /* 0x000fc800078e0246 */
[----:B--2---:R-:W-:Y:S01]  /*1ae9a0*/  IMAD.WIDE R16, R18, 0x4, R84 ;  /* 0x0000000412107825 */ /* 0x004fe200078e0254 */
[----:B------:R1:W-:Y:S01]  /*1ae9b0*/  @P5 STG.E desc[UR40][R2.64], R62 ;  /* 0x0000003e02005986 */ /* 0x0003e2000c101928 */
[----:B------:R-:W-:-:S03]  /*1ae9c0*/  ISETP.LT.AND P5, PT, R60, UR34, !P0 ;  /* 0x000000223c007c0c */ /* 0x000fc6000c7a1270 */
[----:B-1----:R-:W2:Y:S01]  /*1ae9d0*/  LDL.LU R62, [R1+0x1c44] ;  /* 0x001c4400013e7983 */ /* 0x002ea20000300800 */
[----:B------:R-:W-:-:S03]  /*1ae9e0*/  IMAD.WIDE R2, R40, 0x4, R74 ;  /* 0x0000000428027825 */ /* 0x000fc600078e024a */
[----:B------:R1:W-:Y:S01]  /*1ae9f0*/  @P4 STG.E desc[UR40][R8.64], R41 ;  /* 0x0000002908004986 */ /* 0x0003e2000c101928 */
[----:B------:R-:W-:-:S03]  /*1aea00*/  ISETP.LT.AND P4, PT, R59, UR34, !P0 ;  /* 0x000000223b007c0c */ /* 0x000fc6000c781270 */
[----:B---3--:R3:W-:Y:S01]  /*1aea10*/  @P3 STG.E desc[UR40][R2.64], R65 ;  /* 0x0000004102003986 */ /* 0x0087e2000c101928 */
[----:B-1----:R-:W-:-:S03]  /*1aea20*/  IMAD.WIDE R8, R40, 0x4, R72 ;  /* 0x0000000428087825 */ /* 0x002fc600078e0248 */
[----:B------:R-:W2:Y:S04]  /*1aea30*/  LDL.LU R41, [R1+0x1c34] ;  /* 0x001c340001297983 */ /* 0x000ea80000300800 */
[----:B------:R-:W2:Y:S04]  /*1aea40*/  LDL.LU R40, [R1+0x1c04] ;  /* 0x001c040001287983 */ /* 0x000ea80000300800 */
[----:B------:R1:W-:Y:S04]  /*1aea50*/  @P1 STG.E desc[UR40][R8.64], R42 ;  /* 0x0000002a08001986 */ /* 0x0003e8000c101928 */
[----:B------:R3:W-:Y:S04]  /*1aea60*/  @P2 STG.E desc[UR40][R10.64], R44 ;  /* 0x0000002c0a002986 */ /* 0x0007e8000c101928 */
[----:B------:R3:W-:Y:S02]  /*1aea70*/  @P6 STG.E desc[UR40][R16.64], R55 ;  /* 0x0000003710006986 */ /* 0x0007e4000c101928 */
[----:B---3--:R-:W-:-:S02]  /*1aea80*/  IMAD.WIDE R2, R18, 0x4, R82 ;  /* 0x0000000412027825 */ /* 0x008fc400078e0252 */
[----:B-1----:R-:W3:Y:S04]  /*1aea90*/  LDL.LU R42, [R1+0x1bd4] ;  /* 0x001bd400012a7983 */ /* 0x002ee80000300800 */
[----:B------:R-:W3:Y:S04]  /*1aeaa0*/  LDL.LU R44, [R1+0x1bc4] ;  /* 0x001bc400012c7983 */ /* 0x000ee80000300800 */
[----:B------:R-:W3:Y:S01]  /*1aeab0*/  LDL.LU R55, [R1+0x1ba4] ;  /* 0x001ba40001377983 */ /* 0x000ee20000300800 */
[----:B------:R-:W-:Y:S01]  /*1aeac0*/  IMAD.WIDE R8, R18, 0x4, R80 ;  /* 0x0000000412087825 */ /* 0x000fe200078e0250 */
[----:B------:R-:W-:-:S02]  /*1aead0*/  ISETP.GE.AND P1, PT, R43, UR5, PT ;  /* 0x000000052b007c0c */ /* 0x000fc4000bf26270 */
[----:B------:R1:W-:Y:S04]  /*1aeae0*/  @P5 STG.E desc[UR40][R2.64], R64 ;  /* 0x0000004002005986 */ /* 0x0003e8000c101928 */
[----:B------:R-:W3:Y:S04]  /*1aeaf0*/  LDL.LU R43, [R1+0x1bb4] ;  /* 0x001bb400012b7983 */ /* 0x000ee80000300800 */
[----:B------:R-:W3:Y:S04]  /*1aeb00*/  LDL.LU R17, [R1+0x6e44] ;  /* 0x006e440001117983 */ /* 0x000ee80000300800 */
[----:B----4-:R4:W-:Y:S04]  /*1aeb10*/  @P4 STG.E desc[UR40][R8.64], R63 ;  /* 0x0000003f08004986 */ /* 0x0109e8000c101928 */
[----:B-1----:R-:W3:Y:S04]  /*1aeb20*/  LDL.LU R64, [R1+0x1b94] ;  /* 0x001b940001407983 */ /* 0x002ee80000300800 */
[----:B----4-:R-:W4:Y:S01]  /*1aeb30*/  LDL.LU R63, [R1+0x1b84] ;  /* 0x001b8400013f7983 */ /* 0x010f220000300800 */
[----:B------:R-:W-:-:S02]  /*1aeb40*/  ISETP.LT.AND P2, PT, R46, UR34, !P0 ;  /* 0x000000222e007c0c */ /* 0x000fc4000c741270 */
[----:B------:R-:W-:Y:S02]  /*1aeb50*/  ISETP.LT.AND P6, PT, R49, UR34, !P0 ;  /* 0x0000002231007c0c */ /* 0x000fe4000c7c1270 */
[----:B------:R-:W-:Y:S01]  /*1aeb60*/  ISETP.LT.AND P3, PT, R51, UR34, !P0 ;  /* 0x0000002233007c0c */ /* 0x000fe2000c761270 */
[----:B------:R-:W-:-:S04]  /*1aeb70*/  IMAD.WIDE R2, R18, 0x4, R78 ;  /* 0x0000000412027825 */ /* 0x000fc800078e024e */
[----:B------:R-:W-:Y:S01]  /*1aeb80*/  IMAD.WIDE R8, R18, 0x4, R76 ;  /* 0x0000000412087825 */ /* 0x000fe200078e024c */
[----:B------:R-:W-:-:S03]  /*1aeb90*/  ISETP.LT.AND P4, PT, R0, UR34, !P0 ;  /* 0x0000002200007c0c */ /* 0x000fc6000c781270 */
[----:B------:R-:W-:Y:S01]  /*1aeba0*/  IMAD.WIDE R10, R18, 0x4, R74 ;  /* 0x00000004120a7825 */ /* 0x000fe200078e024a */
[----:B------:R-:W-:Y:S02]  /*1aebb0*/  ISETP.LT.AND P0, PT, R252, UR34, !P0 ;  /* 0x00000022fc007c0c */ /* 0x000fe4000c701270 */
[----:B------:R-:W-:Y:S01]  /*1aebc0*/  ISETP.LT.AND P5, PT, R61, UR34, !P1 ;  /* 0x000000223d007c0c */ /* 0x000fe2000cfa1270 */
[----:B--2---:R1:W-:Y:S01]  /*1aebd0*/  @P2 STG.E desc[UR40][R2.64], R62 ;  /* 0x0000003e02002986 */ /* 0x0043e2000c101928 */
[----:B------:R-:W-:-:S03]  /*1aebe0*/  ISETP.LT.AND P2, PT, R60, UR34, !P1 ;  /* 0x000000223c007c0c */ /* 0x000fc6000cf41270 */
[----:B-1----:R-:W2:Y:S01]  /*1aebf0*/  LDL.LU R62, [R1+0x1b74] ;  /* 0x001b7400013e7983 */ /* 0x002ea20000300800 */
[----:B------:R-:W-:-:S03]  /*1aec00*/  IMAD.WIDE R2, R18, 0x4, R72 ;  /* 0x0000000412027825 */ /* 0x000fc600078e0248 */
[----:B------:R1:W-:Y:S04]  /*1aec10*/  @P6 STG.E desc[UR40][R8.64], R41 ;  /* 0x0000002908006986 */ /* 0x0003e8000c101928 */
[----:B------:R1:W-:Y:S01]  /*1aec20*/  @P3 STG.E desc[UR40][R10.64], R40 ;  /* 0x000000280a003986 */ /* 0x0003e2000c101928 */
[----:B------:R-:W-:Y:S02]  /*1aec30*/  ISETP.LT.AND P3, PT, R59, UR34, !P1 ;  /* 0x000000223b007c0c */ /* 0x000fe4000cf61270 */
[----:B------:R-:W-:Y:S01]  /*1aec40*/  ISETP.LT.AND P6, PT, R46, UR34, !P1 ;  /* 0x000000222e007c0c */ /* 0x000fe2000cfc1270 */
[----:B-1----:R-:W-:Y:S01]  /*1aec50*/  IMAD.WIDE R8, R18, 0x4, R70 ;  /* 0x0000000412087825 */ /* 0x002fe200078e0246 */
[----:B------:R-:W2:Y:S04]  /*1aec60*/  LDL.LU R40, [R1+0x1b54] ;  /* 0x001b540001287983 */ /* 0x000ea80000300800 */
[----:B------:R-:W2:Y:S04]  /*1aec70*/  LDL.LU R18, [R1+0xad4] ;  /* 0x000ad40001127983 */ /* 0x000ea80000300800 */
[----:B------:R-:W2:Y:S01]  /*1aec80*/  LDL.LU R41, [R1+0x2fec] ;  /* 0x002fec0001297983 */ /* 0x000ea20000300800 */
[----:B------:R-:W-:-:S03]  /*1aec90*/  IMAD.WIDE R10, R19, 0x4, R84 ;  /* 0x00000004130a7825 */ /* 0x000fc600078e0254 */
[----:B---3--:R-:W-:Y:S04]  /*1aeca0*/  @P4 STG.E desc[UR40][R2.64], R42 ;  /* 0x0000002a02004986 */ /* 0x008fe8000c101928 */
[----:B------:R1:W-:Y:S04]  /*1aecb0*/  @P0 STG.E desc[UR40][R8.64], R44 ;  /* 0x0000002c08000986 */ /* 0x0003e8000c101928 */
[----:B------:R3:W-:Y:S04]  /*1aecc0*/  @P5 STG.E desc[UR40][R10.64], R55 ;  /* 0x000000370a005986 */ /* 0x0007e8000c101928 */
[----:B-1----:R-:W2:Y:S04]  /*1aecd0*/  LDL.LU R44, [R1+0x1b64] ;  /* 0x001b6400012c7983 */ /* 0x002ea80000300800 */
[----:B------:R-:W2:Y:S04]  /*1aece0*/  LDL.LU R16, [R1+0x6e40] ;  /* 0x006e400001107983 */ /* 0x000ea80000300800 */
[----:B------:R-:W2:Y:S01]  /*1aecf0*/  LDL.LU R42, [R1+0x1c28] ;  /* 0x001c2800012a7983 */ /* 0x000ea20000300800 */
[----:B------:R-:W-:-:S03]  /*1aed00*/  IMAD.WIDE R2, R19, 0x4, R82 ;  /* 0x0000000413027825 */ /* 0x000fc600078e0252 */
[----:B---3--:R-:W3:Y:S01]  /*1aed10*/  LDL.LU R55, [R1+0x1c18] ;  /* 0x001c180001377983 */ /* 0x008ee20000300800 */
[----:B------:R-:W-:-:S04]  /*1aed20*/  IMAD.WIDE R8, R19, 0x4, R80 ;  /* 0x0000000413087825 */ /* 0x000fc800078e0250 */
[----:B------:R-:W-:Y:S01]  /*1aed30*/  IMAD.WIDE R10, R19, 0x4, R78 ;  /* 0x00000004130a7825 */ /* 0x000fe200078e024e */
[----:B------:R1:W-:Y:S04]  /*1aed40*/  @P2 STG.E desc[UR40][R2.64], R43 ;  /* 0x0000002b02002986 */ /* 0x0003e8000c101928 */
[----:B------:R1:W-:Y:S04]  /*1aed50*/  @P3 STG.E desc[UR40][R8.64], R64 ;  /* 0x0000004008003986 */ /* 0x0003e8000c101928 */
[----:B----4-:R4:W-:Y:S04]  /*1aed60*/  @P6 STG.E desc[UR40][R10.64], R63 ;  /* 0x0000003f0a006986 */ /* 0x0109e8000c101928 */
[----:B-1----:R-:W3:Y:S04]  /*1aed70*/  LDL.LU R43, [R1+0x1be8] ;  /* 0x001be800012b7983 */ /* 0x002ee80000300800 */
[----:B------:R-:W3:Y:S04]  /*1aed80*/  LDL.LU R64, [R1+0x1c48] ;  /* 0x001c480001407983 */ /* 0x000ee80000300800 */
[----:B----4-:R-:W4:Y:S01]  /*1aed90*/  LDL.LU R63, [R1+0x1c38] ;  /* 0x001c3800013f7983 */ /* 0x010f220000300800 */
[----:B------:R-:W-:-:S02]  /*1aeda0*/  ISETP.LT.AND P5, PT, R49, UR34, !P1 ;  /* 0x0000002231007c0c */ /* 0x000fc4000cfa1270 */
[----:B------:R-:W-:Y:S02]  /*1aedb0*/  ISETP.LT.AND P0, PT, R51, UR34, !P1 ;  /* 0x0000002233007c0c */ /* 0x000fe4000cf01270 */
[----:B------:R-:W-:Y:S02]  /*1aedc0*/  ISETP.LT.AND P4, PT, R0, UR34, !P1 ;  /* 0x0000002200007c0c */ /* 0x000fe4000cf81270 */
[----:B------:R-:W-:Y:S01]  /*1aedd0*/  ISETP.GE.AND P2, PT, R17, UR5, PT ;  /* 0x0000000511007c0c */ /* 0x000fe2000bf46270 */
        /* <DEDUP_REMOVED lines=10> */
[----:B------:R-:W-:Y:S04]  /*1aee80*/  @P0 STG.E desc[UR40][R8.64], R40 ;  /* 0x0000002808000986 */ /* 0x000fe8000c101928 */
[----:B------:R1:W-:Y:S01]  /*1aee90*/  @P4 STG.E desc[UR40][R10.64], R18 ;  /* 0x000000120a004986 */ /* 0x0003e2000c101928 */
[----:B------:R-:W-:Y:S02]  /*1aeea0*/  ISETP.LT.AND P0, PT, R59, UR34, !P2 ;  /* 0x000000223b007c0c */ /* 0x000fe4000d701270 */
[----:B------:R-:W-:Y:S01]  /*1aeeb0*/  ISETP.LT.AND P4, PT, R46, UR34, !P2 ;  /* 0x000000222e007c0c */ /* 0x000fe2000d781270 */
[----:B-1----:R-:W2:Y:S04]  /*1aeec0*/  LDL.LU R18, [R1+0x1bd8] ;  /* 0x001bd80001127983 */ /* 0x002ea80000300800 */
[----:B------:R-:W2:Y:S04]  /*1aeed0*/  LDL.LU R19, [R1+0x1bc8] ;  /* 0x001bc80001137983 */ /* 0x000ea80000300800 */
[----:B------:R-:W2:Y:S01]  /*1aeee0*/  LDL.LU R40, [R1+0x2ff0] ;  /* 0x002ff00001287983 */ /* 0x000ea20000300800 */
[----:B------:R-:W-:-:S04]  /*1aeef0*/  IMAD.WIDE R8, R41, 0x4, R84 ;  /* 0x0000000429087825 */ /* 0x000fc800078e0254 */
[----:B------:R-:W-:Y:S01]  /*1aef00*/  IMAD.WIDE R10, R41, 0x4, R82 ;  /* 0x00000004290a7825 */ /* 0x000fe200078e0252 */
[----:B------:R1:W-:Y:S01]  /*1aef10*/  @P1 STG.E desc[UR40][R2.64], R44 ;  /* 0x0000002c02001986 */ /* 0x0003e2000c101928 */
[----:B------:R-:W-:-:S03]  /*1aef20*/  ISETP.GE.AND P1, PT, R16, UR5, PT ;  /* 0x0000000510007c0c */ /* 0x000fc6000bf26270 */
[----:B------:R3:W-:Y:S04]  /*1aef30*/  @P3 STG.E desc[UR40][R8.64], R42 ;  /* 0x0000002a08003986 */ /* 0x0007e8000c101928 */
[----:B---3--:R3:W-:Y:S04]  /*1aef40*/  @P6 STG.E desc[UR40][R10.64], R55 ;  /* 0x000000370a006986 */ /* 0x0087e8000c101928 */
[----:B-1----:R-:W2:Y:S04]  /*1aef50*/  LDL.LU R44, [R1+0x2ff4] ;  /* 0x002ff400012c7983 */ /* 0x002ea80000300800 */
[----:B------:R-:W2:Y:S04]  /*1aef60*/  LDL.LU R16, [R1+0x6e48] ;  /* 0x006e480001107983 */ /* 0x000ea80000300800 */
[----:B------:R-:W2:Y:S04]  /*1aef70*/  LDL.LU R65, [R1+0x1ba8] ;  /* 0x001ba80001417983 */ /* 0x000ea80000300800 */
[----:B------:R-:W2:Y:S01]  /*1aef80*/  LDL.LU R42, [R1+0x1bb8] ;  /* 0x001bb800012a7983 */ /* 0x000ea20000300800 */
[----:B------:R-:W-:-:S03]  /*1aef90*/  IMAD.WIDE R2, R41, 0x4, R80 ;  /* 0x0000000429027825 */ /* 0x000fc600078e0250 */
[----:B---3--:R-:W3:Y:S01]  /*1aefa0*/  LDL.LU R55, [R1+0x1b98] ;  /* 0x001b980001377983 */ /* 0x008ee20000300800 */
[----:B------:R-:W-:-:S04]  /*1aefb0*/  IMAD.WIDE R8, R41, 0x4, R78 ;  /* 0x0000000429087825 */ /* 0x000fc800078e024e */
[C---:B------:R-:W-:Y:S01]  /*1aefc0*/  IMAD.WIDE R10, R41.reuse, 0x4, R76 ;  /* 0x00000004290a7825 */ /* 0x040fe200078e024c */
[----:B------:R1:W-:Y:S04]  /*1aefd0*/  @P0 STG.E desc[UR40][R2.64], R43 ;  /* 0x0000002b02000986 */ /* 0x0003e8000c101928 */
[----:B------:R1:W-:Y:S04]  /*1aefe0*/  @P4 STG.E desc[UR40][R8.64], R64 ;  /* 0x0000004008004986 */ /* 0x0003e8000c101928 */
[----:B----4-:R4:W-:Y:S01]  /*1aeff0*/  @P5 STG.E desc[UR40][R10.64], R63 ;  /* 0x0000003f0a005986 */ /* 0x0109e2000c101928 */
[----:B-1----:R-:W-:-:S04]  /*1af000*/  IMAD.WIDE R2, R41, 0x4, R74 ;  /* 0x0000000429027825 */ /* 0x002fc800078e024a */
[----:B------:R-:W-:-:S04]  /*1af010*/  IMAD.WIDE R8, R41, 0x4, R72 ;  /* 0x0000000429087825 */ /* 0x000fc800078e0248 */
[----:B----4-:R-:W-:Y:S01]  /*1af020*/  IMAD.WIDE R10, R41, 0x4, R70 ;  /* 0x00000004290a7825 */ /* 0x010fe200078e0246 */
[----:B------:R-:W4:Y:S04]  /*1af030*/  LDL.LU R43, [R1+0x1b88] ;  /* 0x001b8800012b7983 */ /* 0x000f280000300800 */
[----:B------:R-:W4:Y:S01]  /*1af040*/  LDL.LU R41, [R1+0x1b78] ;  /* 0x001b780001297983 */ /* 0x000f220000300800 */
[----:B------:R-:W-:Y:S02]  /*1af050*/  ISETP.LT.AND P6, PT, R51, UR34, !P2 ;  /* 0x0000002233007c0c */ /* 0x000fe4000d7c1270 */
[----:B------:R-:W-:Y:S02]  /*1af060*/  ISETP.LT.AND P3, PT, R0, UR34, !P2 ;  /* 0x0000002200007c0c */ /* 0x000fe4000d761270 */
[----:B------:R-:W-:-:S02]  /*1af070*/  ISETP.LT.AND P2, PT, R252, UR34, !P2 ;  /* 0x00000022fc007c0c */ /* 0x000fc4000d741270 */
[----:B------:R-:W-:Y:S01]  /*1af080*/  ISETP.LT.AND P5, PT, R61, UR34, !P1 ;  /* 0x000000223d007c0c */ /* 0x000fe2000cfa1270 */
[----:B------:R-:W4:Y:S01]  /*1af090*/  LDL.LU R66, [R1+0x1b58] ;  /* 0x001b580001427983 */ /* 0x000f220000300800 */
[----:B------:R-:W-:Y:S02]  /*1af0a0*/  ISETP.LT.AND P4, PT, R60, UR34, !P1 ;  /* 0x000000223c007c0c */ /* 0x000fe4000cf81270 */
[----:B------:R-:W-:Y:S01]  /*1af0b0*/  ISETP.LT.AND P0, PT, R59, UR34, !P1 ;  /* 0x000000223b007c0c */ /* 0x000fe2000cf01270 */
[----:B------:R-:W4:Y:S04]  /*1af0c0*/  LDL.LU R64, [R1+0xad8] ;  /* 0x000ad80001407983 */ /* 0x000f280000300800 */
[----:B------:R-:W4:Y:S04]  /*1af0d0*/  LDL.LU R63, [R1+0x1b68] ;  /* 0x001b6800013f7983 */ /* 0x000f280000300800 */
[----:B--2---:R1:W-:Y:S01]  /*1af0e0*/  @P6 STG.E desc[UR40][R2.64], R62 ;  /* 0x0000003e02006986 */ /* 0x0043e2000c101928 */
[----:B------:R-:W-:-:S03]  /*1af0f0*/  ISETP.LT.AND P6, PT, R46, UR34, !P1 ;  /* 0x000000222e007c0c */ /* 0x000fc6000cfc1270 */
[----:B-1----:R-:W2:Y:S04]  /*1af100*/  LDL.LU R62, [R1+0x1c2c] ;  /* 0x001c2c00013e7983 */ /* 0x002ea80000300800 */
[----:B------:R-:W-:Y:S04]  /*1af110*/  @P3 STG.E desc[UR40][R8.64], R18 ;  /* 0x0000001208003986 */ /* 0x000fe8000c101928 */
[----:B------:R1:W-:Y:S01]  /*1af120*/  @P2 STG.E desc[UR40][R10.64], R19 ;  /* 0x000000130a002986 */ /* 0x0003e2000c101928 */
[----:B------:R-:W-:Y:S01]  /*1af130*/  IMAD.WIDE R2, R40, 0x4, R84 ;  /* 0x0000000428027825 */ /* 0x000fe200078e0254 */
[----:B------:R-:W-:-:S02]  /*1af140*/  ISETP.LT.AND P3, PT, R49, UR34, !P1 ;  /* 0x0000002231007c0c */ /* 0x000fc4000cf61270 */
[----:B-1----:R-:W2:Y:S01]  /*1af150*/  LDL.LU R19, [R1+0x1c1c] ;  /* 0x001c1c0001137983 */ /* 0x002ea20000300800 */
[----:B------:R-:W-:-:S04]  /*1af160*/  IMAD.WIDE R8, R40, 0x4, R82 ;  /* 0x0000000428087825 */ /* 0x000fc800078e0252 */
[C---:B------:R-:W-:Y:S01]  /*1af170*/  IMAD.WIDE R10, R40.reuse, 0x4, R80 ;  /* 0x00000004280a7825 */ /* 0x040fe200078e0250 */
[----:B------:R-:W2:Y:S04]  /*1af180*/  LDL.LU R18, [R1+0x2ff8] ;  /* 0x002ff80001127983 */ /* 0x000ea80000300800 */
[----:B------:R-:W-:Y:S04]  /*1af190*/  @P5 STG.E desc[UR40][R2.64], R65 ;  /* 0x0000004102005986 */ /* 0x000fe8000c101928 */
[----:B------:R1:W-:Y:S04]  /*1af1a0*/  @P4 STG.E desc[UR40][R8.64], R42 ;  /* 0x0000002a08004986 */ /* 0x0003e8000c101928 */
[----:B---3--:R3:W-:Y:S04]  /*1af1b0*/  @P0 STG.E desc[UR40][R10.64], R55 ;  /* 0x000000370a000986 */ /* 0x0087e8000c101928 */
[----:B-1----:R-:W2:Y:S04]  /*1af1c0*/  LDL.LU R42, [R1+0x6e4c] ;  /* 0x006e4c00012a7983 */ /* 0x002ea80000300800 */
[----:B---3--:R-:W3:Y:S01]  /*1af1d0*/  LDL.LU R55, [R1+0x1bec] ;  /* 0x001bec0001377983 */ /* 0x008ee20000300800 */
[----:B------:R-:W-:-:S04]  /*1af1e0*/  IMAD.WIDE R2, R40, 0x4, R78 ;  /* 0x0000000428027825 */ /* 0x000fc800078e024e */
[----:B------:R-:W-:Y:S01]  /*1af1f0*/  IMAD.WIDE R8, R40, 0x4, R76 ;  /* 0x0000000428087825 */ /* 0x000fe200078e024c */
[----:B------:R-:W3:Y:S04]  /*1af200*/  LDL.LU R65, [R1+0x1c4c] ;  /* 0x001c4c0001417983 */ /* 0x000ee80000300800 */
[----:B----4-:R1:W-:Y:S04]  /*1af210*/  @P6 STG.E desc[UR40][R2.64], R43 ;  /* 0x0000002b02006986 */ /* 0x0103e8000c101928 */
[----:B------:R4:W-:Y:S04]  /*1af220*/  @P3 STG.E desc[UR40][R8.64], R41 ;  /* 0x0000002908003986 */ /* 0x0009e8000c101928 */
[----:B-1----:R-:W3:Y:S04]  /*1af230*/  LDL.LU R43, [R1+0x1c3c] ;  /* 0x001c3c00012b7983 */ /* 0x002ee80000300800 */
[----:B----4-:R-:W4:Y:S01]  /*1af240*/  LDL.LU R41, [R1+0x1c0c] ;  /* 0x001c0c0001297983 */ /* 0x010f220000300800 */
[----:B------:R-:W-:-:S02]  /*1af250*/  ISETP.LT.AND P0, PT, R51, UR34, !P1 ;  /* 0x0000002233007c0c */ /* 0x000fc4000cf01270 */
[----:B------:R-:W-:Y:S02]  /*1af260*/  ISETP.GE.AND P2, PT, R16, UR5, PT ;  /* 0x0000000510007c0c */ /* 0x000fe4000bf46270 */
[----:B------:R-:W-:Y:S02]  /*1af270*/  ISETP.LT.AND P4, PT, R0, UR34, !P1 ;  /* 0x0000002200007c0c */ /* 0x000fe4000cf81270 */
[----:B------:R-:W-:Y:S02]  /*1af280*/  ISETP.LT.AND P1, PT, R252, UR34, !P1 ;  /* 0x00000022fc007c0c */ /* 0x000fe4000cf21270 */
[----:B------:R-:W-:Y:S02]  /*1af290*/  ISETP.LT.AND P5, PT, R61, UR34, !P2 ;  /* 0x000000223d007c0c */ /* 0x000fe4000d7a1270 */
[----:B------:R-:W-:Y:S01]  /*1af2a0*/  ISETP.LT.AND P6, PT, R60, UR34, !P2 ;  /* 0x000000223c007c0c */ /* 0x000fe2000d7c1270 */
[----:B------:R-:W-:-:S04]  /*1af2b0*/  IMAD.WIDE R16, R40, 0x4, R74 ;  /* 0x0000000428107825 */ /* 0x000fc800078e024a */
[----:B------:R-:W-:-:S04]  /*1af2c0*/  IMAD.WIDE R10, R40, 0x4, R72 ;  /* 0x00000004280a7825 */ /* 0x000fc800078e0248 */
[----:B------:R-:W-:Y:S02]  /*1af2d0*/  IMAD.WIDE R8, R40, 0x4, R70 ;  /* 0x0000000428087825 */ /* 0x000fe400078e0246 */
[----:B------:R-:W4:Y:S02]  /*1af2e0*/  LDL.LU R40, [R1+0x1bdc] ;  /* 0x001bdc0001287983 */ /* 0x000f240000300800 */
[----:B------:R-:W-:Y:S02]  /*1af2f0*/  IMAD.WIDE R2, R44, 0x4, R84 ;  /* 0x000000042c027825 */ /* 0x000fe400078e0254 */
[----:B------:R1:W-:Y:S01]  /*1af300*/  @P0 STG.E desc[UR40][R16.64], R66 ;  /* 0x0000004210000986 */ /* 0x0003e2000c101928 */
[----:B------:R-:W-:-:S03]  /*1af310*/  ISETP.LT.AND P3, PT, R59, UR34, !P2 ;  /* 0x000000223b007c0c */ /* 0x000fc6000d761270 */
[----:B------:R1:W-:Y:S04]  /*1af320*/  @P4 STG.E desc[UR40][R10.64], R64 ;  /* 0x000000400a004986 */ /* 0x0003e8000c101928 */
[----:B------:R1:W-:Y:S01]  /*1af330*/  @P1 STG.E desc[UR40][R8.64], R63 ;  /* 0x0000003f08001986 */ /* 0x0003e2000c101928 */
[----:B------:R-:W-:Y:S01]  /*1af340*/  ISETP.LT.AND P1, PT, R46, UR34, !P2 ;  /* 0x000000222e007c0c */ /* 0x000fe2000d721270 */
[C---:B-1----:R-:W-:Y:S02]  /*1af350*/  IMAD.WIDE R16, R44.reuse, 0x4, R82 ;  /* 0x000000042c107825 */ /* 0x042fe400078e0252 */
[----:B------:R-:W4:Y:S02]  /*1af360*/  LDL.LU R64, [R1+0x1bcc] ;  /* 0x001bcc0001407983 */ /* 0x000f240000300800 */
[----:B------:R-:W-:-:S04]  /*1af370*/  IMAD.WIDE R8, R44, 0x4, R76 ;  /* 0x000000042c087825 */ /* 0x000fc800078e024c */
[C---:B------:R-:W-:Y:S01]  /*1af380*/  IMAD.WIDE R10, R44.reuse, 0x4, R74 ;  /* 0x000000042c0a7825 */ /* 0x040fe200078e024a */
[----:B--2---:R1:W-:Y:S01]  /*1af390*/  @P5 STG.E desc[UR40][R2.64], R62 ;  /* 0x0000003e02005986 */ /* 0x0043e2000c101928 */
[----:B------:R-:W-:Y:S02]  /*1af3a0*/  ISETP.LT.AND P5, PT, R51, UR34, !P2 ;  /* 0x0000002233007c0c */ /* 0x000fe4000d7a1270 */
[----:B-1----:R-:W-:Y:S01]  /*1af3b0*/  IMAD.WIDE R2, R44, 0x4, R80 ;  /* 0x000000042c027825 */ /* 0x002fe200078e0250 */
[----:B------:R1:W-:Y:S01]  /*1af3c0*/  @P6 STG.E desc[UR40][R16.64], R19 ;  /* 0x0000001310006986 */ /* 0x0003e2000c101928 */
[----:B------:R-:W-:-:S03]  /*1af3d0*/  ISETP.LT.AND P6, PT, R49, UR34, !P2 ;  /* 0x0000002231007c0c */ /* 0x000fc6000d7c1270 */
[----:B-1----:R-:W2:Y:S04]  /*1af3e0*/  LDL.LU R19, [R1+0x1bac] ;  /* 0x001bac0001137983 */ /* 0x002ea80000300800 */
[----:B------:R-:W2:Y:S04]  /*1af3f0*/  LDL.LU R63, [R1+0x1bbc] ;  /* 0x001bbc00013f7983 */ /* 0x000ea80000300800 */
[----:B------:R-:W2:Y:S04]  /*1af400*/  LDL.LU R45, [R1+0x6e50] ;  /* 0x006e5000012d7983 */ /* 0x000ea80000300800 */
[----:B------:R-:W2:Y:S04]  /*1af410*/  LDL.LU R62, [R1+0x1b9c] ;  /* 0x001b9c00013e7983 */ /* 0x000ea80000300800 */
[----:B---3--:R1:W-:Y:S01]  /*1af420*/  @P3 STG.E desc[UR40][R2.64], R55 ;  /* 0x0000003702003986 */ /* 0x0083e2000c101928 */
[----:B------:R-:W-:-:S03]  /*1af430*/  ISETP.GE.AND P0, PT, R42, UR5, PT ;  /* 0x000000052a007c0c */ /* 0x000fc6000bf06270 */
[----:B------:R-:W3:Y:S01]  /*1af440*/  LDL.LU R42, [R1+0x1b8c] ;  /* 0x001b8c00012a7983 */ /* 0x000ee20000300800 */
[----:B------:R-:W-:-:S04]  /*1af450*/  IMAD.WIDE R16, R44, 0x4, R72 ;  /* 0x000000042c107825 */ /* 0x000fc800078e0248 */
[C---:B-1----:R-:W-:Y:S01]  /*1af460*/  IMAD.WIDE R2, R44.reuse, 0x4, R78 ;  /* 0x000000042c027825 */ /* 0x042fe200078e024e */
[----:B------:R-:W3:Y:S04]  /*1af470*/  LDL.LU R55, [R1+0x1b7c] ;  /* 0x001b7c0001377983 */ /* 0x000ee80000300800 */
[----:B------:R1:W-:Y:S04]  /*1af480*/  @P1 STG.E desc[UR40][R2.64], R65 ;  /* 0x0000004102001986 */ /* 0x0003e8000c101928 */
[----:B------:R-:W-:Y:S04]  /*1af490*/  @P6 STG.E desc[UR40][R8.64], R43 ;  /* 0x0000002b08006986 */ /* 0x000fe8000c101928 */
[----:B----4-:R4:W-:Y:S01]  /*1af4a0*/  @P5 STG.E desc[UR40][R10.64], R41 ;  /* 0x000000290a005986 */ /* 0x0109e2000c101928 */
[----:B-1----:R-:W-:-:S03]  /*1af4b0*/  IMAD.WIDE R2, R44, 0x4, R70 ;  /* 0x000000042c027825 */ /* 0x002fc600078e0246 */
[----:B----4-:R-:W4:Y:S04]  /*1af4c0*/  LDL.LU R41, [R1+0x1b5c] ;  /* 0x001b5c0001297983 */ /* 0x010f280000300800 */
[----:B------:R-:W4:Y:S01]  /*1af4d0*/  LDL.LU R44, [R1+0xadc] ;  /* 0x000adc00012c7983 */ /* 0x000f220000300800 */
[----:B------:R-:W-:Y:S02]  /*1af4e0*/  ISETP.LT.AND P4, PT, R0, UR34, !P2 ;  /* 0x0000002200007c0c */ /* 0x000fe4000d781270 */
[----:B------:R-:W-:Y:S02]  /*1af4f0*/  ISETP.LT.AND P2, PT, R252, UR34, !P2 ;  /* 0x00000022fc007c0c */ /* 0x000fe4000d741270 */
[----:B------:R-:W-:Y:S01]  /*1af500*/  ISETP.LT.AND P3, PT, R61, UR34, !P0 ;  /* 0x000000223d007c0c */ /* 0x000fe2000c761270 */
[----:B------:R-:W-:Y:S01]  /*1af510*/  IMAD.WIDE R8, R18, 0x4, R84 ;  /* 0x0000000412087825 */ /* 0x000fe200078e0254 */
[----:B------:R-:W-:-:S07]  /*1af520*/  ISETP.LT.AND P1, PT, R59, UR34, !P0 ;  /* 0x000000223b007c0c */ /* 0x000fce000c721270 */
[----:B------:R1:W-:Y:S01]  /*1af530*/  @P4 STG.E desc[UR40][R16.64], R40 ;  /* 0x0000002810004986 */ /* 0x0003e2000c101928 */
[----:B------:R-:W-:-:S03]  /*1af540*/  ISETP.LT.AND P4, PT, R60, UR34, !P0 ;  /* 0x000000223c007c0c */ /* 0x000fc6000c781270 */
[----:B------:R1:W-:Y:S01]  /*1af550*/  @P2 STG.E desc[UR40][R2.64], R64 ;  /* 0x0000004002002986 */ /* 0x0003e2000c101928 */
[----:B------:R-:W-:Y:S02]  /*1af560*/  ISETP.LT.AND P6, PT, R46, UR34, !P0 ;  /* 0x000000222e007c0c */ /* 0x000fe4000c7c1270 */
[----:B------:R-:W-:Y:S01]  /*1af570*/  ISETP.LT.AND P5, PT, R49, UR34, !P0 ;  /* 0x0000002231007c0c */ /* 0x000fe2000c7a1270 */
[----:B-1----:R-:W4:Y:S04]  /*1af580*/  LDL.LU R40, [R1+0x2ffc] ;  /* 0x002ffc0001287983 */ /* 0x002f280000300800 */
[----:B------:R-:W4:Y:S01]  /*1af590*/  LDL.LU R66, [R1+0x1b6c] ;  /* 0x001b6c0001427983 */ /* 0x000f220000300800 */
[----:B------:R-:W-:Y:S01]  /*1af5a0*/  IMAD.WIDE R2, R18, 0x4, R82 ;  /* 0x0000000412027825 */ /* 0x000fe200078e0252 */
[----:B------:R-:W-:-:S03]  /*1af5b0*/  ISETP.LT.AND P2, PT, R51, UR34, !P0 ;  /* 0x0000002233007c0c */ /* 0x000fc6000c741270 */
[----:B------:R-:W-:-:S04]  /*1af5c0*/  IMAD.WIDE R10, R18, 0x4, R78 ;  /* 0x00000004120a7825 */ /* 0x000fc800078e024e */
[----:B------:R-:W-:Y:S01]  /*1af5d0*/  IMAD.WIDE R16, R18, 0x4, R76 ;  /* 0x0000000412107825 */ /* 0x000fe200078e024c */
[----:B--2---:R1:W-:Y:S04]  /*1af5e0*/  @P3 STG.E desc[UR40][R8.64], R19 ;  /* 0x0000001308003986 */ /* 0x0043e8000c101928 */
[----:B------:R2:W-:Y:S01]  /*1af5f0*/  @P4 STG.E desc[UR40][R2.64], R63 ;  /* 0x0000003f02004986 */ /* 0x0005e2000c101928 */
[----:B------:R-:W-:-:S03]  /*1af600*/  ISETP.LT.AND P3, PT, R0, UR34, !P0 ;  /* 0x0000002200007c0c */ /* 0x000fc6000c761270 */
[----:B-1----:R-:W4:Y:S04]  /*1af610*/  LDL.LU R19, [R1+0x6e54] ;  /* 0x006e540001137983 */ /* 0x002f280000300800 */
[----:B------:R-:W4:Y:S04]  /*1af620*/  LDL.LU R43, [R1+0x1d10] ;  /* 0x001d1000012b7983 */ /* 0x000f280000300800 */
[----:B------:R-:W4:Y:S04]  /*1af630*/  LDL.LU R64, [R1+0x1d60] ;  /* 0x001d600001407983 */ /* 0x000f280000300800 */
[----:B--2---:R-:W2:Y:S01]  /*1af640*/  LDL.LU R63, [R1+0x1d40] ;  /* 0x001d4000013f7983 */ /* 0x004ea20000300800 */
[----:B------:R-:W-:-:S04]  /*1af650*/  IMAD.WIDE R8, R18, 0x4, R80 ;  /* 0x0000000412087825 */ /* 0x000fc800078e0250 */
[C---:B------:R-:W-:Y:S01]  /*1af660*/  IMAD.WIDE R2, R18.reuse, 0x4, R74 ;  /* 0x0000000412027825 */ /* 0x040fe200078e024a */
[----:B------:R1:W-:Y:S04]  /*1af670*/  @P1 STG.E desc[UR40][R8.64], R62 ;  /* 0x0000003e08001986 */ /* 0x0003e8000c101928 */
[----:B---3--:R3:W-:Y:S04]  /*1af680*/  @P6 STG.E desc[UR40][R10.64], R42 ;  /* 0x0000002a0a006986 */ /* 0x0087e8000c101928 */
[----:B------:R3:W-:Y:S04]  /*1af690*/  @P5 STG.E desc[UR40][R16.64], R55 ;  /* 0x0000003710005986 */ /* 0x0007e8000c101928 */
[----:B-1----:R-:W2:Y:S04]  /*1af6a0*/  LDL.LU R62, [R1+0x1d30] ;  /* 0x001d3000013e7983 */ /* 0x002ea80000300800 */
[----:B---3--:R-:W3:Y:S01]  /*1af6b0*/  LDL.LU R42, [R1+0x1d00] ;  /* 0x001d0000012a7983 */ /* 0x008ee20000300800 */
[----:B------:R-:W-:-:S03]  /*1af6c0*/  IMAD.WIDE R8, R18, 0x4, R72 ;  /* 0x0000000412087825 */ /* 0x000fc600078e0248 */
[----:B------:R-:W3:Y:S04]  /*1af6d0*/  LDL.LU R55, [R1+0x3000] ;  /* 0x0030000001377983 */ /* 0x000ee80000300800 */
[----:B------:R-:W3:Y:S04]  /*1af6e0*/  LDL.LU R65, [R1+0x1d20] ;  /* 0x001d200001417983 */ /* 0x000ee80000300800 */
[----:B----4-:R1:W-:Y:S04]  /*1af6f0*/  @P2 STG.E desc[UR40][R2.64], R41 ;  /* 0x0000002902002986 */ /* 0x0103e8000c101928 */
[----:B------:R4:W-:Y:S04]  /*1af700*/  @P3 STG.E desc[UR40][R8.64], R44 ;  /* 0x0000002c08003986 */ /* 0x0009e8000c101928 */
[----:B-1----:R-:W3:Y:S04]  /*1af710*/  LDL.LU R41, [R1+0x1ce0] ;  /* 0x001ce00001297983 */ /* 0x002ee80000300800 */
[----:B----4-:R-:W4:Y:S01]  /*1af720*/  LDL.LU R44, [R1+0x1cf0] ;  /* 0x001cf000012c7983 */ /* 0x010f220000300800 */
[----:B------:R-:W-:-:S03]  /*1af730*/  IMAD.WIDE R2, R18, 0x4, R70 ;  /* 0x0000000412027825 */ /* 0x000fc600078e0246 */
[----:B------:R-:W4:Y:S01]  /*1af740*/  LDL.LU R18, [R1+0x1cd0] ;  /* 0x001cd00001127983 */ /* 0x000f220000300800 */
[----:B------:R-:W-:Y:S02]  /*1af750*/  ISETP.GE.AND P4, PT, R45, UR5, PT ;  /* 0x000000052d007c0c */ /* 0x000fe4000bf86270 */
[----:B------:R-:W-:Y:S02]  /*1af760*/  ISETP.LT.AND P0, PT, R252, UR34, !P0 ;  /* 0x00000022fc007c0c */ /* 0x000fe4000c701270 */
[----:B------:R-:W-:Y:S02]  /*1af770*/  ISETP.LT.AND P1, PT, R61, UR34, !P4 ;  /* 0x000000223d007c0c */ /* 0x000fe4000e721270 */
[----:B------:R-:W-:Y:S02]  /*1af780*/  ISETP.LT.AND P6, PT, R60, UR34, !P4 ;  /* 0x000000223c007c0c */ /* 0x000fe4000e7c1270 */
[----:B------:R-:W-:Y:S02]  /*1af790*/  ISETP.LT.AND P5, PT, R59, UR34, !P4 ;  /* 0x000000223b007c0c */ /* 0x000fe4000e7a1270 */
[----:B------:R-:W-:Y:S01]  /*1af7a0*/  ISETP.LT.AND P3, PT, R46, UR34, !P4 ;  /* 0x000000222e007c0c */ /* 0x000fe2000e761270 */
[----:B------:R-:W-:-:S04]  /*1af7b0*/  IMAD.WIDE R8, R40, 0x4, R84 ;  /* 0x0000000428087825 */ /* 0x000fc800078e0254 */
[----:B------:R-:W-:-:S04]  /*1af7c0*/  IMAD.WIDE R10, R40, 0x4, R82 ;  /* 0x00000004280a7825 */ /* 0x000fc800078e0252 */
[C---:B------:R-:W-:Y:S01]  /*1af7d0*/  IMAD.WIDE R16, R40.reuse, 0x4, R80 ;  /* 0x0000000428107825 */ /* 0x040fe200078e0250 */
[----:B------:R-:W-:Y:S01]  /*1af7e0*/  ISETP.LT.AND P2, PT, R49, UR34, !P4 ;  /* 0x0000002231007c0c */ /* 0x000fe2000e741270 */
[----:B------:R1:W-:Y:S02]  /*1af7f0*/  @P0 STG.E desc[UR40][R2.64], R66 ;  /* 0x0000004202000986 */ /* 0x0003e4000c101928 */
[----:B-1----:R-:W-:Y:S01]  /*1af800*/  IMAD.WIDE R2, R40, 0x4, R78 ;  /* 0x0000000428027825 */ /* 0x002fe200078e024e */
[----:B------:R-:W-:Y:S01]  /*1af810*/  ISETP.GE.AND P0, PT, R19, UR5, PT ;  /* 0x0000000513007c0c */ /* 0x000fe2000bf06270 */
[----:B------:R1:W-:Y:S04]  /*1af820*/  @P1 STG.E desc[UR40][R8.64], R43 ;  /* 0x0000002b08001986 */ /* 0x0003e8000c101928 */
[----:B------:R-:W4:Y:S04]  /*1af830*/  LDL.LU R19, [R1+0x3004] ;  /* 0x0030040001137983 */ /* 0x000f280000300800 */
[----:B------:R2:W-:Y:S04]  /*1af840*/  @P6 STG.E desc[UR40][R10.64], R64 ;  /* 0x000000400a006986 */ /* 0x0005e8000c101928 */
[----:B--2---:R2:W-:Y:S01]  /*1af850*/  @P5 STG.E desc[UR40][R16.64], R63 ;  /* 0x0000003f10005986 */ /* 0x0045e2000c101928 */
[----:B------:R-:W-:-:S02]  /*1af860*/  ISETP.LT.AND P5, PT, R51, UR34, !P4 ;  /* 0x0000002233007c0c */ /* 0x000fc4000e7a1270 */
[----:B------:R-:W-:Y:S02]  /*1af870*/  ISETP.LT.AND P1, PT, R0, UR34, !P4 ;  /* 0x0000002200007c0c */ /* 0x000fe4000e721270 */
[----:B------:R-:W-:Y:S01]  /*1af880*/  ISETP.LT.AND P4, PT, R252, UR34, !P4 ;  /* 0x00000022fc007c0c */ /* 0x000fe2000e781270 */
[----:B-1----:R-:W4:Y:S04]  /*1af890*/  LDL.LU R43, [R1+0x6e58] ;  /* 0x006e5800012b7983 */ /* 0x002f280000300800 */
[----:B------:R-:W4:Y:S04]  /*1af8a0*/  LDL.LU R64, [R1+0x1cc0] ;  /* 0x001cc00001407983 */ /* 0x000f280000300800 */
[----:B--2---:R-:W2:Y:S01]  /*1af8b0*/  LDL.LU R63, [R1+0x1ca0] ;  /* 0x001ca000013f7983 */ /* 0x004ea20000300800 */
[----:B------:R-:W-:Y:S01]  /*1af8c0*/  IMAD.WIDE R8, R40, 0x4, R76 ;  /* 0x0000000428087825 */ /* 0x000fe200078e024c */
[----:B------:R-:W-:-:S03]  /*1af8d0*/  ISETP.LT.AND P6, PT, R61, UR34, !P0 ;  /* 0x000000223d007c0c */ /* 0x000fc6000c7c1270 */
[----:B------:R-:W-:Y:S01]  /*1af8e0*/  IMAD.WIDE R10, R40, 0x4, R70 ;  /* 0x00000004280a7825 */ /* 0x000fe200078e0246 */
[----:B------:R1:W-:Y:S04]  /*1af8f0*/  @P3 STG.E desc[UR40][R2.64], R62 ;  /* 0x0000003e02003986 */ /* 0x0003e8000c101928 */
[----:B---3--:R3:W-:Y:S01]  /*1af900*/  @P2 STG.E desc[UR40][R8.64], R42 ;  /* 0x0000002a08002986 */ /* 0x0087e2000c101928 */
[----:B------:R-:W-:-:S04]  /*1af910*/  IMAD.WIDE R16, R55, 0x4, R84 ;  /* 0x0000000437107825 */ /* 0x000fc800078e0254 */
[C---:B-1----:R-:W-:Y:S01]  /*1af920*/  IMAD.WIDE R2, R40.reuse, 0x4, R74 ;  /* 0x0000000428027825 */ /* 0x042fe200078e024a */
[----:B------:R-:W2:Y:S03]  /*1af930*/  LDL.LU R62, [R1+0x1c90] ;  /* 0x001c9000013e7983 */ /* 0x000ea60000300800 */
[----:B---3--:R-:W-:Y:S01]  /*1af940*/  IMAD.WIDE R8, R40, 0x4, R72 ;  /* 0x0000000428087825 */ /* 0x008fe200078e0248 */
[----:B------:R-:W3:Y:S04]  /*1af950*/  LDL.LU R42, [R1+0x1c60] ;  /* 0x001c6000012a7983 */ /* 0x000ee80000300800 */
[----:B------:R-:W3:Y:S04]  /*1af960*/  LDL.LU R40, [R1+0x1c70] ;  /* 0x001c700001287983 */ /* 0x000ee80000300800 */
[----:B------:R-:W-:Y:S04]  /*1af970*/  @P5 STG.E desc[UR40][R2.64], R65 ;  /* 0x0000004102005986 */ /* 0x000fe8000c101928 */
[----:B------:R1:W-:Y:S04]  /*1af980*/  @P1 STG.E desc[UR40][R8.64], R41 ;  /* 0x0000002908001986 */ /* 0x0003e8000c101928 */
[----:B----4-:R4:W-:Y:S04]  /*1af990*/  @P4 STG.E desc[UR40][R10.64], R44 ;  /* 0x0000002c0a004986 */ /* 0x0109e8000c101928 */
[----:B------:R4:W-:Y:S04]  /*1af9a0*/  @P6 STG.E desc[UR40][R16.64], R18 ;  /* 0x0000001210006986 */ /* 0x0009e8000c101928 */
[----:B-1----:R-:W3:Y:S04]  /*1af9b0*/  LDL.LU R41, [R1+0x1c50] ;  /* 0x001c500001297983 */ /* 0x002ee80000300800 */
[----:B----4-:R-:W4:Y:S04]  /*1af9c0*/  LDL.LU R44, [R1+0x1bf0] ;  /* 0x001bf000012c7983 */ /* 0x010f280000300800 */
[----:B------:R-:W4:Y:S01]  /*1af9d0*/  LDL.LU R18, [R1+0x1d14] ;  /* 0x001d140001127983 */ /* 0x000f220000300800 */
[----:B------:R-:W-:-:S02]  /*1af9e0*/  ISETP.LT.AND P3, PT, R60, UR34, !P0 ;  /* 0x000000223c007c0c */ /* 0x000fc4000c761270 */
[----:B------:R-:W-:Y:S01]  /*1af9f0*/  ISETP.LT.AND P2, PT, R59, UR34, !P0 ;  /* 0x000000223b007c0c */ /* 0x000fe2000c741270 */
[----:B------:R-:W-:Y:S01]  /*1afa00*/  IMAD.WIDE R2, R55, 0x4, R82 ;  /* 0x0000000437027825 */ /* 0x000fe200078e0252 */
[----:B------:R-:W-:-:S03]  /*1afa10*/  ISETP.LT.AND P4, PT, R46, UR34, !P0 ;  /* 0x000000222e007c0c */ /* 0x000fc6000c781270 */
[----:B------:R-:W-:Y:S01]  /*1afa20*/  IMAD.WIDE R8, R55, 0x4, R80 ;  /* 0x0000000437087825 */ /* 0x000fe200078e0250 */
[----:B------:R-:W-:Y:S02]  /*1afa30*/  ISETP.LT.AND P6, PT, R49, UR34, !P0 ;  /* 0x0000002231007c0c */ /* 0x000fe4000c7c1270 */
[----:B------:R-:W-:Y:S01]  /*1afa40*/  ISETP.LT.AND P5, PT, R51, UR34, !P0 ;  /* 0x0000002233007c0c */ /* 0x000fe2000c7a1270 */
[----:B------:R-:W-:Y:S01]  /*1afa50*/  IMAD.WIDE R10, R55, 0x4, R74 ;  /* 0x00000004370a7825 */ /* 0x000fe200078e024a */
[----:B------:R-:W-:Y:S01]  /*1afa60*/  ISETP.GE.AND P1, PT, R43, UR5, PT ;  /* 0x000000052b007c0c */ /* 0x000fe2000bf26270 */
[----:B------:R1:W-:Y:S04]  /*1afa70*/  @P3 STG.E desc[UR40][R2.64], R64 ;  /* 0x0000004002003986 */ /* 0x0003e8000c101928 */
[----:B------:R-:W4:Y:S04]  /*1afa80*/  LDL.LU R43, [R1+0x1d64] ;  /* 0x001d6400012b7983 */ /* 0x000f280000300800 */
[----:B--2---:R2:W-:Y:S04]  /*1afa90*/  @P2 STG.E desc[UR40][R8.64], R63 ;  /* 0x0000003f08002986 */ /* 0x0045e8000c101928 */
[----:B------:R-:W4:Y:S01]  /*1afaa0*/  LDL.LU R17, [R1+0x6e5c] ;  /* 0x006e5c0001117983 */ /* 0x000f220000300800 */
[----:B------:R-:W-:-:S02]  /*1afab0*/  ISETP.LT.AND P2, PT, R0, UR34, !P0 ;  /* 0x0000002200007c0c */ /* 0x000fc4000c741270 */
[----:B------:R-:W-:Y:S02]  /*1afac0*/  ISETP.LT.AND P0, PT, R252, UR34, !P0 ;  /* 0x00000022fc007c0c */ /* 0x000fe4000c701270 */
[----:B------:R-:W-:Y:S01]  /*1afad0*/  ISETP.LT.AND P3, PT, R61, UR34, !P1 ;  /* 0x000000223d007c0c */ /* 0x000fe2000cf61270 */
[----:B-1----:R-:W4:Y:S04]  /*1afae0*/  LDL.LU R64, [R1+0x1d44] ;  /* 0x001d440001407983 */ /* 0x002f280000300800 */
[----:B--2---:R-:W2:Y:S01]  /*1afaf0*/  LDL.LU R63, [R1+0x1d34] ;  /* 0x001d3400013f7983 */ /* 0x004ea20000300800 */
[----:B------:R-:W-:-:S04]  /*1afb00*/  IMAD.WIDE R2, R55, 0x4, R78 ;  /* 0x0000000437027825 */ /* 0x000fc800078e024e */
[C---:B------:R-:W-:Y:S01]  /*1afb10*/  IMAD.WIDE R8, R55.reuse, 0x4, R76 ;  /* 0x0000000437087825 */ /* 0x040fe200078e024c */
[----:B------:R1:W-:Y:S04]  /*1afb20*/  @P4 STG.E desc[UR40][R2.64], R62 ;  /* 0x0000003e02004986 */ /* 0x0003e8000c101928 */
[----:B---3--:R3:W-:Y:S04]  /*1afb30*/  @P6 STG.E desc[UR40][R8.64], R42 ;  /* 0x0000002a08006986 */ /* 0x0087e8000c101928 */
[----:B------:R3:W-:Y:S01]  /*1afb40*/  @P5 STG.E desc[UR40][R10.64], R40 ;  /* 0x000000280a005986 */ /* 0x0007e2000c101928 */
[----:B-1----:R-:W-:-:S03]  /*1afb50*/  IMAD.WIDE R2, R55, 0x4, R72 ;  /* 0x0000000437027825 */ /* 0x002fc600078e0248 */
[----:B------:R-:W2:Y:S01]  /*1afb60*/  LDL.LU R62, [R1+0x1d04] ;  /* 0x001d0400013e7983 */ /* 0x000ea20000300800 */
[----:B---3--:R-:W-:-:S03]  /*1afb70*/  IMAD.WIDE R8, R55, 0x4, R70 ;  /* 0x0000000437087825 */ /* 0x008fc600078e0246 */
[----:B------:R-:W3:Y:S04]  /*1afb80*/  LDL.LU R40, [R1+0x1d24] ;  /* 0x001d240001287983 */ /* 0x000ee80000300800 */
[----:B------:R-:W3:Y:S04]  /*1afb90*/  LDL.LU R55, [R1+0x1ce4] ;  /* 0x001ce40001377983 */ /* 0x000ee80000300800 */
[----:B------:R-:W3:Y:S04]  /*1afba0*/  LDL.LU R42, [R1+0x3008] ;  /* 0x00300800012a7983 */ /* 0x000ee80000300800 */
[----:B------:R-:W-:Y:S01]  /*1afbb0*/  @P2 STG.E desc[UR40][R2.64], R41 ;  /* 0x0000002902002986 */ /* 0x000fe2000c101928 */
[----:B------:R-:W-:-:S03]  /*1afbc0*/  IMAD.WIDE R10, R19, 0x4, R84 ;  /* 0x00000004130a7825 */ /* 0x000fc600078e0254 */
[----:B----4-:R1:W-:Y:S04]  /*1afbd0*/  @P0 STG.E desc[UR40][R8.64], R44 ;  /* 0x0000002c08000986 */ /* 0x0103e8000c101928 */
        /* <DEDUP_REMOVED lines=14> */
[----:B------:R-:W4:Y:S01]  /*1afcc0*/  LDL.LU R65, [R1+0x1ca4] ;  /* 0x001ca40001417983 */ /* 0x000f220000300800 */
[----:B------:R-:W-:-:S03]  /*1afcd0*/  ISETP.LT.AND P1, PT, R252, UR34, !P1 ;  /* 0x00000022fc007c0c */ /* 0x000fc6000cf21270 */
[----:B------:R1:W-:Y:S01]  /*1afce0*/  @P4 STG.E desc[UR40][R2.64], R43 ;  /* 0x0000002b02004986 */ /* 0x0003e2000c101928 */
[----:B------:R-:W-:-:S03]  /*1afcf0*/  ISETP.GE.AND P4, PT, R17, UR5, PT ;  /* 0x0000000511007c0c */ /* 0x000fc6000bf86270 */
[----:B------:R2:W-:Y:S04]  /*1afd00*/  @P5 STG.E desc[UR40][R8.64], R64 ;  /* 0x0000004008005986 */ /* 0x0005e8000c101928 */
[----:B--2---:R2:W-:Y:S01]  /*1afd10*/  @P6 STG.E desc[UR40][R10.64], R63 ;  /* 0x0000003f0a006986 */ /* 0x0045e2000c101928 */
[----:B-1----:R-:W-:Y:S01]  /*1afd20*/  IMAD.WIDE R2, R19, 0x4, R76 ;  /* 0x0000000413027825 */ /* 0x002fe200078e024c */
[----:B------:R-:W-:Y:S02]  /*1afd30*/  ISETP.LT.AND P5, PT, R61, UR34, !P4 ;  /* 0x000000223d007c0c */ /* 0x000fe4000e7a1270 */
[----:B------:R-:W-:Y:S01]  /*1afd40*/  ISETP.LT.AND P6, PT, R60, UR34, !P4 ;  /* 0x000000223c007c0c */ /* 0x000fe2000e7c1270 */
[----:B------:R-:W4:Y:S04]  /*1afd50*/  LDL.LU R64, [R1+0x1c94] ;  /* 0x001c940001407983 */ /* 0x000f280000300800 */
[----:B--2---:R-:W2:Y:S01]  /*1afd60*/  LDL.LU R63, [R1+0x1c64] ;  /* 0x001c6400013f7983 */ /* 0x004ea20000300800 */
[----:B------:R-:W-:-:S04]  /*1afd70*/  IMAD.WIDE R8, R19, 0x4, R74 ;  /* 0x0000000413087825 */ /* 0x000fc800078e024a */
[C---:B------:R-:W-:Y:S01]  /*1afd80*/  IMAD.WIDE R10, R19.reuse, 0x4, R72 ;  /* 0x00000004130a7825 */ /* 0x040fe200078e0248 */
[----:B------:R1:W-:Y:S04]  /*1afd90*/  @P3 STG.E desc[UR40][R2.64], R62 ;  /* 0x0000003e02003986 */ /* 0x0003e8000c101928 */
[----:B---3--:R-:W-:Y:S04]  /*1afda0*/  @P0 STG.E desc[UR40][R8.64], R40 ;  /* 0x0000002808000986 */ /* 0x008fe8000c101928 */
[----:B------:R3:W-:Y:S01]  /*1afdb0*/  @P2 STG.E desc[UR40][R10.64], R55 ;  /* 0x000000370a002986 */ /* 0x0007e2000c101928 */
[----:B-1----:R-:W-:-:S03]  /*1afdc0*/  IMAD.WIDE R2, R19, 0x4, R70 ;  /* 0x0000000413027825 */ /* 0x002fc600078e0246 */
[----:B------:R-:W2:Y:S04]  /*1afdd0*/  LDL.LU R62, [R1+0x1c74] ;  /* 0x001c7400013e7983 */ /* 0x000ea80000300800 */
[----:B---3--:R-:W3:Y:S04]  /*1afde0*/  LDL.LU R55, [R1+0x1c54] ;  /* 0x001c540001377983 */ /* 0x008ee80000300800 */
[----:B------:R-:W3:Y:S04]  /*1afdf0*/  LDL.LU R19, [R1+0x1bf4] ;  /* 0x001bf40001137983 */ /* 0x000ee80000300800 */
[----:B------:R-:W3:Y:S01]  /*1afe00*/  LDL.LU R40, [R1+0x300c] ;  /* 0x00300c0001287983 */ /* 0x000ee20000300800 */
[----:B------:R-:W-:-:S04]  /*1afe10*/  IMAD.WIDE R8, R42, 0x4, R84 ;  /* 0x000000042a087825 */ /* 0x000fc800078e0254 */
[----:B------:R-:W-:Y:S01]  /*1afe20*/  IMAD.WIDE R10, R42, 0x4, R82 ;  /* 0x000000042a0a7825 */ /* 0x000fe200078e0252 */
[----:B------:R1:W-:Y:S01]  /*1afe30*/  @P1 STG.E desc[UR40][R2.64], R44 ;  /* 0x0000002c02001986 */ /* 0x0003e2000c101928 */
[----:B------:R-:W-:-:S03]  /*1afe40*/  ISETP.GE.AND P1, PT, R16, UR5, PT ;  /* 0x0000000510007c0c */ /* 0x000fc6000bf26270 */
[----:B------:R4:W-:Y:S04]  /*1afe50*/  @P5 STG.E desc[UR40][R8.64], R41 ;  /* 0x0000002908005986 */ /* 0x0009e8000c101928 */
[----:B----4-:R4:W-:Y:S04]  /*1afe60*/  @P6 STG.E desc[UR40][R10.64], R18 ;  /* 0x000000120a006986 */ /* 0x0109e8000c101928 */
[----:B-1----:R-:W3:Y:S04]  /*1afe70*/  LDL.LU R44, [R1+0x3010] ;  /* 0x00301000012c7983 */ /* 0x002ee80000300800 */
[----:B------:R-:W3:Y:S04]  /*1afe80*/  LDL.LU R16, [R1+0x6e64] ;  /* 0x006e640001107983 */ /* 0x000ee80000300800 */
        /* <DEDUP_REMOVED lines=12> */
[----:B------:R1:W-:Y:S01]  /*1aff50*/  @P0 STG.E desc[UR40][R2.64], R65 ;  /* 0x0000004102000986 */ /* 0x0003e2000c101928 */
[----:B------:R-:W-:Y:S01]  /*1aff60*/  ISETP.LT.AND P0, PT, R59, UR34, !P1 ;  /* 0x000000223b007c0c */ /* 0x000fe2000cf01270 */
[----:B-1----:R-:W-:Y:S02]  /*1aff70*/  IMAD.WIDE R2, R42, 0x4, R74 ;  /* 0x000000042a027825 */ /* 0x002fe400078e024a */
[----:B------:R1:W-:Y:S04]  /*1aff80*/  @P2 STG.E desc[UR40][R8.64], R64 ;  /* 0x0000004008002986 */ /* 0x0003e8000c101928 */
[----:B--2---:R2:W-:Y:S01]  /*1aff90*/  @P3 STG.E desc[UR40][R10.64], R63 ;  /* 0x0000003f0a003986 */ /* 0x0045e2000c101928 */
[----:B------:R-:W-:-:S02]  /*1affa0*/  ISETP.LT.AND P3, PT, R61, UR34, !P1 ;  /* 0x000000223d007c0c */ /* 0x000fc4000cf61270 */
[----:B------:R-:W-:Y:S01]  /*1affb0*/  ISETP.LT.AND P2, PT, R60, UR34, !P1 ;  /* 0x000000223c007c0c */ /* 0x000fe2000cf41270 */
[----:B-1----:R-:W-:-:S04]  /*1affc0*/  IMAD.WIDE R8, R42, 0x4, R72 ;  /* 0x000000042a087825 */ /* 0x002fc800078e0248 */
[----:B--2---:R-:W-:Y:S01]  /*1affd0*/  IMAD.WIDE R10, R42, 0x4, R70 ;  /* 0x000000042a0a7825 */ /* 0x004fe200078e0246 */
[----:B------:R-:W2:Y:S04]  /*1affe0*/  LDL.LU R64, [R1+0x1d38] ;  /* 0x001d380001407983 */ /* 0x000ea80000300800 */
[----:B------:R-:W2:Y:S04]  /*1afff0*/  LDL.LU R42, [R1+0x1d08] ;  /* 0x001d0800012a7983 */ /* 0x000ea80000300800 */
[----:B------:R-:W2:Y:S04]  /*1b0000*/  LDL.LU R66, [R1+0x1d28] ;  /* 0x001d280001427983 */ /* 0x000ea80000300800 */
[----:B------:R-:W2:Y:S04]  /*1b0010*/  LDL.LU R65, [R1+0x1ce8] ;  /* 0x001ce80001417983 */ /* 0x000ea80000300800 */
[----:B------:R-:W2:Y:S04]  /*1b0020*/  LDL.LU R63, [R1+0x1cf8] ;  /* 0x001cf800013f7983 */ /* 0x000ea80000300800 */
[----:B------:R1:W-:Y:S04]  /*1b0030*/  @P6 STG.E desc[UR40][R2.64], R62 ;  /* 0x0000003e02006986 */ /* 0x0003e8000c101928 */
[----:B---3--:R3:W-:Y:S04]  /*1b0040*/  @P5 STG.E desc[UR40][R8.64], R55 ;  /* 0x0000003708005986 */ /* 0x0087e8000c101928 */
[----:B------:R3:W-:Y:S01]  /*1b0050*/  @P4 STG.E desc[UR40][R10.64], R19 ;  /* 0x000000130a004986 */ /* 0x0007e2000c101928 */
[----:B-1----:R-:W-:-:S03]  /*1b0060*/  IMAD.WIDE R2, R40, 0x4, R84 ;  /* 0x0000000428027825 */ /* 0x002fc600078e0254 */
[----:B------:R-:W2:Y:S01]  /*1b0070*/  LDL.LU R62, [R1+0x1cd8] ;  /* 0x001cd800013e7983 */ /* 0x000ea20000300800 */
[----:B---3--:R-:W-:-:S04]  /*1b0080*/  IMAD.WIDE R8, R40, 0x4, R82 ;  /* 0x0000000428087825 */ /* 0x008fc800078e0252 */
[----:B------:R-:W-:Y:S01]  /*1b0090*/  IMAD.WIDE R10, R40, 0x4, R80 ;  /* 0x00000004280a7825 */ /* 0x000fe200078e0250 */
[----:B------:R-:W3:Y:S04]  /*1b00a0*/  LDL.LU R55, [R1+0x1cc8] ;  /* 0x001cc80001377983 */ /* 0x000ee80000300800 */
[----:B------:R-:W3:Y:S04]  /*1b00b0*/  LDL.LU R19, [R1+0x3014] ;  /* 0x0030140001137983 */ /* 0x000ee80000300800 */
[----:B------:R-:W-:Y:S04]  /*1b00c0*/  @P3 STG.E desc[UR40][R2.64], R43 ;  /* 0x0000002b02003986 */ /* 0x000fe8000c101928 */
[----:B------:R1:W-:Y:S04]  /*1b00d0*/  @P2 STG.E desc[UR40][R8.64], R41 ;  /* 0x0000002908002986 */ /* 0x0003e8000c101928 */
[----:B----4-:R4:W-:Y:S04]  /*1b00e0*/  @P0 STG.E desc[UR40][R10.64], R18 ;  /* 0x000000120a000986 */ /* 0x0109e8000c101928 */
[----:B-1----:R-:W3:Y:S04]  /*1b00f0*/  LDL.LU R41, [R1+0x6e68] ;  /* 0x006e680001297983 */ /* 0x002ee80000300800 */
[----:B----4-:R-:W4:Y:S01]  /*1b0100*/  LDL.LU R18, [R1+0x1ca8] ;  /* 0x001ca80001127983 */ /* 0x010f220000300800 */
[----:B------:R-:W-:-:S02]  /*1b0110*/  ISETP.LT.AND P6, PT, R46, UR34, !P1 ;  /* 0x000000222e007c0c */ /* 0x000fc4000cfc1270 */
[----:B------:R-:W-:Y:S02]  /*1b0120*/  ISETP.LT.AND P5, PT, R49, UR34, !P1 ;  /* 0x0000002231007c0c */ /* 0x000fe4000cfa1270 */
[----:B------:R-:W-:Y:S01]  /*1b0130*/  ISETP.GE.AND P4, PT, R16, UR5, PT ;  /* 0x0000000510007c0c */ /* 0x000fe2000bf86270 */
[----:B------:R-:W-:Y:S01]  /*1b0140*/  IMAD.WIDE R2, R40, 0x4, R78 ;  /* 0x0000000428027825 */ /* 0x000fe200078e024e */
[----:B------:R-:W-:-:S03]  /*1b0150*/  ISETP.LT.AND P0, PT, R51, UR34, !P1 ;  /* 0x0000002233007c0c */ /* 0x000fc6000cf01270 */
[----:B------:R-:W-:Y:S01]  /*1b0160*/  IMAD.WIDE R8, R40, 0x4, R76 ;  /* 0x0000000428087825 */ /* 0x000fe200078e024c */
[----:B------:R-:W-:Y:S02]  /*1b0170*/  ISETP.LT.AND P2, PT, R0, UR34, !P1 ;  /* 0x0000002200007c0c */ /* 0x000fe4000cf41270 */
[----:B------:R-:W-:Y:S02]  /*1b0180*/  ISETP.LT.AND P1, PT, R252, UR34, !P1 ;  /* 0x00000022fc007c0c */ /* 0x000fe4000cf21270 */
[----:B------:R-:W-:Y:S01]  /*1b0190*/  ISETP.LT.AND P3, PT, R61, UR34, !P4 ;  /* 0x000000223d007c0c */ /* 0x000fe2000e761270 */
[----:B------:R-:W4:Y:S01]  /*1b01a0*/  LDL.LU R43, [R1+0x1c98] ;  /* 0x001c9800012b7983 */ /* 0x000f220000300800 */
[----:B------:R-:W-:-:S04]  /*1b01b0*/  IMAD.WIDE R16, R40, 0x4, R74 ;  /* 0x0000000428107825 */ /* 0x000fc800078e024a */
[----:B------:R-:W-:Y:S01]  /*1b01c0*/  IMAD.WIDE R10, R40, 0x4, R72 ;  /* 0x00000004280a7825 */ /* 0x000fe200078e0248 */
[----:B--2---:R1:W-:Y:S04]  /*1b01d0*/  @P6 STG.E desc[UR40][R2.64], R64 ;  /* 0x0000004002006986 */ /* 0x0043e8000c101928 */
[----:B------:R2:W-:Y:S01]  /*1b01e0*/  @P5 STG.E desc[UR40][R8.64], R42 ;  /* 0x0000002a08005986 */ /* 0x0005e2000c101928 */
[----:B------:R-:W-:Y:S02]  /*1b01f0*/  ISETP.LT.AND P6, PT, R60, UR34, !P4 ;  /* 0x000000223c007c0c */ /* 0x000fe4000e7c1270 */
[----:B------:R-:W-:Y:S01]  /*1b0200*/  ISETP.LT.AND P5, PT, R59, UR34, !P4 ;  /* 0x000000223b007c0c */ /* 0x000fe2000e7a1270 */
[----:B------:R2:W-:Y:S04]  /*1b0210*/  @P0 STG.E desc[UR40][R16.64], R66 ;  /* 0x0000004210000986 */ /* 0x0005e8000c101928 */
[----:B-1----:R-:W4:Y:S01]  /*1b0220*/  LDL.LU R64, [R1+0x1c68] ;  /* 0x001c680001407983 */ /* 0x002f220000300800 */
[----:B--2---:R-:W-:-:S03]  /*1b0230*/  IMAD.WIDE R8, R40, 0x4, R70 ;  /* 0x0000000428087825 */ /* 0x004fc600078e0246 */
[----:B------:R-:W2:Y:S04]  /*1b0240*/  LDL.LU R42, [R1+0x1c78] ;  /* 0x001c7800012a7983 */ /* 0x000ea80000300800 */
[----:B------:R-:W2:Y:S01]  /*1b0250*/  LDL.LU R40, [R1+0x1c58] ;  /* 0x001c580001287983 */ /* 0x000ea20000300800 */
[----:B------:R-:W-:-:S03]  /*1b0260*/  IMAD.WIDE R2, R44, 0x4, R84 ;  /* 0x000000042c027825 */ /* 0x000fc600078e0254 */
[----:B------:R-:W-:Y:S04]  /*1b0270*/  @P2 STG.E desc[UR40][R10.64], R65 ;  /* 0x000000410a002986 */ /* 0x000fe8000c101928 */
[----:B------:R1:W-:Y:S01]  /*1b0280*/  @P1 STG.E desc[UR40][R8.64], R63 ;  /* 0x0000003f08001986 */ /* 0x0003e2000c101928 */
[----:B------:R-:W-:-:S03]  /*1b0290*/  IMAD.WIDE R16, R44, 0x4, R82 ;  /* 0x000000042c107825 */ /* 0x000fc600078e0252 */
[----:B------:R3:W-:Y:S04]  /*1b02a0*/  @P3 STG.E desc[UR40][R2.64], R62 ;  /* 0x0000003e02003986 */ /* 0x0007e8000c101928 */
[----:B---3--:R3:W-:Y:S04]  /*1b02b0*/  @P6 STG.E desc[UR40][R16.64], R55 ;  /* 0x0000003710006986 */ /* 0x0087e8000c101928 */
[----:B-1----:R-:W2:Y:S04]  /*1b02c0*/  LDL.LU R63, [R1+0x1bf8] ;  /* 0x001bf800013f7983 */ /* 0x002ea80000300800 */
[----:B------:R-:W2:Y:S01]  /*1b02d0*/  LDL.LU R62, [R1+0x1d1c] ;  /* 0x001d1c00013e7983 */ /* 0x000ea20000300800 */
[----:B------:R-:W-:-:S03]  /*1b02e0*/  IMAD.WIDE R2, R44, 0x4, R80 ;  /* 0x000000042c027825 */ /* 0x000fc600078e0250 */
[----:B------:R-:W2:Y:S04]  /*1b02f0*/  LDL.LU R65, [R1+0x1d6c] ;  /* 0x001d6c0001417983 */ /* 0x000ea80000300800 */
[----:B------:R-:W2:Y:S01]  /*1b0300*/  LDL.LU R45, [R1+0x6e6c] ;  /* 0x006e6c00012d7983 */ /* 0x000ea20000300800 */
[----:B------:R-:W-:-:S03]  /*1b0310*/  ISETP.GE.AND P0, PT, R41, UR5, PT ;  /* 0x0000000529007c0c */ /* 0x000fc6000bf06270 */
[----:B----4-:R1:W-:Y:S04]  /*1b0320*/  @P5 STG.E desc[UR40][R2.64], R18 ;  /* 0x0000001202005986 */ /* 0x0103e8000c101928 */
[----:B------:R-:W4:Y:S04]  /*1b0330*/  LDL.LU R41, [R1+0x1d4c] ;  /* 0x001d4c0001297983 */ /* 0x000f280000300800 */
[----:B---3--:R-:W3:Y:S04]  /*1b0340*/  LDL.LU R55, [R1+0x1d3c] ;  /* 0x001d3c0001377983 */ /* 0x008ee80000300800 */
[----:B-1----:R-:W3:Y:S01]  /*1b0350*/  LDL.LU R18, [R1+0x1d0c] ;  /* 0x001d0c0001127983 */ /* 0x002ee20000300800 */
[----:B------:R-:W-:-:S02]  /*1b0360*/  ISETP.LT.AND P1, PT, R46, UR34, !P4 ;  /* 0x000000222e007c0c */ /* 0x000fc4000e721270 */
[----:B------:R-:W-:Y:S02]  /*1b0370*/  ISETP.LT.AND P6, PT, R49, UR34, !P4 ;  /* 0x0000002231007c0c */ /* 0x000fe4000e7c1270 */
[----:B------:R-:W-:Y:S02]  /*1b0380*/  ISETP.LT.AND P3, PT, R51, UR34, !P4 ;  /* 0x0000002233007c0c */ /* 0x000fe4000e761270 */
[----:B------:R-:W-:Y:S01]  /*1b0390*/  ISETP.LT.AND P2, PT, R0, UR34, !P4 ;  /* 0x0000002200007c0c */ /* 0x000fe2000e741270 */
[----:B------:R-:W-:-:S04]  /*1b03a0*/  IMAD.WIDE R2, R44, 0x4, R78 ;  /* 0x000000042c027825 */ /* 0x000fc800078e024e */
[----:B------:R-:W-:-:S04]  /*1b03b0*/  IMAD.WIDE R8, R44, 0x4, R76 ;  /* 0x000000042c087825 */ /* 0x000fc800078e024c */
[----:B------:R-:W-:-:S04]  /*1b03c0*/  IMAD.WIDE R10, R44, 0x4, R74 ;  /* 0x000000042c0a7825 */ /* 0x000fc800078e024a */
[----:B------:R-:W-:Y:S01]  /*1b03d0*/  IMAD.WIDE R16, R44, 0x4, R72 ;  /* 0x000000042c107825 */ /* 0x000fe200078e0248 */
[----:B------:R-:W-:Y:S02]  /*1b03e0*/  ISETP.LT.AND P4, PT, R252, UR34, !P4 ;  /* 0x00000022fc007c0c */ /* 0x000fe4000e781270 */
[----:B------:R-:W-:Y:S01]  /*1b03f0*/  ISETP.LT.AND P5, PT, R61, UR34, !P0 ;  /* 0x000000223d007c0c */ /* 0x000fe2000c7a1270 */
[----:B------:R1:W-:Y:S01]  /*1b0400*/  @P1 STG.E desc[UR40][R2.64], R43 ;  /* 0x0000002b02001986 */ /* 0x0003e2000c101928 */
[----:B------:R-:W-:Y:S01]  /*1b0410*/  ISETP.LT.AND P1, PT, R59, UR34, !P0 ;  /* 0x000000223b007c0c */ /* 0x000fe2000c721270 */
[----:B-1----:R-:W-:Y:S02]  /*1b0420*/  IMAD.WIDE R2, R44, 0x4, R70 ;  /* 0x000000042c027825 */ /* 0x002fe400078e0246 */
[----:B------:R-:W-:Y:S04]  /*1b0430*/  @P6 STG.E desc[UR40][R8.64], R64 ;  /* 0x0000004008006986 */ /* 0x000fe8000c101928 */
[----:B--2---:R1:W-:Y:S04]  /*1b0440*/  @P3 STG.E desc[UR40][R10.64], R42 ;  /* 0x0000002a0a003986 */ /* 0x0043e8000c101928 */
[----:B------:R2:W-:Y:S01]  /*1b0450*/  @P2 STG.E desc[UR40][R16.64], R40 ;  /* 0x0000002810002986 */ /* 0x0005e2000c101928 */
[----:B------:R-:W-:-:S02]  /*1b0460*/  ISETP.LT.AND P2, PT, R60, UR34, !P0 ;  /* 0x000000223c007c0c */ /* 0x000fc4000c741270 */
[----:B------:R-:W-:Y:S02]  /*1b0470*/  ISETP.LT.AND P6, PT, R46, UR34, !P0 ;  /* 0x000000222e007c0c */ /* 0x000fe4000c7c1270 */
[----:B------:R-:W-:Y:S01]  /*1b0480*/  ISETP.LT.AND P3, PT, R49, UR34, !P0 ;  /* 0x0000002231007c0c */ /* 0x000fe2000c761270 */
[----:B-1----:R-:W3:Y:S04]  /*1b0490*/  LDL.LU R42, [R1+0x1d2c] ;  /* 0x001d2c00012a7983 */ /* 0x002ee80000300800 */
[----:B--2---:R-:W2:Y:S01]  /*1b04a0*/  LDL.LU R40, [R1+0x1cec] ;  /* 0x001cec0001287983 */ /* 0x004ea20000300800 */
[----:B------:R-:W-:-:S03]  /*1b04b0*/  IMAD.WIDE R8, R19, 0x4, R84 ;  /* 0x0000000413087825 */ /* 0x000fc600078e0254 */
[----:B------:R-:W2:Y:S04]  /*1b04c0*/  LDL.LU R44, [R1+0x3018] ;  /* 0x00301800012c7983 */ /* 0x000ea80000300800 */
[----:B------:R-:W2:Y:S04]  /*1b04d0*/  LDL.LU R66, [R1+0x1cfc] ;  /* 0x001cfc0001427983 */ /* 0x000ea80000300800 */
[----:B------:R1:W-:Y:S04]  /*1b04e0*/  @P4 STG.E desc[UR40][R2.64], R63 ;  /* 0x0000003f02004986 */ /* 0x0003e8000c101928 */
[----:B------:R1:W-:Y:S04]  /*1b04f0*/  @P5 STG.E desc[UR40][R8.64], R62 ;  /* 0x0000003e08005986 */ /* 0x0003e8000c101928 */
[----:B------:R-:W2:Y:S01]  /*1b0500*/  LDL.LU R43, [R1+0x6e70] ;  /* 0x006e7000012b7983 */ /* 0x000ea20000300800 */
[----:B------:R-:W-:-:S03]  /*1b0510*/  IMAD.WIDE R10, R19, 0x4, R78 ;  /* 0x00000004130a7825 */ /* 0x000fc600078e024e */
[----:B------:R-:W2:Y:S01]  /*1b0520*/  LDL.LU R64, [R1+0x1cdc] ;  /* 0x001cdc0001407983 */ /* 0x000ea20000300800 */
[----:B------:R-:W-:-:S04]  /*1b0530*/  IMAD.WIDE R16, R19, 0x4, R76 ;  /* 0x0000000413107825 */ /* 0x000fc800078e024c */
[----:B-1----:R-:W-:-:S04]  /*1b0540*/  IMAD.WIDE R2, R19, 0x4, R82 ;  /* 0x0000000413027825 */ /* 0x002fc800078e0252 */
[----:B------:R-:W-:Y:S01]  /*1b0550*/  IMAD.WIDE R8, R19, 0x4, R80 ;  /* 0x0000000413087825 */ /* 0x000fe200078e0250 */
[----:B------:R-:W2:Y:S04]  /*1b0560*/  LDL.LU R63, [R1+0x1ccc] ;  /* 0x001ccc00013f7983 */ /* 0x000ea80000300800 */
[----:B------:R-:W-:Y:S04]  /*1b0570*/  @P2 STG.E desc[UR40][R2.64], R65 ;  /* 0x0000004102002986 */ /* 0x000fe8000c101928 */
[----:B----4-:R1:W-:Y:S04]  /*1b0580*/  @P1 STG.E desc[UR40][R8.64], R41 ;  /* 0x0000002908001986 */ /* 0x0103e8000c101928 */
[----:B------:R-:W4:Y:S04]  /*1b0590*/  LDL.LU R62, [R1+0x1cac] ;  /* 0x001cac00013e7983 */ /* 0x000f280000300800 */
[----:B---3--:R-:W-:Y:S04]  /*1b05a0*/  @P6 STG.E desc[UR40][R10.64], R55 ;  /* 0x000000370a006986 */ /* 0x008fe8000c101928 */
[----:B------:R3:W-:Y:S04]  /*1b05b0*/  @P3 STG.E desc[UR40][R16.64], R18 ;  /* 0x0000001210003986 */ /* 0x0007e8000c101928 */
[----:B-1----:R-:W4:Y:S04]  /*1b05c0*/  LDL.LU R41, [R1+0x1c9c] ;  /* 0x001c9c0001297983 */ /* 0x002f280000300800 */
[----:B---3--:R-:W3:Y:S01]  /*1b05d0*/  LDL.LU R18, [R1+0x1c6c] ;  /* 0x001c6c0001127983 */ /* 0x008ee20000300800 */
[----:B------:R-:W-:-:S02]  /*1b05e0*/  ISETP.LT.AND P4, PT, R51, UR34, !P0 ;  /* 0x0000002233007c0c */ /* 0x000fc4000c781270 */
[----:B------:R-:W-:Y:S02]  /*1b05f0*/  ISETP.LT.AND P5, PT, R0, UR34, !P0 ;  /* 0x0000002200007c0c */ /* 0x000fe4000c7a1270 */
[----:B------:R-:W-:Y:S01]  /*1b0600*/  ISETP.GE.AND P2, PT, R45, UR5, PT ;  /* 0x000000052d007c0c */ /* 0x000fe2000bf46270 */
[----:B------:R-:W-:-:S04]  /*1b0610*/  IMAD.WIDE R2, R19, 0x4, R74 ;  /* 0x0000000413027825 */ /* 0x000fc800078e024a */
[----:B------:R-:W-:Y:S01]  /*1b0620*/  IMAD.WIDE R8, R19, 0x4, R72 ;  /* 0x0000000413087825 */ /* 0x000fe200078e0248 */
[----:B------:R-:W-:Y:S01]  /*1b0630*/  ISETP.LT.AND P0, PT, R252, UR34, !P0 ;  /* 0x00000022fc007c0c */ /* 0x000fe2000c701270 */
[----:B------:R-:W3:Y:S01]  /*1b0640*/  LDL.LU R55, [R1+0x301c] ;  /* 0x00301c0001377983 */ /* 0x000ee20000300800 */
[----:B------:R-:W-:-:S03]  /*1b0650*/  ISETP.LT.AND P1, PT, R61, UR34, !P2 ;  /* 0x000000223d007c0c */ /* 0x000fc6000d721270 */
[----:B------:R-:W3:Y:S01]  /*1b0660*/  LDL.LU R65, [R1+0x1c7c] ;  /* 0x001c7c0001417983 */ /* 0x000ee20000300800 */
[----:B------:R-:W-:Y:S02]  /*1b0670*/  ISETP.LT.AND P6, PT, R60, UR34, !P2 ;  /* 0x000000223c007c0c */ /* 0x000fe4000d7c1270 */
[----:B------:R-:W-:Y:S01]  /*1b0680*/  ISETP.LT.AND P3, PT, R59, UR34, !P2 ;  /* 0x000000223b007c0c */ /* 0x000fe2000d761270 */
[----:B------:R1:W-:Y:S04]  /*1b0690*/  @P4 STG.E desc[UR40][R2.64], R42 ;  /* 0x0000002a02004986 */ /* 0x0003e8000c101928 */
[----:B--2---:R2:W-:Y:S01]  /*1b06a0*/  @P5 STG.E desc[UR40][R8.64], R40 ;  /* 0x0000002808005986 */ /* 0x0045e2000c101928 */
[----:B------:R-:W-:Y:S02]  /*1b06b0*/  ISETP.LT.AND P5, PT, R46, UR34, !P2 ;  /* 0x000000222e007c0c */ /* 0x000fe4000d7a1270 */
[----:B------:R-:W-:Y:S01]  /*1b06c0*/  ISETP.LT.AND P4, PT, R49, UR34, !P2 ;  /* 0x0000002231007c0c */ /* 0x000fe2000d781270 */
[----:B------:R-:W-:Y:S01]  /*1b06d0*/  IMAD.WIDE R10, R44, 0x4, R82 ;  /* 0x000000042c0a7825 */ /* 0x000fe200078e0252 */
[----:B-1----:R-:W3:Y:S04]  /*1b06e0*/  LDL.LU R42, [R1+0x1c5c] ;  /* 0x001c5c00012a7983 */ /* 0x002ee80000300800 */
[----:B--2---:R-:W2:Y:S01]  /*1b06f0*/  LDL.LU R40, [R1+0x1bfc] ;  /* 0x001bfc0001287983 */ /* 0x004ea20000300800 */
[----:B------:R-:W-:-:S04]  /*1b0700*/  IMAD.WIDE R2, R19, 0x4, R70 ;  /* 0x0000000413027825 */ /* 0x000fc800078e0246 */
[C---:B------:R-:W-:Y:S01]  /*1b0710*/  IMAD.WIDE R8, R44.reuse, 0x4, R84 ;  /* 0x000000042c087825 */ /* 0x040fe200078e0254 */
[----:B------:R-:W2:Y:S04]  /*1b0720*/  LDL.LU R19, [R1+0x1df0] ;  /* 0x001df00001137983 */ /* 0x000ea80000300800 */
[----:B------:R1:W-:Y:S01]  /*1b0730*/  @P0 STG.E desc[UR40][R2.64], R66 ;  /* 0x0000004202000986 */ /* 0x0003e2000c101928 */
[C---:B------:R-:W-:Y:S01]  /*1b0740*/  IMAD.WIDE R16, R44.reuse, 0x4, R80 ;  /* 0x000000042c107825 */ /* 0x040fe200078e0250 */
[----:B------:R-:W-:Y:S02]  /*1b0750*/  ISETP.GE.AND P0, PT, R43, UR5, PT ;  /* 0x000000052b007c0c */ /* 0x000fe4000bf06270 */
[----:B------:R1:W-:Y:S04]  /*1b0760*/  @P1 STG.E desc[UR40][R8.64], R64 ;  /* 0x0000004008001986 */ /* 0x0003e8000c101928 */
[----:B------:R-:W2:Y:S04]  /*1b0770*/  LDL.LU R43, [R1+0x6e74] ;  /* 0x006e7400012b7983 */ /* 0x000ea80000300800 */
[----:B------:R1:W-:Y:S04]  /*1b0780*/  @P6 STG.E desc[UR40][R10.64], R63 ;  /* 0x0000003f0a006986 */ /* 0x0003e8000c101928 */
[----:B----4-:R-:W-:Y:S01]  /*1b0790*/  @P3 STG.E desc[UR40][R16.64], R62 ;  /* 0x0000003e10003986 */ /* 0x010fe2000c101928 */
[----:B-1----:R-:W-:-:S04]  /*1b07a0*/  IMAD.WIDE R2, R44, 0x4, R78 ;  /* 0x000000042c027825 */ /* 0x002fc800078e024e */
[C---:B------:R-:W-:Y:S01]  /*1b07b0*/  IMAD.WIDE R8, R44.reuse, 0x4, R76 ;  /* 0x000000042c087825 */ /* 0x040fe200078e024c */
[----:B------:R-:W4:Y:S04]  /*1b07c0*/  LDL.LU R64, [R1+0x1de0] ;  /* 0x001de00001407983 */ /* 0x000f280000300800 */
[----:B------:R-:W4:Y:S04]  /*1b07d0*/  LDL.LU R63, [R1+0x1dd0] ;  /* 0x001dd000013f7983 */ /* 0x000f280000300800 */
[----:B------:R1:W-:Y:S01]  /*1b07e0*/  @P5 STG.E desc[UR40][R2.64], R41 ;  /* 0x0000002902005986 */ /* 0x0003e2000c101928 */
[----:B------:R-:W-:-:S03]  /*1b07f0*/  IMAD.WIDE R10, R44, 0x4, R70 ;  /* 0x000000042c0a7825 */ /* 0x000fc600078e0246 */
[----:B---3--:R3:W-:Y:S01]  /*1b0800*/  @P4 STG.E desc[UR40][R8.64], R18 ;  /* 0x0000001208004986 */ /* 0x0087e2000c101928 */
[----:B-1----:R-:W-:-:S03]  /*1b0810*/  IMAD.WIDE R2, R44, 0x4, R74 ;  /* 0x000000042c027825 */ /* 0x002fc600078e024a */
[----:B---3--:R-:W3:Y:S04]  /*1b0820*/  LDL.LU R18, [R1+0x3020] ;  /* 0x0030200001127983 */ /* 0x008ee80000300800 */
[----:B------:R-:W3:Y:S01]  /*1b0830*/  LDL.LU R62, [R1+0x1dc0] ;  /* 0x001dc000013e7983 */ /* 0x000ee20000300800 */
[----:B------:R-:W-:-:S03]  /*1b0840*/  IMAD.WIDE R8, R44, 0x4, R72 ;  /* 0x000000042c087825 */ /* 0x000fc600078e0248 */
[----:B------:R-:W3:Y:S04]  /*1b0850*/  LDL.LU R41, [R1+0x1db0] ;  /* 0x001db00001297983 */ /* 0x000ee80000300800 */
[----:B------:R-:W3:Y:S01]  /*1b0860*/  LDL.LU R44, [R1+0x1e00] ;  /* 0x001e0000012c7983 */ /* 0x000ee20000300800 */
[----:B------:R-:W-:Y:S02]  /*1b0870*/  ISETP.LT.AND P3, PT, R51, UR34, !P2 ;  /* 0x0000002233007c0c */ /* 0x000fe4000d761270 */
[----:B------:R-:W-:Y:S02]  /*1b0880*/  ISETP.LT.AND P1, PT, R0, UR34, !P2 ;  /* 0x0000002200007c0c */ /* 0x000fe4000d721270 */
[----:B------:R-:W-:Y:S02]  /*1b0890*/  ISETP.LT.AND P2, PT, R252, UR34, !P2 ;  /* 0x00000022fc007c0c */ /* 0x000fe4000d741270 */
[----:B------:R-:W-:Y:S01]  /*1b08a0*/  ISETP.LT.AND P6, PT, R61, UR34, !P0 ;  /* 0x000000223d007c0c */ /* 0x000fe2000c7c1270 */
[----:B------:R-:W-:Y:S01]  /*1b08b0*/  IMAD.WIDE R16, R55, 0x4, R84 ;  /* 0x0000000437107825 */ /* 0x000fe200078e0254 */
[----:B------:R-:W-:-:S02]  /*1b08c0*/  ISETP.LT.AND P5, PT, R60, UR34, !P0 ;  /* 0x000000223c007c0c */ /* 0x000fc4000c7a1270 */
[----:B------:R-:W-:-:S03]  /*1b08d0*/  ISETP.LT.AND P4, PT, R59, UR34, !P0 ;  /* 0x000000223b007c0c */ /* 0x000fc6000c781270 */
[----:B------:R1:W-:Y:S01]  /*1b08e0*/  @P3 STG.E desc[UR40][R2.64], R65 ;  /* 0x0000004102003986 */ /* 0x0003e2000c101928 */
[----:B------:R-:W-:Y:S01]  /*1b08f0*/  ISETP.LT.AND P3, PT, R51, UR34, !P0 ;  /* 0x0000002233007c0c */ /* 0x000fe2000c761270 */
[----:B-1----:R-:W-:Y:S02]  /*1b0900*/  IMAD.WIDE R2, R55, 0x4, R82 ;  /* 0x0000000437027825 */ /* 0x002fe400078e0252 */
[----:B------:R1:W-:Y:S04]  /*1b0910*/  @P1 STG.E desc[UR40][R8.64], R42 ;  /* 0x0000002a08001986 */ /* 0x0003e8000c101928 */
[----:B--2---:R2:W-:Y:S01]  /*1b0920*/  @P2 STG.E desc[UR40][R10.64], R40 ;  /* 0x000000280a002986 */ /* 0x0045e2000c101928 */
[----:B------:R-:W-:-:S03]  /*1b0930*/  ISETP.LT.AND P2, PT, R46, UR34, !P0 ;  /* 0x000000222e007c0c */ /* 0x000fc6000c741270 */
[----:B------:R2:W-:Y:S01]  /*1b0940*/  @P6 STG.E desc[UR40][R16.64], R19 ;  /* 0x0000001310006986 */ /* 0x0005e2000c101928 */
[----:B------:R-:W-:-:S03]  /*1b0950*/  ISETP.LT.AND P6, PT, R49, UR34, !P0 ;  /* 0x0000002231007c0c */ /* 0x000fc6000c7c1270 */
[----:B-1----:R-:W3:Y:S04]  /*1b0960*/  LDL.LU R42, [R1+0x1d80] ;  /* 0x001d8000012a7983 */ /* 0x002ee80000300800 */
[----:B--2---:R-:W2:Y:S04]  /*1b0970*/  LDL.LU R40, [R1+0x1d70] ;  /* 0x001d700001287983 */ /* 0x004ea80000300800 */
[----:B------:R-:W2:Y:S01]  /*1b0980*/  LDL.LU R19, [R1+0x1d50] ;  /* 0x001d500001137983 */ /* 0x000ea20000300800 */
[----:B------:R-:W-:Y:S01]  /*1b0990*/  IMAD.WIDE R8, R55, 0x4, R80 ;  /* 0x0000000437087825 */ /* 0x000fe200078e0250 */
[----:B------:R-:W-:-:S02]  /*1b09a0*/  ISETP.GE.AND P1, PT, R43, UR5, PT ;  /* 0x000000052b007c0c */ /* 0x000fc4000bf26270 */
[----:B------:R-:W2:Y:S04]  /*1b09b0*/  LDL.LU R43, [R1+0x1cb0] ;  /* 0x001cb000012b7983 */ /* 0x000ea80000300800 */
[----:B----4-:R1:W-:Y:S04]  /*1b09c0*/  @P5 STG.E desc[UR40][R2.64], R64 ;  /* 0x0000004002005986 */ /* 0x0103e8000c101928 */
[----:B------:R-:W4:Y:S04]  /*1b09d0*/  LDL.LU R17, [R1+0x6e78] ;  /* 0x006e780001117983 */ /* 0x000f280000300800 */
[----:B------:R1:W-:Y:S01]  /*1b09e0*/  @P4 STG.E desc[UR40][R8.64], R63 ;  /* 0x0000003f08004986 */ /* 0x0003e2000c101928 */
[----:B------:R-:W-:-:S03]  /*1b09f0*/  IMAD.WIDE R10, R55, 0x4, R74 ;  /* 0x00000004370a7825 */ /* 0x000fc600078e024a */
[----:B-1----:R-:W4:Y:S01]  /*1b0a00*/  LDL.LU R64, [R1+0x1c80] ;  /* 0x001c800001407983 */ /* 0x002f220000300800 */
[----:B------:R-:W-:-:S04]  /*1b0a10*/  IMAD.WIDE R2, R55, 0x4, R78 ;  /* 0x0000000437027825 */ /* 0x000fc800078e024e */
[C---:B------:R-:W-:Y:S01]  /*1b0a20*/  IMAD.WIDE R8, R55.reuse, 0x4, R76 ;  /* 0x0000000437087825 */ /* 0x040fe200078e024c */
[----:B------:R-:W4:Y:S04]  /*1b0a30*/  LDL.LU R63, [R1+0x1b0] ;  /* 0x0001b000013f7983 */ /* 0x000f280000300800 */
[----:B---3--:R1:W-:Y:S04]  /*1b0a40*/  @P2 STG.E desc[UR40][R2.64], R62 ;  /* 0x0000003e02002986 */ /* 0x0083e8000c101928 */
[----:B------:R3:W-:Y:S04]  /*1b0a50*/  @P6 STG.E desc[UR40][R8.64], R41 ;  /* 0x0000002908006986 */ /* 0x0007e8000c101928 */
[----:B------:R3:W-:Y:S01]  /*1b0a60*/  @P3 STG.E desc[UR40][R10.64], R44 ;  /* 0x0000002c0a003986 */ /* 0x0007e2000c101928 */
[----:B-1----:R-:W-:-:S03]  /*1b0a70*/  IMAD.WIDE R2, R55, 0x4, R72 ;  /* 0x0000000437027825 */ /* 0x002fc600078e0248 */
[----:B---3--:R-:W3:Y:S01]  /*1b0a80*/  LDL.LU R41, [R1+0x1a0] ;  /* 0x0001a00001297983 */ /* 0x008ee20000300800 */
[----:B------:R-:W-:-:S03]  /*1b0a90*/  IMAD.WIDE R8, R55, 0x4, R70 ;  /* 0x0000000437087825 */ /* 0x000fc600078e0246 */
[----:B------:R-:W3:Y:S04]  /*1b0aa0*/  LDL.LU R44, [R1+0x190] ;  /* 0x00019000012c7983 */ /* 0x000ee80000300800 */
[----:B------:R-:W3:Y:S01]  /*1b0ab0*/  LDL.LU R55, [R1+0x180] ;  /* 0x0001800001377983 */ /* 0x000ee20000300800 */
[----:B------:R-:W-:Y:S02]  /*1b0ac0*/  ISETP.LT.AND P4, PT, R0, UR34, !P0 ;  /* 0x0000002200007c0c */ /* 0x000fe4000c781270 */
[----:B------:R-:W-:Y:S02]  /*1b0ad0*/  ISETP.LT.AND P0, PT, R252, UR34, !P0 ;  /* 0x00000022fc007c0c */ /* 0x000fe4000c701270 */
[----:B------:R-:W-:Y:S02]  /*1b0ae0*/  ISETP.LT.AND P5, PT, R61, UR34, !P1 ;  /* 0x000000223d007c0c */ /* 0x000fe4000cfa1270 */
[----:B------:R-:W-:Y:S01]  /*1b0af0*/  ISETP.LT.AND P2, PT, R60, UR34, !P1 ;  /* 0x000000223c007c0c */ /* 0x000fe2000cf41270 */
[----:B------:R-:W3:Y:S01]  /*1b0b00*/  LDL.LU R62, [R1+0x3024] ;  /* 0x00302400013e7983 */ /* 0x000ee20000300800 */
[----:B------:R-:W-:Y:S01]  /*1b0b10*/  IMAD.WIDE R10, R18, 0x4, R84 ;  /* 0x00000004120a7825 */ /* 0x000fe200078e0254 */
[----:B------:R-:W-:-:S02]  /*1b0b20*/  ISETP.LT.AND P3, PT, R59, UR34, !P1 ;  /* 0x000000223b007c0c */ /* 0x000fc4000cf61270 */
[----:B------:R-:W-:Y:S02]  /*1b0b30*/  ISETP.LT.AND P6, PT, R46, UR34, !P1 ;  /* 0x000000222e007c0c */ /* 0x000fe4000cfc1270 */
[----:B------:R-:W-:Y:S04]  /*1b0b40*/  @P4 STG.E desc[UR40][R2.64], R42 ;  /* 0x0000002a02004986 */ /* 0x000fe8000c101928 */
[----:B--2---:R1:W-:Y:S04]  /*1b0b50*/  @P0 STG.E desc[UR40][R8.64], R40 ;  /* 0x0000002808000986 */ /* 0x0043e8000c101928 */
[----:B------:R2:W-:Y:S01]  /*1b0b60*/  @P5 STG.E desc[UR40][R10.64], R19 ;  /* 0x000000130a005986 */ /* 0x0005e2000c101928 */
[----:B------:R-:W-:-:S02]  /*1b0b70*/  ISETP.LT.AND P5, PT, R49, UR34, !P1 ;  /* 0x0000002231007c0c */ /* 0x000fc4000cfa1270 */
[----:B------:R-:W-:Y:S01]  /*1b0b80*/  ISETP.LT.AND P0, PT, R51, UR34, !P1 ;  /* 0x0000002233007c0c */ /* 0x000fe2000cf01270 */
[----:B-1----:R-:W3:Y:S04]  /*1b0b90*/  LDL.LU R40, [R1+0x170] ;  /* 0x0001700001287983 */ /* 0x002ee80000300800 */
[----:B------:R-:W3:Y:S04]  /*1b0ba0*/  LDL.LU R16, [R1+0x6e7c] ;  /* 0x006e7c0001107983 */ /* 0x000ee80000300800 */
[----:B------:R-:W3:Y:S04]  /*1b0bb0*/  LDL.LU R42, [R1+0x1df4] ;  /* 0x001df400012a7983 */ /* 0x000ee80000300800 */
[----:B--2---:R-:W2:Y:S01]  /*1b0bc0*/  LDL.LU R19, [R1+0x1de4] ;  /* 0x001de40001137983 */ /* 0x004ea20000300800 */
[----:B------:R-:W-:-:S04]  /*1b0bd0*/  IMAD.WIDE R2, R18, 0x4, R82 ;  /* 0x0000000412027825 */ /* 0x000fc800078e0252 */
[----:B------:R-:W-:Y:S01]  /*1b0be0*/  IMAD.WIDE R8, R18, 0x4, R80 ;  /* 0x0000000412087825 */ /* 0x000fe200078e0250 */
[----:B------:R-:W-:-:S03]  /*1b0bf0*/  ISETP.LT.AND P4, PT, R0, UR34, !P1 ;  /* 0x0000002200007c0c */ /* 0x000fc6000cf81270 */
[C---:B------:R-:W-:Y:S01]  /*1b0c00*/  IMAD.WIDE R10, R18.reuse, 0x4, R78 ;  /* 0x00000004120a7825 */ /* 0x040fe200078e024e */
[----:B------:R1:W-:Y:S04]  /*1b0c10*/  @P2 STG.E desc[UR40][R2.64], R43 ;  /* 0x0000002b02002986 */ /* 0x0003e8000c101928 */
[----:B----4-:R4:W-:Y:S04]  /*1b0c20*/  @P3 STG.E desc[UR40][R8.64], R64 ;  /* 0x0000004008003986 */ /* 0x0109e8000c101928 */
[----:B------:R4:W-:Y:S04]  /*1b0c30*/  @P6 STG.E desc[UR40][R10.64], R63 ;  /* 0x0000003f0a006986 */ /* 0x0009e8000c101928 */
[----:B-1----:R-:W2:Y:S04]  /*1b0c40*/  LDL.LU R43, [R1+0x1dd4] ;  /* 0x001dd400012b7983 */ /* 0x002ea80000300800 */
[----:B----4-:R-:W4:Y:S01]  /*1b0c50*/  LDL.LU R64, [R1+0x1dc4] ;  /* 0x001dc40001407983 */ /* 0x010f220000300800 */
[----:B------:R-:W-:-:S04]  /*1b0c60*/  IMAD.WIDE R2, R18, 0x4, R76 ;  /* 0x0000000412027825 */ /* 0x000fc800078e024c */
[----:B------:R-:W-:-:S04]  /*1b0c70*/  IMAD.WIDE R8, R18, 0x4, R74 ;  /* 0x0000000412087825 */ /* 0x000fc800078e024a */
[C---:B------:R-:W-:Y:S01]  /*1b0c80*/  IMAD.WIDE R10, R18.reuse, 0x4, R72 ;  /* 0x00000004120a7825 */ /* 0x040fe200078e0248 */
[----:B------:R-:W4:Y:S04]  /*1b0c90*/  LDL.LU R63, [R1+0x1db4] ;  /* 0x001db400013f7983 */ /* 0x000f280000300800 */
[----:B---3--:R-:W-:Y:S04]  /*1b0ca0*/  @P5 STG.E desc[UR40][R2.64], R41 ;  /* 0x0000002902005986 */ /* 0x008fe8000c101928 */
[----:B------:R1:W-:Y:S04]  /*1b0cb0*/  @P0 STG.E desc[UR40][R8.64], R44 ;  /* 0x0000002c08000986 */ /* 0x0003e8000c101928 */
[----:B------:R3:W-:Y:S04]  /*1b0cc0*/  @P4 STG.E desc[UR40][R10.64], R55 ;  /* 0x000000370a004986 */ /* 0x0007e8000c101928 */
[----:B-1----:R-:W4:Y:S04]  /*1b0cd0*/  LDL.LU R44, [R1+0x1e04] ;  /* 0x001e0400012c7983 */ /* 0x002f280000300800 */
[----:B---3--:R-:W3:Y:S01]  /*1b0ce0*/  LDL.LU R55, [R1+0x1d84] ;  /* 0x001d840001377983 */ /* 0x008ee20000300800 */
[----:B------:R-:W-:-:S03]  /*1b0cf0*/  IMAD.WIDE R2, R18, 0x4, R70 ;  /* 0x0000000412027825 */ /* 0x000fc600078e0246 */
[----:B------:R-:W3:Y:S01]  /*1b0d00*/  LDL.LU R18, [R1+0x1d74] ;  /* 0x001d740001127983 */ /* 0x000ee20000300800 */
[----:B------:R-:W-:Y:S02]  /*1b0d10*/  ISETP.GE.AND P2, PT, R17, UR5, PT ;  /* 0x0000000511007c0c */ /* 0x000fe4000bf46270 */
[----:B------:R-:W-:Y:S01]  /*1b0d20*/  ISETP.LT.AND P1, PT, R252, UR34, !P1 ;  /* 0x00000022fc007c0c */ /* 0x000fe2000cf21270 */
[----:B------:R-:W3:Y:S01]  /*1b0d30*/  LDL.LU R41, [R1+0x3028] ;  /* 0x0030280001297983 */ /* 0x000ee20000300800 */
[----:B------:R-:W-:Y:S02]  /*1b0d40*/  ISETP.LT.AND P3, PT, R61, UR34, !P2 ;  /* 0x000000223d007c0c */ /* 0x000fe4000d761270 */
[----:B------:R-:W-:Y:S01]  /*1b0d50*/  ISETP.LT.AND P6, PT, R60, UR34, !P2 ;  /* 0x000000223c007c0c */ /* 0x000fe2000d7c1270 */
[----:B------:R-:W-:Y:S01]  /*1b0d60*/  IMAD.WIDE R8, R62, 0x4, R84 ;  /* 0x000000043e087825 */ /* 0x000fe200078e0254 */
[----:B------:R-:W-:-:S03]  /*1b0d70*/  ISETP.LT.AND P0, PT, R59, UR34, !P2 ;  /* 0x000000223b007c0c */ /* 0x000fc6000d701270 */
[----:B------:R-:W-:Y:S01]  /*1b0d80*/  IMAD.WIDE R10, R62, 0x4, R82 ;  /* 0x000000043e0a7825 */ /* 0x000fe200078e0252 */
[----:B------:R-:W-:Y:S02]  /*1b0d90*/  ISETP.LT.AND P4, PT, R46, UR34, !P2 ;  /* 0x000000222e007c0c */ /* 0x000fe4000d781270 */
[----:B------:R-:W-:Y:S01]  /*1b0da0*/  ISETP.LT.AND P5, PT, R49, UR34, !P2 ;  /* 0x0000002231007c0c */ /* 0x000fe2000d7a1270 */
[----:B------:R1:W-:Y:S01]  /*1b0db0*/  @P1 STG.E desc[UR40][R2.64], R40 ;  /* 0x0000002802001986 */ /* 0x0003e2000c101928 */
[----:B------:R-:W-:-:S03]  /*1b0dc0*/  ISETP.GE.AND P1, PT, R16, UR5, PT ;  /* 0x0000000510007c0c */ /* 0x000fc6000bf26270 */
[----:B------:R2:W-:Y:S04]  /*1b0dd0*/  @P3 STG.E desc[UR40][R8.64], R42 ;  /* 0x0000002a08003986 */ /* 0x0005e8000c101928 */
[----:B--2---:R2:W-:Y:S01]  /*1b0de0*/  @P6 STG.E desc[UR40][R10.64], R19 ;  /* 0x000000130a006986 */ /* 0x0045e2000c101928 */
[----:B------:R-:W-:Y:S02]  /*1b0df0*/  ISETP.LT.AND P6, PT, R51, UR34, !P2 ;  /* 0x0000002233007c0c */ /* 0x000fe4000d7c1270 */
[----:B------:R-:W-:Y:S01]  /*1b0e00*/  ISETP.LT.AND P3, PT, R0, UR34, !P2 ;  /* 0x0000002200007c0c */ /* 0x000fe2000d761270 */
[----:B-1----:R-:W3:Y:S04]  /*1b0e10*/  LDL.LU R40, [R1+0x302c] ;  /* 0x00302c0001287983 */ /* 0x002ee80000300800 */
[----:B------:R-:W3:Y:S04]  /*1b0e20*/  LDL.LU R16, [R1+0x6e80] ;  /* 0x006e800001107983 */ /* 0x000ee80000300800 */
[----:B------:R-:W3:Y:S04]  /*1b0e30*/  LDL.LU R65, [R1+0x1d54] ;  /* 0x001d540001417983 */ /* 0x000ee80000300800 */
[----:B------:R-:W3:Y:S04]  /*1b0e40*/  LDL.LU R42, [R1+0x1cb4] ;  /* 0x001cb400012a7983 */ /* 0x000ee80000300800 */
[----:B--2---:R-:W2:Y:S01]  /*1b0e50*/  LDL.LU R19, [R1+0x1c84] ;  /* 0x001c840001137983 */ /* 0x004ea20000300800 */
[----:B------:R-:W-:-:S04]  /*1b0e60*/  IMAD.WIDE R2, R62, 0x4, R80 ;  /* 0x000000043e027825 */ /* 0x000fc800078e0250 */
[----:B------:R-:W-:-:S04]  /*1b0e70*/  IMAD.WIDE R8, R62, 0x4, R78 ;  /* 0x000000043e087825 */ /* 0x000fc800078e024e */
[C---:B------:R-:W-:Y:S01]  /*1b0e80*/  IMAD.WIDE R10, R62.reuse, 0x4, R76 ;  /* 0x000000043e0a7825 */ /* 0x040fe200078e024c */
[----:B------:R1:W-:Y:S04]  /*1b0e90*/  @P0 STG.E desc[UR40][R2.64], R43 ;  /* 0x0000002b02000986 */ /* 0x0003e8000c101928 */
[----:B----4-:R4:W-:Y:S04]  /*1b0ea0*/  @P4 STG.E desc[UR40][R8.64], R64 ;  /* 0x0000004008004986 */ /* 0x0109e8000c101928 */
[----:B------:R4:W-:Y:S04]  /*1b0eb0*/  @P5 STG.E desc[UR40][R10.64], R63 ;  /* 0x0000003f0a005986 */ /* 0x0009e8000c101928 */
[----:B-1----:R-:W2:Y:S04]  /*1b0ec0*/  LDL.LU R43, [R1+0x1b4] ;  /* 0x0001b400012b7983 */ /* 0x002ea80000300800 */
[----:B----4-:R-:W4:Y:S01]  /*1b0ed0*/  LDL.LU R64, [R1+0x1a4] ;  /* 0x0001a40001407983 */ /* 0x010f220000300800 */
[----:B------:R-:W-:-:S04]  /*1b0ee0*/  IMAD.WIDE R2, R62, 0x4, R74 ;  /* 0x000000043e027825 */ /* 0x000fc800078e024a */
[C---:B------:R-:W-:Y:S01]  /*1b0ef0*/  IMAD.WIDE R8, R62.reuse, 0x4, R72 ;  /* 0x000000043e087825 */ /* 0x040fe200078e0248 */
[----:B------:R-:W4:Y:S03]  /*1b0f00*/  LDL.LU R66, [R1+0x194] ;  /* 0x0001940001427983 */ /* 0x000f260000300800 */
[----:B------:R-:W-:Y:S01]  /*1b0f10*/  IMAD.WIDE R10, R62, 0x4, R70 ;  /* 0x000000043e0a7825 */ /* 0x000fe200078e0246 */
[----:B------:R-:W-:Y:S04]  /*1b0f20*/  @P6 STG.E desc[UR40][R2.64], R44 ;  /* 0x0000002c02006986 */ /* 0x000fe8000c101928 */
[----:B------:R-:W4:Y:S04]  /*1b0f30*/  LDL.LU R63, [R1+0x184] ;  /* 0x00018400013f7983 */ /* 0x000f280000300800 */
[----:B---3--:R1:W-:Y:S04]  /*1b0f40*/  @P3 STG.E desc[UR40][R8.64], R55 ;  /* 0x0000003708003986 */ /* 0x0083e8000c101928 */
[----:B------:R-:W3:Y:S01]  /*1b0f50*/  LDL.LU R62, [R1+0x174] ;  /* 0x00017400013e7983 */ /* 0x000ee20000300800 */
[----:B------:R-:W-:-:S03]  /*1b0f60*/  ISETP.LT.AND P2, PT, R252, UR34, !P2 ;  /* 0x00000022fc007c0c */ /* 0x000fc6000d741270 */
[----:B-1----:R-:W3:Y:S10]  /*1b0f70*/  LDL.LU R55, [R1+0x1df8] ;  /* 0x001df80001377983 */ /* 0x002ef40000300800 */
[----:B------:R1:W-:Y:S04]  /*1b0f80*/  @P2 STG.E desc[UR40][R10.64], R18 ;  /* 0x000000120a002986 */ /* 0x0003e8000c101928 */
[----:B-1----:R-:W3:Y:S01]  /*1b0f90*/  LDL.LU R18, [R1+0x1de8] ;  /* 0x001de80001127983 */ /* 0x002ee20000300800 */
[----:B------:R-:W-:-:S02]  /*1b0fa0*/  ISETP.LT.AND P5, PT, R61, UR34, !P1 ;  /* 0x000000223d007c0c */ /* 0x000fc4000cfa1270 */
[----:B------:R-:W-:Y:S02]  /*1b0fb0*/  ISETP.LT.AND P4, PT, R60, UR34, !P1 ;  /* 0x000000223c007c0c */ /* 0x000fe4000cf81270 */
[----:B------:R-:W-:Y:S01]  /*1b0fc0*/  ISETP.LT.AND P0, PT, R59, UR34, !P1 ;  /* 0x000000223b007c0c */ /* 0x000fe2000cf01270 */
[----:B------:R-:W-:-:S04]  /*1b0fd0*/  IMAD.WIDE R2, R41, 0x4, R84 ;  /* 0x0000000429027825 */ /* 0x000fc800078e0254 */
[----:B------:R-:W-:Y:S01]  /*1b0fe0*/  IMAD.WIDE R8, R41, 0x4, R82 ;  /* 0x0000000429087825 */ /* 0x000fe200078e0252 */
[----:B------:R-:W-:-:S03]  /*1b0ff0*/  ISETP.LT.AND P6, PT, R46, UR34, !P1 ;  /* 0x000000222e007c0c */ /* 0x000fc6000cfc1270 */
[----:B------:R-:W-:Y:S01]  /*1b1000*/  IMAD.WIDE R10, R41, 0x4, R80 ;  /* 0x00000004290a7825 */ /* 0x000fe200078e0250 */
[----:B------:R-:W-:Y:S01]  /*1b1010*/  ISETP.LT.AND P3, PT, R49, UR34, !P1 ;  /* 0x0000002231007c0c */ /* 0x000fe2000cf61270 */
[----:B------:R-:W3:Y:S04]  /*1b1020*/  LDL.LU R44, [R1+0x3030] ;  /* 0x00303000012c7983 */ /* 0x000ee80000300800 */
[----:B------:R1:W-:Y:S04]  /*1b1030*/  @P5 STG.E desc[UR40][R2.64], R65 ;  /* 0x0000004102005986 */ /* 0x0003e8000c101928 */
[----:B------:R1:W-:Y:S01]  /*1b1040*/  @P4 STG.E desc[UR40][R8.64], R42 ;  /* 0x0000002a08004986 */ /* 0x0003e2000c101928 */
[----:B------:R-:W-:-:S03]  /*1b1050*/  ISETP.GE.AND P2, PT, R16, UR5, PT ;  /* 0x0000000510007c0c */ /* 0x000fc6000bf46270 */
[----:B--2---:R2:W-:Y:S01]  /*1b1060*/  @P0 STG.E desc[UR40][R10.64], R19 ;  /* 0x000000130a000986 */ /* 0x0045e2000c101928 */
[----:B------:R-:W-:Y:S02]  /*1b1070*/  ISETP.LT.AND P0, PT, R51, UR34, !P1 ;  /* 0x0000002233007c0c */ /* 0x000fe4000cf01270 */
[----:B------:R-:W-:Y:S02]  /*1b1080*/  ISETP.LT.AND P4, PT, R0, UR34, !P1 ;  /* 0x0000002200007c0c */ /* 0x000fe4000cf81270 */
[----:B------:R-:W-:Y:S02]  /*1b1090*/  ISETP.LT.AND P1, PT, R252, UR34, !P1 ;  /* 0x00000022fc007c0c */ /* 0x000fe4000cf21270 */
[----:B------:R-:W-:Y:S01]  /*1b10a0*/  ISETP.LT.AND P5, PT, R61, UR34, !P2 ;  /* 0x000000223d007c0c */ /* 0x000fe2000d7a1270 */
[C---:B-1----:R-:W-:Y:S01]  /*1b10b0*/  IMAD.WIDE R2, R41.reuse, 0x4, R78 ;  /* 0x0000000429027825 */ /* 0x042fe200078e024e */
[----:B------:R-:W3:Y:S04]  /*1b10c0*/  LDL.LU R42, [R1+0x6e84] ;  /* 0x006e8400012a7983 */ /* 0x000ee80000300800 */
[----:B--2---:R-:W2:Y:S01]  /*1b10d0*/  LDL.LU R19, [R1+0x1dd8] ;  /* 0x001dd80001137983 */ /* 0x004ea20000300800 */
[----:B------:R-:W-:-:S03]  /*1b10e0*/  IMAD.WIDE R8, R41, 0x4, R76 ;  /* 0x0000000429087825 */ /* 0x000fc600078e024c */
[----:B------:R-:W2:Y:S01]  /*1b10f0*/  LDL.LU R65, [R1+0x1dc8] ;  /* 0x001dc80001417983 */ /* 0x000ea20000300800 */
[----:B------:R-:W-:-:S03]  /*1b1100*/  IMAD.WIDE R10, R41, 0x4, R70 ;  /* 0x00000004290a7825 */ /* 0x000fc600078e0246 */
[----:B------:R1:W-:Y:S04]  /*1b1110*/  @P6 STG.E desc[UR40][R2.64], R43 ;  /* 0x0000002b02006986 */ /* 0x0003e8000c101928 */
[----:B----4-:R4:W-:Y:S01]  /*1b1120*/  @P3 STG.E desc[UR40][R8.64], R64 ;  /* 0x0000004008003986 */ /* 0x0109e2000c101928 */
[----:B------:R-:W-:-:S03]  /*1b1130*/  IMAD.WIDE R16, R40, 0x4, R84 ;  /* 0x0000000428107825 */ /* 0x000fc600078e0254 */
[----:B-1----:R-:W2:Y:S01]  /*1b1140*/  LDL.LU R43, [R1+0x1db8] ;  /* 0x001db800012b7983 */ /* 0x002ea20000300800 */
[----:B------:R-:W-:-:S04]  /*1b1150*/  IMAD.WIDE R2, R41, 0x4, R74 ;  /* 0x0000000429027825 */ /* 0x000fc800078e024a */
[----:B----4-:R-:W-:Y:S01]  /*1b1160*/  IMAD.WIDE R8, R41, 0x4, R72 ;  /* 0x0000000429087825 */ /* 0x010fe200078e0248 */
[----:B------:R-:W4:Y:S04]  /*1b1170*/  LDL.LU R64, [R1+0x1e08] ;  /* 0x001e080001407983 */ /* 0x000f280000300800 */
[----:B------:R-:W4:Y:S04]  /*1b1180*/  LDL.LU R41, [R1+0x1d88] ;  /* 0x001d880001297983 */ /* 0x000f280000300800 */
[----:B------:R-:W-:Y:S04]  /*1b1190*/  @P0 STG.E desc[UR40][R2.64], R66 ;  /* 0x0000004202000986 */ /* 0x000fe8000c101928 */
[----:B------:R-:W-:Y:S04]  /*1b11a0*/  @P4 STG.E desc[UR40][R8.64], R63 ;  /* 0x0000003f08004986 */ /* 0x000fe8000c101928 */
[----:B---3--:R-:W-:Y:S04]  /*1b11b0*/  @P1 STG.E desc[UR40][R10.64], R62 ;  /* 0x0000003e0a001986 */ /* 0x008fe8000c101928 */
[----:B------:R1:W-:Y:S01]  /*1b11c0*/  @P5 STG.E desc[UR40][R16.64], R55 ;  /* 0x0000003710005986 */ /* 0x0003e2000c101928 */
[----:B------:R-:W-:-:S03]  /*1b11d0*/  ISETP.LT.AND P6, PT, R60, UR34, !P2 ;  /* 0x000000223c007c0c */ /* 0x000fc6000d7c1270 */
[----:B-1----:R-:W3:Y:S01]  /*1b11e0*/  LDL.LU R55, [R1+0x1d78] ;  /* 0x001d780001377983 */ /* 0x002ee20000300800 */
[----:B------:R-:W-:-:S09]  /*1b11f0*/  IMAD.WIDE R2, R40, 0x4, R82 ;  /* 0x0000000428027825 */ /* 0x000fd200078e0252 */
[----:B------:R1:W-:Y:S04]  /*1b1200*/  @P6 STG.E desc[UR40][R2.64], R18 ;  /* 0x0000001202006986 */ /* 0x0003e8000c101928 */
[----:B-1----:R-:W3:Y:S01]  /*1b1210*/  LDL.LU R18, [R1+0x1d58] ;  /* 0x001d580001127983 */ /* 0x002ee20000300800 */
[----:B------:R-:W-:Y:S02]  /*1b1220*/  ISETP.LT.AND P3, PT, R59, UR34, !P2 ;  /* 0x000000223b007c0c */ /* 0x000fe4000d761270 */
[----:B------:R-:W-:Y:S01]  /*1b1230*/  ISETP.LT.AND P1, PT, R46, UR34, !P2 ;  /* 0x000000222e007c0c */ /* 0x000fe2000d721270 */
[----:B------:R-:W3:Y:S01]  /*1b1240*/  LDL.LU R62, [R1+0x1cb8] ;  /* 0x001cb800013e7983 */ /* 0x000ee20000300800 */
[----:B------:R-:W-:-:S03]  /*1b1250*/  ISETP.LT.AND P6, PT, R49, UR34, !P2 ;  /* 0x0000002231007c0c */ /* 0x000fc6000d7c1270 */
[----:B------:R-:W3:Y:S01]  /*1b1260*/  LDL.LU R45, [R1+0x6e90] ;  /* 0x006e9000012d7983 */ /* 0x000ee20000300800 */
[----:B------:R-:W-:-:S03]  /*1b1270*/  ISETP.LT.AND P5, PT, R51, UR34, !P2 ;  /* 0x0000002233007c0c */ /* 0x000fc6000d7a1270 */
[----:B------:R-:W3:Y:S01]  /*1b1280*/  LDL.LU R63, [R1+0x1c88] ;  /* 0x001c8800013f7983 */ /* 0x000ee20000300800 */
[----:B------:R-:W-:Y:S01]  /*1b1290*/  IMAD.WIDE R8, R40, 0x4, R80 ;  /* 0x0000000428087825 */ /* 0x000fe200078e0250 */
[----:B------:R-:W-:-:S03]  /*1b12a0*/  ISETP.LT.AND P4, PT, R0, UR34, !P2 ;  /* 0x0000002200007c0c */ /* 0x000fc6000d781270 */
[----:B------:R-:W-:-:S04]  /*1b12b0*/  IMAD.WIDE R2, R40, 0x4, R78 ;  /* 0x0000000428027825 */ /* 0x000fc800078e024e */
[----:B------:R-:W-:-:S04]  /*1b12c0*/  IMAD.WIDE R10, R40, 0x4, R74 ;  /* 0x00000004280a7825 */ /* 0x000fc800078e024a */
[----:B------:R-:W-:Y:S01]  /*1b12d0*/  IMAD.WIDE R16, R40, 0x4, R72 ;  /* 0x0000000428107825 */ /* 0x000fe200078e0248 */
[----:B------:R-:W-:Y:S01]  /*1b12e0*/  ISETP.LT.AND P2, PT, R252, UR34, !P2 ;  /* 0x00000022fc007c0c */ /* 0x000fe2000d741270 */
[----:B--2---:R1:W-:Y:S01]  /*1b12f0*/  @P3 STG.E desc[UR40][R8.64], R19 ;  /* 0x0000001308003986 */ /* 0x0043e2000c101928 */
[----:B------:R-:W-:-:S03]  /*1b1300*/  ISETP.GE.AND P0, PT, R42, UR5, PT ;  /* 0x000000052a007c0c */ /* 0x000fc6000bf06270 */
[----:B------:R-:W2:Y:S04]  /*1b1310*/  LDL.LU R42, [R1+0x1b8] ;  /* 0x0001b800012a7983 */ /* 0x000ea80000300800 */
[----:B------:R1:W-:Y:S02]  /*1b1320*/  @P1 STG.E desc[UR40][R2.64], R65 ;  /* 0x0000004102001986 */ /* 0x0003e4000c101928 */
[C---:B-1----:R-:W-:Y:S02]  /*1b1330*/  IMAD.WIDE R8, R40.reuse, 0x4, R76 ;  /* 0x0000000428087825 */ /* 0x042fe400078e024c */
[----:B------:R-:W2:Y:S02]  /*1b1340*/  LDL.LU R19, [R1+0x1a8] ;  /* 0x0001a80001137983 */ /* 0x000ea40000300800 */
[----:B------:R-:W-:-:S02]  /*1b1350*/  IMAD.WIDE R2, R40, 0x4, R70 ;  /* 0x0000000428027825 */ /* 0x000fc400078e0246 */
[----:B------:R-:W-:Y:S04]  /*1b1360*/  @P6 STG.E desc[UR40][R8.64], R43 ;  /* 0x0000002b08006986 */ /* 0x000fe8000c101928 */
[----:B----4-:R-:W-:Y:S04]  /*1b1370*/  @P5 STG.E desc[UR40][R10.64], R64 ;  /* 0x000000400a005986 */ /* 0x010fe8000c101928 */
[----:B------:R1:W-:Y:S04]  /*1b1380*/  @P4 STG.E desc[UR40][R16.64], R41 ;  /* 0x0000002910004986 */ /* 0x0003e8000c101928 */
[----:B-1----:R-:W4:Y:S04]  /*1b1390*/  LDL.LU R41, [R1+0x198] ;  /* 0x0001980001297983 */ /* 0x002f280000300800 */
[----:B------:R-:W4:Y:S04]  /*1b13a0*/  LDL.LU R40, [R1+0x188] ;  /* 0x0001880001287983 */ /* 0x000f280000300800 */
[----:B------:R-:W4:Y:S04]  /*1b13b0*/  LDL.LU R65, [R1+0x3034] ;  /* 0x0030340001417983 */ /* 0x000f280000300800 */
[----:B------:R-:W4:Y:S04]  /*1b13c0*/  LDL.LU R43, [R1+0x6ea4] ;  /* 0x006ea400012b7983 */ /* 0x000f280000300800 */
[----:B---3--:R1:W-:Y:S04]  /*1b13d0*/  @P2 STG.E desc[UR40][R2.64], R55 ;  /* 0x0000003702002986 */ /* 0x0083e8000c101928 */
[----:B------:R-:W3:Y:S01]  /*1b13e0*/  LDL.LU R64, [R1+0x1dfc] ;  /* 0x001dfc0001407983 */ /* 0x000ee20000300800 */
[----:B------:R-:W-:-:S03]  /*1b13f0*/  ISETP.LT.AND P3, PT, R61, UR34, !P0 ;  /* 0x000000223d007c0c */ /* 0x000fc6000c761270 */
[----:B-1----:R-:W3:Y:S01]  /*1b1400*/  LDL.LU R55, [R1+0x1dec] ;  /* 0x001dec0001377983 */ /* 0x002ee20000300800 */
[----:B------:R-:W-:-:S09]  /*1b1410*/  IMAD.WIDE R8, R44, 0x4, R84 ;  /* 0x000000042c087825 */ /* 0x000fd200078e0254 */
[----:B------:R1:W-:Y:S04]  /*1b1420*/  @P3 STG.E desc[UR40][R8.64], R18 ;  /* 0x0000001208003986 */ /* 0x0003e8000c101928 */
[----:B-1----:R-:W3:Y:S01]  /*1b1430*/  LDL.LU R18, [R1+0x1ddc] ;  /* 0x001ddc0001127983 */ /* 0x002ee20000300800 */
[----:B------:R-:W-:Y:S02]  /*1b1440*/  ISETP.LT.AND P4, PT, R60, UR34, !P0 ;  /* 0x000000223c007c0c */ /* 0x000fe4000c781270 */
[----:B------:R-:W-:Y:S01]  /*1b1450*/  ISETP.LT.AND P1, PT, R59, UR34, !P0 ;  /* 0x000000223b007c0c */ /* 0x000fe2000c721270 */
[----:B------:R-:W-:-:S04]  /*1b1460*/  IMAD.WIDE R2, R44, 0x4, R82 ;  /* 0x000000042c027825 */ /* 0x000fc800078e0252 */
[----:B------:R-:W-:Y:S01]  /*1b1470*/  IMAD.WIDE R8, R44, 0x4, R80 ;  /* 0x000000042c087825 */ /* 0x000fe200078e0250 */
[----:B------:R-:W-:Y:S02]  /*1b1480*/  ISETP.LT.AND P6, PT, R46, UR34, !P0 ;  /* 0x000000222e007c0c */ /* 0x000fe4000c7c1270 */
[----:B------:R-:W-:Y:S02]  /*1b1490*/  ISETP.LT.AND P5, PT, R49, UR34, !P0 ;  /* 0x0000002231007c0c */ /* 0x000fe4000c7a1270 */
[----:B------:R-:W-:Y:S02]  /*1b14a0*/  ISETP.LT.AND P2, PT, R51, UR34, !P0 ;  /* 0x0000002233007c0c */ /* 0x000fe4000c741270 */
[----:B------:R-:W-:Y:S01]  /*1b14b0*/  ISETP.LT.AND P3, PT, R0, UR34, !P0 ;  /* 0x0000002200007c0c */ /* 0x000fe2000c761270 */
[----:B------:R-:W-:Y:S01]  /*1b14c0*/  IMAD.WIDE R10, R44, 0x4, R78 ;  /* 0x000000042c0a7825 */ /* 0x000fe200078e024e */
[----:B------:R1:W-:Y:S04]  /*1b14d0*/  @P4 STG.E desc[UR40][R2.64], R62 ;  /* 0x0000003e02004986 */ /* 0x0003e8000c101928 */
[----:B------:R1:W-:Y:S01]  /*1b14e0*/  @P1 STG.E desc[UR40][R8.64], R63 ;  /* 0x0000003f08001986 */ /* 0x0003e2000c101928 */
[----:B------:R-:W-:-:S02]  /*1b14f0*/  ISETP.GE.AND P4, PT, R45, UR5, PT ;  /* 0x000000052d007c0c */ /* 0x000fc4000bf86270 */
[----:B------:R-:W-:Y:S01]  /*1b1500*/  ISETP.LT.AND P0, PT, R252, UR34, !P0 ;  /* 0x00000022fc007c0c */ /* 0x000fe2000c701270 */
[----:B-1----:R-:W3:Y:S04]  /*1b1510*/  LDL.LU R62, [R1+0x305c] ;  /* 0x00305c00013e7983 */ /* 0x002ee80000300800 */
[----:B------:R-:W3:Y:S01]  /*1b1520*/  LDL.LU R63, [R1+0x1dcc] ;  /* 0x001dcc00013f7983 */ /* 0x000ee20000300800 */
[----:B------:R-:W-:Y:S01]  /*1b1530*/  IMAD.WIDE R16, R44, 0x4, R76 ;  /* 0x000000042c107825 */ /* 0x000fe200078e024c */
[----:B------:R-:W-:-:S03]  /*1b1540*/  ISETP.LT.AND P1, PT, R61, UR34, !P4 ;  /* 0x000000223d007c0c */ /* 0x000fc6000e721270 */
[----:B------:R-:W-:-:S04]  /*1b1550*/  IMAD.WIDE R2, R44, 0x4, R74 ;  /* 0x000000042c027825 */ /* 0x000fc800078e024a */
[----:B------:R-:W-:Y:S01]  /*1b1560*/  IMAD.WIDE R8, R44, 0x4, R72 ;  /* 0x000000042c087825 */ /* 0x000fe200078e0248 */
[----:B--2---:R-:W-:Y:S01]  /*1b1570*/  @P6 STG.E desc[UR40][R10.64], R42 ;  /* 0x0000002a0a006986 */ /* 0x004fe2000c101928 */
[----:B------:R-:W-:-:S03]  /*1b1580*/  ISETP.LT.AND P6, PT, R60, UR34, !P4 ;  /* 0x000000223c007c0c */ /* 0x000fc6000e7c1270 */
[----:B------:R1:W-:Y:S04]  /*1b1590*/  @P5 STG.E desc[UR40][R16.64], R19 ;  /* 0x0000001310005986 */ /* 0x0003e8000c101928 */
[----:B-1----:R-:W2:Y:S04]  /*1b15a0*/  LDL.LU R19, [R1+0x1dbc] ;  /* 0x001dbc0001137983 */ /* 0x002ea80000300800 */
[----:B------:R-:W2:Y:S04]  /*1b15b0*/  LDL.LU R42, [R1+0x1e0c] ;  /* 0x001e0c00012a7983 */ /* 0x000ea80000300800 */
[----:B----4-:R1:W-:Y:S04]  /*1b15c0*/  @P2 STG.E desc[UR40][R2.64], R41 ;  /* 0x0000002902002986 */ /* 0x0103e8000c101928 */
[----:B------:R4:W-:Y:S01]  /*1b15d0*/  @P3 STG.E desc[UR40][R8.64], R40 ;  /* 0x0000002808003986 */ /* 0x0009e2000c101928 */
[----:B------:R-:W-:-:S04]  /*1b15e0*/  IMAD.WIDE R10, R65, 0x4, R82 ;  /* 0x00000004410a7825 */ /* 0x000fc800078e0252 */
[----:B-1----:R-:W-:-:S04]  /*1b15f0*/  IMAD.WIDE R2, R44, 0x4, R70 ;  /* 0x000000042c027825 */ /* 0x002fc800078e0246 */
[----:B----4-:R-:W-:Y:S01]  /*1b1600*/  IMAD.WIDE R8, R65, 0x4, R84 ;  /* 0x0000000441087825 */ /* 0x010fe200078e0254 */
[----:B------:R-:W4:Y:S04]  /*1b1610*/  LDL.LU R41, [R1+0x1d8c] ;  /* 0x001d8c0001297983 */ /* 0x000f280000300800 */
[----:B------:R-:W4:Y:S04]  /*1b1620*/  LDL.LU R40, [R1+0x1d7c] ;  /* 0x001d7c0001287983 */ /* 0x000f280000300800 */
[----:B------:R-:W4:Y:S04]  /*1b1630*/  LDL.LU R44, [R1+0x1d5c] ;  /* 0x001d5c00012c7983 */ /* 0x000f280000300800 */
[----:B------:R1:W-:Y:S01]  /*1b1640*/  @P0 STG.E desc[UR40][R2.64], R106 ;  /* 0x0000006a02000986 */ /* 0x0003e2000c101928 */
[----:B------:R-:W-:-:S03]  /*1b1650*/  ISETP.GE.AND P0, PT, R43, UR5, PT ;  /* 0x000000052b007c0c */ /* 0x000fc6000bf06270 */
[----:B---3--:R-:W-:Y:S04]  /*1b1660*/  @P1 STG.E desc[UR40][R8.64], R64 ;  /* 0x0000004008001986 */ /* 0x008fe8000c101928 */
[----:B------:R3:W-:Y:S04]  /*1b1670*/  @P6 STG.E desc[UR40][R10.64], R55 ;  /* 0x000000370a006986 */ /* 0x0007e8000c101928 */
[----:B-1----:R-:W4:Y:S04]  /*1b1680*/  LDL.LU R106, [R1+0x6ef4] ;  /* 0x006ef400016a7983 */ /* 0x002f280000300800 */
[----:B------:R-:W4:Y:S04]  /*1b1690*/  LDL.LU R43, [R1+0x6ea0] ;  /* 0x006ea000012b7983 */ /* 0x000f280000300800 */
[----:B---3--:R-:W3:Y:S01]  /*1b16a0*/  LDL.LU R55, [R1+0x1cbc] ;  /* 0x001cbc0001377983 */ /* 0x008ee20000300800 */
[----:B------:R-:W-:Y:S01]  /*1b16b0*/  ISETP.LT.AND P5, PT, R59, UR34, !P4 ;  /* 0x000000223b007c0c */ /* 0x000fe2000e7a1270 */
[----:B------:R-:W-:-:S12]  /*1b16c0*/  IMAD.WIDE R16, R65, 0x4, R80 ;  /* 0x0000000441107825 */ /* 0x000fd800078e0250 */
[----:B------:R1:W-:Y:S04]  /*1b16d0*/  @P5 STG.E desc[UR40][R16.64], R18 ;  /* 0x0000001210005986 */ /* 0x0003e8000c101928 */
[----:B-1----:R-:W3:Y:S01]  /*1b16e0*/  LDL.LU R18, [R1+0x1c8c] ;  /* 0x001c8c0001127983 */ /* 0x002ee20000300800 */
[----:B------:R-:W-:Y:S01]  /*1b16f0*/  ISETP.LT.AND P3, PT, R46, UR34, !P4 ;  /* 0x000000222e007c0c */ /* 0x000fe2000e761270 */
[----:B------:R-:W-:Y:S02]  /*1b1700*/  IMAD.WIDE R2, R65, 0x4, R78 ;  /* 0x0000000441027825 */ /* 0x000fe400078e024e */
[----:B------:R-:W3:Y:S01]  /*1b1710*/  LDL.LU R64, [R1+0x1bc] ;  /* 0x0001bc0001407983 */ /* 0x000ee20000300800 */
[----:B------:R-:W-:Y:S02]  /*1b1720*/  ISETP.LT.AND P2, PT, R49, UR34, !P4 ;  /* 0x0000002231007c0c */ /* 0x000fe4000e741270 */
[----:B------:R-:W-:-:S02]  /*1b1730*/  ISETP.LT.AND P5, PT, R51, UR34, !P4 ;  /* 0x0000002233007c0c */ /* 0x000fc4000e7a1270 */
[----:B------:R-:W-:-:S05]  /*1b1740*/  ISETP.LT.AND P1, PT, R0, UR34, !P4 ;  /* 0x0000002200007c0c */ /* 0x000fca000e721270 */
[----:B------:R1:W-:Y:S01]  /*1b1750*/  @P3 STG.E desc[UR40][R2.64], R63 ;  /* 0x0000003f02003986 */ /* 0x0003e2000c101928 */
[----:B------:R-:W-:Y:S01]  /*1b1760*/  ISETP.LT.AND P4, PT, R252, UR34, !P4 ;  /* 0x00000022fc007c0c */ /* 0x000fe2000e781270 */
[----:B------:R-:W-:Y:S01]  /*1b1770*/  IMAD.WIDE R8, R65, 0x4, R76 ;  /* 0x0000000441087825 */ /* 0x000fe200078e024c */
[----:B------:R-:W-:Y:S01]  /*1b1780*/  ISETP.LT.AND P6, PT, R61, UR34, !P0 ;  /* 0x000000223d007c0c */ /* 0x000fe2000c7c1270 */
[----:B-1----:R-:W3:Y:S01]  /*1b1790*/  LDL.LU R63, [R1+0x1ac] ;  /* 0x0001ac00013f7983 */ /* 0x002ee20000300800 */
[----:B------:R-:W-:Y:S01]  /*1b17a0*/  ISETP.LT.AND P3, PT, R60, UR34, !P0 ;  /* 0x000000223c007c0c */ /* 0x000fe2000c761270 */
[----:B------:R-:W-:-:S04]  /*1b17b0*/  IMAD.WIDE R2, R65, 0x4, R74 ;  /* 0x0000000441027825 */ /* 0x000fc800078e024a */
[----:B------:R-:W-:-:S04]  /*1b17c0*/  IMAD.WIDE R10, R65, 0x4, R70 ;  /* 0x00000004410a7825 */ /* 0x000fc800078e0246 */
[----:B------:R-:W-:Y:S01]  /*1b17d0*/  IMAD.WIDE R16, R62, 0x4, R84 ;  /* 0x000000043e107825 */ /* 0x000fe200078e0254 */
[----:B--2---:R1:W-:Y:S04]  /*1b17e0*/  @P2 STG.E desc[UR40][R8.64], R19 ;  /* 0x0000001308002986 */ /* 0x0043e8000c101928 */
[----:B------:R2:W-:Y:S01]  /*1b17f0*/  @P5 STG.E desc[UR40][R2.64], R42 ;  /* 0x0000002a02005986 */ /* 0x0005e2000c101928 */
[----:B-1----:R-:W-:-:S03]  /*1b1800*/  IMAD.WIDE R8, R65, 0x4, R72 ;  /* 0x0000000441087825 */ /* 0x002fc600078e0248 */
[----:B------:R-:W3:Y:S04]  /*1b1810*/  LDL.LU R19, [R1+0x306c] ;  /* 0x00306c0001137983 */ /* 0x000ee80000300800 */
[----:B--2---:R-:W2:Y:S01]  /*1b1820*/  LDL.LU R42, [R1+0x18c] ;  /* 0x00018c00012a7983 */ /* 0x004ea20000300800 */
[----:B------:R-:W-:-:S03]  /*1b1830*/  IMAD.WIDE R2, R62, 0x4, R82 ;  /* 0x000000043e027825 */ /* 0x000fc600078e0252 */
[----:B----4-:R1:W-:Y:S04]  /*1b1840*/  @P1 STG.E desc[UR40][R8.64], R41 ;  /* 0x0000002908001986 */ /* 0x0103e8000c101928 */
[----:B------:R4:W-:Y:S04]  /*1b1850*/  @P4 STG.E desc[UR40][R10.64], R40 ;  /* 0x000000280a004986 */ /* 0x0009e8000c101928 */
[----:B------:R-:W-:Y:S04]  /*1b1860*/  @P6 STG.E desc[UR40][R16.64], R44 ;  /* 0x0000002c10006986 */ /* 0x000fe8000c101928 */
[----:B-1----:R-:W2:Y:S04]  /*1b1870*/  LDL.LU R41, [R1+0x17c] ;  /* 0x00017c0001297983 */ /* 0x002ea80000300800 */
[----:B----4-:R-:W4:Y:S04]  /*1b1880*/  LDL.LU R40, [R1+0x160] ;  /* 0x0001600001287983 */ /* 0x010f280000300800 */
[----:B---3--:R1:W-:Y:S01]  /*1b1890*/  @P3 STG.E desc[UR40][R2.64], R55 ;  /* 0x0000003702003986 */ /* 0x0083e2000c101928 */
[----:B------:R-:W-:-:S03]  /*1b18a0*/  ISETP.LT.AND P2, PT, R59, UR34, !P0 ;  /* 0x000000223b007c0c */ /* 0x000fc6000c741270 */
[----:B-1----:R-:W3:Y:S04]  /*1b18b0*/  LDL.LU R55, [R1+0x80] ;  /* 0x0000800001377983 */ /* 0x002ee80000300800 */
[----:B------:R-:W3:Y:S04]  /*1b18c0*/  LDL.LU R16, [R1+0x6eac] ;  /* 0x006eac0001107983 */ /* 0x000ee80000300800 */
[----:B------:R-:W3:Y:S01]  /*1b18d0*/  LDL.LU R44, [R1+0x70] ;  /* 0x00007000012c7983 */ /* 0x000ee20000300800 */
[----:B------:R-:W-:-:S05]  /*1b18e0*/  IMAD.WIDE R8, R62, 0x4, R80 ;  /* 0x000000043e087825 */ /* 0x000fca00078e0250 */
[----:B------:R1:W-:Y:S04]  /*1b18f0*/  @P2 STG.E desc[UR40][R8.64], R18 ;  /* 0x0000001208002986 */ /* 0x0003e8000c101928 */
[----:B-1----:R-:W3:Y:S01]  /*1b1900*/  LDL.LU R18, [R1+0x50] ;  /* 0x0000500001127983 */ /* 0x002ee20000300800 */
[----:B------:R-:W-:Y:S02]  /*1b1910*/  ISETP.LT.AND P4, PT, R46, UR34, !P0 ;  /* 0x000000222e007c0c */ /* 0x000fe4000c781270 */
[----:B------:R-:W-:Y:S02]  /*1b1920*/  ISETP.LT.AND P6, PT, R49, UR34, !P0 ;  /* 0x0000002231007c0c */ /* 0x000fe4000c7c1270 */
[----:B------:R-:W-:Y:S01]  /*1b1930*/  ISETP.LT.AND P5, PT, R51, UR34, !P0 ;  /* 0x0000002233007c0c */ /* 0x000fe2000c7a1270 */
[----:B------:R-:W-:-:S04]  /*1b1940*/  IMAD.WIDE R2, R62, 0x4, R78 ;  /* 0x000000043e027825 */ /* 0x000fc800078e024e */
[----:B------:R-:W-:-:S04]  /*1b1950*/  IMAD.WIDE R8, R62, 0x4, R76 ;  /* 0x000000043e087825 */ /* 0x000fc800078e024c */
[----:B------:R-:W-:Y:S01]  /*1b1960*/  IMAD.WIDE R10, R62, 0x4, R74 ;  /* 0x000000043e0a7825 */ /* 0x000fe200078e024a */
[----:B------:R-:W-:Y:S02]  /*1b1970*/  ISETP.LT.AND P2, PT, R0, UR34, !P0 ;  /* 0x0000002200007c0c */ /* 0x000fe4000c741270 */
[----:B------:R-:W-:Y:S01]  /*1b1980*/  ISETP.GE.AND P1, PT, R43, UR5, PT ;  /* 0x000000052b007c0c */ /* 0x000fe2000bf26270 */
[----:B------:R-:W-:Y:S04]  /*1b1990*/  @P4 STG.E desc[UR40][R2.64], R64 ;  /* 0x0000004002004986 */ /* 0x000fe8000c101928 */
[----:B------:R-:W-:Y:S04]  /*1b19a0*/  @P6 STG.E desc[UR40][R8.64], R63 ;  /* 0x0000003f08006986 */ /* 0x000fe8000c101928 */
[----:B------:R1:W-:Y:S01]  /*1b19b0*/  @P5 STG.E desc[UR40][R10.64], R106 ;  /* 0x0000006a0a005986 */ /* 0x0003e2000c101928 */
[----:B------:R-:W-:-:S02]  /*1b19c0*/  ISETP.LT.AND P0, PT, R252, UR34, !P0 ;  /* 0x00000022fc007c0c */ /* 0x000fc4000c701270 */
[----:B------:R-:W-:Y:S02]  /*1b19d0*/  ISETP.LT.AND P3, PT, R61, UR34, !P1 ;  /* 0x000000223d007c0c */ /* 0x000fe4000cf61270 */
[----:B------:R-:W-:Y:S01]  /*1b19e0*/  ISETP.LT.AND P4, PT, R60, UR34, !P1 ;  /* 0x000000223c007c0c */ /* 0x000fe2000cf81270 */
[----:B-1----:R-:W3:Y:S01]  /*1b19f0*/  LDL.LU R106, [R1+0x3070] ;  /* 0x00307000016a7983 */ /* 0x002ee20000300800 */
[----:B------:R-:W-:-:S03]  /*1b1a00*/  IMAD.WIDE R2, R62, 0x4, R72 ;  /* 0x000000043e027825 */ /* 0x000fc600078e0248 */
[----:B------:R-:W3:Y:S01]  /*1b1a10*/  LDL.LU R17, [R1+0x6eb4] ;  /* 0x006eb40001117983 */ /* 0x000ee20000300800 */
[----:B------:R-:W-:Y:S01]  /*1b1a20*/  IMAD.WIDE R8, R62, 0x4, R70 ;  /* 0x000000043e087825 */ /* 0x000fe200078e0246 */
[----:B------:R-:W-:Y:S02]  /*1b1a30*/  ISETP.LT.AND P5, PT, R59, UR34, !P1 ;  /* 0x000000223b007c0c */ /* 0x000fe4000cfa1270 */
[----:B------:R-:W-:Y:S01]  /*1b1a40*/  ISETP.LT.AND P6, PT, R46, UR34, !P1 ;  /* 0x000000222e007c0c */ /* 0x000fe2000cfc1270 */
[C---:B------:R-:W-:Y:S01]  /*1b1a50*/  IMAD.WIDE R10, R19.reuse, 0x4, R84 ;  /* 0x00000004130a7825 */ /* 0x040fe200078e0254 */
[----:B--2---:R1:W-:Y:S03]  /*1b1a60*/  @P2 STG.E desc[UR40][R2.64], R42 ;  /* 0x0000002a02002986 */ /* 0x0043e6000c101928 */
[C---:B-1----:R-:W-:Y:S01]  /*1b1a70*/  IMAD.WIDE R2, R19.reuse, 0x4, R82 ;  /* 0x0000000413027825 */ /* 0x042fe200078e0252 */
[----:B------:R1:W-:Y:S04]  /*1b1a80*/  @P0 STG.E desc[UR40][R8.64], R41 ;  /* 0x0000002908000986 */ /* 0x0003e8000c101928 */
[----:B----4-:R-:W-:Y:S01]  /*1b1a90*/  @P3 STG.E desc[UR40][R10.64], R40 ;  /* 0x000000280a003986 */ /* 0x010fe2000c101928 */
[----:B-1----:R-:W-:-:S03]  /*1b1aa0*/  IMAD.WIDE R8, R19, 0x4, R80 ;  /* 0x0000000413087825 */ /* 0x002fc600078e0250 */
[----:B---3--:R1:W-:Y:S01]  /*1b1ab0*/  @P4 STG.E desc[UR40][R2.64], R55 ;  /* 0x0000003702004986 */ /* 0x0083e2000c101928 */
[----:B------:R-:W-:-:S03]  /*1b1ac0*/  ISETP.GE.AND P4, PT, R16, UR5, PT ;  /* 0x0000000510007c0c */ /* 0x000fc6000bf86270 */
[----:B------:R2:W-:Y:S04]  /*1b1ad0*/  @P5 STG.E desc[UR40][R8.64], R44 ;  /* 0x0000002c08005986 */ /* 0x0005e8000c101928 */
[----:B-1----:R-:W3:Y:S04]  /*1b1ae0*/  LDL.LU R55, [R1+0x3084] ;  /* 0x0030840001377983 */ /* 0x002ee80000300800 */
[----:B------:R-:W4:Y:S04]  /*1b1af0*/  LDL.LU R16, [R1+0x6ebc] ;  /* 0x006ebc0001107983 */ /* 0x000f280000300800 */
[----:B------:R-:W4:Y:S04]  /*1b1b00*/  LDL.LU R41, [R1+0x164] ;  /* 0x0001640001297983 */ /* 0x000f280000300800 */
[----:B------:R-:W4:Y:S04]  /*1b1b10*/  LDL.LU R40, [R1+0x84] ;  /* 0x0000840001287983 */ /* 0x000f280000300800 */
[----:B--2---:R-:W2:Y:S01]  /*1b1b20*/  LDL.LU R44, [R1+0x74] ;  /* 0x00007400012c7983 */ /* 0x004ea20000300800 */
[----:B------:R-:W-:Y:S01]  /*1b1b30*/  ISETP.LT.AND P3, PT, R49, UR34, !P1 ;  /* 0x0000002231007c0c */ /* 0x000fe2000cf61270 */
[----:B------:R-:W-:-:S04]  /*1b1b40*/  IMAD.WIDE R10, R19, 0x4, R78 ;  /* 0x00000004130a7825 */ /* 0x000fc800078e024e */
[----:B------:R-:W-:-:S04]  /*1b1b50*/  IMAD.WIDE R2, R19, 0x4, R76 ;  /* 0x0000000413027825 */ /* 0x000fc800078e024c */
[C---:B------:R-:W-:Y:S01]  /*1b1b60*/  IMAD.WIDE R8, R19.reuse, 0x4, R74 ;  /* 0x0000000413087825 */ /* 0x040fe200078e024a */
[----:B------:R1:W-:Y:S04]  /*1b1b70*/  @P6 STG.E desc[UR40][R10.64], R18 ;  /* 0x000000120a006986 */ /* 0x0003e8000c101928 */
[----:B------:R1:W-:Y:S04]  /*1b1b80*/  @P3 STG.E desc[UR40][R2.64], R248 ;  /* 0x000000f802003986 */ /* 0x0003e8000c101928 */
[----:B-1----:R-:W2:Y:S01]  /*1b1b90*/  LDL.LU R18, [R1+0x3098] ;  /* 0x0030980001127983 */ /* 0x002ea20000300800 */
[----:B------:R-:W-:-:S04]  /*1b1ba0*/  IMAD.WIDE R10, R19, 0x4, R72 ;  /* 0x00000004130a7825 */ /* 0x000fc800078e0248 */
[----:B------:R-:W-:Y:S02]  /*1b1bb0*/  IMAD.WIDE R2, R19, 0x4, R70 ;  /* 0x0000000413027825 */ /* 0x000fe400078e0246 */
[----:B------:R-:W2:Y:S01]  /*1b1bc0*/  LDL.LU R19, [R1+0x6ec4] ;  /* 0x006ec40001137983 */ /* 0x000ea20000300800 */
[----:B------:R-:W-:Y:S02]  /*1b1bd0*/  ISETP.LT.AND P0, PT, R51, UR34, !P1 ;  /* 0x0000002233007c0c */ /* 0x000fe4000cf01270 */
[----:B------:R-:W-:Y:S02]  /*1b1be0*/  ISETP.LT.AND P2, PT, R0, UR34, !P1 ;  /* 0x0000002200007c0c */ /* 0x000fe4000cf41270 */
[----:B------:R-:W-:Y:S02]  /*1b1bf0*/  ISETP.LT.AND P1, PT, R252, UR34, !P1 ;  /* 0x00000022fc007c0c */ /* 0x000fe4000cf21270 */
[----:B------:R-:W-:Y:S02]  /*1b1c00*/  ISETP.LT.AND P5, PT, R61, UR34, !P4 ;  /* 0x000000223d007c0c */ /* 0x000fe4000e7a1270 */
[----:B------:R-:W-:-:S02]  /*1b1c10*/  ISETP.LT.AND P6, PT, R60, UR34, !P4 ;  /* 0x000000223c007c0c */ /* 0x000fc4000e7c1270 */
[----:B------:R-:W-:-:S03]  /*1b1c20*/  ISETP.LT.AND P3, PT, R49, UR34, !P4 ;  /* 0x0000002231007c0c */ /* 0x000fc6000e761270 */
[----:B------:R1:W-:Y:S04]  /*1b1c30*/  @P0 STG.E desc[UR40][R8.64], R244 ;  /* 0x000000f408000986 */ /* 0x0003e8000c101928 */
[----:B------:R1:W-:Y:S01]  /*1b1c40*/  @P2 STG.E desc[UR40][R10.64], R240 ;  /* 0x000000f00a002986 */ /* 0x0003e2000c101928 */
[----:B------:R-:W-:Y:S02]  /*1b1c50*/  ISETP.LT.AND P0, PT, R59, UR34, !P4 ;  /* 0x000000223b007c0c */ /* 0x000fe4000e701270 */
[----:B------:R-:W-:Y:S01]  /*1b1c60*/  ISETP.LT.AND P2, PT, R46, UR34, !P4 ;  /* 0x000000222e007c0c */ /* 0x000fe2000e741270 */
[----:B------:R1:W-:Y:S02]  /*1b1c70*/  @P1 STG.E desc[UR40][R2.64], R236 ;  /* 0x000000ec02001986 */ /* 0x0003e4000c101928 */
[----:B-1----:R-:W-:-:S04]  /*1b1c80*/  IMAD.WIDE R8, R106, 0x4, R84 ;  /* 0x000000046a087825 */ /* 0x002fc800078e0254 */
[----:B------:R-:W-:-:S04]  /*1b1c90*/  IMAD.WIDE R10, R106, 0x4, R82 ;  /* 0x000000046a0a7825 */ /* 0x000fc800078e0252 */
[----:B------:R-:W-:Y:S01]  /*1b1ca0*/  IMAD.WIDE R2, R106, 0x4, R80 ;  /* 0x000000046a027825 */ /* 0x000fe200078e0250 */
[----:B------:R1:W-:Y:S04]  /*1b1cb0*/  @P5 STG.E desc[UR40][R8.64], R232 ;  /* 0x000000e808005986 */ /* 0x0003e8000c101928 */
[----:B------:R1:W-:Y:S01]  /*1b1cc0*/  @P6 STG.E desc[UR40][R10.64], R228 ;  /* 0x000000e40a006986 */ /* 0x0003e2000c101928 */
[----:B------:R-:W-:Y:S02]  /*1b1cd0*/  ISETP.LT.AND P6, PT, R51, UR34, !P4 ;  /* 0x0000002233007c0c */ /* 0x000fe4000e7c1270 */
[----:B------:R-:W-:Y:S02]  /*1b1ce0*/  ISETP.LT.AND P5, PT, R0, UR34, !P4 ;  /* 0x0000002200007c0c */ /* 0x000fe4000e7a1270 */
[----:B------:R-:W-:-:S02]  /*1b1cf0*/  ISETP.GE.AND P1, PT, R17, UR5, PT ;  /* 0x0000000511007c0c */ /* 0x000fc4000bf26270 */
[----:B------:R-:W-:Y:S01]  /*1b1d00*/  ISETP.LT.AND P4, PT, R252, UR34, !P4 ;  /* 0x00000022fc007c0c */ /* 0x000fe2000e781270 */
[----:B------:R1:W-:Y:S02]  /*1b1d10*/  @P0 STG.E desc[UR40][R2.64], R224 ;  /* 0x000000e002000986 */ /* 0x0003e4000c101928 */
[----:B-1----:R-:W-:-:S04]  /*1b1d20*/  IMAD.WIDE R8, R106, 0x4, R78 ;  /* 0x000000046a087825 */ /* 0x002fc800078e024e */
[----:B------:R-:W-:Y:S01]  /*1b1d30*/  IMAD.WIDE R10, R106, 0x4, R76 ;  /* 0x000000046a0a7825 */ /* 0x000fe200078e024c */
[----:B------:R1:W-:Y:S04]  /*1b1d40*/  @P2 STG.E desc[UR40][R8.64], R220 ;  /* 0x000000dc08002986 */ /* 0x0003e8000c101928 */
[----:B------:R1:W-:Y:S01]  /*1b1d50*/  @P3 STG.E desc[UR40][R10.64], R216 ;  /* 0x000000d80a003986 */ /* 0x0003e2000c101928 */
[----:B------:R-:W-:Y:S02]  /*1b1d60*/  ISETP.LT.AND P3, PT, R61, UR34, !P1 ;  /* 0x000000223d007c0c */ /* 0x000fe4000cf61270 */
[----:B------:R-:W-:Y:S01]  /*1b1d70*/  ISETP.LT.AND P2, PT, R60, UR34, !P1 ;  /* 0x000000223c007c0c */ /* 0x000fe2000cf41270 */
[----:B------:R-:W-:Y:S01]  /*1b1d80*/  IMAD.WIDE R2, R106, 0x4, R72 ;  /* 0x000000046a027825 */ /* 0x000fe200078e0248 */
[----:B------:R-:W-:-:S03]  /*1b1d90*/  ISETP.LT.AND P0, PT, R59, UR34, !P1 ;  /* 0x000000223b007c0c */ /* 0x000fc6000cf01270 */
[----:B-1----:R-:W-:-:S04]  /*1b1da0*/  IMAD.WIDE R8, R106, 0x4, R74 ;  /* 0x000000046a087825 */ /* 0x002fc800078e024a */
[----:B------:R-:W-:Y:S02]  /*1b1db0*/  IMAD.WIDE R10, R106, 0x4, R70 ;  /* 0x000000046a0a7825 */ /* 0x000fe400078e0246 */
[----:B------:R-:W2:Y:S04]  /*1b1dc0*/  LDL.LU R106, [R1+0x3094] ;  /* 0x00309400016a7983 */ /* 0x000ea80000300800 */
[----:B------:R-:W-:Y:S04]  /*1b1dd0*/  @P6 STG.E desc[UR40][R8.64], R212 ;  /* 0x000000d408006986 */ /* 0x000fe8000c101928 */
[----:B------:R3:W-:Y:S04]  /*1b1de0*/  @P5 STG.E desc[UR40][R2.64], R208 ;  /* 0x000000d002005986 */ /* 0x0007e8000c101928 */
[----:B------:R1:W-:Y:S01]  /*1b1df0*/  @P4 STG.E desc[UR40][R10.64], R204 ;  /* 0x000000cc0a004986 */ /* 0x0003e2000c101928 */
[----:B------:R-:W-:-:S02]  /*1b1e00*/  ISETP.LT.AND P6, PT, R46, UR34, !P1 ;  /* 0x000000222e007c0c */ /* 0x000fc4000cfc1270 */
[----:B------:R-:W-:Y:S01]  /*1b1e10*/  ISETP.LT.AND P5, PT, R49, UR34, !P1 ;  /* 0x0000002231007c0c */ /* 0x000fe2000cfa1270 */
[----:B---3--:R-:W-:-:S04]  /*1b1e20*/  IMAD.WIDE R2, R55, 0x4, R84 ;  /* 0x0000000437027825 */ /* 0x008fc800078e0254 */
[----:B------:R-:W-:-:S04]  /*1b1e30*/  IMAD.WIDE R8, R55, 0x4, R82 ;  /* 0x0000000437087825 */ /* 0x000fc800078e0252 */
[----:B-1----:R-:W-:Y:S01]  /*1b1e40*/  IMAD.WIDE R10, R55, 0x4, R80 ;  /* 0x00000004370a7825 */ /* 0x002fe200078e0250 */
[----:B----4-:R1:W-:Y:S04]  /*1b1e50*/  @P3 STG.E desc[UR40][R2.64], R41 ;  /* 0x0000002902003986 */ /* 0x0103e8000c101928 */
[----:B------:R3:W-:Y:S04]  /*1b1e60*/  @P2 STG.E desc[UR40][R8.64], R40 ;  /* 0x0000002808002986 */ /* 0x0007e8000c101928 */
[----:B--2---:R2:W-:Y:S01]  /*1b1e70*/  @P0 STG.E desc[UR40][R10.64], R44 ;  /* 0x0000002c0a000986 */ /* 0x0045e2000c101928 */
[----:B------:R-:W-:-:S02]  /*1b1e80*/  ISETP.LT.AND P0, PT, R51, UR34, !P1 ;  /* 0x0000002233007c0c */ /* 0x000fc4000cf01270 */
[----:B------:R-:W-:Y:S02]  /*1b1e90*/  ISETP.LT.AND P2, PT, R0, UR34, !P1 ;  /* 0x0000002200007c0c */ /* 0x000fe4000cf41270 */
[----:B------:R-:W-:Y:S02]  /*1b1ea0*/  ISETP.LT.AND P1, PT, R252, UR34, !P1 ;  /* 0x00000022fc007c0c */ /* 0x000fe4000cf21270 */
[----:B------:R-:W-:Y:S01]  /*1b1eb0*/  ISETP.GE.AND P4, PT, R16, UR5, PT ;  /* 0x0000000510007c0c */ /* 0x000fe2000bf86270 */
[----:B-1----:R-:W-:-:S04]  /*1b1ec0*/  IMAD.WIDE R2, R55, 0x4, R78 ;  /* 0x0000000437027825 */ /* 0x002fc800078e024e */
[----:B---3--:R-:W-:Y:S01]  /*1b1ed0*/  IMAD.WIDE R8, R55, 0x4, R76 ;  /* 0x0000000437087825 */ /* 0x008fe200078e024c */
[----:B------:R-:W-:Y:S01]  /*1b1ee0*/  ISETP.LT.AND P3, PT, R61, UR34, !P4 ;  /* 0x000000223d007c0c */ /* 0x000fe2000e761270 */
[----:B------:R1:W-:Y:S04]  /*1b1ef0*/  @P6 STG.E desc[UR40][R2.64], R105 ;  /* 0x0000006902006986 */ /* 0x0003e8000c101928 */
[----:B------:R3:W-:Y:S01]  /*1b1f00*/  @P5 STG.E desc[UR40][R8.64], R249 ;  /* 0x000000f908005986 */ /* 0x0007e2000c101928 */
[----:B------:R-:W-:Y:S01]  /*1b1f10*/  ISETP.LT.AND P6, PT, R60, UR34, !P4 ;  /* 0x000000223c007c0c */ /* 0x000fe2000e7c1270 */
[----:B--2---:R-:W-:Y:S01]  /*1b1f20*/  IMAD.WIDE R10, R55, 0x4, R70 ;  /* 0x00000004370a7825 */ /* 0x004fe200078e0246 */
[----:B------:R-:W-:-:S03]  /*1b1f30*/  ISETP.LT.AND P5, PT, R59, UR34, !P4 ;  /* 0x000000223b007c0c */ /* 0x000fc6000e7a1270 */
[----:B------:R-:W-:-:S04]  /*1b1f40*/  IMAD.WIDE R16, R18, 0x4, R84 ;  /* 0x0000000412107825 */ /* 0x000fc800078e0254 */
[----:B-1----:R-:W-:-:S04]  /*1b1f50*/  IMAD.WIDE R2, R55, 0x4, R72 ;  /* 0x0000000437027825 */ /* 0x002fc800078e0248 */
[----:B---3--:R-:W-:Y:S01]  /*1b1f60*/  IMAD.WIDE R8, R55, 0x4, R74 ;  /* 0x0000000437087825 */ /* 0x008fe200078e024a */
[----:B------:R-:W2:Y:S04]  /*1b1f70*/  LDL.LU R105, [R1+0x6ef0] ;  /* 0x006ef00001697983 */ /* 0x000ea80000300800 */
[----:B------:R-:W3:Y:S04]  /*1b1f80*/  LDL.LU R41, [R1+0x168] ;  /* 0x0001680001297983 */ /* 0x000ee80000300800 */
[----:B------:R-:W4:Y:S04]  /*1b1f90*/  LDL.LU R40, [R1+0x6ed8] ;  /* 0x006ed80001287983 */ /* 0x000f280000300800 */
[----:B------:R-:W4:Y:S04]  /*1b1fa0*/  LDL.LU R55, [R1+0x78] ;  /* 0x0000780001377983 */ /* 0x000f280000300800 */
[----:B------:R1:W-:Y:S04]  /*1b1fb0*/  @P0 STG.E desc[UR40][R8.64], R245 ;  /* 0x000000f508000986 */ /* 0x0003e8000c101928 */
[----:B------:R1:W-:Y:S04]  /*1b1fc0*/  @P2 STG.E desc[UR40][R2.64], R241 ;  /* 0x000000f102002986 */ /* 0x0003e8000c101928 */
[----:B------:R1:W-:Y:S01]  /*1b1fd0*/  @P1 STG.E desc[UR40][R10.64], R237 ;  /* 0x000000ed0a001986 */ /* 0x0003e2000c101928 */
[----:B------:R-:W-:-:S03]  /*1b1fe0*/  ISETP.LT.AND P1, PT, R46, UR34, !P4 ;  /* 0x000000222e007c0c */ /* 0x000fc6000e721270 */
[----:B------:R1:W-:Y:S01]  /*1b1ff0*/  @P3 STG.E desc[UR40][R16.64], R233 ;  /* 0x000000e910003986 */ /* 0x0003e2000c101928 */
[----:B------:R-:W-:-:S03]  /*1b2000*/  ISETP.GE.AND P0, PT, R19, UR5, PT ;  /* 0x0000000513007c0c */ /* 0x000fc6000bf06270 */
[----:B------:R-:W4:Y:S04]  /*1b2010*/  LDL.LU R19, [R1+0x58] ;  /* 0x0000580001137983 */ /* 0x000f280000300800 */
[----:B------:R-:W4:Y:S01]  /*1b2020*/  LDL.LU R44, [R1+0x3090] ;  /* 0x00309000012c7983 */ /* 0x000f220000300800 */
[----:B-1----:R-:W-:-:S04]  /*1b2030*/  IMAD.WIDE R8, R18, 0x4, R82 ;  /* 0x0000000412087825 */ /* 0x002fc800078e0252 */
[C---:B------:R-:W-:Y:S01]  /*1b2040*/  IMAD.WIDE R2, R18.reuse, 0x4, R80 ;  /* 0x0000000412027825 */ /* 0x040fe200078e0250 */
[----:B------:R-:W-:Y:S04]  /*1b2050*/  @P6 STG.E desc[UR40][R8.64], R229 ;  /* 0x000000e508006986 */ /* 0x000fe8000c101928 */
[----:B------:R1:W-:Y:S01]  /*1b2060*/  @P5 STG.E desc[UR40][R2.64], R225 ;  /* 0x000000e102005986 */ /* 0x0003e2000c101928 */
[----:B------:R-:W-:-:S04]  /*1b2070*/  IMAD.WIDE R10, R18, 0x4, R74 ;  /* 0x00000004120a7825 */ /* 0x000fc800078e024a */
[----:B------:R-:W-:-:S04]  /*1b2080*/  IMAD.WIDE R16, R18, 0x4, R72 ;  /* 0x0000000412107825 */ /* 0x000fc800078e0248 */
[----:B-1----:R-:W-:-:S04]  /*1b2090*/  IMAD.WIDE R2, R18, 0x4, R78 ;  /* 0x0000000412027825 */ /* 0x002fc800078e024e */
[C---:B------:R-:W-:Y:S01]  /*1b20a0*/  IMAD.WIDE R8, R18.reuse, 0x4, R76 ;  /* 0x0000000412087825 */ /* 0x040fe200078e024c */
[----:B------:R1:W-:Y:S03]  /*1b20b0*/  @P1 STG.E desc[UR40][R2.64], R221 ;  /* 0x000000dd02001986 */ /* 0x0003e6000c101928 */
[----:B-1----:R-:W-:Y:S02]  /*1b20c0*/  IMAD.WIDE R2, R18, 0x4, R70 ;  /* 0x0000000412027825 */ /* 0x002fe400078e0246 */
[----:B------:R-:W4:Y:S01]  /*1b20d0*/  LDL.LU R18, [R1+0x6ed4] ;  /* 0x006ed40001127983 */ /* 0x000f220000300800 */
[----:B------:R-:W-:Y:S02]  /*1b20e0*/  ISETP.LT.AND P6, PT, R49, UR34, !P4 ;  /* 0x0000002231007c0c */ /* 0x000fe4000e7c1270 */
[----:B------:R-:W-:Y:S02]  /*1b20f0*/  ISETP.LT.AND P3, PT, R51, UR34, !P4 ;  /* 0x0000002233007c0c */ /* 0x000fe4000e761270 */
[----:B------:R-:W-:-:S02]  /*1b2100*/  ISETP.LT.AND P2, PT, R0, UR34, !P4 ;  /* 0x0000002200007c0c */ /* 0x000fc4000e741270 */
[----:B------:R-:W-:Y:S02]  /*1b2110*/  ISETP.LT.AND P4, PT, R252, UR34, !P4 ;  /* 0x00000022fc007c0c */ /* 0x000fe4000e781270 */
[----:B------:R-:W-:Y:S02]  /*1b2120*/  ISETP.LT.AND P5, PT, R61, UR34, !P0 ;  /* 0x000000223d007c0c */ /* 0x000fe4000c7a1270 */
[----:B------:R-:W-:-:S03]  /*1b2130*/  ISETP.LT.AND P1, PT, R59, UR34, !P0 ;  /* 0x000000223b007c0c */ /* 0x000fc6000c721270 */
[----:B------:R1:W-:Y:S04]  /*1b2140*/  @P6 STG.E desc[UR40][R8.64], R217 ;  /* 0x000000d908006986 */ /* 0x0003e8000c101928 */
[----:B------:R1:W-:Y:S04]  /*1b2150*/  @P3 STG.E desc[UR40][R10.64], R213 ;  /* 0x000000d50a003986 */ /* 0x0003e8000c101928 */
[----:B------:R-:W-:Y:S01]  /*1b2160*/  @P2 STG.E desc[UR40][R16.64], R209 ;  /* 0x000000d110002986 */ /* 0x000fe2000c101928 */
[----:B------:R-:W-:Y:S02]  /*1b2170*/  ISETP.LT.AND P2, PT, R60, UR34, !P0 ;  /* 0x000000223c007c0c */ /* 0x000fe4000c741270 */
[----:B------:R-:W-:-:S02]  /*1b2180*/  ISETP.LT.AND P6, PT, R46, UR34, !P0 ;  /* 0x000000222e007c0c */ /* 0x000fc4000c7c1270 */
[----:B------:R-:W-:Y:S01]  /*1b2190*/  ISETP.LT.AND P3, PT, R49, UR34, !P0 ;  /* 0x0000002231007c0c */ /* 0x000fe2000c761270 */
[----:B------:R1:W-:Y:S01]  /*1b21a0*/  @P4 STG.E desc[UR40][R2.64], R205 ;  /* 0x000000cd02004986 */ /* 0x0003e2000c101928 */
[----:B------:R-:W-:Y:S01]  /*1b21b0*/  ISETP.LT.AND P4, PT, R51, UR34, !P0 ;  /* 0x0000002233007c0c */ /* 0x000fe2000c781270 */
[----:B-1----:R-:W-:-:S04]  /*1b21c0*/  IMAD.WIDE R8, R106, 0x4, R84 ;  /* 0x000000046a087825 */ /* 0x002fc800078e0254 */
[----:B------:R-:W-:-:S04]  /*1b21d0*/  IMAD.WIDE R10, R106, 0x4, R78 ;  /* 0x000000046a0a7825 */ /* 0x000fc800078e024e */
[----:B------:R-:W-:-:S04]  /*1b21e0*/  IMAD.WIDE R2, R106, 0x4, R82 ;  /* 0x000000046a027825 */ /* 0x000fc800078e0252 */
[----:B------:R-:W-:Y:S01]  /*1b21f0*/  IMAD.WIDE R16, R106, 0x4, R76 ;  /* 0x000000046a107825 */ /* 0x000fe200078e024c */
[----:B---3--:R1:W-:Y:S01]  /*1b2200*/  @P5 STG.E desc[UR40][R8.64], R41 ;  /* 0x0000002908005986 */ /* 0x0083e2000c101928 */
[----:B------:R-:W-:Y:S02]  /*1b2210*/  ISETP.LT.AND P5, PT, R0, UR34, !P0 ;  /* 0x0000002200007c0c */ /* 0x000fe4000c7a1270 */
[----:B------:R-:W-:Y:S01]  /*1b2220*/  ISETP.LT.AND P0, PT, R252, UR34, !P0 ;  /* 0x00000022fc007c0c */ /* 0x000fe2000c701270 */
[----:B--2---:R2:W-:Y:S01]  /*1b2230*/  @P2 STG.E desc[UR40][R2.64], R105 ;  /* 0x0000006902002986 */ /* 0x0045e2000c101928 */
[----:B-1----:R-:W-:-:S04]  /*1b2240*/  IMAD.WIDE R8, R106, 0x4, R80 ;  /* 0x000000046a087825 */ /* 0x002fc800078e0250 */
[----:B--2---:R-:W-:Y:S01]  /*1b2250*/  IMAD.WIDE R2, R106, 0x4, R74 ;  /* 0x000000046a027825 */ /* 0x004fe200078e024a */
[----:B------:R-:W2:Y:S04]  /*1b2260*/  LDL.LU R105, [R1+0x308c] ;  /* 0x00308c0001697983 */ /* 0x000ea80000300800 */
[----:B----4-:R1:W-:Y:S04]  /*1b2270*/  @P1 STG.E desc[UR40][R8.64], R55 ;  /* 0x0000003708001986 */ /* 0x0103e8000c101928 */
[----:B------:R-:W-:Y:S04]  /*1b2280*/  @P6 STG.E desc[UR40][R10.64], R19 ;  /* 0x000000130a006986 */ /* 0x000fe8000c101928 */
[----:B------:R-:W-:Y:S04]  /*1b2290*/  @P3 STG.E desc[UR40][R16.64], R250 ;  /* 0x000000fa10003986 */ /* 0x000fe8000c101928 */
[----:B------:R3:W-:Y:S01]  /*1b22a0*/  @P4 STG.E desc[UR40][R2.64], R246 ;  /* 0x000000f602004986 */ /* 0x0007e2000c101928 */
[----:B------:R-:W-:Y:S01]  /*1b22b0*/  ISETP.GE.AND P2, PT, R40, UR5, PT ;  /* 0x0000000528007c0c */ /* 0x000fe2000bf46270 */
[----:B-1----:R-:W-:-:S04]  /*1b22c0*/  IMAD.WIDE R8, R106, 0x4, R72 ;  /* 0x000000046a087825 */ /* 0x002fc800078e0248 */
[----:B---3--:R-:W-:Y:S01]  /*1b22d0*/  IMAD.WIDE R2, R106, 0x4, R70 ;  /* 0x000000046a027825 */ /* 0x008fe200078e0246 */
[----:B------:R-:W3:Y:S04]  /*1b22e0*/  LDL.LU R55, [R1+0x16c] ;  /* 0x00016c0001377983 */ /* 0x000ee80000300800 */
[----:B------:R1:W-:Y:S04]  /*1b22f0*/  @P5 STG.E desc[UR40][R8.64], R242 ;  /* 0x000000f208005986 */ /* 0x0003e8000c101928 */
[----:B------:R4:W-:Y:S04]  /*1b2300*/  @P0 STG.E desc[UR40][R2.64], R238 ;  /* 0x000000ee02000986 */ /* 0x0009e8000c101928 */
[----:B------:R-:W3:Y:S01]  /*1b2310*/  LDL.LU R40, [R1+0x6ee0] ;  /* 0x006ee00001287983 */ /* 0x000ee20000300800 */
[----:B------:R-:W-:-:S03]  /*1b2320*/  ISETP.GE.AND P0, PT, R18, UR5, PT ;  /* 0x0000000512007c0c */ /* 0x000fc6000bf06270 */
[----:B------:R-:W3:Y:S04]  /*1b2330*/  LDL.LU R18, [R1+0x8c] ;  /* 0x00008c0001127983 */ /* 0x000ee80000300800 */
[----:B------:R-:W3:Y:S04]  /*1b2340*/  LDL.LU R19, [R1+0x7c] ;  /* 0x00007c0001137983 */ /* 0x000ee80000300800 */
[----:B------:R-:W3:Y:S04]  /*1b2350*/  LDL.LU R106, [R1+0x3088] ;  /* 0x00308800016a7983 */ /* 0x000ee80000300800 */
[----:B------:R-:W3:Y:S01]  /*1b2360*/  LDL.LU R42, [R1+0x6ee8] ;  /* 0x006ee800012a7983 */ /* 0x000ee20000300800 */
[----:B------:R-:W-:-:S02]  /*1b2370*/  ISETP.LT.AND P1, PT, R61, UR34, !P2 ;  /* 0x000000223d007c0c */ /* 0x000fc4000d721270 */
[----:B------:R-:W-:Y:S02]  /*1b2380*/  ISETP.LT.AND P6, PT, R60, UR34, !P2 ;  /* 0x000000223c007c0c */ /* 0x000fe4000d7c1270 */
[----:B------:R-:W-:Y:S01]  /*1b2390*/  ISETP.LT.AND P3, PT, R59, UR34, !P2 ;  /* 0x000000223b007c0c */ /* 0x000fe2000d761270 */
[----:B-1----:R-:W-:-:S04]  /*1b23a0*/  IMAD.WIDE R8, R44, 0x4, R84 ;  /* 0x000000042c087825 */ /* 0x002fc800078e0254 */
[----:B------:R-:W-:Y:S01]  /*1b23b0*/  IMAD.WIDE R10, R44, 0x4, R82 ;  /* 0x000000042c0a7825 */ /* 0x000fe200078e0252 */
[----:B------:R-:W-:-:S03]  /*1b23c0*/  ISETP.LT.AND P5, PT, R46, UR34, !P2 ;  /* 0x000000222e007c0c */ /* 0x000fc6000d7a1270 */
[----:B------:R-:W-:Y:S01]  /*1b23d0*/  IMAD.WIDE R16, R44, 0x4, R80 ;  /* 0x000000042c107825 */ /* 0x000fe200078e0250 */
[----:B------:R-:W-:-:S03]  /*1b23e0*/  ISETP.LT.AND P4, PT, R49, UR34, !P2 ;  /* 0x0000002231007c0c */ /* 0x000fc6000d781270 */
[----:B----4-:R-:W-:Y:S01]  /*1b23f0*/  IMAD.WIDE R2, R44, 0x4, R78 ;  /* 0x000000042c027825 */ /* 0x010fe200078e024e */
[----:B------:R1:W-:Y:S04]  /*1b2400*/  @P1 STG.E desc[UR40][R8.64], R234 ;  /* 0x000000ea08001986 */ /* 0x0003e8000c101928 */
[----:B------:R4:W-:Y:S04]  /*1b2410*/  @P6 STG.E desc[UR40][R10.64], R230 ;  /* 0x000000e60a006986 */ /* 0x0009e8000c101928 */
[----:B------:R-:W-:Y:S01]  /*1b2420*/  @P3 STG.E desc[UR40][R16.64], R226 ;  /* 0x000000e210003986 */ /* 0x000fe2000c101928 */
[----:B------:R-:W-:-:S02]  /*1b2430*/  ISETP.LT.AND P3, PT, R51, UR34, !P2 ;  /* 0x0000002233007c0c */ /* 0x000fc4000d761270 */
[----:B------:R-:W-:Y:S02]  /*1b2440*/  ISETP.LT.AND P1, PT, R0, UR34, !P2 ;  /* 0x0000002200007c0c */ /* 0x000fe4000d721270 */
[----:B------:R-:W-:Y:S01]  /*1b2450*/  ISETP.LT.AND P2, PT, R252, UR34, !P2 ;  /* 0x00000022fc007c0c */ /* 0x000fe2000d741270 */
[----:B------:R4:W-:Y:S01]  /*1b2460*/  @P5 STG.E desc[UR40][R2.64], R222 ;  /* 0x000000de02005986 */ /* 0x0009e2000c101928 */
[----:B-1----:R-:W-:Y:S01]  /*1b2470*/  IMAD.WIDE R8, R44, 0x4, R76 ;  /* 0x000000042c087825 */ /* 0x002fe200078e024c */
[----:B------:R-:W-:-:S03]  /*1b2480*/  ISETP.LT.AND P6, PT, R61, UR34, !P0 ;  /* 0x000000223d007c0c */ /* 0x000fc6000c7c1270 */
[C---:B----4-:R-:W-:Y:S01]  /*1b2490*/  IMAD.WIDE R10, R44.reuse, 0x4, R70 ;  /* 0x000000042c0a7825 */ /* 0x050fe200078e0246 */
[----:B------:R1:W-:Y:S03]  /*1b24a0*/  @P4 STG.E desc[UR40][R8.64], R218 ;  /* 0x000000da08004986 */ /* 0x0003e6000c101928 */
[----:B------:R-:W-:Y:S01]  /*1b24b0*/  IMAD.WIDE R2, R44, 0x4, R72 ;  /* 0x000000042c027825 */ /* 0x000fe200078e0248 */
[----:B------:R-:W-:Y:S02]  /*1b24c0*/  ISETP.LT.AND P5, PT, R60, UR34, !P0 ;  /* 0x000000223c007c0c */ /* 0x000fe4000c7a1270 */
[----:B------:R-:W-:Y:S01]  /*1b24d0*/  ISETP.LT.AND P4, PT, R59, UR34, !P0 ;  /* 0x000000223b007c0c */ /* 0x000fe2000c781270 */
[----:B-1----:R-:W-:-:S05]  /*1b24e0*/  IMAD.WIDE R8, R44, 0x4, R74 ;  /* 0x000000042c087825 */ /* 0x002fca00078e024a */
[----:B------:R-:W-:Y:S04]  /*1b24f0*/  @P3 STG.E desc[UR40][R8.64], R214 ;  /* 0x000000d608003986 */ /* 0x000fe8000c101928 */
[----:B------:R1:W-:Y:S04]  /*1b2500*/  @P1 STG.E desc[UR40][R2.64], R210 ;  /* 0x000000d202001986 */ /* 0x0003e8000c101928 */
[----:B------:R-:W-:Y:S01]  /*1b2510*/  @P2 STG.E desc[UR40][R10.64], R206 ;  /* 0x000000ce0a002986 */ /* 0x000fe2000c101928 */
[----:B------:R-:W-:Y:S02]  /*1b2520*/  ISETP.LT.AND P2, PT, R46, UR34, !P0 ;  /* 0x000000222e007c0c */ /* 0x000fe4000c741270 */
[----:B------:R-:W-:Y:S01]  /*1b2530*/  ISETP.LT.AND P3, PT, R51, UR34, !P0 ;  /* 0x0000002233007c0c */ /* 0x000fe2000c761270 */
[----:B--2---:R-:W-:-:S04]  /*1b2540*/  IMAD.WIDE R16, R105, 0x4, R84 ;  /* 0x0000000469107825 */ /* 0x004fc800078e0254 */
[----:B-1----:R-:W-:-:S04]  /*1b2550*/  IMAD.WIDE R2, R105, 0x4, R82 ;  /* 0x0000000469027825 */ /* 0x002fc800078e0252 */
[----:B------:R-:W-:Y:S01]  /*1b2560*/  IMAD.WIDE R8, R105, 0x4, R80 ;  /* 0x0000000469087825 */ /* 0x000fe200078e0250 */
[----:B---3--:R-:W-:Y:S01]  /*1b2570*/  @P6 STG.E desc[UR40][R16.64], R55 ;  /* 0x0000003710006986 */ /* 0x008fe2000c101928 */
[----:B------:R-:W-:Y:S02]  /*1b2580*/  ISETP.LT.AND P6, PT, R49, UR34, !P0 ;  /* 0x0000002231007c0c */ /* 0x000fe4000c7c1270 */
[----:B------:R-:W-:Y:S01]  /*1b2590*/  ISETP.GE.AND P1, PT, R40, UR5, PT ;  /* 0x0000000528007c0c */ /* 0x000fe2000bf26270 */
[----:B------:R1:W-:Y:S04]  /*1b25a0*/  @P5 STG.E desc[UR40][R2.64], R18 ;  /* 0x0000001202005986 */ /* 0x0003e8000c101928 */
[----:B------:R-:W-:Y:S01]  /*1b25b0*/  @P4 STG.E desc[UR40][R8.64], R19 ;  /* 0x0000001308004986 */ /* 0x000fe2000c101928 */
[----:B-1----:R-:W-:-:S05]  /*1b25c0*/  IMAD.WIDE R2, R105, 0x4, R78 ;  /* 0x0000000469027825 */ /* 0x002fca00078e024e */
[----:B------:R1:W-:Y:S04]  /*1b25d0*/  @P2 STG.E desc[UR40][R2.64], R107 ;  /* 0x0000006b02002986 */ /* 0x0003e8000c101928 */
[----:B-1----:R-:W2:Y:S04]  /*1b25e0*/  LDL.LU R107, [R1+0x3080] ;  /* 0x00308000016b7983 */ /* 0x002ea80000300800 */
[----:B------:R-:W3:Y:S01]  /*1b25f0*/  LDL.LU R43, [R1+0x6ee4] ;  /* 0x006ee400012b7983 */ /* 0x000ee20000300800 */
[----:B------:R-:W-:Y:S02]  /*1b2600*/  ISETP.LT.AND P4, PT, R0, UR34, !P0 ;  /* 0x0000002200007c0c */ /* 0x000fe4000c781270 */
[----:B------:R-:W-:-:S02]  /*1b2610*/  ISETP.LT.AND P0, PT, R252, UR34, !P0 ;  /* 0x00000022fc007c0c */ /* 0x000fc4000c701270 */
[----:B------:R-:W-:Y:S02]  /*1b2620*/  ISETP.LT.AND P5, PT, R61, UR34, !P1 ;  /* 0x000000223d007c0c */ /* 0x000fe4000cfa1270 */
[----:B------:R-:W-:Y:S01]  /*1b2630*/  ISETP.LT.AND P2, PT, R60, UR34, !P1 ;  /* 0x000000223c007c0c */ /* 0x000fe2000cf41270 */
[----:B------:R-:W-:-:S04]  /*1b2640*/  IMAD.WIDE R8, R105, 0x4, R76 ;  /* 0x0000000469087825 */ /* 0x000fc800078e024c */
[----:B------:R-:W-:-:S04]  /*1b2650*/  IMAD.WIDE R10, R105, 0x4, R74 ;  /* 0x00000004690a7825 */ /* 0x000fc800078e024a */
[----:B------:R-:W-:-:S04]  /*1b2660*/  IMAD.WIDE R16, R105, 0x4, R72 ;  /* 0x0000000469107825 */ /* 0x000fc800078e0248 */
[----:B------:R-:W-:-:S04]  /*1b2670*/  IMAD.WIDE R18, R105, 0x4, R70 ;  /* 0x0000000469127825 */ /* 0x000fc800078e0246 */
[C---:B------:R-:W-:Y:S01]  /*1b2680*/  IMAD.WIDE R40, R106.reuse, 0x4, R84 ;  /* 0x000000046a287825 */ /* 0x040fe200078e0254 */
[----:B------:R1:W-:Y:S03]  /*1b2690*/  @P6 STG.E desc[UR40][R8.64], R251 ;  /* 0x000000fb08006986 */ /* 0x0003e6000c101928 */
[----:B------:R-:W-:Y:S01]  /*1b26a0*/  IMAD.WIDE R2, R106, 0x4, R82 ;  /* 0x000000046a027825 */ /* 0x000fe200078e0252 */
[----:B------:R-:W4:Y:S04]  /*1b26b0*/  LDL.LU R105, [R1+0x307c] ;  /* 0x00307c0001697983 */ /* 0x000f280000300800 */
[----:B------:R1:W-:Y:S04]  /*1b26c0*/  @P3 STG.E desc[UR40][R10.64], R247 ;  /* 0x000000f70a003986 */ /* 0x0003e8000c101928 */
[----:B------:R1:W-:Y:S04]  /*1b26d0*/  @P4 STG.E desc[UR40][R16.64], R243 ;  /* 0x000000f310004986 */ /* 0x0003e8000c101928 */
[----:B------:R1:W-:Y:S04]  /*1b26e0*/  @P0 STG.E desc[UR40][R18.64], R239 ;  /* 0x000000ef12000986 */ /* 0x0003e8000c101928 */
[----:B------:R1:W-:Y:S04]  /*1b26f0*/  @P5 STG.E desc[UR40][R40.64], R235 ;  /* 0x000000eb28005986 */ /* 0x0003e8000c101928 */
[----:B------:R1:W-:Y:S01]  /*1b2700*/  @P2 STG.E desc[UR40][R2.64], R231 ;  /* 0x000000e702002986 */ /* 0x0003e2000c101928 */
[----:B------:R-:W-:-:S03]  /*1b2710*/  ISETP.GE.AND P2, PT, R42, UR5, PT ;  /* 0x000000052a007c0c */ /* 0x000fc6000bf46270 */
[----:B------:R-:W4:Y:S01]  /*1b2720*/  LDL.LU R42, [R1+0x6edc] ;  /* 0x006edc00012a7983 */ /* 0x000f220000300800 */
[----:B-1----:R-:W-:-:S04]  /*1b2730*/  IMAD.WIDE R8, R106, 0x4, R80 ;  /* 0x000000046a087825 */ /* 0x002fc800078e0250 */
[----:B------:R-:W-:-:S04]  /*1b2740*/  IMAD.WIDE R10, R106, 0x4, R78 ;  /* 0x000000046a0a7825 */ /* 0x000fc800078e024e */
[----:B------:R-:W-:-:S04]  /*1b2750*/  IMAD.WIDE R16, R106, 0x4, R76 ;  /* 0x000000046a107825 */ /* 0x000fc800078e024c */
[----:B------:R-:W-:-:S04]  /*1b2760*/  IMAD.WIDE R18, R106, 0x4, R74 ;  /* 0x000000046a127825 */ /* 0x000fc800078e024a */
[----:B------:R-:W-:-:S04]  /*1b2770*/  IMAD.WIDE R40, R106, 0x4, R72 ;  /* 0x000000046a287825 */ /* 0x000fc800078e0248 */
[----:B------:R-:W-:Y:S02]  /*1b2780*/  IMAD.WIDE R2, R106, 0x4, R70 ;  /* 0x000000046a027825 */ /* 0x000fe400078e0246 */
[----:B------:R-:W4:Y:S01]  /*1b2790*/  LDL.LU R106, [R1+0x3078] ;  /* 0x00307800016a7983 */ /* 0x000f220000300800 */
[----:B------:R-:W-:Y:S02]  /*1b27a0*/  ISETP.LT.AND P3, PT, R59, UR34, !P1 ;  /* 0x000000223b007c0c */ /* 0x000fe4000cf61270 */
[----:B------:R-:W-:Y:S02]  /*1b27b0*/  ISETP.LT.AND P6, PT, R46, UR34, !P1 ;  /* 0x000000222e007c0c */ /* 0x000fe4000cfc1270 */
[----:B------:R-:W-:Y:S02]  /*1b27c0*/  ISETP.LT.AND P5, PT, R49, UR34, !P1 ;  /* 0x0000002231007c0c */ /* 0x000fe4000cfa1270 */
[----:B------:R-:W-:Y:S02]  /*1b27d0*/  ISETP.LT.AND P0, PT, R51, UR34, !P1 ;  /* 0x0000002233007c0c */ /* 0x000fe4000cf01270 */
[----:B------:R-:W-:-:S02]  /*1b27e0*/  ISETP.LT.AND P4, PT, R0, UR34, !P1 ;  /* 0x0000002200007c0c */ /* 0x000fc4000cf81270 */
[----:B------:R-:W-:Y:S01]  /*1b27f0*/  ISETP.LT.AND P1, PT, R252, UR34, !P1 ;  /* 0x00000022fc007c0c */ /* 0x000fe2000cf21270 */
[----:B------:R-:W4:Y:S04]  /*1b2800*/  LDL.LU R45, [R1+0x6ed0] ;  /* 0x006ed000012d7983 */ /* 0x000f280000300800 */
[----:B------:R2:W-:Y:S04]  /*1b2810*/  @P3 STG.E desc[UR40][R8.64], R227 ;  /* 0x000000e308003986 */ /* 0x0005e8000c101928 */
[----:B------:R1:W-:Y:S01]  /*1b2820*/  @P6 STG.E desc[UR40][R10.64], R223 ;  /* 0x000000df0a006986 */ /* 0x0003e2000c101928 */
[----:B------:R-:W-:-:S02]  /*1b2830*/  ISETP.LT.AND P3, PT, R61, UR34, !P2 ;  /* 0x000000223d007c0c */ /* 0x000fc4000d761270 */
[----:B------:R-:W-:Y:S01]  /*1b2840*/  ISETP.LT.AND P6, PT, R60, UR34, !P2 ;  /* 0x000000223c007c0c */ /* 0x000fe2000d7c1270 */
[----:B------:R1:W-:Y:S04]  /*1b2850*/  @P5 STG.E desc[UR40][R16.64], R219 ;  /* 0x000000db10005986 */ /* 0x0003e8000c101928 */
[----:B------:R1:W-:Y:S04]  /*1b2860*/  @P0 STG.E desc[UR40][R18.64], R215 ;  /* 0x000000d712000986 */ /* 0x0003e8000c101928 */
[----:B------:R1:W-:Y:S01]  /*1b2870*/  @P4 STG.E desc[UR40][R40.64], R211 ;  /* 0x000000d328004986 */ /* 0x0003e2000c101928 */
[----:B------:R-:W-:-:S02]  /*1b2880*/  ISETP.LT.AND P0, PT, R59, UR34, !P2 ;  /* 0x000000223b007c0c */ /* 0x000fc4000d701270 */
[----:B------:R-:W-:Y:S02]  /*1b2890*/  ISETP.LT.AND P4, PT, R46, UR34, !P2 ;  /* 0x000000222e007c0c */ /* 0x000fe4000d781270 */
[----:B------:R-:W-:Y:S01]  /*1b28a0*/  ISETP.LT.AND P5, PT, R49, UR34, !P2 ;  /* 0x0000002231007c0c */ /* 0x000fe2000d7a1270 */
[----:B------:R1:W-:Y:S01]  /*1b28b0*/  @P1 STG.E desc[UR40][R2.64], R207 ;  /* 0x000000cf02001986 */ /* 0x0003e2000c101928 */
[----:B--2---:R-:W-:-:S04]  /*1b28c0*/  IMAD.WIDE R8, R107, 0x4, R84 ;  /* 0x000000046b087825 */ /* 0x004fc800078e0254 */
[----:B-1----:R-:W-:-:S04]  /*1b28d0*/  IMAD.WIDE R10, R107, 0x4, R82 ;  /* 0x000000046b0a7825 */ /* 0x002fc800078e0252 */
[----:B------:R-:W-:Y:S01]  /*1b28e0*/  IMAD.WIDE R16, R107, 0x4, R80 ;  /* 0x000000046b107825 */ /* 0x000fe200078e0250 */
[----:B------:R1:W-:Y:S04]  /*1b28f0*/  @P3 STG.E desc[UR40][R8.64], R200 ;  /* 0x000000c808003986 */ /* 0x0003e8000c101928 */
[----:B------:R2:W-:Y:S01]  /*1b2900*/  @P6 STG.E desc[UR40][R10.64], R196 ;  /* 0x000000c40a006986 */ /* 0x0005e2000c101928 */
[----:B------:R-:W-:Y:S01]  /*1b2910*/  ISETP.LT.AND P6, PT, R51, UR34, !P2 ;  /* 0x0000002233007c0c */ /* 0x000fe2000d7c1270 */
[----:B------:R-:W-:-:S04]  /*1b2920*/  IMAD.WIDE R18, R107, 0x4, R78 ;  /* 0x000000046b127825 */ /* 0x000fc800078e024e */
[----:B------:R-:W-:Y:S01]  /*1b2930*/  IMAD.WIDE R40, R107, 0x4, R76 ;  /* 0x000000046b287825 */ /* 0x000fe200078e024c */
[----:B---3--:R-:W-:Y:S01]  /*1b2940*/  ISETP.GE.AND P1, PT, R43, UR5, PT ;  /* 0x000000052b007c0c */ /* 0x008fe2000bf26270 */
[----:B------:R4:W-:Y:S01]  /*1b2950*/  @P0 STG.E desc[UR40][R16.64], R192 ;  /* 0x000000c010000986 */ /* 0x0009e2000c101928 */
[----:B------:R-:W-:-:S03]  /*1b2960*/  ISETP.LT.AND P3, PT, R0, UR34, !P2 ;  /* 0x0000002200007c0c */ /* 0x000fc6000d761270 */
[----:B------:R3:W-:Y:S01]  /*1b2970*/  @P4 STG.E desc[UR40][R18.64], R188 ;  /* 0x000000bc12004986 */ /* 0x0007e2000c101928 */
[----:B------:R-:W-:-:S03]  /*1b2980*/  ISETP.LT.AND P2, PT, R252, UR34, !P2 ;  /* 0x00000022fc007c0c */ /* 0x000fc6000d741270 */
[----:B------:R3:W-:Y:S01]  /*1b2990*/  @P5 STG.E desc[UR40][R40.64], R184 ;  /* 0x000000b828005986 */ /* 0x0007e2000c101928 */
[----:B------:R-:W-:Y:S01]  /*1b29a0*/  IMAD.WIDE R2, R107, 0x4, R74 ;  /* 0x000000046b027825 */ /* 0x000fe200078e024a */
[----:B------:R-:W-:Y:S02]  /*1b29b0*/  ISETP.LT.AND P5, PT, R61, UR34, !P1 ;  /* 0x000000223d007c0c */ /* 0x000fe4000cfa1270 */
[----:B------:R-:W-:Y:S02]  /*1b29c0*/  ISETP.LT.AND P4, PT, R60, UR34, !P1 ;  /* 0x000000223c007c0c */ /* 0x000fe4000cf81270 */
[----:B------:R-:W-:Y:S01]  /*1b29d0*/  ISETP.LT.AND P0, PT, R59, UR34, !P1 ;  /* 0x000000223b007c0c */ /* 0x000fe2000cf01270 */
[C---:B-1----:R-:W-:Y:S01]  /*1b29e0*/  IMAD.WIDE R8, R107.reuse, 0x4, R72 ;  /* 0x000000046b087825 */ /* 0x042fe200078e0248 */
[----:B------:R1:W-:Y:S01]  /*1b29f0*/  @P6 STG.E desc[UR40][R2.64], R180 ;  /* 0x000000b402006986 */ /* 0x0003e2000c101928 */
[----:B------:R-:W-:Y:S02]  /*1b2a00*/  ISETP.LT.AND P6, PT, R46, UR34, !P1 ;  /* 0x000000222e007c0c */ /* 0x000fe4000cfc1270 */
[----:B--2---:R-:W-:-:S04]  /*1b2a10*/  IMAD.WIDE R10, R107, 0x4, R70 ;  /* 0x000000046b0a7825 */ /* 0x004fc800078e0246 */
[----:B----4-:R-:W-:-:S04]  /*1b2a20*/  IMAD.WIDE R16, R105, 0x4, R84 ;  /* 0x0000000469107825 */ /* 0x010fc800078e0254 */
[----:B---3--:R-:W-:-:S04]  /*1b2a30*/  IMAD.WIDE R18, R105, 0x4, R82 ;  /* 0x0000000469127825 */ /* 0x008fc800078e0252 */
[C---:B------:R-:W-:Y:S01]  /*1b2a40*/  IMAD.WIDE R40, R105.reuse, 0x4, R80 ;  /* 0x0000000469287825 */ /* 0x040fe200078e0250 */
[----:B------:R2:W-:Y:S04]  /*1b2a50*/  @P3 STG.E desc[UR40][R8.64], R176 ;  /* 0x000000b008003986 */ /* 0x0005e8000c101928 */
[----:B------:R3:W-:Y:S04]  /*1b2a60*/  @P2 STG.E desc[UR40][R10.64], R172 ;  /* 0x000000ac0a002986 */ /* 0x0007e8000c101928 */
[----:B------:R-:W4:Y:S04]  /*1b2a70*/  LDL.LU R107, [R1+0x3074] ;  /* 0x00307400016b7983 */ /* 0x000f280000300800 */
[----:B------:R2:W-:Y:S04]  /*1b2a80*/  @P5 STG.E desc[UR40][R16.64], R168 ;  /* 0x000000a810005986 */ /* 0x0005e8000c101928 */
[----:B------:R2:W-:Y:S01]  /*1b2a90*/  @P4 STG.E desc[UR40][R18.64], R164 ;  /* 0x000000a412004986 */ /* 0x0005e2000c101928 */
[----:B-1----:R-:W-:Y:S01]  /*1b2aa0*/  IMAD.WIDE R2, R105, 0x4, R78 ;  /* 0x0000000469027825 */ /* 0x002fe200078e024e */
[----:B------:R-:W-:-:S02]  /*1b2ab0*/  ISETP.LT.AND P3, PT, R49, UR34, !P1 ;  /* 0x0000002231007c0c */ /* 0x000fc4000cf61270 */
[----:B------:R-:W-:Y:S01]  /*1b2ac0*/  ISETP.GE.AND P2, PT, R42, UR5, PT ;  /* 0x000000052a007c0c */ /* 0x000fe2000bf46270 */
[----:B------:R1:W-:Y:S01]  /*1b2ad0*/  @P0 STG.E desc[UR40][R40.64], R160 ;  /* 0x000000a028000986 */ /* 0x0003e2000c101928 */
[----:B------:R-:W-:Y:S02]  /*1b2ae0*/  ISETP.LT.AND P0, PT, R51, UR34, !P1 ;  /* 0x0000002233007c0c */ /* 0x000fe4000cf01270 */
[----:B------:R-:W-:Y:S02]  /*1b2af0*/  ISETP.LT.AND P4, PT, R0, UR34, !P1 ;  /* 0x0000002200007c0c */ /* 0x000fe4000cf81270 */
[----:B------:R-:W-:Y:S02]  /*1b2b00*/  ISETP.LT.AND P1, PT, R252, UR34, !P1 ;  /* 0x00000022fc007c0c */ /* 0x000fe4000cf21270 */
[----:B------:R-:W-:Y:S01]  /*1b2b10*/  ISETP.LT.AND P5, PT, R61, UR34, !P2 ;  /* 0x000000223d007c0c */ /* 0x000fe2000d7a1270 */
[----:B------:R-:W-:Y:S01]  /*1b2b20*/  @P6 STG.E desc[UR40][R2.64], R156 ;  /* 0x0000009c02006986 */ /* 0x000fe2000c101928 */
[----:B------:R-:W-:Y:S01]  /*1b2b30*/  ISETP.LT.AND P6, PT, R60, UR34, !P2 ;  /* 0x000000223c007c0c */ /* 0x000fe2000d7c1270 */
[----:B--2---:R-:W-:-:S04]  /*1b2b40*/  IMAD.WIDE R8, R105, 0x4, R76 ;  /* 0x0000000469087825 */ /* 0x004fc800078e024c */
[----:B---3--:R-:W-:-:S04]  /*1b2b50*/  IMAD.WIDE R10, R105, 0x4, R74 ;  /* 0x00000004690a7825 */ /* 0x008fc800078e024a */
[----:B------:R-:W-:-:S04]  /*1b2b60*/  IMAD.WIDE R16, R105, 0x4, R72 ;  /* 0x0000000469107825 */ /* 0x000fc800078e0248 */
[----:B------:R-:W-:-:S04]  /*1b2b70*/  IMAD.WIDE R18, R105, 0x4, R70 ;  /* 0x0000000469127825 */ /* 0x000fc800078e0246 */
[C---:B-1----:R-:W-:Y:S01]  /*1b2b80*/  IMAD.WIDE R40, R106.reuse, 0x4, R84 ;  /* 0x000000046a287825 */ /* 0x042fe200078e0254 */
[----:B------:R-:W-:Y:S03]  /*1b2b90*/  @P3 STG.E desc[UR40][R8.64], R152 ;  /* 0x0000009808003986 */ /* 0x000fe6000c101928 */
[C---:B------:R-:W-:Y:S01]  /*1b2ba0*/  IMAD.WIDE R42, R106.reuse, 0x4, R82 ;  /* 0x000000046a2a7825 */ /* 0x040fe200078e0252 */
[----:B------:R-:W-:Y:S04]  /*1b2bb0*/  @P0 STG.E desc[UR40][R10.64], R148 ;  /* 0x000000940a000986 */ /* 0x000fe8000c101928 */
[----:B------:R-:W-:Y:S04]  /*1b2bc0*/  @P4 STG.E desc[UR40][R16.64], R144 ;  /* 0x0000009010004986 */ /* 0x000fe8000c101928 */
[----:B------:R-:W-:Y:S04]  /*1b2bd0*/  @P1 STG.E desc[UR40][R18.64], R140 ;  /* 0x0000008c12001986 */ /* 0x000fe8000c101928 */
[----:B------:R-:W2:Y:S04]  /*1b2be0*/  LDL.LU R44, [R1+0x6ecc] ;  /* 0x006ecc00012c7983 */ /* 0x000ea80000300800 */
[----:B------:R-:W-:Y:S04]  /*1b2bf0*/  @P5 STG.E desc[UR40][R40.64], R201 ;  /* 0x000000c928005986 */ /* 0x000fe8000c101928 */
[----:B------:R1:W-:Y:S04]  /*1b2c00*/  @P6 STG.E desc[UR40][R42.64], R197 ;  /* 0x000000c52a006986 */ /* 0x0003e8000c101928 */
[----:B------:R-:W3:Y:S04]  /*1b2c10*/  LDL.LU R105, [R1+0x3068] ;  /* 0x0030680001697983 */ /* 0x000ee80000300800 */
[----:B-1----:R-:W2:Y:S01]  /*1b2c20*/  LDL.LU R42, [R1+0x6ec8] ;  /* 0x006ec800012a7983 */ /* 0x002ea20000300800 */
[----:B------:R-:W-:Y:S01]  /*1b2c30*/  ISETP.LT.AND P3, PT, R59, UR34, !P2 ;  /* 0x000000223b007c0c */ /* 0x000fe2000d761270 */
[----:B------:R-:W-:Y:S01]  /*1b2c40*/  IMAD.WIDE R2, R106, 0x4, R80 ;  /* 0x000000046a027825 */ /* 0x000fe200078e0250 */
[----:B------:R-:W-:-:S02]  /*1b2c50*/  ISETP.LT.AND P1, PT, R46, UR34, !P2 ;  /* 0x000000222e007c0c */ /* 0x000fc4000d721270 */
[----:B------:R-:W-:Y:S01]  /*1b2c60*/  ISETP.LT.AND P6, PT, R49, UR34, !P2 ;  /* 0x0000002231007c0c */ /* 0x000fe2000d7c1270 */
[----:B------:R-:W-:-:S04]  /*1b2c70*/  IMAD.WIDE R8, R106, 0x4, R78 ;  /* 0x000000046a087825 */ /* 0x000fc800078e024e */
[----:B------:R-:W-:-:S04]  /*1b2c80*/  IMAD.WIDE R10, R106, 0x4, R76 ;  /* 0x000000046a0a7825 */ /* 0x000fc800078e024c */
[----:B------:R-:W-:-:S04]  /*1b2c90*/  IMAD.WIDE R16, R106, 0x4, R74 ;  /* 0x000000046a107825 */ /* 0x000fc800078e024a */
[----:B------:R-:W-:Y:S01]  /*1b2ca0*/  IMAD.WIDE R18, R106, 0x4, R72 ;  /* 0x000000046a127825 */ /* 0x000fe200078e0248 */
[----:B------:R-:W-:Y:S02]  /*1b2cb0*/  ISETP.GE.AND P0, PT, R45, UR5, PT ;  /* 0x000000052d007c0c */ /* 0x000fe4000bf06270 */
[----:B------:R-:W-:Y:S01]  /*1b2cc0*/  ISETP.LT.AND P5, PT, R51, UR34, !P2 ;  /* 0x0000002233007c0c */ /* 0x000fe2000d7a1270 */
[----:B------:R1:W-:Y:S01]  /*1b2cd0*/  @P3 STG.E desc[UR40][R2.64], R193 ;  /* 0x000000c102003986 */ /* 0x0003e2000c101928 */
[----:B------:R-:W-:Y:S02]  /*1b2ce0*/  ISETP.LT.AND P4, PT, R0, UR34, !P2 ;  /* 0x0000002200007c0c */ /* 0x000fe4000d781270 */
[----:B------:R-:W-:Y:S02]  /*1b2cf0*/  ISETP.LT.AND P2, PT, R252, UR34, !P2 ;  /* 0x00000022fc007c0c */ /* 0x000fe4000d741270 */
[----:B------:R-:W-:Y:S01]  /*1b2d00*/  ISETP.LT.AND P3, PT, R61, UR34, !P0 ;  /* 0x000000223d007c0c */ /* 0x000fe2000c761270 */
[----:B-1----:R-:W-:-:S02]  /*1b2d10*/  IMAD.WIDE R2, R106, 0x4, R70 ;  /* 0x000000046a027825 */ /* 0x002fc400078e0246 */
[----:B------:R-:W3:Y:S04]  /*1b2d20*/  LDL.LU R106, [R1+0x3064] ;  /* 0x00306400016a7983 */ /* 0x000ee80000300800 */
[----:B------:R-:W3:Y:S04]  /*1b2d30*/  LDL.LU R43, [R1+0x6ec0] ;  /* 0x006ec000012b7983 */ /* 0x000ee80000300800 */
[----:B------:R1:W-:Y:S04]  /*1b2d40*/  @P1 STG.E desc[UR40][R8.64], R189 ;  /* 0x000000bd08001986 */ /* 0x0003e8000c101928 */
[----:B------:R1:W-:Y:S01]  /*1b2d50*/  @P6 STG.E desc[UR40][R10.64], R185 ;  /* 0x000000b90a006986 */ /* 0x0003e2000c101928 */
[----:B------:R-:W-:-:S03]  /*1b2d60*/  ISETP.LT.AND P6, PT, R60, UR34, !P0 ;  /* 0x000000223c007c0c */ /* 0x000fc6000c7c1270 */
[----:B------:R1:W-:Y:S04]  /*1b2d70*/  @P5 STG.E desc[UR40][R16.64], R181 ;  /* 0x000000b510005986 */ /* 0x0003e8000c101928 */
[----:B------:R1:W-:Y:S01]  /*1b2d80*/  @P4 STG.E desc[UR40][R18.64], R177 ;  /* 0x000000b112004986 */ /* 0x0003e2000c101928 */
[----:B------:R-:W-:Y:S02]  /*1b2d90*/  ISETP.LT.AND P1, PT, R59, UR34, !P0 ;  /* 0x000000223b007c0c */ /* 0x000fe4000c721270 */
[----:B------:R-:W-:Y:S01]  /*1b2da0*/  ISETP.LT.AND P5, PT, R46, UR34, !P0 ;  /* 0x000000222e007c0c */ /* 0x000fe2000c7a1270 */
[----:B------:R1:W-:Y:S01]  /*1b2db0*/  @P2 STG.E desc[UR40][R2.64], R173 ;  /* 0x000000ad02002986 */ /* 0x0003e2000c101928 */
[----:B------:R-:W-:Y:S02]  /*1b2dc0*/  ISETP.LT.AND P4, PT, R49, UR34, !P0 ;  /* 0x0000002231007c0c */ /* 0x000fe4000c781270 */
[----:B------:R-:W-:Y:S01]  /*1b2dd0*/  ISETP.LT.AND P2, PT, R0, UR34, !P0 ;  /* 0x0000002200007c0c */ /* 0x000fe2000c741270 */
[----:B----4-:R-:W-:-:S04]  /*1b2de0*/  IMAD.WIDE R40, R107, 0x4, R84 ;  /* 0x000000046b287825 */ /* 0x010fc800078e0254 */
[----:B-1----:R-:W-:Y:S01]  /*1b2df0*/  IMAD.WIDE R8, R107, 0x4, R82 ;  /* 0x000000046b087825 */ /* 0x002fe200078e0252 */
[----:B------:R1:W-:Y:S01]  /*1b2e00*/  @P3 STG.E desc[UR40][R40.64], R169 ;  /* 0x000000a928003986 */ /* 0x0003e2000c101928 */
[----:B------:R-:W-:Y:S02]  /*1b2e10*/  ISETP.LT.AND P3, PT, R51, UR34, !P0 ;  /* 0x0000002233007c0c */ /* 0x000fe4000c761270 */
[----:B------:R-:W-:Y:S01]  /*1b2e20*/  ISETP.LT.AND P0, PT, R252, UR34, !P0 ;  /* 0x00000022fc007c0c */ /* 0x000fe2000c701270 */
[----:B------:R-:W-:-:S04]  /*1b2e30*/  IMAD.WIDE R10, R107, 0x4, R80 ;  /* 0x000000046b0a7825 */ /* 0x000fc800078e0250 */
[----:B------:R-:W-:-:S04]  /*1b2e40*/  IMAD.WIDE R16, R107, 0x4, R78 ;  /* 0x000000046b107825 */ /* 0x000fc800078e024e */
[C---:B------:R-:W-:Y:S01]  /*1b2e50*/  IMAD.WIDE R18, R107.reuse, 0x4, R76 ;  /* 0x000000046b127825 */ /* 0x040fe200078e024c */
[----:B------:R4:W-:Y:S03]  /*1b2e60*/  @P6 STG.E desc[UR40][R8.64], R165 ;  /* 0x000000a508006986 */ /* 0x0009e6000c101928 */
[C---:B------:R-:W-:Y:S01]  /*1b2e70*/  IMAD.WIDE R2, R107.reuse, 0x4, R74 ;  /* 0x000000046b027825 */ /* 0x040fe200078e024a */
[----:B------:R3:W-:Y:S04]  /*1b2e80*/  @P1 STG.E desc[UR40][R10.64], R161 ;  /* 0x000000a10a001986 */ /* 0x0007e8000c101928 */
[----:B------:R2:W-:Y:S01]  /*1b2e90*/  @P5 STG.E desc[UR40][R16.64], R157 ;  /* 0x0000009d10005986 */ /* 0x0005e2000c101928 */
[----:B-1----:R-:W-:-:S03]  /*1b2ea0*/  IMAD.WIDE R40, R107, 0x4, R72 ;  /* 0x000000046b287825 */ /* 0x002fc600078e0248 */
[----:B------:R1:W-:Y:S04]  /*1b2eb0*/  @P4 STG.E desc[UR40][R18.64], R153 ;  /* 0x0000009912004986 */ /* 0x0003e8000c101928 */
[----:B------:R1:W-:Y:S01]  /*1b2ec0*/  @P3 STG.E desc[UR40][R2.64], R149 ;  /* 0x0000009502003986 */ /* 0x0003e2000c101928 */
[----:B----4-:R-:W-:-:S03]  /*1b2ed0*/  IMAD.WIDE R8, R107, 0x4, R70 ;  /* 0x000000046b087825 */ /* 0x010fc600078e0246 */
[----:B------:R-:W4:Y:S04]  /*1b2ee0*/  LDL.LU R107, [R1+0x3058] ;  /* 0x00305800016b7983 */ /* 0x000f280000300800 */
[----:B------:R1:W-:Y:S04]  /*1b2ef0*/  @P2 STG.E desc[UR40][R40.64], R145 ;  /* 0x0000009128002986 */ /* 0x0003e8000c101928 */
[----:B------:R1:W-:Y:S01]  /*1b2f00*/  @P0 STG.E desc[UR40][R8.64], R141 ;  /* 0x0000008d08000986 */ /* 0x0003e2000c101928 */
[----:B--2---:R-:W-:-:S03]  /*1b2f10*/  ISETP.GE.AND P0, PT, R42, UR5, PT ;  /* 0x000000052a007c0c */ /* 0x004fc6000bf06270 */
[----:B------:R-:W2:Y:S01]  /*1b2f20*/  LDL.LU R42, [R1+0x6eb8] ;  /* 0x006eb800012a7983 */ /* 0x000ea20000300800 */
[----:B------:R-:W-:-:S04]  /*1b2f30*/  ISETP.GE.AND P6, PT, R44, UR5, PT ;  /* 0x000000052c007c0c */ /* 0x000fc8000bfc6270 */
[----:B------:R-:W-:Y:S02]  /*1b2f40*/  ISETP.LT.AND P1, PT, R61, UR34, !P6 ;  /* 0x000000223d007c0c */ /* 0x000fe4000f721270 */
[----:B------:R-:W-:Y:S02]  /*1b2f50*/  ISETP.LT.AND P5, PT, R60, UR34, !P6 ;  /* 0x000000223c007c0c */ /* 0x000fe4000f7a1270 */
[----:B------:R-:W-:Y:S01]  /*1b2f60*/  ISETP.LT.AND P4, PT, R59, UR34, !P6 ;  /* 0x000000223b007c0c */ /* 0x000fe2000f781270 */
[----:B---3--:R-:W-:-:S04]  /*1b2f70*/  IMAD.WIDE R10, R105, 0x4, R84 ;  /* 0x00000004690a7825 */ /* 0x008fc800078e0254 */
[----:B------:R-:W-:Y:S01]  /*1b2f80*/  IMAD.WIDE R16, R105, 0x4, R82 ;  /* 0x0000000469107825 */ /* 0x000fe200078e0252 */
[----:B------:R-:W-:-:S03]  /*1b2f90*/  ISETP.LT.AND P3, PT, R46, UR34, !P6 ;  /* 0x000000222e007c0c */ /* 0x000fc6000f761270 */
[----:B-1----:R-:W-:Y:S01]  /*1b2fa0*/  IMAD.WIDE R18, R105, 0x4, R80 ;  /* 0x0000000469127825 */ /* 0x002fe200078e0250 */
[----:B------:R-:W-:Y:S01]  /*1b2fb0*/  ISETP.LT.AND P2, PT, R49, UR34, !P6 ;  /* 0x0000002231007c0c */ /* 0x000fe2000f741270 */
[----:B------:R1:W-:Y:S01]  /*1b2fc0*/  @P1 STG.E desc[UR40][R10.64], R202 ;  /* 0x000000ca0a001986 */ /* 0x0003e2000c101928 */
[----:B------:R-:W-:-:S03]  /*1b2fd0*/  ISETP.LT.AND P1, PT, R51, UR34, !P6 ;  /* 0x0000002233007c0c */ /* 0x000fc6000f721270 */
[----:B------:R3:W-:Y:S04]  /*1b2fe0*/  @P5 STG.E desc[UR40][R16.64], R198 ;  /* 0x000000c610005986 */ /* 0x0007e8000c101928 */
[----:B------:R1:W-:Y:S01]  /*1b2ff0*/  @P4 STG.E desc[UR40][R18.64], R194 ;  /* 0x000000c212004986 */ /* 0x0003e2000c101928 */
[----:B------:R-:W-:Y:S01]  /*1b3000*/  ISETP.LT.AND P4, PT, R0, UR34, !P6 ;  /* 0x0000002200007c0c */ /* 0x000fe2000f781270 */
[----:B------:R-:W-:Y:S01]  /*1b3010*/  IMAD.WIDE R2, R105, 0x4, R78 ;  /* 0x0000000469027825 */ /* 0x000fe200078e024e */
[----:B------:R-:W-:-:S03]  /*1b3020*/  ISETP.LT.AND P6, PT, R252, UR34, !P6 ;  /* 0x00000022fc007c0c */ /* 0x000fc6000f7c1270 */
[----:B------:R-:W-:-:S04]  /*1b3030*/  IMAD.WIDE R40, R105, 0x4, R76 ;  /* 0x0000000469287825 */ /* 0x000fc800078e024c */
[C---:B------:R-:W-:Y:S01]  /*1b3040*/  IMAD.WIDE R8, R105.reuse, 0x4, R74 ;  /* 0x0000000469087825 */ /* 0x040fe200078e024a */
[----:B------:R3:W-:Y:S04]  /*1b3050*/  @P3 STG.E desc[UR40][R2.64], R190 ;  /* 0x000000be02003986 */ /* 0x0007e8000c101928 */
[----:B------:R3:W-:Y:S01]  /*1b3060*/  @P2 STG.E desc[UR40][R40.64], R186 ;  /* 0x000000ba28002986 */ /* 0x0007e2000c101928 */
[----:B-1----:R-:W-:-:S04]  /*1b3070*/  IMAD.WIDE R10, R105, 0x4, R72 ;  /* 0x00000004690a7825 */ /* 0x002fc800078e0248 */
[----:B---3--:R-:W-:Y:S01]  /*1b3080*/  IMAD.WIDE R16, R105, 0x4, R70 ;  /* 0x0000000469107825 */ /* 0x008fe200078e0246 */
[----:B------:R1:W-:Y:S01]  /*1b3090*/  @P1 STG.E desc[UR40][R8.64], R182 ;  /* 0x000000b608001986 */ /* 0x0003e2000c101928 */
[----:B------:R-:W-:-:S03]  /*1b30a0*/  ISETP.GE.AND P1, PT, R43, UR5, PT ;  /* 0x000000052b007c0c */ /* 0x000fc6000bf26270 */
[----:B------:R-:W3:Y:S01]  /*1b30b0*/  LDL.LU R105, [R1+0x3054] ;  /* 0x0030540001697983 */ /* 0x000ee20000300800 */
[----:B------:R-:W-:-:S03]  /*1b30c0*/  ISETP.LT.AND P5, PT, R61, UR34, !P0 ;  /* 0x000000223d007c0c */ /* 0x000fc6000c7a1270 */
[----:B------:R-:W3:Y:S01]  /*1b30d0*/  LDL.LU R43, [R1+0x6eb0] ;  /* 0x006eb000012b7983 */ /* 0x000ee20000300800 */
[----:B------:R-:W-:Y:S02]  /*1b30e0*/  ISETP.LT.AND P3, PT, R60, UR34, !P0 ;  /* 0x000000223c007c0c */ /* 0x000fe4000c761270 */
[----:B------:R-:W-:Y:S01]  /*1b30f0*/  ISETP.LT.AND P2, PT, R59, UR34, !P0 ;  /* 0x000000223b007c0c */ /* 0x000fe2000c741270 */
[----:B------:R1:W-:Y:S04]  /*1b3100*/  @P4 STG.E desc[UR40][R10.64], R178 ;  /* 0x000000b20a004986 */ /* 0x0003e8000c101928 */
[----:B------:R1:W-:Y:S01]  /*1b3110*/  @P6 STG.E desc[UR40][R16.64], R174 ;  /* 0x000000ae10006986 */ /* 0x0003e2000c101928 */
[----:B------:R-:W-:Y:S02]  /*1b3120*/  ISETP.LT.AND P4, PT, R46, UR34, !P0 ;  /* 0x000000222e007c0c */ /* 0x000fe4000c781270 */
[----:B------:R-:W-:Y:S01]  /*1b3130*/  ISETP.LT.AND P6, PT, R49, UR34, !P0 ;  /* 0x0000002231007c0c */ /* 0x000fe2000c7c1270 */
[----:B------:R-:W-:-:S04]  /*1b3140*/  IMAD.WIDE R18, R106, 0x4, R84 ;  /* 0x000000046a127825 */ /* 0x000fc800078e0254 */
[----:B------:R-:W-:-:S04]  /*1b3150*/  IMAD.WIDE R2, R106, 0x4, R82 ;  /* 0x000000046a027825 */ /* 0x000fc800078e0252 */
[----:B------:R-:W-:-:S04]  /*1b3160*/  IMAD.WIDE R40, R106, 0x4, R80 ;  /* 0x000000046a287825 */ /* 0x000fc800078e0250 */
[C---:B-1----:R-:W-:Y:S01]  /*1b3170*/  IMAD.WIDE R8, R106.reuse, 0x4, R78 ;  /* 0x000000046a087825 */ /* 0x042fe200078e024e */
[----:B------:R-:W3:Y:S04]  /*1b3180*/  LDL.LU R62, [R1+0x3050] ;  /* 0x00305000013e7983 */ /* 0x000ee80000300800 */
[----:B------:R-:W-:Y:S04]  /*1b3190*/  @P5 STG.E desc[UR40][R18.64], R170 ;  /* 0x000000aa12005986 */ /* 0x000fe8000c101928 */
[----:B------:R1:W-:Y:S01]  /*1b31a0*/  @P3 STG.E desc[UR40][R2.64], R166 ;  /* 0x000000a602003986 */ /* 0x0003e2000c101928 */
[----:B------:R-:W-:Y:S01]  /*1b31b0*/  IMAD.WIDE R10, R106, 0x4, R76 ;  /* 0x000000046a0a7825 */ /* 0x000fe200078e024c */
[----:B------:R-:W-:-:S02]  /*1b31c0*/  ISETP.LT.AND P5, PT, R51, UR34, !P0 ;  /* 0x0000002233007c0c */ /* 0x000fc4000c7a1270 */
[----:B------:R4:W-:Y:S01]  /*1b31d0*/  @P2 STG.E desc[UR40][R40.64], R162 ;  /* 0x000000a228002986 */ /* 0x0009e2000c101928 */
[----:B------:R-:W-:Y:S02]  /*1b31e0*/  ISETP.LT.AND P2, PT, R0, UR34, !P0 ;  /* 0x0000002200007c0c */ /* 0x000fe4000c741270 */
[----:B------:R-:W-:Y:S01]  /*1b31f0*/  ISETP.LT.AND P0, PT, R252, UR34, !P0 ;  /* 0x00000022fc007c0c */ /* 0x000fe2000c701270 */
[----:B------:R4:W-:Y:S01]  /*1b3200*/  @P4 STG.E desc[UR40][R8.64], R158 ;  /* 0x0000009e08004986 */ /* 0x0009e2000c101928 */
[----:B------:R-:W-:-:S03]  /*1b3210*/  ISETP.LT.AND P3, PT, R61, UR34, !P1 ;  /* 0x000000223d007c0c */ /* 0x000fc6000cf61270 */
[----:B------:R2:W-:Y:S01]  /*1b3220*/  @P6 STG.E desc[UR40][R10.64], R154 ;  /* 0x0000009a0a006986 */ /* 0x0005e2000c101928 */
[----:B------:R-:W-:Y:S01]  /*1b3230*/  ISETP.LT.AND P6, PT, R60, UR34, !P1 ;  /* 0x000000223c007c0c */ /* 0x000fe2000cfc1270 */
[----:B------:R-:W-:-:S04]  /*1b3240*/  IMAD.WIDE R16, R106, 0x4, R74 ;  /* 0x000000046a107825 */ /* 0x000fc800078e024a */
[----:B-1----:R-:W-:-:S04]  /*1b3250*/  IMAD.WIDE R2, R106, 0x4, R72 ;  /* 0x000000046a027825 */ /* 0x002fc800078e0248 */
[----:B------:R-:W-:Y:S01]  /*1b3260*/  IMAD.WIDE R18, R106, 0x4, R70 ;  /* 0x000000046a127825 */ /* 0x000fe200078e0246 */
[----:B------:R1:W-:Y:S04]  /*1b3270*/  @P5 STG.E desc[UR40][R16.64], R150 ;  /* 0x0000009610005986 */ /* 0x0003e8000c101928 */
[----:B------:R1:W-:Y:S04]  /*1b3280*/  @P2 STG.E desc[UR40][R2.64], R146 ;  /* 0x0000009202002986 */ /* 0x0003e8000c101928 */
[----:B------:R1:W-:Y:S01]  /*1b3290*/  @P0 STG.E desc[UR40][R18.64], R142 ;  /* 0x0000008e12000986 */ /* 0x0003e2000c101928 */
[----:B----4-:R-:W-:-:S04]  /*1b32a0*/  IMAD.WIDE R40, R107, 0x4, R84 ;  /* 0x000000046b287825 */ /* 0x010fc800078e0254 */
[----:B------:R-:W-:Y:S01]  /*1b32b0*/  IMAD.WIDE R8, R107, 0x4, R82 ;  /* 0x000000046b087825 */ /* 0x000fe200078e0252 */
[----:B------:R4:W-:Y:S04]  /*1b32c0*/  @P3 STG.E desc[UR40][R40.64], R203 ;  /* 0x000000cb28003986 */ /* 0x0009e8000c101928 */
[----:B------:R1:W-:Y:S01]  /*1b32d0*/  @P6 STG.E desc[UR40][R8.64], R199 ;  /* 0x000000c708006986 */ /* 0x0003e2000c101928 */
[----:B--2---:R-:W-:-:S03]  /*1b32e0*/  ISETP.GE.AND P6, PT, R42, UR5, PT ;  /* 0x000000052a007c0c */ /* 0x004fc6000bfc6270 */
[----:B------:R-:W2:Y:S04]  /*1b32f0*/  LDL.LU R42, [R1+0x6ea8] ;  /* 0x006ea800012a7983 */ /* 0x000ea80000300800 */
[----:B------:R-:W2:Y:S01]  /*1b3300*/  LDL.LU R44, [R1+0x304c] ;  /* 0x00304c00012c7983 */ /* 0x000ea20000300800 */
[----:B------:R-:W-:Y:S02]  /*1b3310*/  ISETP.LT.AND P4, PT, R59, UR34, !P1 ;  /* 0x000000223b007c0c */ /* 0x000fe4000cf81270 */
[----:B------:R-:W-:Y:S02]  /*1b3320*/  ISETP.LT.AND P5, PT, R46, UR34, !P1 ;  /* 0x000000222e007c0c */ /* 0x000fe4000cfa1270 */
[----:B------:R-:W-:Y:S02]  /*1b3330*/  ISETP.LT.AND P3, PT, R49, UR34, !P1 ;  /* 0x0000002231007c0c */ /* 0x000fe4000cf61270 */
[----:B------:R-:W-:-:S02]  /*1b3340*/  ISETP.LT.AND P2, PT, R51, UR34, !P1 ;  /* 0x0000002233007c0c */ /* 0x000fc4000cf41270 */
[----:B------:R-:W-:Y:S02]  /*1b3350*/  ISETP.LT.AND P0, PT, R0, UR34, !P1 ;  /* 0x0000002200007c0c */ /* 0x000fe4000cf01270 */
[----:B------:R-:W-:Y:S01]  /*1b3360*/  ISETP.LT.AND P1, PT, R252, UR34, !P1 ;  /* 0x00000022fc007c0c */ /* 0x000fe2000cf21270 */
[----:B------:R-:W-:-:S04]  /*1b3370*/  IMAD.WIDE R10, R107, 0x4, R80 ;  /* 0x000000046b0a7825 */ /* 0x000fc800078e0250 */
[----:B-1----:R-:W-:-:S04]  /*1b3380*/  IMAD.WIDE R16, R107, 0x4, R78 ;  /* 0x000000046b107825 */ /* 0x002fc800078e024e */
[----:B------:R-:W-:-:S04]  /*1b3390*/  IMAD.WIDE R2, R107, 0x4, R76 ;  /* 0x000000046b027825 */ /* 0x000fc800078e024c */
[----:B------:R-:W-:-:S04]  /*1b33a0*/  IMAD.WIDE R18, R107, 0x4, R74 ;  /* 0x000000046b127825 */ /* 0x000fc800078e024a */
[----:B----4-:R-:W-:-:S04]  /*1b33b0*/  IMAD.WIDE R40, R107, 0x4, R72 ;  /* 0x000000046b287825 */ /* 0x010fc800078e0248 */
[----:B------:R-:W-:Y:S01]  /*1b33c0*/  IMAD.WIDE R8, R107, 0x4, R70 ;  /* 0x000000046b087825 */ /* 0x000fe200078e0246 */
[----:B------:R1:W-:Y:S04]  /*1b33d0*/  @P4 STG.E desc[UR40][R10.64], R195 ;  /* 0x000000c30a004986 */ /* 0x0003e8000c101928 */
[----:B------:R4:W-:Y:S04]  /*1b33e0*/  @P5 STG.E desc[UR40][R16.64], R191 ;  /* 0x000000bf10005986 */ /* 0x0009e8000c101928 */
[----:B------:R1:W-:Y:S04]  /*1b33f0*/  @P3 STG.E desc[UR40][R2.64], R187 ;  /* 0x000000bb02003986 */ /* 0x0003e8000c101928 */
[----:B------:R1:W-:Y:S04]  /*1b3400*/  @P2 STG.E desc[UR40][R18.64], R183 ;  /* 0x000000b712002986 */ /* 0x0003e8000c101928 */
[----:B------:R1:W-:Y:S04]  /*1b3410*/  @P0 STG.E desc[UR40][R40.64], R179 ;  /* 0x000000b328000986 */ /* 0x0003e8000c101928 */
[----:B------:R3:W-:Y:S01]  /*1b3420*/  @P1 STG.E desc[UR40][R8.64], R175 ;  /* 0x000000af08001986 */ /* 0x0007e2000c101928 */
[----:B------:R-:W-:-:S02]  /*1b3430*/  ISETP.LT.AND P4, PT, R61, UR34, !P6 ;  /* 0x000000223d007c0c */ /* 0x000fc4000f781270 */
[----:B------:R-:W-:Y:S02]  /*1b3440*/  ISETP.LT.AND P5, PT, R60, UR34, !P6 ;  /* 0x000000223c007c0c */ /* 0x000fe4000f7a1270 */
[----:B---3--:R-:W-:Y:S02]  /*1b3450*/  ISETP.GE.AND P1, PT, R43, UR5, PT ;  /* 0x000000052b007c0c */ /* 0x008fe4000bf26270 */
[----:B------:R-:W3:Y:S01]  /*1b3460*/  LDL.LU R43, [R1+0x6e9c] ;  /* 0x006e9c00012b7983 */ /* 0x000ee20000300800 */
[----:B-1----:R-:W-:-:S04]  /*1b3470*/  IMAD.WIDE R10, R105, 0x4, R84 ;  /* 0x00000004690a7825 */ /* 0x002fc800078e0254 */
[----:B----4-:R-:W-:Y:S01]  /*1b3480*/  IMAD.WIDE R16, R105, 0x4, R82 ;  /* 0x0000000469107825 */ /* 0x010fe200078e0252 */
[----:B------:R-:W4:Y:S01]  /*1b3490*/  LDL.LU R55, [R1+0x3048] ;  /* 0x0030480001377983 */ /* 0x000f220000300800 */
[----:B------:R-:W-:Y:S02]  /*1b34a0*/  ISETP.LT.AND P0, PT, R59, UR34, !P6 ;  /* 0x000000223b007c0c */ /* 0x000fe4000f701270 */
[----:B------:R-:W-:Y:S02]  /*1b34b0*/  ISETP.LT.AND P2, PT, R46, UR34, !P6 ;  /* 0x000000222e007c0c */ /* 0x000fe4000f741270 */
[----:B------:R-:W-:Y:S01]  /*1b34c0*/  ISETP.LT.AND P3, PT, R49, UR34, !P6 ;  /* 0x0000002231007c0c */ /* 0x000fe2000f761270 */
[----:B------:R1:W-:Y:S04]  /*1b34d0*/  @P4 STG.E desc[UR40][R10.64], R171 ;  /* 0x000000ab0a004986 */ /* 0x0003e8000c101928 */
[----:B------:R1:W-:Y:S01]  /*1b34e0*/  @P5 STG.E desc[UR40][R16.64], R167 ;  /* 0x000000a710005986 */ /* 0x0003e2000c101928 */
[----:B------:R-:W-:-:S02]  /*1b34f0*/  ISETP.LT.AND P5, PT, R51, UR34, !P6 ;  /* 0x0000002233007c0c */ /* 0x000fc4000f7a1270 */
[----:B------:R-:W-:Y:S01]  /*1b3500*/  ISETP.LT.AND P4, PT, R0, UR34, !P6 ;  /* 0x0000002200007c0c */ /* 0x000fe2000f781270 */
[----:B------:R-:W-:-:S04]  /*1b3510*/  IMAD.WIDE R2, R105, 0x4, R80 ;  /* 0x0000000469027825 */ /* 0x000fc800078e0250 */
[----:B------:R-:W-:-:S04]  /*1b3520*/  IMAD.WIDE R18, R105, 0x4, R78 ;  /* 0x0000000469127825 */ /* 0x000fc800078e024e */
[----:B------:R-:W-:-:S04]  /*1b3530*/  IMAD.WIDE R40, R105, 0x4, R76 ;  /* 0x0000000469287825 */ /* 0x000fc800078e024c */
[C---:B------:R-:W-:Y:S01]  /*1b3540*/  IMAD.WIDE R8, R105.reuse, 0x4, R74 ;  /* 0x0000000469087825 */ /* 0x040fe200078e024a */
[----:B------:R-:W-:Y:S01]  /*1b3550*/  ISETP.LT.AND P6, PT, R252, UR34, !P6 ;  /* 0x00000022fc007c0c */ /* 0x000fe2000f7c1270 */
[----:B------:R1:W-:Y:S04]  /*1b3560*/  @P0 STG.E desc[UR40][R2.64], R163 ;  /* 0x000000a302000986 */ /* 0x0003e8000c101928 */
[----:B------:R1:W-:Y:S02]  /*1b3570*/  @P2 STG.E desc[UR40][R18.64], R159 ;  /* 0x0000009f12002986 */ /* 0x0003e4000c101928 */
[----:B-1----:R-:W-:Y:S02]  /*1b3580*/  IMAD.WIDE R10, R105, 0x4, R72 ;  /* 0x00000004690a7825 */ /* 0x002fe400078e0248 */
[----:B------:R1:W-:Y:S01]  /*1b3590*/  @P3 STG.E desc[UR40][R40.64], R155 ;  /* 0x0000009b28003986 */ /* 0x0003e2000c101928 */
[----:B------:R-:W-:-:S02]  /*1b35a0*/  ISETP.LT.AND P3, PT, R61, UR34, !P1 ;  /* 0x000000223d007c0c */ /* 0x000fc4000cf61270 */
[----:B------:R-:W-:Y:S01]  /*1b35b0*/  ISETP.LT.AND P2, PT, R60, UR34, !P1 ;  /* 0x000000223c007c0c */ /* 0x000fe2000cf41270 */
[----:B------:R1:W-:Y:S04]  /*1b35c0*/  @P5 STG.E desc[UR40][R8.64], R151 ;  /* 0x0000009708005986 */ /* 0x0003e8000c101928 */
[----:B------:R1:W-:Y:S01]  /*1b35d0*/  @P4 STG.E desc[UR40][R10.64], R147 ;  /* 0x000000930a004986 */ /* 0x0003e2000c101928 */
[----:B------:R-:W-:-:S04]  /*1b35e0*/  IMAD.WIDE R16, R105, 0x4, R70 ;  /* 0x0000000469107825 */ /* 0x000fc800078e0246 */
[----:B------:R-:W-:-:S04]  /*1b35f0*/  IMAD.WIDE R2, R62, 0x4, R84 ;  /* 0x000000043e027825 */ /* 0x000fc800078e0254 */
[C---:B------:R-:W-:Y:S01]  /*1b3600*/  IMAD.WIDE R18, R62.reuse, 0x4, R82 ;  /* 0x000000043e127825 */ /* 0x040fe200078e0252 */
[----:B------:R1:W-:Y:S04]  /*1b3610*/  @P6 STG.E desc[UR40][R16.64], R143 ;  /* 0x0000008f10006986 */ /* 0x0003e8000c101928 */
[----:B------:R1:W-:Y:S02]  /*1b3620*/  @P3 STG.E desc[UR40][R2.64], R136 ;  /* 0x0000008802003986 */ /* 0x0003e4000c101928 */
[----:B-1----:R-:W-:-:S04]  /*1b3630*/  IMAD.WIDE R40, R62, 0x4, R80 ;  /* 0x000000043e287825 */ /* 0x002fc800078e0250 */
[C---:B------:R-:W-:Y:S01]  /*1b3640*/  IMAD.WIDE R8, R62.reuse, 0x4, R78 ;  /* 0x000000043e087825 */ /* 0x040fe200078e024e */
[----:B------:R1:W-:Y:S03]  /*1b3650*/  @P2 STG.E desc[UR40][R18.64], R132 ;  /* 0x0000008412002986 */ /* 0x0003e6000c101928 */
[----:B------:R-:W-:Y:S01]  /*1b3660*/  IMAD.WIDE R10, R62, 0x4, R76 ;  /* 0x000000043e0a7825 */ /* 0x000fe200078e024c */
[----:B------:R-:W-:Y:S02]  /*1b3670*/  ISETP.LT.AND P0, PT, R59, UR34, !P1 ;  /* 0x000000223b007c0c */ /* 0x000fe4000cf01270 */
[----:B------:R-:W-:Y:S01]  /*1b3680*/  ISETP.LT.AND P5, PT, R46, UR34, !P1 ;  /* 0x000000222e007c0c */ /* 0x000fe2000cfa1270 */
[----:B------:R-:W2:Y:S01]  /*1b3690*/  LDS.128 R104, [R104] ;  /* 0x0000000068687984 */ /* 0x000ea20000000c00 */
[----:B------:R-:W-:-:S04]  /*1b36a0*/  IMAD.WIDE R16, R62, 0x4, R72 ;  /* 0x000000043e107825 */ /* 0x000fc800078e0248 */
[----:B------:R-:W-:-:S04]  /*1b36b0*/  IMAD.WIDE R2, R62, 0x4, R74 ;  /* 0x000000043e027825 */ /* 0x000fc800078e024a */
[----:B-1----:R-:W-:Y:S01]  /*1b36c0*/  IMAD.WIDE R18, R62, 0x4, R70 ;  /* 0x000000043e127825 */ /* 0x002fe200078e0246 */
[----:B--2---:R-:W-:Y:S02]  /*1b36d0*/  ISETP.GE.AND P4, PT, R42, UR5, PT ;  /* 0x000000052a007c0c */ /* 0x004fe4000bf86270 */
[----:B------:R-:W2:Y:S04]  /*1b36e0*/  LDL.LU R42, [R1+0x6e98] ;  /* 0x006e9800012a7983 */ /* 0x000ea80000300800 */
[----:B------:R-:W2:Y:S01]  /*1b36f0*/  LDL.LU R62, [R1+0x3044] ;  /* 0x00304400013e7983 */ /* 0x000ea20000300800 */
[----:B------:R-:W-:-:S03]  /*1b3700*/  ISETP.LT.AND P6, PT, R49, UR34, !P1 ;  /* 0x0000002231007c0c */ /* 0x000fc6000cfc1270 */
[----:B------:R1:W-:Y:S01]  /*1b3710*/  @P0 STG.E desc[UR40][R40.64], R128 ;  /* 0x0000008028000986 */ /* 0x0003e2000c101928 */
[----:B------:R-:W-:Y:S02]  /*1b3720*/  ISETP.LT.AND P0, PT, R51, UR34, !P1 ;  /* 0x0000002233007c0c */ /* 0x000fe4000cf01270 */
[----:B------:R-:W-:Y:S02]  /*1b3730*/  ISETP.LT.AND P2, PT, R0, UR34, !P1 ;  /* 0x0000002200007c0c */ /* 0x000fe4000cf41270 */
[----:B------:R-:W-:Y:S02]  /*1b3740*/  ISETP.LT.AND P1, PT, R252, UR34, !P1 ;  /* 0x00000022fc007c0c */ /* 0x000fe4000cf21270 */
[----:B------:R-:W-:Y:S01]  /*1b3750*/  ISETP.LT.AND P3, PT, R61, UR34, !P4 ;  /* 0x000000223d007c0c */ /* 0x000fe2000e761270 */
[----:B------:R1:W-:Y:S01]  /*1b3760*/  @P5 STG.E desc[UR40][R8.64], R124 ;  /* 0x0000007c08005986 */ /* 0x0003e2000c101928 */
[----:B------:R-:W-:Y:S01]  /*1b3770*/  ISETP.LT.AND P5, PT, R59, UR34, !P4 ;  /* 0x000000223b007c0c */ /* 0x000fe2000e7a1270 */
[----:B-1----:R-:W-:-:S02]  /*1b3780*/  IMAD.WIDE R40, R44, 0x4, R84 ;  /* 0x000000042c287825 */ /* 0x002fc400078e0254 */
[----:B------:R1:W-:Y:S04]  /*1b3790*/  @P6 STG.E desc[UR40][R10.64], R120 ;  /* 0x000000780a006986 */ /* 0x0003e8000c101928 */
[----:B------:R1:W-:Y:S01]  /*1b37a0*/  @P0 STG.E desc[UR40][R2.64], R116 ;  /* 0x0000007402000986 */ /* 0x0003e2000c101928 */
[----:B------:R-:W-:-:S03]  /*1b37b0*/  ISETP.LT.AND P6, PT, R60, UR34, !P4 ;  /* 0x000000223c007c0c */ /* 0x000fc6000e7c1270 */
[----:B------:R1:W-:Y:S04]  /*1b37c0*/  @P2 STG.E desc[UR40][R16.64], R112 ;  /* 0x0000007010002986 */ /* 0x0003e8000c101928 */
[----:B------:R1:W-:Y:S04]  /*1b37d0*/  @P1 STG.E desc[UR40][R18.64], R108 ;  /* 0x0000006c12001986 */ /* 0x0003e8000c101928 */
[----:B------:R-:W-:Y:S01]  /*1b37e0*/  @P3 STG.E desc[UR40][R40.64], R36 ;  /* 0x0000002428003986 */ /* 0x000fe2000c101928 */
[----:B------:R-:W-:Y:S02]  /*1b37f0*/  ISETP.LT.AND P1, PT, R46, UR34, !P4 ;  /* 0x000000222e007c0c */ /* 0x000fe4000e721270 */
[----:B------:R-:W-:-:S02]  /*1b3800*/  ISETP.LT.AND P3, PT, R49, UR34, !P4 ;  /* 0x0000002231007c0c */ /* 0x000fc4000e761270 */
[----:B------:R-:W-:Y:S01]  /*1b3810*/  ISETP.LT.AND P2, PT, R51, UR34, !P4 ;  /* 0x0000002233007c0c */ /* 0x000fe2000e741270 */
[----:B------:R-:W-:-:S04]  /*1b3820*/  IMAD.WIDE R8, R44, 0x4, R82 ;  /* 0x000000042c087825 */ /* 0x000fc800078e0252 */
[----:B-1----:R-:W-:-:S04]  /*1b3830*/  IMAD.WIDE R10, R44, 0x4, R80 ;  /* 0x000000042c0a7825 */ /* 0x002fc800078e0250 */
[----:B------:R-:W-:-:S04]  /*1b3840*/  IMAD.WIDE R2, R44, 0x4, R78 ;  /* 0x000000042c027825 */ /* 0x000fc800078e024e */
[----:B------:R-:W-:-:S04]  /*1b3850*/  IMAD.WIDE R16, R44, 0x4, R76 ;  /* 0x000000042c107825 */ /* 0x000fc800078e024c */
[----:B------:R-:W-:Y:S01]  /*1b3860*/  IMAD.WIDE R18, R44, 0x4, R74 ;  /* 0x000000042c127825 */ /* 0x000fe200078e024a */
[----:B------:R1:W-:Y:S04]  /*1b3870*/  @P6 STG.E desc[UR40][R8.64], R32 ;  /* 0x0000002008006986 */ /* 0x0003e8000c101928 */
[----:B------:R-:W-:Y:S01]  /*1b3880*/  @P5 STG.E desc[UR40][R10.64], R28 ;  /* 0x0000001c0a005986 */ /* 0x000fe2000c101928 */
[----:B------:R-:W-:-:S03]  /*1b3890*/  ISETP.LT.AND P5, PT, R0, UR34, !P4 ;  /* 0x0000002200007c0c */ /* 0x000fc6000e7a1270 */
[----:B------:R-:W-:Y:S04]  /*1b38a0*/  @P1 STG.E desc[UR40][R2.64], R24 ;  /* 0x0000001802001986 */ /* 0x000fe8000c101928 */
[----:B------:R-:W-:Y:S04]  /*1b38b0*/  @P3 STG.E desc[UR40][R16.64], R20 ;  /* 0x0000001410003986 */ /* 0x000fe8000c101928 */
[----:B------:R4:W-:Y:S01]  /*1b38c0*/  @P2 STG.E desc[UR40][R18.64], R12 ;  /* 0x0000000c12002986 */ /* 0x0009e2000c101928 */
[----:B---3--:R-:W-:Y:S01]  /*1b38d0*/  ISETP.GE.AND P0, PT, R43, UR5, PT ;  /* 0x000000052b007c0c */ /* 0x008fe2000bf06270 */
[----:B-1----:R-:W-:-:S02]  /*1b38e0*/  IMAD.WIDE R8, R44, 0x4, R72 ;  /* 0x000000042c087825 */ /* 0x002fc400078e0248 */
[----:B----4-:R-:W3:Y:S04]  /*1b38f0*/  LDL.LU R12, [R1+0x6e94] ;  /* 0x006e9400010c7983 */ /* 0x010ee80000300800 */
[----:B------:R1:W-:Y:S01]  /*1b3900*/  @P5 STG.E desc[UR40][R8.64], R4 ;  /* 0x0000000408005986 */ /* 0x0003e2000c101928 */
[----:B------:R-:W-:Y:S01]  /*1b3910*/  IMAD.WIDE R10, R44, 0x4, R70 ;  /* 0x000000042c0a7825 */ /* 0x000fe200078e0246 */
[----:B------:R-:W-:Y:S02]  /*1b3920*/  ISETP.LT.AND P4, PT, R252, UR34, !P4 ;  /* 0x00000022fc007c0c */ /* 0x000fe4000e781270 */
[----:B------:R-:W-:Y:S02]  /*1b3930*/  ISETP.LT.AND P6, PT, R61, UR34, !P0 ;  /* 0x000000223d007c0c */ /* 0x000fe4000c7c1270 */
[----:B------:R-:W-:Y:S01]  /*1b3940*/  ISETP.LT.AND P2, PT, R60, UR34, !P0 ;  /* 0x000000223c007c0c */ /* 0x000fe2000c741270 */
[----:B-1----:R-:W4:Y:S04]  /*1b3950*/  LDL.LU R4, [R1+0x6e8c] ;  /* 0x006e8c0001047983 */ /* 0x002f280000300800 */
[----:B------:R-:W4:Y:S01]  /*1b3960*/  LDL.LU R44, [R1+0x3040] ;  /* 0x00304000012c7983 */ /* 0x000f220000300800 */
[----:B------:R-:W-:-:S04]  /*1b3970*/  IMAD.WIDE R40, R55, 0x4, R84 ;  /* 0x0000000437287825 */ /* 0x000fc800078e0254 */
[C---:B------:R-:W-:Y:S01]  /*1b3980*/  IMAD.WIDE R2, R55.reuse, 0x4, R82 ;  /* 0x0000000437027825 */ /* 0x040fe200078e0252 */
[----:B------:R1:W-:Y:S04]  /*1b3990*/  @P4 STG.E desc[UR40][R10.64], R104 ;  /* 0x000000680a004986 */ /* 0x0003e8000c101928 */
[----:B------:R1:W-:Y:S01]  /*1b39a0*/  @P6 STG.E desc[UR40][R40.64], R137 ;  /* 0x0000008928006986 */ /* 0x0003e2000c101928 */
[----:B------:R-:W-:-:S04]  /*1b39b0*/  IMAD.WIDE R16, R55, 0x4, R80 ;  /* 0x0000000437107825 */ /* 0x000fc800078e0250 */
[C---:B------:R-:W-:Y:S01]  /*1b39c0*/  IMAD.WIDE R18, R55.reuse, 0x4, R78 ;  /* 0x0000000437127825 */ /* 0x040fe200078e024e */
[----:B------:R1:W-:Y:S03]  /*1b39d0*/  @P2 STG.E desc[UR40][R2.64], R133 ;  /* 0x0000008502002986 */ /* 0x0003e6000c101928 */
[----:B------:R-:W-:Y:S01]  /*1b39e0*/  IMAD.WIDE R8, R55, 0x4, R76 ;  /* 0x0000000437087825 */ /* 0x000fe200078e024c */
[----:B------:R-:W-:Y:S02]  /*1b39f0*/  ISETP.LT.AND P1, PT, R59, UR34, !P0 ;  /* 0x000000223b007c0c */ /* 0x000fe4000c721270 */
[----:B------:R-:W-:Y:S01]  /*1b3a00*/  ISETP.LT.AND P3, PT, R46, UR34, !P0 ;  /* 0x000000222e007c0c */ /* 0x000fe2000c761270 */
[----:B-1----:R-:W-:-:S04]  /*1b3a10*/  IMAD.WIDE R10, R55, 0x4, R74 ;  /* 0x00000004370a7825 */ /* 0x002fc800078e024a */
[----:B------:R-:W-:-:S04]  /*1b3a20*/  IMAD.WIDE R40, R55, 0x4, R72 ;  /* 0x0000000437287825 */ /* 0x000fc800078e0248 */
[----:B------:R-:W-:Y:S02]  /*1b3a30*/  IMAD.WIDE R2, R55, 0x4, R70 ;  /* 0x0000000437027825 */ /* 0x000fe400078e0246 */
[----:B------:R-:W4:Y:S01]  /*1b3a40*/  LDL.LU R55, [R1+0x303c] ;  /* 0x00303c0001377983 */ /* 0x000f220000300800 */
[----:B------:R-:W-:Y:S02]  /*1b3a50*/  ISETP.LT.AND P6, PT, R49, UR34, !P0 ;  /* 0x0000002231007c0c */ /* 0x000fe4000c7c1270 */
[----:B------:R-:W-:Y:S02]  /*1b3a60*/  ISETP.LT.AND P4, PT, R51, UR34, !P0 ;  /* 0x0000002233007c0c */ /* 0x000fe4000c781270 */
[----:B------:R-:W-:Y:S01]  /*1b3a70*/  ISETP.LT.AND P5, PT, R0, UR34, !P0 ;  /* 0x0000002200007c0c */ /* 0x000fe2000c7a1270 */
[----:B------:R1:W-:Y:S04]  /*1b3a80*/  @P1 STG.E desc[UR40][R16.64], R129 ;  /* 0x0000008110001986 */ /* 0x0003e8000c101928 */
[----:B------:R1:W-:Y:S01]  /*1b3a90*/  @P3 STG.E desc[UR40][R18.64], R125 ;  /* 0x0000007d12003986 */ /* 0x0003e2000c101928 */
[----:B------:R-:W-:-:S03]  /*1b3aa0*/  ISETP.LT.AND P0, PT, R252, UR34, !P0 ;  /* 0x00000022fc007c0c */ /* 0x000fc6000c701270 */
[----:B------:R1:W-:Y:S04]  /*1b3ab0*/  @P6 STG.E desc[UR40][R8.64], R121 ;  /* 0x0000007908006986 */ /* 0x0003e8000c101928 */
[----:B------:R1:W-:Y:S04]  /*1b3ac0*/  @P4 STG.E desc[UR40][R10.64], R117 ;  /* 0x000000750a004986 */ /* 0x0003e8000c101928 */
[----:B------:R-:W-:Y:S04]  /*1b3ad0*/  @P5 STG.E desc[UR40][R40.64], R113 ;  /* 0x0000007128005986 */ /* 0x000fe8000c101928 */
[----:B------:R-:W-:Y:S01]  /*1b3ae0*/  @P0 STG.E desc[UR40][R2.64], R109 ;  /* 0x0000006d02000986 */ /* 0x000fe2000c101928 */
[----:B--2---:R-:W-:-:S04]  /*1b3af0*/  ISETP.GE.AND P2, PT, R42, UR5, PT ;  /* 0x000000052a007c0c */ /* 0x004fc8000bf46270 */
[----:B------:R-:W-:Y:S02]  /*1b3b00*/  ISETP.LT.AND P1, PT, R61, UR34, !P2 ;  /* 0x000000223d007c0c */ /* 0x000fe4000d721270 */
[----:B------:R-:W-:Y:S02]  /*1b3b10*/  ISETP.LT.AND P3, PT, R60, UR34, !P2 ;  /* 0x000000223c007c0c */ /* 0x000fe4000d761270 */
[----:B------:R-:W-:Y:S02]  /*1b3b20*/  ISETP.LT.AND P4, PT, R59, UR34, !P2 ;  /* 0x000000223b007c0c */ /* 0x000fe4000d781270 */
[----:B------:R-:W-:Y:S01]  /*1b3b30*/  ISETP.LT.AND P5, PT, R46, UR34, !P2 ;  /* 0x000000222e007c0c */ /* 0x000fe2000d7a1270 */
[----:B-1----:R-:W-:-:S04]  /*1b3b40*/  IMAD.WIDE R16, R62, 0x4, R84 ;  /* 0x000000043e107825 */ /* 0x002fc800078e0254 */
[----:B------:R-:W-:-:S04]  /*1b3b50*/  IMAD.WIDE R18, R62, 0x4, R82 ;  /* 0x000000043e127825 */ /* 0x000fc800078e0252 */
[----:B------:R-:W-:-:S04]  /*1b3b60*/  IMAD.WIDE R8, R62, 0x4, R80 ;  /* 0x000000043e087825 */ /* 0x000fc800078e0250 */
[C---:B------:R-:W-:Y:S01]  /*1b3b70*/  IMAD.WIDE R10, R62.reuse, 0x4, R78 ;  /* 0x000000043e0a7825 */ /* 0x040fe200078e024e */
[----:B------:R-:W-:Y:S04]  /*1b3b80*/  @P1 STG.E desc[UR40][R16.64], R37 ;  /* 0x0000002510001986 */ /* 0x000fe8000c101928 */
[----:B------:R-:W-:Y:S04]  /*1b3b90*/  @P3 STG.E desc[UR40][R18.64], R33 ;  /* 0x0000002112003986 */ /* 0x000fe8000c101928 */
[----:B------:R-:W-:Y:S04]  /*1b3ba0*/  @P4 STG.E desc[UR40][R8.64], R29 ;  /* 0x0000001d08004986 */ /* 0x000fe8000c101928 */
[----:B------:R1:W-:Y:S04]  /*1b3bb0*/  @P5 STG.E desc[UR40][R10.64], R25 ;  /* 0x000000190a005986 */ /* 0x0003e8000c101928 */
[----:B-1----:R-:W2:Y:S04]  /*1b3bc0*/  LDL.LU R25, [R1+0x6e88] ;  /* 0x006e880001197983 */ /* 0x002ea80000300800 */
[----:B------:R-:W2:Y:S01]  /*1b3bd0*/  LDL.LU R24, [R1+0x6eec] ;  /* 0x006eec0001187983 */ /* 0x000ea20000300800 */
[----:B------:R-:W-:Y:S01]  /*1b3be0*/  ISETP.LT.AND P6, PT, R49, UR34, !P2 ;  /* 0x0000002231007c0c */ /* 0x000fe2000d7c1270 */
[----:B------:R-:W-:Y:S01]  /*1b3bf0*/  IMAD.WIDE R40, R62, 0x4, R76 ;  /* 0x000000043e287825 */ /* 0x000fe200078e024c */
[----:B------:R-:W-:-:S02]  /*1b3c00*/  ISETP.LT.AND P3, PT, R51, UR34, !P2 ;  /* 0x0000002233007c0c */ /* 0x000fc4000d761270 */
[----:B------:R-:W-:Y:S02]  /*1b3c10*/  ISETP.LT.AND P1, PT, R0, UR34, !P2 ;  /* 0x0000002200007c0c */ /* 0x000fe4000d721270 */
[----:B------:R-:W-:Y:S01]  /*1b3c20*/  ISETP.LT.AND P2, PT, R252, UR34, !P2 ;  /* 0x00000022fc007c0c */ /* 0x000fe2000d741270 */
[----:B------:R-:W-:-:S04]  /*1b3c30*/  IMAD.WIDE R2, R62, 0x4, R74 ;  /* 0x000000043e027825 */ /* 0x000fc800078e024a */
[----:B------:R-:W-:Y:S02]  /*1b3c40*/  IMAD.WIDE R16, R62, 0x4, R72 ;  /* 0x000000043e107825 */ /* 0x000fe400078e0248 */
[----:B------:R1:W-:Y:S01]  /*1b3c50*/  @P6 STG.E desc[UR40][R40.64], R21 ;  /* 0x0000001528006986 */ /* 0x0003e2000c101928 */
[----:B---3--:R-:W-:-:S04]  /*1b3c60*/  ISETP.GE.AND P0, PT, R12, UR5, PT ;  /* 0x000000050c007c0c */ /* 0x008fc8000bf06270 */
[----:B------:R-:W-:Y:S02]  /*1b3c70*/  ISETP.LT.AND P6, PT, R61, UR34, !P0 ;  /* 0x000000223d007c0c */ /* 0x000fe4000c7c1270 */
[----:B------:R-:W-:Y:S02]  /*1b3c80*/  ISETP.LT.AND P5, PT, R60, UR34, !P0 ;  /* 0x000000223c007c0c */ /* 0x000fe4000c7a1270 */
[----:B------:R-:W-:Y:S01]  /*1b3c90*/  ISETP.LT.AND P4, PT, R59, UR34, !P0 ;  /* 0x000000223b007c0c */ /* 0x000fe2000c781270 */
[----:B------:R-:W-:Y:S01]  /*1b3ca0*/  IMAD.WIDE R18, R62, 0x4, R70 ;  /* 0x000000043e127825 */ /* 0x000fe200078e0246 */
[----:B------:R3:W-:Y:S04]  /*1b3cb0*/  @P3 STG.E desc[UR40][R2.64], R13 ;  /* 0x0000000d02003986 */ /* 0x0007e8000c101928 */
[----:B------:R1:W-:Y:S01]  /*1b3cc0*/  @P1 STG.E desc[UR40][R16.64], R5 ;  /* 0x0000000510001986 */ /* 0x0003e2000c101928 */
[----:B----4-:R-:W-:-:S04]  /*1b3cd0*/  IMAD.WIDE R8, R44, 0x4, R84 ;  /* 0x000000042c087825 */ /* 0x010fc800078e0254 */
[----:B------:R-:W-:-:S04]  /*1b3ce0*/  IMAD.WIDE R10, R44, 0x4, R82 ;  /* 0x000000042c0a7825 */ /* 0x000fc800078e0252 */
[----:B-1----:R-:W-:Y:S01]  /*1b3cf0*/  IMAD.WIDE R20, R44, 0x4, R80 ;  /* 0x000000042c147825 */ /* 0x002fe200078e0250 */
[----:B------:R-:W-:Y:S04]  /*1b3d00*/  @P2 STG.E desc[UR40][R18.64], R105 ;  /* 0x0000006912002986 */ /* 0x000fe8000c101928 */
[----:B------:R1:W-:Y:S01]  /*1b3d10*/  @P6 STG.E desc[UR40][R8.64], R138 ;  /* 0x0000008a08006986 */ /* 0x0003e2000c101928 */
[----:B------:R-:W-:-:S03]  /*1b3d20*/  ISETP.LT.AND P2, PT, R46, UR34, !P0 ;  /* 0x000000222e007c0c */ /* 0x000fc6000c741270 */
[----:B------:R4:W-:Y:S01]  /*1b3d30*/  @P5 STG.E desc[UR40][R10.64], R134 ;  /* 0x000000860a005986 */ /* 0x0009e2000c101928 */
[----:B------:R-:W-:Y:S02]  /*1b3d40*/  ISETP.LT.AND P3, PT, R49, UR34, !P0 ;  /* 0x0000002231007c0c */ /* 0x000fe4000c761270 */
[----:B------:R-:W-:Y:S01]  /*1b3d50*/  ISETP.GE.AND P1, PT, R4, UR5, PT ;  /* 0x0000000504007c0c */ /* 0x000fe2000bf26270 */
[----:B------:R-:W-:Y:S01]  /*1b3d60*/  @P4 STG.E desc[UR40][R20.64], R130 ;  /* 0x0000008214004986 */ /* 0x000fe2000c101928 */
[----:B------:R-:W-:Y:S02]  /*1b3d70*/  ISETP.LT.AND P4, PT, R51, UR34, !P0 ;  /* 0x0000002233007c0c */ /* 0x000fe4000c781270 */
[----:B------:R-:W-:Y:S02]  /*1b3d80*/  ISETP.LT.AND P5, PT, R0, UR34, !P0 ;  /* 0x0000002200007c0c */ /* 0x000fe4000c7a1270 */
[----:B------:R-:W-:Y:S02]  /*1b3d90*/  ISETP.LT.AND P0, PT, R252, UR34, !P0 ;  /* 0x00000022fc007c0c */ /* 0x000fe4000c701270 */
[----:B------:R-:W-:Y:S01]  /*1b3da0*/  ISETP.LT.AND P6, PT, R61, UR34, !P1 ;  /* 0x000000223d007c0c */ /* 0x000fe2000cfc1270 */
[----:B---3--:R-:W-:-:S04]  /*1b3db0*/  IMAD.WIDE R2, R44, 0x4, R78 ;  /* 0x000000042c027825 */ /* 0x008fc800078e024e */
[----:B------:R-:W-:-:S04]  /*1b3dc0*/  IMAD.WIDE R4, R44, 0x4, R76 ;  /* 0x000000042c047825 */ /* 0x000fc800078e024c */
[----:B-1----:R-:W-:-:S04]  /*1b3dd0*/  IMAD.WIDE R8, R44, 0x4, R74 ;  /* 0x000000042c087825 */ /* 0x002fc800078e024a */
[----:B----4-:R-:W-:-:S04]  /*1b3de0*/  IMAD.WIDE R10, R44, 0x4, R72 ;  /* 0x000000042c0a7825 */ /* 0x010fc800078e0248 */
[----:B------:R-:W-:Y:S01]  /*1b3df0*/  IMAD.WIDE R12, R44, 0x4, R70 ;  /* 0x000000042c0c7825 */ /* 0x000fe200078e0246 */
[----:B------:R1:W-:Y:S03]  /*1b3e00*/  @P2 STG.E desc[UR40][R2.64], R126 ;  /* 0x0000007e02002986 */ /* 0x0003e6000c101928 */
[----:B------:R-:W-:Y:S01]  /*1b3e10*/  IMAD.WIDE R16, R55, 0x4, R84 ;  /* 0x0000000437107825 */ /* 0x000fe200078e0254 */
[----:B------:R3:W-:Y:S01]  /*1b3e20*/  @P3 STG.E desc[UR40][R4.64], R122 ;  /* 0x0000007a04003986 */ /* 0x0007e2000c101928 */
[----:B------:R-:W-:-:S03]  /*1b3e30*/  ISETP.LT.AND P2, PT, R60, UR34, !P1 ;  /* 0x000000223c007c0c */ /* 0x000fc6000cf41270 */
[----:B------:R4:W-:Y:S01]  /*1b3e40*/  @P4 STG.E desc[UR40][R8.64], R118 ;  /* 0x0000007608004986 */ /* 0x0009e2000c101928 */
[----:B------:R-:W-:-:S03]  /*1b3e50*/  ISETP.LT.AND P3, PT, R59, UR34, !P1 ;  /* 0x000000223b007c0c */ /* 0x000fc6000cf61270 */
[----:B------:R1:W-:Y:S04]  /*1b3e60*/  @P5 STG.E desc[UR40][R10.64], R114 ;  /* 0x000000720a005986 */ /* 0x0003e8000c101928 */
[----:B------:R3:W-:Y:S01]  /*1b3e70*/  @P0 STG.E desc[UR40][R12.64], R110 ;  /* 0x0000006e0c000986 */ /* 0x0007e2000c101928 */
[----:B------:R-:W-:-:S03]  /*1b3e80*/  ISETP.LT.AND P4, PT, R46, UR34, !P1 ;  /* 0x000000222e007c0c */ /* 0x000fc6000cf81270 */
[----:B------:R-:W-:Y:S01]  /*1b3e90*/  @P6 STG.E desc[UR40][R16.64], R38 ;  /* 0x0000002610006986 */ /* 0x000fe2000c101928 */
[----:B------:R-:W-:Y:S02]  /*1b3ea0*/  ISETP.LT.AND P5, PT, R49, UR34, !P1 ;  /* 0x0000002231007c0c */ /* 0x000fe4000cfa1270 */
[----:B------:R-:W-:Y:S01]  /*1b3eb0*/  ISETP.LT.AND P6, PT, R51, UR34, !P1 ;  /* 0x0000002233007c0c */ /* 0x000fe2000cfc1270 */
[----:B-1----:R-:W-:-:S04]  /*1b3ec0*/  IMAD.WIDE R2, R55, 0x4, R82 ;  /* 0x0000000437027825 */ /* 0x002fc800078e0252 */
[----:B---3--:R-:W-:-:S04]  /*1b3ed0*/  IMAD.WIDE R4, R55, 0x4, R80 ;  /* 0x0000000437047825 */ /* 0x008fc800078e0250 */
[----:B----4-:R-:W-:-:S04]  /*1b3ee0*/  IMAD.WIDE R8, R55, 0x4, R78 ;  /* 0x0000000437087825 */ /* 0x010fc800078e024e */
[----:B------:R-:W-:-:S04]  /*1b3ef0*/  IMAD.WIDE R10, R55, 0x4, R76 ;  /* 0x00000004370a7825 */ /* 0x000fc800078e024c */
[----:B------:R-:W-:Y:S01]  /*1b3f00*/  IMAD.WIDE R12, R55, 0x4, R74 ;  /* 0x00000004370c7825 */ /* 0x000fe200078e024a */
[----:B------:R1:W-:Y:S04]  /*1b3f10*/  @P2 STG.E desc[UR40][R2.64], R34 ;  /* 0x0000002202002986 */ /* 0x0003e8000c101928 */
[----:B------:R3:W-:Y:S04]  /*1b3f20*/  @P3 STG.E desc[UR40][R4.64], R30 ;  /* 0x0000001e04003986 */ /* 0x0007e8000c101928 */
[----:B------:R4:W-:Y:S04]  /*1b3f30*/  @P4 STG.E desc[UR40][R8.64], R26 ;  /* 0x0000001a08004986 */ /* 0x0009e8000c101928 */
[----:B------:R2:W-:Y:S04]  /*1b3f40*/  @P5 STG.E desc[UR40][R10.64], R22 ;  /* 0x000000160a005986 */ /* 0x0005e8000c101928 */
[----:B------:R2:W-:Y:S01]  /*1b3f50*/  @P6 STG.E desc[UR40][R12.64], R14 ;  /* 0x0000000e0c006986 */ /* 0x0005e2000c101928 */
[----:B------:R-:W-:-:S02]  /*1b3f60*/  ISETP.LT.AND P3, PT, R0, UR34, !P1 ;  /* 0x0000002200007c0c */ /* 0x000fc4000cf61270 */
[----:B------:R-:W-:Y:S01]  /*1b3f70*/  ISETP.LT.AND P1, PT, R252, UR34, !P1 ;  /* 0x00000022fc007c0c */ /* 0x000fe2000cf21270 */
[----:B-1----:R-:W-:-:S04]  /*1b3f80*/  IMAD.WIDE R2, R55, 0x4, R72 ;  /* 0x0000000437027825 */ /* 0x002fc800078e0248 */
[----:B---3--:R-:W-:Y:S01]  /*1b3f90*/  IMAD.WIDE R4, R55, 0x4, R70 ;  /* 0x0000000437047825 */ /* 0x008fe200078e0246 */
[----:B--2---:R-:W-:Y:S02]  /*1b3fa0*/  ISETP.GE.AND P0, PT, R25, UR5, PT ;  /* 0x0000000519007c0c */ /* 0x004fe4000bf06270 */
[----:B------:R-:W-:Y:S02]  /*1b3fb0*/  ISETP.GE.AND P2, PT, R24, UR5, PT ;  /* 0x0000000518007c0c */ /* 0x000fe4000bf46270 */
[----:B------:R-:W-:Y:S02]  /*1b3fc0*/  ISETP.LT.AND P4, PT, R61, UR34, !P0 ;  /* 0x000000223d007c0c */ /* 0x000fe4000c781270 */
[----:B------:R-:W-:Y:S01]  /*1b3fd0*/  ISETP.LT.AND P5, PT, R60, UR34, !P0 ;  /* 0x000000223c007c0c */ /* 0x000fe2000c7a1270 */
[----:B------:R-:W4:Y:S04]  /*1b3fe0*/  LDL.LU R44, [R1+0x3038] ;  /* 0x00303800012c7983 */ /* 0x000f280000300800 */
[----:B------:R-:W2:Y:S01]  /*1b3ff0*/  LDL.LU R55, [R1+0x309c] ;  /* 0x00309c0001377983 */ /* 0x000ea20000300800 */
[----:B------:R-:W-:-:S03]  /*1b4000*/  ISETP.LT.AND P6, PT, R59, UR34, !P0 ;  /* 0x000000223b007c0c */ /* 0x000fc6000c7c1270 */
[----:B------:R1:W-:Y:S01]  /*1b4010*/  @P3 STG.E desc[UR40][R2.64], R6 ;  /* 0x0000000602003986 */ /* 0x0003e2000c101928 */
[----:B------:R-:W-:-:S03]  /*1b4020*/  ISETP.LT.AND P3, PT, R46, UR34, !P0 ;  /* 0x000000222e007c0c */ /* 0x000fc6000c761270 */
[----:B------:R3:W-:Y:S01]  /*1b4030*/  @P1 STG.E desc[UR40][R4.64], R106 ;  /* 0x0000006a04001986 */ /* 0x0007e2000c101928 */
[----:B------:R-:W-:Y:S01]  /*1b4040*/  ISETP.LT.AND P1, PT, R49, UR34, !P0 ;  /* 0x0000002231007c0c */ /* 0x000fe2000c721270 */
[----:B----4-:R-:W-:-:S04]  /*1b4050*/  IMAD.WIDE R8, R44, 0x4, R84 ;  /* 0x000000042c087825 */ /* 0x010fc800078e0254 */
[C---:B------:R-:W-:Y:S01]  /*1b4060*/  IMAD.WIDE R10, R44.reuse, 0x4, R82 ;  /* 0x000000042c0a7825 */ /* 0x040fe200078e0252 */
[----:B------:R4:W-:Y:S01]  /*1b4070*/  @P4 STG.E desc[UR40][R8.64], R139 ;  /* 0x0000008b08004986 */ /* 0x0009e2000c101928 */
[----:B------:R-:W-:Y:S02]  /*1b4080*/  ISETP.LT.AND P4, PT, R61, UR34, !P2 ;  /* 0x000000223d007c0c */ /* 0x000fe4000d781270 */
[C---:B------:R-:W-:Y:S01]  /*1b4090*/  IMAD.WIDE R12, R44.reuse, 0x4, R80 ;  /* 0x000000042c0c7825 */ /* 0x040fe200078e0250 */
[----:B------:R2:W-:Y:S01]  /*1b40a0*/  @P5 STG.E desc[UR40][R10.64], R135 ;  /* 0x000000870a005986 */ /* 0x0005e2000c101928 */
[----:B------:R-:W-:Y:S02]  /*1b40b0*/  ISETP.LT.AND P5, PT, R51, UR34, !P0 ;  /* 0x0000002233007c0c */ /* 0x000fe4000c7a1270 */
[----:B------:R-:W-:Y:S01]  /*1b40c0*/  IMAD.WIDE R16, R44, 0x4, R78 ;  /* 0x000000042c107825 */ /* 0x000fe200078e024e */
[----:B------:R2:W-:Y:S01]  /*1b40d0*/  @P6 STG.E desc[UR40][R12.64], R131 ;  /* 0x000000830c006986 */ /* 0x0005e2000c101928 */
[----:B------:R-:W-:-:S02]  /*1b40e0*/  ISETP.LT.AND P6, PT, R0, UR34, !P0 ;  /* 0x0000002200007c0c */ /* 0x000fc4000c7c1270 */
[----:B------:R-:W-:Y:S01]  /*1b40f0*/  ISETP.LT.AND P0, PT, R252, UR34, !P0 ;  /* 0x00000022fc007c0c */ /* 0x000fe2000c701270 */
[----:B-1----:R-:W-:Y:S01]  /*1b4100*/  IMAD.WIDE R2, R44, 0x4, R76 ;  /* 0x000000042c027825 */ /* 0x002fe200078e024c */
[----:B------:R1:W-:Y:S01]  /*1b4110*/  @P3 STG.E desc[UR40][R16.64], R127 ;  /* 0x0000007f10003986 */ /* 0x0003e2000c101928 */
[----:B------:R-:W-:Y:S02]  /*1b4120*/  ISETP.LT.AND P3, PT, R60, UR34, !P2 ;  /* 0x000000223c007c0c */ /* 0x000fe4000d761270 */
[C---:B---3--:R-:W-:Y:S01]  /*1b4130*/  IMAD.WIDE R4, R44.reuse, 0x4, R74 ;  /* 0x000000042c047825 */ /* 0x048fe200078e024a */
[----:B------:R1:W-:Y:S01]  /*1b4140*/  @P1 STG.E desc[UR40][R2.64], R123 ;  /* 0x0000007b02001986 */ /* 0x0003e2000c101928 */
[----:B------:R-:W-:Y:S02]  /*1b4150*/  ISETP.LT.AND P1, PT, R59, UR34, !P2 ;  /* 0x000000223b007c0c */ /* 0x000fe4000d721270 */
[----:B----4-:R-:W-:Y:S01]  /*1b4160*/  IMAD.WIDE R8, R44, 0x4, R72 ;  /* 0x000000042c087825 */ /* 0x010fe200078e0248 */
[----:B------:R1:W-:Y:S01]  /*1b4170*/  @P5 STG.E desc[UR40][R4.64], R119 ;  /* 0x0000007704005986 */ /* 0x0003e2000c101928 */
[----:B------:R-:W-:-:S02]  /*1b4180*/  ISETP.LT.AND P5, PT, R46, UR34, !P2 ;  /* 0x000000222e007c0c */ /* 0x000fc4000d7a1270 */
[----:B--2---:R-:W-:Y:S01]  /*1b4190*/  IMAD.WIDE R10, R44, 0x4, R70 ;  /* 0x000000042c0a7825 */ /* 0x004fe200078e0246 */
[----:B------:R1:W-:Y:S01]  /*1b41a0*/  @P6 STG.E desc[UR40][R8.64], R115 ;  /* 0x0000007308006986 */ /* 0x0003e2000c101928 */
[----:B------:R-:W-:Y:S02]  /*1b41b0*/  ISETP.LT.AND P6, PT, R49, UR34, !P2 ;  /* 0x0000002231007c0c */ /* 0x000fe4000d7c1270 */
[----:B------:R-:W-:Y:S01]  /*1b41c0*/  IMAD.WIDE R84, R55, 0x4, R84 ;  /* 0x0000000437547825 */ /* 0x000fe200078e0254 */
[----:B------:R1:W-:Y:S01]  /*1b41d0*/  @P0 STG.E desc[UR40][R10.64], R111 ;  /* 0x0000006f0a000986 */ /* 0x0003e2000c101928 */
[----:B------:R-:W-:Y:S02]  /*1b41e0*/  ISETP.LT.AND P0, PT, R51, UR34, !P2 ;  /* 0x0000002233007c0c */ /* 0x000fe4000d701270 */
[----:B------:R-:W-:Y:S01]  /*1b41f0*/  IMAD.WIDE R82, R55, 0x4, R82 ;  /* 0x0000000437527825 */ /* 0x000fe200078e0252 */
[----:B------:R1:W-:Y:S01]  /*1b4200*/  @P4 STG.E desc[UR40][R84.64], R39 ;  /* 0x0000002754004986 */ /* 0x0003e2000c101928 */
[----:B------:R-:W-:-:S02]  /*1b4210*/  ISETP.LT.AND P4, PT, R0, UR34, !P2 ;  /* 0x0000002200007c0c */ /* 0x000fc4000d781270 */
[----:B------:R-:W-:Y:S01]  /*1b4220*/  ISETP.LT.AND P2, PT, R252, UR34, !P2 ;  /* 0x00000022fc007c0c */ /* 0x000fe2000d741270 */
[C---:B------:R-:W-:Y:S01]  /*1b4230*/  IMAD.WIDE R80, R55.reuse, 0x4, R80 ;  /* 0x0000000437507825 */ /* 0x040fe200078e0250 */
[----:B------:R1:W-:Y:S03]  /*1b4240*/  @P3 STG.E desc[UR40][R82.64], R35 ;  /* 0x0000002352003986 */ /* 0x0003e6000c101928 */
        /* <DEDUP_REMOVED lines=8> */
[----:B------:R-:W-:Y:S01]  /*1b42d0*/  IMAD.WIDE R70, R55, 0x4, R70 ;  /* 0x0000000437467825 */ /* 0x000fe200078e0246 */
[----:B------:R1:W-:Y:S01]  /*1b42e0*/  @P4 STG.E desc[UR40][R72.64], R7 ;  /* 0x0000000748004986 */ /* 0x0003e2000c101928 */
[----:B------:R-:W-:Y:S05]  /*1b42f0*/  @!P2 EXIT ;  /* 0x000000000000a94d */ /* 0x000fea0003800000 */
[----:B------:R-:W-:Y:S01]  /*1b4300*/  STG.E desc[UR40][R70.64], R107 ;  /* 0x0000006b46007986 */ /* 0x000fe2000c101928 */
[----:B------:R-:W-:Y:S05]  /*1b4310*/  EXIT ;  /* 0x000000000000794d */ /* 0x000fea0003800000 */
.L_x_2:
[----:B------:R-:W-:-:S00]  /*1b4320*/  BRA `(.L_x_2) ;  /* 0xfffffffc00fc7947 */ /* 0x000fc0000383ffff */
[----:B------:R-:W-:-:S00]  /*1b4330*/  NOP ;  /* 0x0000000000007918 */ /* 0x000fc00000000000 */
        /* <DEDUP_REMOVED lines=12> */
.L_x_3:


//--------------------- .nv.shared.matmul_kernel  --------------------------
	.section	.nv.shared.matmul_kernel,"aw",@nobits
	.sectionflags	@""
	.align	16
	.zero		1024


//--------------------- .nv.shared.reserved.0     --------------------------
	.section	.nv.shared.reserved.0,"aw",@nobits
	.weak		__nv_reservedSMEM_offset_0_alias
	.size		__nv_reservedSMEM_offset_0_alias, 0, 64
	.other		__nv_reservedSMEM_offset_0_alias,@"STO_CUDA_RESERVED_SHARED STV_DEFAULT"
__nv_reservedSMEM_offset_0_alias:
	.zero		0
	.zero		64


//--------------------- .nv.constant0.matmul_kernel --------------------------
	.section	.nv.constant0.matmul_kernel,"a",@progbits
	.sectionflags	@""
	.align	4
.nv.constant0.matmul_kernel:
	.zero		976


//--------------------- SYMBOLS --------------------------

	.type		.nv.reservedSmem.offset0,@object
	.size		.nv.reservedSmem.offset0,0x4
	.type		.nv.reservedSmem.cap,@object
	.size		.nv.reservedSmem.cap,0x4
